/*
 * SPDX-FileCopyrightText: Copyright (c) 2025 NVIDIA CORPORATION & AFFILIATES. All rights reserved.
 * SPDX-License-Identifier: BSD-3-Clause
 */

#include "group_norm_nhwc_bwd_one_pass_kernel.cuh"
#include "group_norm_nhwc_fwd_one_pass_kernel.cuh"
#include "macros.h"

GN_FWD_BWD_ONE_PASS_DEFINITION(/* CHANNELS_PER_GROUP */ 56, /* THREADS_PER_BLOCK */ 448)


// ===== COMPILED SASS (sm_90) =====

	.target	sm_90

	.elftype	@"ET_EXEC"


//--------------------- .note.nv.tkinfo           --------------------------
	.section	.note.nv.tkinfo,"",@"SHT_NOTE"
	.sectionflags	@"SHF_NOTE_NV_TKINFO"
	.tkinfo
        /*0018*/ 	.word	0x00000002
        /*0030*/ 	.string	""
        /*0030*/ 	.string	"ptxas"
        /*0030*/ 	.string	"Cuda compilation tools, release 13.0, V13.0.88"
        /*0030*/ 	.string	"Build cuda_13.0.r13.0/compiler.36424714_0"
        /*0030*/ 	.string	"-arch sm_90 -m 64 "



//--------------------- .note.nv.cuinfo           --------------------------
	.section	.note.nv.cuinfo,"",@"SHT_NOTE"
	.sectionflags	@"SHF_NOTE_NV_CUINFO"
        /*0018*/ 	.short	0x0002
        /*001a*/ 	.short	0x005a
        /*001c*/ 	.short	0x0082
	.zero		2


//--------------------- .nv.info                  --------------------------
	.section	.nv.info,"",@"SHT_CUDA_INFO"
	.align	4


	//----- nvinfo : EIATTR_REGCOUNT
	.align		4
        /*0000*/ 	.byte	0x04, 0x2f
        /*0002*/ 	.short	(.L_41 - .L_40)
	.align		4
.L_40:
        /*0004*/ 	.word	index@(_Z35group_norm_nhwc_fwd_one_pass_kernelI11Fp32IOFp16WLi512ELi56ELi448EEv26Group_norm_nhwc_fwd_params)
        /*0008*/ 	.word	0x00000080


	//----- nvinfo : EIATTR_FRAME_SIZE
	.align		4
.L_41:
        /*000c*/ 	.byte	0x04, 0x11
        /*000e*/ 	.short	(.L_43 - .L_42)
	.align		4
.L_42:
        /*0010*/ 	.word	index@(_Z35group_norm_nhwc_fwd_one_pass_kernelI11Fp32IOFp16WLi512ELi56ELi448EEv26Group_norm_nhwc_fwd_params)
        /*0014*/ 	.word	0x00000000


	//----- nvinfo : EIATTR_REGCOUNT
	.align		4
.L_43:
        /*0018*/ 	.byte	0x04, 0x2f
        /*001a*/ 	.short	(.L_45 - .L_44)
	.align		4
.L_44:
        /*001c*/ 	.word	index@(_Z35group_norm_nhwc_fwd_one_pass_kernelI11Fp32IOFp16WLi256ELi56ELi448EEv26Group_norm_nhwc_fwd_params)
        /*0020*/ 	.word	0x0000006c


	//----- nvinfo : EIATTR_FRAME_SIZE
	.align		4
.L_45:
        /*0024*/ 	.byte	0x04, 0x11
        /*0026*/ 	.short	(.L_47 - .L_46)
	.align		4
.L_46:
        /*0028*/ 	.word	index@(_Z35group_norm_nhwc_fwd_one_pass_kernelI11Fp32IOFp16WLi256ELi56ELi448EEv26Group_norm_nhwc_fwd_params)
        /*002c*/ 	.word	0x00000000


	//----- nvinfo : EIATTR_REGCOUNT
	.align		4
.L_47:
        /*0030*/ 	.byte	0x04, 0x2f
        /*0032*/ 	.short	(.L_49 - .L_48)
	.align		4
.L_48:
        /*0034*/ 	.word	index@(_Z35group_norm_nhwc_fwd_one_pass_kernelI11Fp32IOFp16WLi128ELi56ELi448EEv26Group_norm_nhwc_fwd_params)
        /*0038*/ 	.word	0x00000034


	//----- nvinfo : EIATTR_FRAME_SIZE
	.align		4
.L_49:
        /*003c*/ 	.byte	0x04, 0x11
        /*003e*/ 	.short	(.L_51 - .L_50)
	.align		4
.L_50:
        /*0040*/ 	.word	index@(_Z35group_norm_nhwc_fwd_one_pass_kernelI11Fp32IOFp16WLi128ELi56ELi448EEv26Group_norm_nhwc_fwd_params)
        /*0044*/ 	.word	0x00000000


	//----- nvinfo : EIATTR_REGCOUNT
	.align		4
.L_51:
        /*0048*/ 	.byte	0x04, 0x2f
        /*004a*/ 	.short	(.L_53 - .L_52)
	.align		4
.L_52:
        /*004c*/ 	.word	index@(_Z35group_norm_nhwc_fwd_one_pass_kernelI11Fp32IOFp16WLi64ELi56ELi448EEv26Group_norm_nhwc_fwd_params)
        /*0050*/ 	.word	0x00000028


	//----- nvinfo : EIATTR_FRAME_SIZE
	.align		4
.L_53:
        /*0054*/ 	.byte	0x04, 0x11
        /*0056*/ 	.short	(.L_55 - .L_54)
	.align		4
.L_54:
        /*0058*/ 	.word	index@(_Z35group_norm_nhwc_fwd_one_pass_kernelI11Fp32IOFp16WLi64ELi56ELi448EEv26Group_norm_nhwc_fwd_params)
        /*005c*/ 	.word	0x00000000


	//----- nvinfo : EIATTR_REGCOUNT
	.align		4
.L_55:
        /*0060*/ 	.byte	0x04, 0x2f
        /*0062*/ 	.short	(.L_57 - .L_56)
	.align		4
.L_56:
        /*0064*/ 	.word	index@(_Z35group_norm_nhwc_fwd_one_pass_kernelI11Fp32IOBf16WLi512ELi56ELi448EEv26Group_norm_nhwc_fwd_params)
        /*0068*/ 	.word	0x00000080


	//----- nvinfo : EIATTR_FRAME_SIZE
	.align		4
.L_57:
        /*006c*/ 	.byte	0x04, 0x11
        /*006e*/ 	.short	(.L_59 - .L_58)
	.align		4
.L_58:
        /*0070*/ 	.word	index@(_Z35group_norm_nhwc_fwd_one_pass_kernelI11Fp32IOBf16WLi512ELi56ELi448EEv26Group_norm_nhwc_fwd_params)
        /*0074*/ 	.word	0x00000000


	//----- nvinfo : EIATTR_REGCOUNT
	.align		4
.L_59:
        /*0078*/ 	.byte	0x04, 0x2f
        /*007a*/ 	.short	(.L_61 - .L_60)
	.align		4
.L_60:
        /*007c*/ 	.word	index@(_Z35group_norm_nhwc_fwd_one_pass_kernelI11Fp32IOBf16WLi256ELi56ELi448EEv26Group_norm_nhwc_fwd_params)
        /*0080*/ 	.word	0x0000006c


	//----- nvinfo : EIATTR_FRAME_SIZE
	.align		4
.L_61:
        /*0084*/ 	.byte	0x04, 0x11
        /*0086*/ 	.short	(.L_63 - .L_62)
	.align		4
.L_62:
        /*0088*/ 	.word	index@(_Z35group_norm_nhwc_fwd_one_pass_kernelI11Fp32IOBf16WLi256ELi56ELi448EEv26Group_norm_nhwc_fwd_params)
        /*008c*/ 	.word	0x00000000


	//----- nvinfo : EIATTR_REGCOUNT
	.align		4
.L_63:
        /*0090*/ 	.byte	0x04, 0x2f
        /*0092*/ 	.short	(.L_65 - .L_64)
	.align		4
.L_64:
        /*0094*/ 	.word	index@(_Z35group_norm_nhwc_fwd_one_pass_kernelI11Fp32IOBf16WLi128ELi56ELi448EEv26Group_norm_nhwc_fwd_params)
        /*0098*/ 	.word	0x00000034


	//----- nvinfo : EIATTR_FRAME_SIZE
	.align		4
.L_65:
        /*009c*/ 	.byte	0x04, 0x11
        /*009e*/ 	.short	(.L_67 - .L_66)
	.align		4
.L_66:
        /*00a0*/ 	.word	index@(_Z35group_norm_nhwc_fwd_one_pass_kernelI11Fp32IOBf16WLi128ELi56ELi448EEv26Group_norm_nhwc_fwd_params)
        /*00a4*/ 	.word	0x00000000


	//----- nvinfo : EIATTR_REGCOUNT
	.align		4
.L_67:
        /*00a8*/ 	.byte	0x04, 0x2f
        /*00aa*/ 	.short	(.L_69 - .L_68)
	.align		4
.L_68:
        /*00ac*/ 	.word	index@(_Z35group_norm_nhwc_fwd_one_pass_kernelI11Fp32IOBf16WLi64ELi56ELi448EEv26Group_norm_nhwc_fwd_params)
        /*00b0*/ 	.word	0x00000028


	//----- nvinfo : EIATTR_FRAME_SIZE
	.align		4
.L_69:
        /*00b4*/ 	.byte	0x04, 0x11
        /*00b6*/ 	.short	(.L_71 - .L_70)
	.align		4
.L_70:
        /*00b8*/ 	.word	index@(_Z35group_norm_nhwc_fwd_one_pass_kernelI11Fp32IOBf16WLi64ELi56ELi448EEv26Group_norm_nhwc_fwd_params)
        /*00bc*/ 	.word	0x00000000


	//----- nvinfo : EIATTR_REGCOUNT
	.align		4
.L_71:
        /*00c0*/ 	.byte	0x04, 0x2f
        /*00c2*/ 	.short	(.L_73 - .L_72)
	.align		4
.L_72:
        /*00c4*/ 	.word	index@(_Z35group_norm_nhwc_fwd_one_pass_kernelI11Fp32IOFp32WLi512ELi56ELi448EEv26Group_norm_nhwc_fwd_params)
        /*00c8*/ 	.word	0x00000080


	//----- nvinfo : EIATTR_FRAME_SIZE
	.align		4
.L_73:
        /*00cc*/ 	.byte	0x04, 0x11
        /*00ce*/ 	.short	(.L_75 - .L_74)
	.align		4
.L_74:
        /*00d0*/ 	.word	index@(_Z35group_norm_nhwc_fwd_one_pass_kernelI11Fp32IOFp32WLi512ELi56ELi448EEv26Group_norm_nhwc_fwd_params)
        /*00d4*/ 	.word	0x00000000


	//----- nvinfo : EIATTR_REGCOUNT
	.align		4
.L_75:
        /*00d8*/ 	.byte	0x04, 0x2f
        /*00da*/ 	.short	(.L_77 - .L_76)
	.align		4
.L_76:
        /*00dc*/ 	.word	index@(_Z35group_norm_nhwc_fwd_one_pass_kernelI11Fp32IOFp32WLi256ELi56ELi448EEv26Group_norm_nhwc_fwd_params)
        /*00e0*/ 	.word	0x0000006c


	//----- nvinfo : EIATTR_FRAME_SIZE
	.align		4
.L_77:
        /*00e4*/ 	.byte	0x04, 0x11
        /*00e6*/ 	.short	(.L_79 - .L_78)
	.align		4
.L_78:
        /*00e8*/ 	.word	index@(_Z35group_norm_nhwc_fwd_one_pass_kernelI11Fp32IOFp32WLi256ELi56ELi448EEv26Group_norm_nhwc_fwd_params)
        /*00ec*/ 	.word	0x00000000


	//----- nvinfo : EIATTR_REGCOUNT
	.align		4
.L_79:
        /*00f0*/ 	.byte	0x04, 0x2f
        /*00f2*/ 	.short	(.L_81 - .L_80)
	.align		4
.L_80:
        /*00f4*/ 	.word	index@(_Z35group_norm_nhwc_fwd_one_pass_kernelI11Fp32IOFp32WLi128ELi56ELi448EEv26Group_norm_nhwc_fwd_params)
        /*00f8*/ 	.word	0x00000034


	//----- nvinfo : EIATTR_FRAME_SIZE
	.align		4
.L_81:
        /*00fc*/ 	.byte	0x04, 0x11
        /*00fe*/ 	.short	(.L_83 - .L_82)
	.align		4
.L_82:
        /*0100*/ 	.word	index@(_Z35group_norm_nhwc_fwd_one_pass_kernelI11Fp32IOFp32WLi128ELi56ELi448EEv26Group_norm_nhwc_fwd_params)
        /*0104*/ 	.word	0x00000000


	//----- nvinfo : EIATTR_REGCOUNT
	.align		4
.L_83:
        /*0108*/ 	.byte	0x04, 0x2f
        /*010a*/ 	.short	(.L_85 - .L_84)
	.align		4
.L_84:
        /*010c*/ 	.word	index@(_Z35group_norm_nhwc_fwd_one_pass_kernelI11Fp32IOFp32WLi64ELi56ELi448EEv26Group_norm_nhwc_fwd_params)
        /*0110*/ 	.word	0x00000028


	//----- nvinfo : EIATTR_FRAME_SIZE
	.align		4
.L_85:
        /*0114*/ 	.byte	0x04, 0x11
        /*0116*/ 	.short	(.L_87 - .L_86)
	.align		4
.L_86:
        /*0118*/ 	.word	index@(_Z35group_norm_nhwc_fwd_one_pass_kernelI11Fp32IOFp32WLi64ELi56ELi448EEv26Group_norm_nhwc_fwd_params)
        /*011c*/ 	.word	0x00000000


	//----- nvinfo : EIATTR_REGCOUNT
	.align		4
.L_87:
        /*0120*/ 	.byte	0x04, 0x2f
        /*0122*/ 	.short	(.L_89 - .L_88)
	.align		4
.L_88:
        /*0124*/ 	.word	index@(_Z35group_norm_nhwc_fwd_one_pass_kernelI11Fp16IOFp16WLi512ELi56ELi448EEv26Group_norm_nhwc_fwd_params)
        /*0128*/ 	.word	0x00000080


	//----- nvinfo : EIATTR_FRAME_SIZE
	.align		4
.L_89:
        /*012c*/ 	.byte	0x04, 0x11
        /*012e*/ 	.short	(.L_91 - .L_90)
	.align		4
.L_90:
        /*0130*/ 	.word	index@(_Z35group_norm_nhwc_fwd_one_pass_kernelI11Fp16IOFp16WLi512ELi56ELi448EEv26Group_norm_nhwc_fwd_params)
        /*0134*/ 	.word	0x00000000


	//----- nvinfo : EIATTR_REGCOUNT
	.align		4
.L_91:
        /*0138*/ 	.byte	0x04, 0x2f
        /*013a*/ 	.short	(.L_93 - .L_92)
	.align		4
.L_92:
        /*013c*/ 	.word	index@(_Z35group_norm_nhwc_fwd_one_pass_kernelI11Fp16IOFp16WLi256ELi56ELi448EEv26Group_norm_nhwc_fwd_params)
        /*0140*/ 	.word	0x00000045


	//----- nvinfo : EIATTR_FRAME_SIZE
	.align		4
.L_93:
        /*0144*/ 	.byte	0x04, 0x11
        /*0146*/ 	.short	(.L_95 - .L_94)
	.align		4
.L_94:
        /*0148*/ 	.word	index@(_Z35group_norm_nhwc_fwd_one_pass_kernelI11Fp16IOFp16WLi256ELi56ELi448EEv26Group_norm_nhwc_fwd_params)
        /*014c*/ 	.word	0x00000000


	//----- nvinfo : EIATTR_REGCOUNT
	.align		4
.L_95:
        /*0150*/ 	.byte	0x04, 0x2f
        /*0152*/ 	.short	(.L_97 - .L_96)
	.align		4
.L_96:
        /*0154*/ 	.word	index@(_Z35group_norm_nhwc_fwd_one_pass_kernelI11Fp16IOFp16WLi128ELi56ELi448EEv26Group_norm_nhwc_fwd_params)
        /*0158*/ 	.word	0x0000003a


	//----- nvinfo : EIATTR_FRAME_SIZE
	.align		4
.L_97:
        /*015c*/ 	.byte	0x04, 0x11
        /*015e*/ 	.short	(.L_99 - .L_98)
	.align		4
.L_98:
        /*0160*/ 	.word	index@(_Z35group_norm_nhwc_fwd_one_pass_kernelI11Fp16IOFp16WLi128ELi56ELi448EEv26Group_norm_nhwc_fwd_params)
        /*0164*/ 	.word	0x00000000


	//----- nvinfo : EIATTR_REGCOUNT
	.align		4
.L_99:
        /*0168*/ 	.byte	0x04, 0x2f
        /*016a*/ 	.short	(.L_101 - .L_100)
	.align		4
.L_100:
        /*016c*/ 	.word	index@(_Z35group_norm_nhwc_fwd_one_pass_kernelI11Fp16IOFp16WLi64ELi56ELi448EEv26Group_norm_nhwc_fwd_params)
        /*0170*/ 	.word	0x00000020


	//----- nvinfo : EIATTR_FRAME_SIZE
	.align		4
.L_101:
        /*0174*/ 	.byte	0x04, 0x11
        /*0176*/ 	.short	(.L_103 - .L_102)
	.align		4
.L_102:
        /*0178*/ 	.word	index@(_Z35group_norm_nhwc_fwd_one_pass_kernelI11Fp16IOFp16WLi64ELi56ELi448EEv26Group_norm_nhwc_fwd_params)
        /*017c*/ 	.word	0x00000000


	//----- nvinfo : EIATTR_REGCOUNT
	.align		4
.L_103:
        /*0180*/ 	.byte	0x04, 0x2f
        /*0182*/ 	.short	(.L_105 - .L_104)
	.align		4
.L_104:
        /*0184*/ 	.word	index@(_Z35group_norm_nhwc_fwd_one_pass_kernelI11Fp16IOBf16WLi512ELi56ELi448EEv26Group_norm_nhwc_fwd_params)
        /*0188*/ 	.word	0x00000080


	//----- nvinfo : EIATTR_FRAME_SIZE
	.align		4
.L_105:
        /*018c*/ 	.byte	0x04, 0x11
        /*018e*/ 	.short	(.L_107 - .L_106)
	.align		4
.L_106:
        /*0190*/ 	.word	index@(_Z35group_norm_nhwc_fwd_one_pass_kernelI11Fp16IOBf16WLi512ELi56ELi448EEv26Group_norm_nhwc_fwd_params)
        /*0194*/ 	.word	0x00000000


	//----- nvinfo : EIATTR_REGCOUNT
	.align		4
.L_107:
        /*0198*/ 	.byte	0x04, 0x2f
        /*019a*/ 	.short	(.L_109 - .L_108)
	.align		4
.L_108:
        /*019c*/ 	.word	index@(_Z35group_norm_nhwc_fwd_one_pass_kernelI11Fp16IOBf16WLi256ELi56ELi448EEv26Group_norm_nhwc_fwd_params)
        /*01a0*/ 	.word	0x00000045


	//----- nvinfo : EIATTR_FRAME_SIZE
	.align		4
.L_109:
        /*01a4*/ 	.byte	0x04, 0x11
        /*01a6*/ 	.short	(.L_111 - .L_110)
	.align		4
.L_110:
        /*01a8*/ 	.word	index@(_Z35group_norm_nhwc_fwd_one_pass_kernelI11Fp16IOBf16WLi256ELi56ELi448EEv26Group_norm_nhwc_fwd_params)
        /*01ac*/ 	.word	0x00000000


	//----- nvinfo : EIATTR_REGCOUNT
	.align		4
.L_111:
        /*01b0*/ 	.byte	0x04, 0x2f
        /*01b2*/ 	.short	(.L_113 - .L_112)
	.align		4
.L_112:
        /*01b4*/ 	.word	index@(_Z35group_norm_nhwc_fwd_one_pass_kernelI11Fp16IOBf16WLi128ELi56ELi448EEv26Group_norm_nhwc_fwd_params)
        /*01b8*/ 	.word	0x0000003a


	//----- nvinfo : EIATTR_FRAME_SIZE
	.align		4
.L_113:
        /*01bc*/ 	.byte	0x04, 0x11
        /*01be*/ 	.short	(.L_115 - .L_114)
	.align		4
.L_114:
        /*01c0*/ 	.word	index@(_Z35group_norm_nhwc_fwd_one_pass_kernelI11Fp16IOBf16WLi128ELi56ELi448EEv26Group_norm_nhwc_fwd_params)
        /*01c4*/ 	.word	0x00000000


	//----- nvinfo : EIATTR_REGCOUNT
	.align		4
.L_115:
        /*01c8*/ 	.byte	0x04, 0x2f
        /*01ca*/ 	.short	(.L_117 - .L_116)
	.align		4
.L_116:
        /*01cc*/ 	.word	index@(_Z35group_norm_nhwc_fwd_one_pass_kernelI11Fp16IOBf16WLi64ELi56ELi448EEv26Group_norm_nhwc_fwd_params)
        /*01d0*/ 	.word	0x00000020


	//----- nvinfo : EIATTR_FRAME_SIZE
	.align		4
.L_117:
        /*01d4*/ 	.byte	0x04, 0x11
        /*01d6*/ 	.short	(.L_119 - .L_118)
	.align		4
.L_118:
        /*01d8*/ 	.word	index@(_Z35group_norm_nhwc_fwd_one_pass_kernelI11Fp16IOBf16WLi64ELi56ELi448EEv26Group_norm_nhwc_fwd_params)
        /*01dc*/ 	.word	0x00000000


	//----- nvinfo : EIATTR_REGCOUNT
	.align		4
.L_119:
        /*01e0*/ 	.byte	0x04, 0x2f
        /*01e2*/ 	.short	(.L_121 - .L_120)
	.align		4
.L_120:
        /*01e4*/ 	.word	index@(_Z35group_norm_nhwc_fwd_one_pass_kernelI11Fp16IOFp32WLi512ELi56ELi448EEv26Group_norm_nhwc_fwd_params)
        /*01e8*/ 	.word	0x00000080


	//----- nvinfo : EIATTR_FRAME_SIZE
	.align		4
.L_121:
        /*01ec*/ 	.byte	0x04, 0x11
        /*01ee*/ 	.short	(.L_123 - .L_122)
	.align		4
.L_122:
        /*01f0*/ 	.word	index@(_Z35group_norm_nhwc_fwd_one_pass_kernelI11Fp16IOFp32WLi512ELi56ELi448EEv26Group_norm_nhwc_fwd_params)
        /*01f4*/ 	.word	0x00000000


	//----- nvinfo : EIATTR_REGCOUNT
	.align		4
.L_123:
        /*01f8*/ 	.byte	0x04, 0x2f
        /*01fa*/ 	.short	(.L_125 - .L_124)
	.align		4
.L_124:
        /*01fc*/ 	.word	index@(_Z35group_norm_nhwc_fwd_one_pass_kernelI11Fp16IOFp32WLi256ELi56ELi448EEv26Group_norm_nhwc_fwd_params)
        /*0200*/ 	.word	0x00000044


	//----- nvinfo : EIATTR_FRAME_SIZE
	.align		4
.L_125:
        /*0204*/ 	.byte	0x04, 0x11
        /*0206*/ 	.short	(.L_127 - .L_126)
	.align		4
.L_126:
        /*0208*/ 	.word	index@(_Z35group_norm_nhwc_fwd_one_pass_kernelI11Fp16IOFp32WLi256ELi56ELi448EEv26Group_norm_nhwc_fwd_params)
        /*020c*/ 	.word	0x00000000


	//----- nvinfo : EIATTR_REGCOUNT
	.align		4
.L_127:
        /*0210*/ 	.byte	0x04, 0x2f
        /*0212*/ 	.short	(.L_129 - .L_128)
	.align		4
.L_128:
        /*0214*/ 	.word	index@(_Z35group_norm_nhwc_fwd_one_pass_kernelI11Fp16IOFp32WLi128ELi56ELi448EEv26Group_norm_nhwc_fwd_params)
        /*0218*/ 	.word	0x0000003a


	//----- nvinfo : EIATTR_FRAME_SIZE
	.align		4
.L_129:
        /*021c*/ 	.byte	0x04, 0x11
        /*021e*/ 	.short	(.L_131 - .L_130)
	.align		4
.L_130:
        /*0220*/ 	.word	index@(_Z35group_norm_nhwc_fwd_one_pass_kernelI11Fp16IOFp32WLi128ELi56ELi448EEv26Group_norm_nhwc_fwd_params)
        /*0224*/ 	.word	0x00000000


	//----- nvinfo : EIATTR_REGCOUNT
	.align		4
.L_131:
        /*0228*/ 	.byte	0x04, 0x2f
        /*022a*/ 	.short	(.L_133 - .L_132)
	.align		4
.L_132:
        /*022c*/ 	.word	index@(_Z35group_norm_nhwc_fwd_one_pass_kernelI11Fp16IOFp32WLi64ELi56ELi448EEv26Group_norm_nhwc_fwd_params)
        /*0230*/ 	.word	0x00000020


	//----- nvinfo : EIATTR_FRAME_SIZE
	.align		4
.L_133:
        /*0234*/ 	.byte	0x04, 0x11
        /*0236*/ 	.short	(.L_135 - .L_134)
	.align		4
.L_134:
        /*0238*/ 	.word	index@(_Z35group_norm_nhwc_fwd_one_pass_kernelI11Fp16IOFp32WLi64ELi56ELi448EEv26Group_norm_nhwc_fwd_params)
        /*023c*/ 	.word	0x00000000


	//----- nvinfo : EIATTR_REGCOUNT
	.align		4
.L_135:
        /*0240*/ 	.byte	0x04, 0x2f
        /*0242*/ 	.short	(.L_137 - .L_136)
	.align		4
.L_136:
        /*0244*/ 	.word	index@(_Z35group_norm_nhwc_fwd_one_pass_kernelI11Bf16IOFp16WLi512ELi56ELi448EEv26Group_norm_nhwc_fwd_params)
        /*0248*/ 	.word	0x00000080


	//----- nvinfo : EIATTR_FRAME_SIZE
	.align		4
.L_137:
        /*024c*/ 	.byte	0x04, 0x11
        /*024e*/ 	.short	(.L_139 - .L_138)
	.align		4
.L_138:
        /*0250*/ 	.word	index@(_Z35group_norm_nhwc_fwd_one_pass_kernelI11Bf16IOFp16WLi512ELi56ELi448EEv26Group_norm_nhwc_fwd_params)
        /*0254*/ 	.word	0x00000000


	//----- nvinfo : EIATTR_REGCOUNT
	.align		4
.L_139:
        /*0258*/ 	.byte	0x04, 0x2f
        /*025a*/ 	.short	(.L_141 - .L_140)
	.align		4
.L_140:
        /*025c*/ 	.word	index@(_Z35group_norm_nhwc_fwd_one_pass_kernelI11Bf16IOFp16WLi256ELi56ELi448EEv26Group_norm_nhwc_fwd_params)
        /*0260*/ 	.word	0x0000005f


	//----- nvinfo : EIATTR_FRAME_SIZE
	.align		4
.L_141:
        /*0264*/ 	.byte	0x04, 0x11
        /*0266*/ 	.short	(.L_143 - .L_142)
	.align		4
.L_142:
        /*0268*/ 	.word	index@(_Z35group_norm_nhwc_fwd_one_pass_kernelI11Bf16IOFp16WLi256ELi56ELi448EEv26Group_norm_nhwc_fwd_params)
        /*026c*/ 	.word	0x00000000


	//----- nvinfo : EIATTR_REGCOUNT
	.align		4
.L_143:
        /*0270*/ 	.byte	0x04, 0x2f
        /*0272*/ 	.short	(.L_145 - .L_144)
	.align		4
.L_144:
        /*0274*/ 	.word	index@(_Z35group_norm_nhwc_fwd_one_pass_kernelI11Bf16IOFp16WLi128ELi56ELi448EEv26Group_norm_nhwc_fwd_params)
        /*0278*/ 	.word	0x0000003a


	//----- nvinfo : EIATTR_FRAME_SIZE
	.align		4
.L_145:
        /*027c*/ 	.byte	0x04, 0x11
        /*027e*/ 	.short	(.L_147 - .L_146)
	.align		4
.L_146:
        /*0280*/ 	.word	index@(_Z35group_norm_nhwc_fwd_one_pass_kernelI11Bf16IOFp16WLi128ELi56ELi448EEv26Group_norm_nhwc_fwd_params)
        /*0284*/ 	.word	0x00000000


	//----- nvinfo : EIATTR_REGCOUNT
	.align		4
.L_147:
        /*0288*/ 	.byte	0x04, 0x2f
        /*028a*/ 	.short	(.L_149 - .L_148)
	.align		4
.L_148:
        /*028c*/ 	.word	index@(_Z35group_norm_nhwc_fwd_one_pass_kernelI11Bf16IOFp16WLi64ELi56ELi448EEv26Group_norm_nhwc_fwd_params)
        /*0290*/ 	.word	0x00000020


	//----- nvinfo : EIATTR_FRAME_SIZE
	.align		4
.L_149:
        /*0294*/ 	.byte	0x04, 0x11
        /*0296*/ 	.short	(.L_151 - .L_150)
	.align		4
.L_150:
        /*0298*/ 	.word	index@(_Z35group_norm_nhwc_fwd_one_pass_kernelI11Bf16IOFp16WLi64ELi56ELi448EEv26Group_norm_nhwc_fwd_params)
        /*029c*/ 	.word	0x00000000


	//----- nvinfo : EIATTR_REGCOUNT
	.align		4
.L_151:
        /*02a0*/ 	.byte	0x04, 0x2f
        /*02a2*/ 	.short	(.L_153 - .L_152)
	.align		4
.L_152:
        /*02a4*/ 	.word	index@(_Z35group_norm_nhwc_fwd_one_pass_kernelI11Bf16IOBf16WLi512ELi56ELi448EEv26Group_norm_nhwc_fwd_params)
        /*02a8*/ 	.word	0x00000080


	//----- nvinfo : EIATTR_FRAME_SIZE
	.align		4
.L_153:
        /*02ac*/ 	.byte	0x04, 0x11
        /*02ae*/ 	.short	(.L_155 - .L_154)
	.align		4
.L_154:
        /*02b0*/ 	.word	index@(_Z35group_norm_nhwc_fwd_one_pass_kernelI11Bf16IOBf16WLi512ELi56ELi448EEv26Group_norm_nhwc_fwd_params)
        /*02b4*/ 	.word	0x00000000


	//----- nvinfo : EIATTR_REGCOUNT
	.align		4
.L_155:
        /*02b8*/ 	.byte	0x04, 0x2f
        /*02ba*/ 	.short	(.L_157 - .L_156)
	.align		4
.L_156:
        /*02bc*/ 	.word	index@(_Z35group_norm_nhwc_fwd_one_pass_kernelI11Bf16IOBf16WLi256ELi56ELi448EEv26Group_norm_nhwc_fwd_params)
        /*02c0*/ 	.word	0x0000005f


	//----- nvinfo : EIATTR_FRAME_SIZE
	.align		4
.L_157:
        /*02c4*/ 	.byte	0x04, 0x11
        /*02c6*/ 	.short	(.L_159 - .L_158)
	.align		4
.L_158:
        /*02c8*/ 	.word	index@(_Z35group_norm_nhwc_fwd_one_pass_kernelI11Bf16IOBf16WLi256ELi56ELi448EEv26Group_norm_nhwc_fwd_params)
        /*02cc*/ 	.word	0x00000000


	//----- nvinfo : EIATTR_REGCOUNT
	.align		4
.L_159:
        /*02d0*/ 	.byte	0x04, 0x2f
        /*02d2*/ 	.short	(.L_161 - .L_160)
	.align		4
.L_160:
        /*02d4*/ 	.word	index@(_Z35group_norm_nhwc_fwd_one_pass_kernelI11Bf16IOBf16WLi128ELi56ELi448EEv26Group_norm_nhwc_fwd_params)
        /*02d8*/ 	.word	0x0000003a


	//----- nvinfo : EIATTR_FRAME_SIZE
	.align		4
.L_161:
        /*02dc*/ 	.byte	0x04, 0x11
        /*02de*/ 	.short	(.L_163 - .L_162)
	.align		4
.L_162:
        /*02e0*/ 	.word	index@(_Z35group_norm_nhwc_fwd_one_pass_kernelI11Bf16IOBf16WLi128ELi56ELi448EEv26Group_norm_nhwc_fwd_params)
        /*02e4*/ 	.word	0x00000000


	//----- nvinfo : EIATTR_REGCOUNT
	.align		4
.L_163:
        /*02e8*/ 	.byte	0x04, 0x2f
        /*02ea*/ 	.short	(.L_165 - .L_164)
	.align		4
.L_164:
        /*02ec*/ 	.word	index@(_Z35group_norm_nhwc_fwd_one_pass_kernelI11Bf16IOBf16WLi64ELi56ELi448EEv26Group_norm_nhwc_fwd_params)
        /*02f0*/ 	.word	0x00000020


	//----- nvinfo : EIATTR_FRAME_SIZE
	.align		4
.L_165:
        /*02f4*/ 	.byte	0x04, 0x11
        /*02f6*/ 	.short	(.L_167 - .L_166)
	.align		4
.L_166:
        /*02f8*/ 	.word	index@(_Z35group_norm_nhwc_fwd_one_pass_kernelI11Bf16IOBf16WLi64ELi56ELi448EEv26Group_norm_nhwc_fwd_params)
        /*02fc*/ 	.word	0x00000000


	//----- nvinfo : EIATTR_REGCOUNT
	.align		4
.L_167:
        /*0300*/ 	.byte	0x04, 0x2f
        /*0302*/ 	.short	(.L_169 - .L_168)
	.align		4
.L_168:
        /*0304*/ 	.word	index@(_Z35group_norm_nhwc_fwd_one_pass_kernelI11Bf16IOFp32WLi512ELi56ELi448EEv26Group_norm_nhwc_fwd_params)
        /*0308*/ 	.word	0x00000080


	//----- nvinfo : EIATTR_FRAME_SIZE
	.align		4
.L_169:
        /*030c*/ 	.byte	0x04, 0x11
        /*030e*/ 	.short	(.L_171 - .L_170)
	.align		4
.L_170:
        /*0310*/ 	.word	index@(_Z35group_norm_nhwc_fwd_one_pass_kernelI11Bf16IOFp32WLi512ELi56ELi448EEv26Group_norm_nhwc_fwd_params)
        /*0314*/ 	.word	0x00000000


	//----- nvinfo : EIATTR_REGCOUNT
	.align		4
.L_171:
        /*0318*/ 	.byte	0x04, 0x2f
        /*031a*/ 	.short	(.L_173 - .L_172)
	.align		4
.L_172:
        /*031c*/ 	.word	index@(_Z35group_norm_nhwc_fwd_one_pass_kernelI11Bf16IOFp32WLi256ELi56ELi448EEv26Group_norm_nhwc_fwd_params)
        /*0320*/ 	.word	0x0000005e


	//----- nvinfo : EIATTR_FRAME_SIZE
	.align		4
.L_173:
        /*0324*/ 	.byte	0x04, 0x11
        /*0326*/ 	.short	(.L_175 - .L_174)
	.align		4
.L_174:
        /*0328*/ 	.word	index@(_Z35group_norm_nhwc_fwd_one_pass_kernelI11Bf16IOFp32WLi256ELi56ELi448EEv26Group_norm_nhwc_fwd_params)
        /*032c*/ 	.word	0x00000000


	//----- nvinfo : EIATTR_REGCOUNT
	.align		4
.L_175:
        /*0330*/ 	.byte	0x04, 0x2f
        /*0332*/ 	.short	(.L_177 - .L_176)
	.align		4
.L_176:
        /*0334*/ 	.word	index@(_Z35group_norm_nhwc_fwd_one_pass_kernelI11Bf16IOFp32WLi128ELi56ELi448EEv26Group_norm_nhwc_fwd_params)
        /*0338*/ 	.word	0x00000038


	//----- nvinfo : EIATTR_FRAME_SIZE
	.align		4
.L_177:
        /*033c*/ 	.byte	0x04, 0x11
        /*033e*/ 	.short	(.L_179 - .L_178)
	.align		4
.L_178:
        /*0340*/ 	.word	index@(_Z35group_norm_nhwc_fwd_one_pass_kernelI11Bf16IOFp32WLi128ELi56ELi448EEv26Group_norm_nhwc_fwd_params)
        /*0344*/ 	.word	0x00000000


	//----- nvinfo : EIATTR_REGCOUNT
	.align		4
.L_179:
        /*0348*/ 	.byte	0x04, 0x2f
        /*034a*/ 	.short	(.L_181 - .L_180)
	.align		4
.L_180:
        /*034c*/ 	.word	index@(_Z35group_norm_nhwc_fwd_one_pass_kernelI11Bf16IOFp32WLi64ELi56ELi448EEv26Group_norm_nhwc_fwd_params)
        /*0350*/ 	.word	0x00000020


	//----- nvinfo : EIATTR_FRAME_SIZE
	.align		4
.L_181:
        /*0354*/ 	.byte	0x04, 0x11
        /*0356*/ 	.short	(.L_183 - .L_182)
	.align		4
.L_182:
        /*0358*/ 	.word	index@(_Z35group_norm_nhwc_fwd_one_pass_kernelI11Bf16IOFp32WLi64ELi56ELi448EEv26Group_norm_nhwc_fwd_params)
        /*035c*/ 	.word	0x00000000


	//----- nvinfo : EIATTR_REGCOUNT
	.align		4
.L_183:
        /*0360*/ 	.byte	0x04, 0x2f
        /*0362*/ 	.short	(.L_185 - .L_184)
	.align		4
.L_184:
        /*0364*/ 	.word	index@(_Z35group_norm_nhwc_bwd_one_pass_kernelI11Fp32IOFp16WLi512ELi56ELi448EEv26Group_norm_nhwc_bwd_params)
        /*0368*/ 	.word	0x00000080


	//----- nvinfo : EIATTR_FRAME_SIZE
	.align		4
.L_185:
        /*036c*/ 	.byte	0x04, 0x11
        /*036e*/ 	.short	(.L_187 - .L_186)
	.align		4
.L_186:
        /*0370*/ 	.word	index@(_Z35group_norm_nhwc_bwd_one_pass_kernelI11Fp32IOFp16WLi512ELi56ELi448EEv26Group_norm_nhwc_bwd_params)
        /*0374*/ 	.word	0x000000c8


	//----- nvinfo : EIATTR_REGCOUNT
	.align		4
.L_187:
        /*0378*/ 	.byte	0x04, 0x2f
        /*037a*/ 	.short	(.L_189 - .L_188)
	.align		4
.L_188:
        /*037c*/ 	.word	index@(_Z35group_norm_nhwc_bwd_one_pass_kernelI11Fp32IOFp16WLi256ELi56ELi448EEv26Group_norm_nhwc_bwd_params)
        /*0380*/ 	.word	0x00000080


	//----- nvinfo : EIATTR_FRAME_SIZE
	.align		4
.L_189:
        /*0384*/ 	.byte	0x04, 0x11
        /*0386*/ 	.short	(.L_191 - .L_190)
	.align		4
.L_190:
        /*0388*/ 	.word	index@(_Z35group_norm_nhwc_bwd_one_pass_kernelI11Fp32IOFp16WLi256ELi56ELi448EEv26Group_norm_nhwc_bwd_params)
        /*038c*/ 	.word	0x00000000


	//----- nvinfo : EIATTR_REGCOUNT
	.align		4
.L_191:
        /*0390*/ 	.byte	0x04, 0x2f
        /*0392*/ 	.short	(.L_193 - .L_192)
	.align		4
.L_192:
        /*0394*/ 	.word	index@(_Z35group_norm_nhwc_bwd_one_pass_kernelI11Fp32IOFp16WLi128ELi56ELi448EEv26Group_norm_nhwc_bwd_params)
        /*0398*/ 	.word	0x00000048


	//----- nvinfo : EIATTR_FRAME_SIZE
	.align		4
.L_193:
        /*039c*/ 	.byte	0x04, 0x11
        /*039e*/ 	.short	(.L_195 - .L_194)
	.align		4
.L_194:
        /*03a0*/ 	.word	index@(_Z35group_norm_nhwc_bwd_one_pass_kernelI11Fp32IOFp16WLi128ELi56ELi448EEv26Group_norm_nhwc_bwd_params)
        /*03a4*/ 	.word	0x00000000


	//----- nvinfo : EIATTR_REGCOUNT
	.align		4
.L_195:
        /*03a8*/ 	.byte	0x04, 0x2f
        /*03aa*/ 	.short	(.L_197 - .L_196)
	.align		4
.L_196:
        /*03ac*/ 	.word	index@(_Z35group_norm_nhwc_bwd_one_pass_kernelI11Fp32IOFp16WLi64ELi56ELi448EEv26Group_norm_nhwc_bwd_params)
        /*03b0*/ 	.word	0x00000048


	//----- nvinfo : EIATTR_FRAME_SIZE
	.align		4
.L_197:
        /*03b4*/ 	.byte	0x04, 0x11
        /*03b6*/ 	.short	(.L_199 - .L_198)
	.align		4
.L_198:
        /*03b8*/ 	.word	index@(_Z35group_norm_nhwc_bwd_one_pass_kernelI11Fp32IOFp16WLi64ELi56ELi448EEv26Group_norm_nhwc_bwd_params)
        /*03bc*/ 	.word	0x00000000


	//----- nvinfo : EIATTR_REGCOUNT
	.align		4
.L_199:
        /*03c0*/ 	.byte	0x04, 0x2f
        /*03c2*/ 	.short	(.L_201 - .L_200)
	.align		4
.L_200:
        /*03c4*/ 	.word	index@(_Z35group_norm_nhwc_bwd_one_pass_kernelI11Fp32IOBf16WLi512ELi56ELi448EEv26Group_norm_nhwc_bwd_params)
        /*03c8*/ 	.word	0x00000080


	//----- nvinfo : EIATTR_FRAME_SIZE
	.align		4
.L_201:
        /*03cc*/ 	.byte	0x04, 0x11
        /*03ce*/ 	.short	(.L_203 - .L_202)
	.align		4
.L_202:
        /*03d0*/ 	.word	index@(_Z35group_norm_nhwc_bwd_one_pass_kernelI11Fp32IOBf16WLi512ELi56ELi448EEv26Group_norm_nhwc_bwd_params)
        /*03d4*/ 	.word	0x000000c8


	//----- nvinfo : EIATTR_REGCOUNT
	.align		4
.L_203:
        /*03d8*/ 	.byte	0x04, 0x2f
        /*03da*/ 	.short	(.L_205 - .L_204)
	.align		4
.L_204:
        /*03dc*/ 	.word	index@(_Z35group_norm_nhwc_bwd_one_pass_kernelI11Fp32IOBf16WLi256ELi56ELi448EEv26Group_norm_nhwc_bwd_params)
        /*03e0*/ 	.word	0x00000080


	//----- nvinfo : EIATTR_FRAME_SIZE
	.align		4
.L_205:
        /*03e4*/ 	.byte	0x04, 0x11
        /*03e6*/ 	.short	(.L_207 - .L_206)
	.align		4
.L_206:
        /*03e8*/ 	.word	index@(_Z35group_norm_nhwc_bwd_one_pass_kernelI11Fp32IOBf16WLi256ELi56ELi448EEv26Group_norm_nhwc_bwd_params)
        /*03ec*/ 	.word	0x00000000


	//----- nvinfo : EIATTR_REGCOUNT
	.align		4
.L_207:
        /*03f0*/ 	.byte	0x04, 0x2f
        /*03f2*/ 	.short	(.L_209 - .L_208)
	.align		4
.L_208:
        /*03f4*/ 	.word	index@(_Z35group_norm_nhwc_bwd_one_pass_kernelI11Fp32IOBf16WLi128ELi56ELi448EEv26Group_norm_nhwc_bwd_params)
        /*03f8*/ 	.word	0x00000048


	//----- nvinfo : EIATTR_FRAME_SIZE
	.align		4
.L_209:
        /*03fc*/ 	.byte	0x04, 0x11
        /*03fe*/ 	.short	(.L_211 - .L_210)
	.align		4
.L_210:
        /*0400*/ 	.word	index@(_Z35group_norm_nhwc_bwd_one_pass_kernelI11Fp32IOBf16WLi128ELi56ELi448EEv26Group_norm_nhwc_bwd_params)
        /*0404*/ 	.word	0x00000000


	//----- nvinfo : EIATTR_REGCOUNT
	.align		4
.L_211:
        /*0408*/ 	.byte	0x04, 0x2f
        /*040a*/ 	.short	(.L_213 - .L_212)
	.align		4
.L_212:
        /*040c*/ 	.word	index@(_Z35group_norm_nhwc_bwd_one_pass_kernelI11Fp32IOBf16WLi64ELi56ELi448EEv26Group_norm_nhwc_bwd_params)
        /*0410*/ 	.word	0x00000048


	//----- nvinfo : EIATTR_FRAME_SIZE
	.align		4
.L_213:
        /*0414*/ 	.byte	0x04, 0x11
        /*0416*/ 	.short	(.L_215 - .L_214)
	.align		4
.L_214:
        /*0418*/ 	.word	index@(_Z35group_norm_nhwc_bwd_one_pass_kernelI11Fp32IOBf16WLi64ELi56ELi448EEv26Group_norm_nhwc_bwd_params)
        /*041c*/ 	.word	0x00000000


	//----- nvinfo : EIATTR_REGCOUNT
	.align		4
.L_215:
        /*0420*/ 	.byte	0x04, 0x2f
        /*0422*/ 	.short	(.L_217 - .L_216)
	.align		4
.L_216:
        /*0424*/ 	.word	index@(_Z35group_norm_nhwc_bwd_one_pass_kernelI11Fp32IOFp32WLi512ELi56ELi448EEv26Group_norm_nhwc_bwd_params)
        /*0428*/ 	.word	0x00000080


	//----- nvinfo : EIATTR_FRAME_SIZE
	.align		4
.L_217:
        /*042c*/ 	.byte	0x04, 0x11
        /*042e*/ 	.short	(.L_219 - .L_218)
	.align		4
.L_218:
        /*0430*/ 	.word	index@(_Z35group_norm_nhwc_bwd_one_pass_kernelI11Fp32IOFp32WLi512ELi56ELi448EEv26Group_norm_nhwc_bwd_params)
        /*0434*/ 	.word	0x000000c8


	//----- nvinfo : EIATTR_REGCOUNT
	.align		4
.L_219:
        /*0438*/ 	.byte	0x04, 0x2f
        /*043a*/ 	.short	(.L_221 - .L_220)
	.align		4
.L_220:
        /*043c*/ 	.word	index@(_Z35group_norm_nhwc_bwd_one_pass_kernelI11Fp32IOFp32WLi256ELi56ELi448EEv26Group_norm_nhwc_bwd_params)
        /*0440*/ 	.word	0x00000080


	//----- nvinfo : EIATTR_FRAME_SIZE
	.align		4
.L_221:
        /*0444*/ 	.byte	0x04, 0x11
        /*0446*/ 	.short	(.L_223 - .L_222)
	.align		4
.L_222:
        /*0448*/ 	.word	index@(_Z35group_norm_nhwc_bwd_one_pass_kernelI11Fp32IOFp32WLi256ELi56ELi448EEv26Group_norm_nhwc_bwd_params)
        /*044c*/ 	.word	0x00000000


	//----- nvinfo : EIATTR_REGCOUNT
	.align		4
.L_223:
        /*0450*/ 	.byte	0x04, 0x2f
        /*0452*/ 	.short	(.L_225 - .L_224)
	.align		4
.L_224:
        /*0454*/ 	.word	index@(_Z35group_norm_nhwc_bwd_one_pass_kernelI11Fp32IOFp32WLi128ELi56ELi448EEv26Group_norm_nhwc_bwd_params)
        /*0458*/ 	.word	0x00000048


	//----- nvinfo : EIATTR_FRAME_SIZE
	.align		4
.L_225:
        /*045c*/ 	.byte	0x04, 0x11
        /*045e*/ 	.short	(.L_227 - .L_226)
	.align		4
.L_226:
        /*0460*/ 	.word	index@(_Z35group_norm_nhwc_bwd_one_pass_kernelI11Fp32IOFp32WLi128ELi56ELi448EEv26Group_norm_nhwc_bwd_params)
        /*0464*/ 	.word	0x00000000


	//----- nvinfo : EIATTR_REGCOUNT
	.align		4
.L_227:
        /*0468*/ 	.byte	0x04, 0x2f
        /*046a*/ 	.short	(.L_229 - .L_228)
	.align		4
.L_228:
        /*046c*/ 	.word	index@(_Z35group_norm_nhwc_bwd_one_pass_kernelI11Fp32IOFp32WLi64ELi56ELi448EEv26Group_norm_nhwc_bwd_params)
        /*0470*/ 	.word	0x00000048


	//----- nvinfo : EIATTR_FRAME_SIZE
	.align		4
.L_229:
        /*0474*/ 	.byte	0x04, 0x11
        /*0476*/ 	.short	(.L_231 - .L_230)
	.align		4
.L_230:
        /*0478*/ 	.word	index@(_Z35group_norm_nhwc_bwd_one_pass_kernelI11Fp32IOFp32WLi64ELi56ELi448EEv26Group_norm_nhwc_bwd_params)
        /*047c*/ 	.word	0x00000000


	//----- nvinfo : EIATTR_REGCOUNT
	.align		4
.L_231:
        /*0480*/ 	.byte	0x04, 0x2f
        /*0482*/ 	.short	(.L_233 - .L_232)
	.align		4
.L_232:
        /*0484*/ 	.word	index@(_Z35group_norm_nhwc_bwd_one_pass_kernelI11Fp16IOFp16WLi512ELi56ELi448EEv26Group_norm_nhwc_bwd_params)
        /*0488*/ 	.word	0x00000080


	//----- nvinfo : EIATTR_FRAME_SIZE
	.align		4
.L_233:
        /*048c*/ 	.byte	0x04, 0x11
        /*048e*/ 	.short	(.L_235 - .L_234)
	.align		4
.L_234:
        /*0490*/ 	.word	index@(_Z35group_norm_nhwc_bwd_one_pass_kernelI11Fp16IOFp16WLi512ELi56ELi448EEv26Group_norm_nhwc_bwd_params)
        /*0494*/ 	.word	0x00000000


	//----- nvinfo : EIATTR_REGCOUNT
	.align		4
.L_235:
        /*0498*/ 	.byte	0x04, 0x2f
        /*049a*/ 	.short	(.L_237 - .L_236)
	.align		4
.L_236:
        /*049c*/ 	.word	index@(_Z35group_norm_nhwc_bwd_one_pass_kernelI11Fp16IOFp16WLi256ELi56ELi448EEv26Group_norm_nhwc_bwd_params)
        /*04a0*/ 	.word	0x00000080


	//----- nvinfo : EIATTR_FRAME_SIZE
	.align		4
.L_237:
        /*04a4*/ 	.byte	0x04, 0x11
        /*04a6*/ 	.short	(.L_239 - .L_238)
	.align		4
.L_238:
        /*04a8*/ 	.word	index@(_Z35group_norm_nhwc_bwd_one_pass_kernelI11Fp16IOFp16WLi256ELi56ELi448EEv26Group_norm_nhwc_bwd_params)
        /*04ac*/ 	.word	0x00000000


	//----- nvinfo : EIATTR_REGCOUNT
	.align		4
.L_239:
        /*04b0*/ 	.byte	0x04, 0x2f
        /*04b2*/ 	.short	(.L_241 - .L_240)
	.align		4
.L_240:
        /*04b4*/ 	.word	index@(_Z35group_norm_nhwc_bwd_one_pass_kernelI11Fp16IOFp16WLi128ELi56ELi448EEv26Group_norm_nhwc_bwd_params)
        /*04b8*/ 	.word	0x00000048


	//----- nvinfo : EIATTR_FRAME_SIZE
	.align		4
.L_241:
        /*04bc*/ 	.byte	0x04, 0x11
        /*04be*/ 	.short	(.L_243 - .L_242)
	.align		4
.L_242:
        /*04c0*/ 	.word	index@(_Z35group_norm_nhwc_bwd_one_pass_kernelI11Fp16IOFp16WLi128ELi56ELi448EEv26Group_norm_nhwc_bwd_params)
        /*04c4*/ 	.word	0x00000000


	//----- nvinfo : EIATTR_REGCOUNT
	.align		4
.L_243:
        /*04c8*/ 	.byte	0x04, 0x2f
        /*04ca*/ 	.short	(.L_245 - .L_244)
	.align		4
.L_244:
        /*04cc*/ 	.word	index@(_Z35group_norm_nhwc_bwd_one_pass_kernelI11Fp16IOFp16WLi64ELi56ELi448EEv26Group_norm_nhwc_bwd_params)
        /*04d0*/ 	.word	0x00000048


	//----- nvinfo : EIATTR_FRAME_SIZE
	.align		4
.L_245:
        /*04d4*/ 	.byte	0x04, 0x11
        /*04d6*/ 	.short	(.L_247 - .L_246)
	.align		4
.L_246:
        /*04d8*/ 	.word	index@(_Z35group_norm_nhwc_bwd_one_pass_kernelI11Fp16IOFp16WLi64ELi56ELi448EEv26Group_norm_nhwc_bwd_params)
        /*04dc*/ 	.word	0x00000000


	//----- nvinfo : EIATTR_REGCOUNT
	.align		4
.L_247:
        /*04e0*/ 	.byte	0x04, 0x2f
        /*04e2*/ 	.short	(.L_249 - .L_248)
	.align		4
.L_248:
        /*04e4*/ 	.word	index@(_Z35group_norm_nhwc_bwd_one_pass_kernelI11Fp16IOBf16WLi512ELi56ELi448EEv26Group_norm_nhwc_bwd_params)
        /*04e8*/ 	.word	0x00000080


	//----- nvinfo : EIATTR_FRAME_SIZE
	.align		4
.L_249:
        /*04ec*/ 	.byte	0x04, 0x11
        /*04ee*/ 	.short	(.L_251 - .L_250)
	.align		4
.L_250:
        /*04f0*/ 	.word	index@(_Z35group_norm_nhwc_bwd_one_pass_kernelI11Fp16IOBf16WLi512ELi56ELi448EEv26Group_norm_nhwc_bwd_params)
        /*04f4*/ 	.word	0x00000000


	//----- nvinfo : EIATTR_REGCOUNT
	.align		4
.L_251:
        /*04f8*/ 	.byte	0x04, 0x2f
        /*04fa*/ 	.short	(.L_253 - .L_252)
	.align		4
.L_252:
        /*04fc*/ 	.word	index@(_Z35group_norm_nhwc_bwd_one_pass_kernelI11Fp16IOBf16WLi256ELi56ELi448EEv26Group_norm_nhwc_bwd_params)
        /*0500*/ 	.word	0x00000080


	//----- nvinfo : EIATTR_FRAME_SIZE
	.align		4
.L_253:
        /*0504*/ 	.byte	0x04, 0x11
        /*0506*/ 	.short	(.L_255 - .L_254)
	.align		4
.L_254:
        /*0508*/ 	.word	index@(_Z35group_norm_nhwc_bwd_one_pass_kernelI11Fp16IOBf16WLi256ELi56ELi448EEv26Group_norm_nhwc_bwd_params)
        /*050c*/ 	.word	0x00000000


	//----- nvinfo : EIATTR_REGCOUNT
	.align		4
.L_255:
        /*0510*/ 	.byte	0x04, 0x2f
        /*0512*/ 	.short	(.L_257 - .L_256)
	.align		4
.L_256:
        /*0514*/ 	.word	index@(_Z35group_norm_nhwc_bwd_one_pass_kernelI11Fp16IOBf16WLi128ELi56ELi448EEv26Group_norm_nhwc_bwd_params)
        /*0518*/ 	.word	0x00000048


	//----- nvinfo : EIATTR_FRAME_SIZE
	.align		4
.L_257:
        /*051c*/ 	.byte	0x04, 0x11
        /*051e*/ 	.short	(.L_259 - .L_258)
	.align		4
.L_258:
        /*0520*/ 	.word	index@(_Z35group_norm_nhwc_bwd_one_pass_kernelI11Fp16IOBf16WLi128ELi56ELi448EEv26Group_norm_nhwc_bwd_params)
        /*0524*/ 	.word	0x00000000


	//----- nvinfo : EIATTR_REGCOUNT
	.align		4
.L_259:
        /*0528*/ 	.byte	0x04, 0x2f
        /*052a*/ 	.short	(.L_261 - .L_260)
	.align		4
.L_260:
        /*052c*/ 	.word	index@(_Z35group_norm_nhwc_bwd_one_pass_kernelI11Fp16IOBf16WLi64ELi56ELi448EEv26Group_norm_nhwc_bwd_params)
        /*0530*/ 	.word	0x00000048


	//----- nvinfo : EIATTR_FRAME_SIZE
	.align		4
.L_261:
        /*0534*/ 	.byte	0x04, 0x11
        /*0536*/ 	.short	(.L_263 - .L_262)
	.align		4
.L_262:
        /*0538*/ 	.word	index@(_Z35group_norm_nhwc_bwd_one_pass_kernelI11Fp16IOBf16WLi64ELi56ELi448EEv26Group_norm_nhwc_bwd_params)
        /*053c*/ 	.word	0x00000000


	//----- nvinfo : EIATTR_REGCOUNT
	.align		4
.L_263:
        /*0540*/ 	.byte	0x04, 0x2f
        /*0542*/ 	.short	(.L_265 - .L_264)
	.align		4
.L_264:
        /*0544*/ 	.word	index@(_Z35group_norm_nhwc_bwd_one_pass_kernelI11Fp16IOFp32WLi512ELi56ELi448EEv26Group_norm_nhwc_bwd_params)
        /*0548*/ 	.word	0x00000080


	//----- nvinfo : EIATTR_FRAME_SIZE
	.align		4
.L_265:
        /*054c*/ 	.byte	0x04, 0x11
        /*054e*/ 	.short	(.L_267 - .L_266)
	.align		4
.L_266:
        /*0550*/ 	.word	index@(_Z35group_norm_nhwc_bwd_one_pass_kernelI11Fp16IOFp32WLi512ELi56ELi448EEv26Group_norm_nhwc_bwd_params)
        /*0554*/ 	.word	0x00000000


	//----- nvinfo : EIATTR_REGCOUNT
	.align		4
.L_267:
        /*0558*/ 	.byte	0x04, 0x2f
        /*055a*/ 	.short	(.L_269 - .L_268)
	.align		4
.L_268:
        /*055c*/ 	.word	index@(_Z35group_norm_nhwc_bwd_one_pass_kernelI11Fp16IOFp32WLi256ELi56ELi448EEv26Group_norm_nhwc_bwd_params)
        /*0560*/ 	.word	0x00000080


	//----- nvinfo : EIATTR_FRAME_SIZE
	.align		4
.L_269:
        /*0564*/ 	.byte	0x04, 0x11
        /*0566*/ 	.short	(.L_271 - .L_270)
	.align		4
.L_270:
        /*0568*/ 	.word	index@(_Z35group_norm_nhwc_bwd_one_pass_kernelI11Fp16IOFp32WLi256ELi56ELi448EEv26Group_norm_nhwc_bwd_params)
        /*056c*/ 	.word	0x00000000


	//----- nvinfo : EIATTR_REGCOUNT
	.align		4
.L_271:
        /*0570*/ 	.byte	0x04, 0x2f
        /*0572*/ 	.short	(.L_273 - .L_272)
	.align		4
.L_272:
        /*0574*/ 	.word	index@(_Z35group_norm_nhwc_bwd_one_pass_kernelI11Fp16IOFp32WLi128ELi56ELi448EEv26Group_norm_nhwc_bwd_params)
        /*0578*/ 	.word	0x00000048


	//----- nvinfo : EIATTR_FRAME_SIZE
	.align		4
.L_273:
        /*057c*/ 	.byte	0x04, 0x11
        /*057e*/ 	.short	(.L_275 - .L_274)
	.align		4
.L_274:
        /*0580*/ 	.word	index@(_Z35group_norm_nhwc_bwd_one_pass_kernelI11Fp16IOFp32WLi128ELi56ELi448EEv26Group_norm_nhwc_bwd_params)
        /*0584*/ 	.word	0x00000000


	//----- nvinfo : EIATTR_REGCOUNT
	.align		4
.L_275:
        /*0588*/ 	.byte	0x04, 0x2f
        /*058a*/ 	.short	(.L_277 - .L_276)
	.align		4
.L_276:
        /*058c*/ 	.word	index@(_Z35group_norm_nhwc_bwd_one_pass_kernelI11Fp16IOFp32WLi64ELi56ELi448EEv26Group_norm_nhwc_bwd_params)
        /*0590*/ 	.word	0x00000048


	//----- nvinfo : EIATTR_FRAME_SIZE
	.align		4
.L_277:
        /*0594*/ 	.byte	0x04, 0x11
        /*0596*/ 	.short	(.L_279 - .L_278)
	.align		4
.L_278:
        /*0598*/ 	.word	index@(_Z35group_norm_nhwc_bwd_one_pass_kernelI11Fp16IOFp32WLi64ELi56ELi448EEv26Group_norm_nhwc_bwd_params)
        /*059c*/ 	.word	0x00000000


	//----- nvinfo : EIATTR_REGCOUNT
	.align		4
.L_279:
        /*05a0*/ 	.byte	0x04, 0x2f
        /*05a2*/ 	.short	(.L_281 - .L_280)
	.align		4
.L_280:
        /*05a4*/ 	.word	index@(_Z35group_norm_nhwc_bwd_one_pass_kernelI11Bf16IOFp16WLi512ELi56ELi448EEv26Group_norm_nhwc_bwd_params)
        /*05a8*/ 	.word	0x00000080


	//----- nvinfo : EIATTR_FRAME_SIZE
	.align		4
.L_281:
        /*05ac*/ 	.byte	0x04, 0x11
        /*05ae*/ 	.short	(.L_283 - .L_282)
	.align		4
.L_282:
        /*05b0*/ 	.word	index@(_Z35group_norm_nhwc_bwd_one_pass_kernelI11Bf16IOFp16WLi512ELi56ELi448EEv26Group_norm_nhwc_bwd_params)
        /*05b4*/ 	.word	0x000000a0


	//----- nvinfo : EIATTR_REGCOUNT
	.align		4
.L_283:
        /*05b8*/ 	.byte	0x04, 0x2f
        /*05ba*/ 	.short	(.L_285 - .L_284)
	.align		4
.L_284:
        /*05bc*/ 	.word	index@(_Z35group_norm_nhwc_bwd_one_pass_kernelI11Bf16IOFp16WLi256ELi56ELi448EEv26Group_norm_nhwc_bwd_params)
        /*05c0*/ 	.word	0x00000080


	//----- nvinfo : EIATTR_FRAME_SIZE
	.align		4
.L_285:
        /*05c4*/ 	.byte	0x04, 0x11
        /*05c6*/ 	.short	(.L_287 - .L_286)
	.align		4
.L_286:
        /*05c8*/ 	.word	index@(_Z35group_norm_nhwc_bwd_one_pass_kernelI11Bf16IOFp16WLi256ELi56ELi448EEv26Group_norm_nhwc_bwd_params)
        /*05cc*/ 	.word	0x00000000


	//----- nvinfo : EIATTR_REGCOUNT
	.align		4
.L_287:
        /*05d0*/ 	.byte	0x04, 0x2f
        /*05d2*/ 	.short	(.L_289 - .L_288)
	.align		4
.L_288:
        /*05d4*/ 	.word	index@(_Z35group_norm_nhwc_bwd_one_pass_kernelI11Bf16IOFp16WLi128ELi56ELi448EEv26Group_norm_nhwc_bwd_params)
        /*05d8*/ 	.word	0x00000048


	//----- nvinfo : EIATTR_FRAME_SIZE
	.align		4
.L_289:
        /*05dc*/ 	.byte	0x04, 0x11
        /*05de*/ 	.short	(.L_291 - .L_290)
	.align		4
.L_290:
        /*05e0*/ 	.word	index@(_Z35group_norm_nhwc_bwd_one_pass_kernelI11Bf16IOFp16WLi128ELi56ELi448EEv26Group_norm_nhwc_bwd_params)
        /*05e4*/ 	.word	0x00000000


	//----- nvinfo : EIATTR_REGCOUNT
	.align		4
.L_291:
        /*05e8*/ 	.byte	0x04, 0x2f
        /*05ea*/ 	.short	(.L_293 - .L_292)
	.align		4
.L_292:
        /*05ec*/ 	.word	index@(_Z35group_norm_nhwc_bwd_one_pass_kernelI11Bf16IOFp16WLi64ELi56ELi448EEv26Group_norm_nhwc_bwd_params)
        /*05f0*/ 	.word	0x00000043


	//----- nvinfo : EIATTR_FRAME_SIZE
	.align		4
.L_293:
        /*05f4*/ 	.byte	0x04, 0x11
        /*05f6*/ 	.short	(.L_295 - .L_294)
	.align		4
.L_294:
        /*05f8*/ 	.word	index@(_Z35group_norm_nhwc_bwd_one_pass_kernelI11Bf16IOFp16WLi64ELi56ELi448EEv26Group_norm_nhwc_bwd_params)
        /*05fc*/ 	.word	0x00000000


	//----- nvinfo : EIATTR_REGCOUNT
	.align		4
.L_295:
        /*0600*/ 	.byte	0x04, 0x2f
        /*0602*/ 	.short	(.L_297 - .L_296)
	.align		4
.L_296:
        /*0604*/ 	.word	index@(_Z35group_norm_nhwc_bwd_one_pass_kernelI11Bf16IOBf16WLi512ELi56ELi448EEv26Group_norm_nhwc_bwd_params)
        /*0608*/ 	.word	0x00000080


	//----- nvinfo : EIATTR_FRAME_SIZE
	.align		4
.L_297:
        /*060c*/ 	.byte	0x04, 0x11
        /*060e*/ 	.short	(.L_299 - .L_298)
	.align		4
.L_298:
        /*0610*/ 	.word	index@(_Z35group_norm_nhwc_bwd_one_pass_kernelI11Bf16IOBf16WLi512ELi56ELi448EEv26Group_norm_nhwc_bwd_params)
        /*0614*/ 	.word	0x000000a0


	//----- nvinfo : EIATTR_REGCOUNT
	.align		4
.L_299:
        /*0618*/ 	.byte	0x04, 0x2f
        /*061a*/ 	.short	(.L_301 - .L_300)
	.align		4
.L_300:
        /*061c*/ 	.word	index@(_Z35group_norm_nhwc_bwd_one_pass_kernelI11Bf16IOBf16WLi256ELi56ELi448EEv26Group_norm_nhwc_bwd_params)
        /*0620*/ 	.word	0x00000080


	//----- nvinfo : EIATTR_FRAME_SIZE
	.align		4
.L_301:
        /*0624*/ 	.byte	0x04, 0x11
        /*0626*/ 	.short	(.L_303 - .L_302)
	.align		4
.L_302:
        /*0628*/ 	.word	index@(_Z35group_norm_nhwc_bwd_one_pass_kernelI11Bf16IOBf16WLi256ELi56ELi448EEv26Group_norm_nhwc_bwd_params)
        /*062c*/ 	.word	0x00000000


	//----- nvinfo : EIATTR_REGCOUNT
	.align		4
.L_303:
        /*0630*/ 	.byte	0x04, 0x2f
        /*0632*/ 	.short	(.L_305 - .L_304)
	.align		4
.L_304:
        /*0634*/ 	.word	index@(_Z35group_norm_nhwc_bwd_one_pass_kernelI11Bf16IOBf16WLi128ELi56ELi448EEv26Group_norm_nhwc_bwd_params)
        /*0638*/ 	.word	0x00000048


	//----- nvinfo : EIATTR_FRAME_SIZE
	.align		4
.L_305:
        /*063c*/ 	.byte	0x04, 0x11
        /*063e*/ 	.short	(.L_307 - .L_306)
	.align		4
.L_306:
        /*0640*/ 	.word	index@(_Z35group_norm_nhwc_bwd_one_pass_kernelI11Bf16IOBf16WLi128ELi56ELi448EEv26Group_norm_nhwc_bwd_params)
        /*0644*/ 	.word	0x00000000


	//----- nvinfo : EIATTR_REGCOUNT
	.align		4
.L_307:
        /*0648*/ 	.byte	0x04, 0x2f
        /*064a*/ 	.short	(.L_309 - .L_308)
	.align		4
.L_308:
        /*064c*/ 	.word	index@(_Z35group_norm_nhwc_bwd_one_pass_kernelI11Bf16IOBf16WLi64ELi56ELi448EEv26Group_norm_nhwc_bwd_params)
        /*0650*/ 	.word	0x00000043


	//----- nvinfo : EIATTR_FRAME_SIZE
	.align		4
.L_309:
        /*0654*/ 	.byte	0x04, 0x11
        /*0656*/ 	.short	(.L_311 - .L_310)
	.align		4
.L_310:
        /*0658*/ 	.word	index@(_Z35group_norm_nhwc_bwd_one_pass_kernelI11Bf16IOBf16WLi64ELi56ELi448EEv26Group_norm_nhwc_bwd_params)
        /*065c*/ 	.word	0x00000000


	//----- nvinfo : EIATTR_REGCOUNT
	.align		4
.L_311:
        /*0660*/ 	.byte	0x04, 0x2f
        /*0662*/ 	.short	(.L_313 - .L_312)
	.align		4
.L_312:
        /*0664*/ 	.word	index@(_Z35group_norm_nhwc_bwd_one_pass_kernelI11Bf16IOFp32WLi512ELi56ELi448EEv26Group_norm_nhwc_bwd_params)
        /*0668*/ 	.word	0x00000080


	//----- nvinfo : EIATTR_FRAME_SIZE
	.align		4
.L_313:
        /*066c*/ 	.byte	0x04, 0x11
        /*066e*/ 	.short	(.L_315 - .L_314)
	.align		4
.L_314:
        /*0670*/ 	.word	index@(_Z35group_norm_nhwc_bwd_one_pass_kernelI11Bf16IOFp32WLi512ELi56ELi448EEv26Group_norm_nhwc_bwd_params)
        /*0674*/ 	.word	0x000000a0


	//----- nvinfo : EIATTR_REGCOUNT
	.align		4
.L_315:
        /*0678*/ 	.byte	0x04, 0x2f
        /*067a*/ 	.short	(.L_317 - .L_316)
	.align		4
.L_316:
        /*067c*/ 	.word	index@(_Z35group_norm_nhwc_bwd_one_pass_kernelI11Bf16IOFp32WLi256ELi56ELi448EEv26Group_norm_nhwc_bwd_params)
        /*0680*/ 	.word	0x00000080


	//----- nvinfo : EIATTR_FRAME_SIZE
	.align		4
.L_317:
        /*0684*/ 	.byte	0x04, 0x11
        /*0686*/ 	.short	(.L_319 - .L_318)
	.align		4
.L_318:
        /*0688*/ 	.word	index@(_Z35group_norm_nhwc_bwd_one_pass_kernelI11Bf16IOFp32WLi256ELi56ELi448EEv26Group_norm_nhwc_bwd_params)
        /*068c*/ 	.word	0x00000000


	//----- nvinfo : EIATTR_REGCOUNT
	.align		4
.L_319:
        /*0690*/ 	.byte	0x04, 0x2f
        /*0692*/ 	.short	(.L_321 - .L_320)
	.align		4
.L_320:
        /*0694*/ 	.word	index@(_Z35group_norm_nhwc_bwd_one_pass_kernelI11Bf16IOFp32WLi128ELi56ELi448EEv26Group_norm_nhwc_bwd_params)
        /*0698*/ 	.word	0x00000048


	//----- nvinfo : EIATTR_FRAME_SIZE
	.align		4
.L_321:
        /*069c*/ 	.byte	0x04, 0x11
        /*069e*/ 	.short	(.L_323 - .L_322)
	.align		4
.L_322:
        /*06a0*/ 	.word	index@(_Z35group_norm_nhwc_bwd_one_pass_kernelI11Bf16IOFp32WLi128ELi56ELi448EEv26Group_norm_nhwc_bwd_params)
        /*06a4*/ 	.word	0x00000000


	//----- nvinfo : EIATTR_REGCOUNT
	.align		4
.L_323:
        /*06a8*/ 	.byte	0x04, 0x2f
        /*06aa*/ 	.short	(.L_325 - .L_324)
	.align		4
.L_324:
        /*06ac*/ 	.word	index@(_Z35group_norm_nhwc_bwd_one_pass_kernelI11Bf16IOFp32WLi64ELi56ELi448EEv26Group_norm_nhwc_bwd_params)
        /*06b0*/ 	.word	0x00000042


	//----- nvinfo : EIATTR_FRAME_SIZE
	.align		4
.L_325:
        /*06b4*/ 	.byte	0x04, 0x11
        /*06b6*/ 	.short	(.L_327 - .L_326)
	.align		4
.L_326:
        /*06b8*/ 	.word	index@(_Z35group_norm_nhwc_bwd_one_pass_kernelI11Bf16IOFp32WLi64ELi56ELi448EEv26Group_norm_nhwc_bwd_params)
        /*06bc*/ 	.word	0x00000000


	//----- nvinfo : EIATTR_REGCOUNT
	.align		4
.L_327:
        /*06c0*/ 	.byte	0x04, 0x2f
        /*06c2*/ 	.short	(.L_329 - .L_328)
	.align		4
.L_328:
        /*06c4*/ 	.word	index@(_ZN3cub17CUB_300001_SM_9006detail11EmptyKernelIvEEvv)
        /*06c8*/ 	.word	0x00000004


	//----- nvinfo : EIATTR_FRAME_SIZE
	.align		4
.L_329:
        /*06cc*/ 	.byte	0x04, 0x11
        /*06ce*/ 	.short	(.L_331 - .L_330)
	.align		4
.L_330:
        /*06d0*/ 	.word	index@(_ZN3cub17CUB_300001_SM_9006detail11EmptyKernelIvEEvv)
        /*06d4*/ 	.word	0x00000000


	//----- nvinfo : EIATTR_MIN_STACK_SIZE
	.align		4
.L_331:
        /*06d8*/ 	.byte	0x04, 0x12
        /*06da*/ 	.short	(.L_333 - .L_332)
	.align		4
.L_332:
        /*06dc*/ 	.word	index@(_ZN3cub17CUB_300001_SM_9006detail11EmptyKernelIvEEvv)
        /*06e0*/ 	.word	0x00000000


	//----- nvinfo : EIATTR_MIN_STACK_SIZE
	.align		4
.L_333:
        /*06e4*/ 	.byte	0x04, 0x12
        /*06e6*/ 	.short	(.L_335 - .L_334)
	.align		4
.L_334:
        /*06e8*/ 	.word	index@(_Z35group_norm_nhwc_bwd_one_pass_kernelI11Bf16IOFp32WLi64ELi56ELi448EEv26Group_norm_nhwc_bwd_params)
        /*06ec*/ 	.word	0x00000000


	//----- nvinfo : EIATTR_MIN_STACK_SIZE
	.align		4
.L_335:
        /*06f0*/ 	.byte	0x04, 0x12
        /*06f2*/ 	.short	(.L_337 - .L_336)
	.align		4
.L_336:
        /*06f4*/ 	.word	index@(_Z35group_norm_nhwc_bwd_one_pass_kernelI11Bf16IOFp32WLi128ELi56ELi448EEv26Group_norm_nhwc_bwd_params)
        /*06f8*/ 	.word	0x00000000


	//----- nvinfo : EIATTR_MIN_STACK_SIZE
	.align		4
.L_337:
        /*06fc*/ 	.byte	0x04, 0x12
        /*06fe*/ 	.short	(.L_339 - .L_338)
	.align		4
.L_338:
        /*0700*/ 	.word	index@(_Z35group_norm_nhwc_bwd_one_pass_kernelI11Bf16IOFp32WLi256ELi56ELi448EEv26Group_norm_nhwc_bwd_params)
        /*0704*/ 	.word	0x00000000


	//----- nvinfo : EIATTR_MIN_STACK_SIZE
	.align		4
.L_339:
        /*0708*/ 	.byte	0x04, 0x12
        /*070a*/ 	.short	(.L_341 - .L_340)
	.align		4
.L_340:
        /*070c*/ 	.word	index@(_Z35group_norm_nhwc_bwd_one_pass_kernelI11Bf16IOFp32WLi512ELi56ELi448EEv26Group_norm_nhwc_bwd_params)
        /*0710*/ 	.word	0x000000a0


	//----- nvinfo : EIATTR_MIN_STACK_SIZE
	.align		4
.L_341:
        /*0714*/ 	.byte	0x04, 0x12
        /*0716*/ 	.short	(.L_343 - .L_342)
	.align		4
.L_342:
        /*0718*/ 	.word	index@(_Z35group_norm_nhwc_bwd_one_pass_kernelI11Bf16IOBf16WLi64ELi56ELi448EEv26Group_norm_nhwc_bwd_params)
        /*071c*/ 	.word	0x00000000


	//----- nvinfo : EIATTR_MIN_STACK_SIZE
	.align		4
.L_343:
        /*0720*/ 	.byte	0x04, 0x12
        /*0722*/ 	.short	(.L_345 - .L_344)
	.align		4
.L_344:
        /*0724*/ 	.word	index@(_Z35group_norm_nhwc_bwd_one_pass_kernelI11Bf16IOBf16WLi128ELi56ELi448EEv26Group_norm_nhwc_bwd_params)
        /*0728*/ 	.word	0x00000000


	//----- nvinfo : EIATTR_MIN_STACK_SIZE
	.align		4
.L_345:
        /*072c*/ 	.byte	0x04, 0x12
        /*072e*/ 	.short	(.L_347 - .L_346)
	.align		4
.L_346:
        /*0730*/ 	.word	index@(_Z35group_norm_nhwc_bwd_one_pass_kernelI11Bf16IOBf16WLi256ELi56ELi448EEv26Group_norm_nhwc_bwd_params)
        /*0734*/ 	.word	0x00000000


	//----- nvinfo : EIATTR_MIN_STACK_SIZE
	.align		4
.L_347:
        /*0738*/ 	.byte	0x04, 0x12
        /*073a*/ 	.short	(.L_349 - .L_348)
	.align		4
.L_348:
        /*073c*/ 	.word	index@(_Z35group_norm_nhwc_bwd_one_pass_kernelI11Bf16IOBf16WLi512ELi56ELi448EEv26Group_norm_nhwc_bwd_params)
        /*0740*/ 	.word	0x000000a0


	//----- nvinfo : EIATTR_MIN_STACK_SIZE
	.align		4
.L_349:
        /*0744*/ 	.byte	0x04, 0x12
        /*0746*/ 	.short	(.L_351 - .L_350)
	.align		4
.L_350:
        /*0748*/ 	.word	index@(_Z35group_norm_nhwc_bwd_one_pass_kernelI11Bf16IOFp16WLi64ELi56ELi448EEv26Group_norm_nhwc_bwd_params)
        /*074c*/ 	.word	0x00000000


	//----- nvinfo : EIATTR_MIN_STACK_SIZE
	.align		4
.L_351:
        /*0750*/ 	.byte	0x04, 0x12
        /*0752*/ 	.short	(.L_353 - .L_352)
	.align		4
.L_352:
        /*0754*/ 	.word	index@(_Z35group_norm_nhwc_bwd_one_pass_kernelI11Bf16IOFp16WLi128ELi56ELi448EEv26Group_norm_nhwc_bwd_params)
        /*0758*/ 	.word	0x00000000


	//----- nvinfo : EIATTR_MIN_STACK_SIZE
	.align		4
.L_353:
        /*075c*/ 	.byte	0x04, 0x12
        /*075e*/ 	.short	(.L_355 - .L_354)
	.align		4
.L_354:
        /*0760*/ 	.word	index@(_Z35group_norm_nhwc_bwd_one_pass_kernelI11Bf16IOFp16WLi256ELi56ELi448EEv26Group_norm_nhwc_bwd_params)
        /*0764*/ 	.word	0x00000000


	//----- nvinfo : EIATTR_MIN_STACK_SIZE
	.align		4
.L_355:
        /*0768*/ 	.byte	0x04, 0x12
        /*076a*/ 	.short	(.L_357 - .L_356)
	.align		4
.L_356:
        /*076c*/ 	.word	index@(_Z35group_norm_nhwc_bwd_one_pass_kernelI11Bf16IOFp16WLi512ELi56ELi448EEv26Group_norm_nhwc_bwd_params)
        /*0770*/ 	.word	0x000000a0


	//----- nvinfo : EIATTR_MIN_STACK_SIZE
	.align		4
.L_357:
        /*0774*/ 	.byte	0x04, 0x12
        /*0776*/ 	.short	(.L_359 - .L_358)
	.align		4
.L_358:
        /*0778*/ 	.word	index@(_Z35group_norm_nhwc_bwd_one_pass_kernelI11Fp16IOFp32WLi64ELi56ELi448EEv26Group_norm_nhwc_bwd_params)
        /*077c*/ 	.word	0x00000000


	//----- nvinfo : EIATTR_MIN_STACK_SIZE
	.align		4
.L_359:
        /*0780*/ 	.byte	0x04, 0x12
        /*0782*/ 	.short	(.L_361 - .L_360)
	.align		4
.L_360:
        /*0784*/ 	.word	index@(_Z35group_norm_nhwc_bwd_one_pass_kernelI11Fp16IOFp32WLi128ELi56ELi448EEv26Group_norm_nhwc_bwd_params)
        /*0788*/ 	.word	0x00000000


	//----- nvinfo : EIATTR_MIN_STACK_SIZE
	.align		4
.L_361:
        /*078c*/ 	.byte	0x04, 0x12
        /*078e*/ 	.short	(.L_363 - .L_362)
	.align		4
.L_362:
        /*0790*/ 	.word	index@(_Z35group_norm_nhwc_bwd_one_pass_kernelI11Fp16IOFp32WLi256ELi56ELi448EEv26Group_norm_nhwc_bwd_params)
        /*0794*/ 	.word	0x00000000


	//----- nvinfo : EIATTR_MIN_STACK_SIZE
	.align		4
.L_363:
        /*0798*/ 	.byte	0x04, 0x12
        /*079a*/ 	.short	(.L_365 - .L_364)
	.align		4
.L_364:
        /*079c*/ 	.word	index@(_Z35group_norm_nhwc_bwd_one_pass_kernelI11Fp16IOFp32WLi512ELi56ELi448EEv26Group_norm_nhwc_bwd_params)
        /*07a0*/ 	.word	0x00000000


	//----- nvinfo : EIATTR_MIN_STACK_SIZE
	.align		4
.L_365:
        /*07a4*/ 	.byte	0x04, 0x12
        /*07a6*/ 	.short	(.L_367 - .L_366)
	.align		4
.L_366:
        /*07a8*/ 	.word	index@(_Z35group_norm_nhwc_bwd_one_pass_kernelI11Fp16IOBf16WLi64ELi56ELi448EEv26Group_norm_nhwc_bwd_params)
        /*07ac*/ 	.word	0x00000000


	//----- nvinfo : EIATTR_MIN_STACK_SIZE
	.align		4
.L_367:
        /*07b0*/ 	.byte	0x04, 0x12
        /*07b2*/ 	.short	(.L_369 - .L_368)
	.align		4
.L_368:
        /*07b4*/ 	.word	index@(_Z35group_norm_nhwc_bwd_one_pass_kernelI11Fp16IOBf16WLi128ELi56ELi448EEv26Group_norm_nhwc_bwd_params)
        /*07b8*/ 	.word	0x00000000


	//----- nvinfo : EIATTR_MIN_STACK_SIZE
	.align		4
.L_369:
        /*07bc*/ 	.byte	0x04, 0x12
        /*07be*/ 	.short	(.L_371 - .L_370)
	.align		4
.L_370:
        /*07c0*/ 	.word	index@(_Z35group_norm_nhwc_bwd_one_pass_kernelI11Fp16IOBf16WLi256ELi56ELi448EEv26Group_norm_nhwc_bwd_params)
        /*07c4*/ 	.word	0x00000000


	//----- nvinfo : EIATTR_MIN_STACK_SIZE
	.align		4
.L_371:
        /*07c8*/ 	.byte	0x04, 0x12
        /*07ca*/ 	.short	(.L_373 - .L_372)
	.align		4
.L_372:
        /*07cc*/ 	.word	index@(_Z35group_norm_nhwc_bwd_one_pass_kernelI11Fp16IOBf16WLi512ELi56ELi448EEv26Group_norm_nhwc_bwd_params)
        /*07d0*/ 	.word	0x00000000


	//----- nvinfo : EIATTR_MIN_STACK_SIZE
	.align		4
.L_373:
        /*07d4*/ 	.byte	0x04, 0x12
        /*07d6*/ 	.short	(.L_375 - .L_374)
	.align		4
.L_374:
        /*07d8*/ 	.word	index@(_Z35group_norm_nhwc_bwd_one_pass_kernelI11Fp16IOFp16WLi64ELi56ELi448EEv26Group_norm_nhwc_bwd_params)
        /*07dc*/ 	.word	0x00000000


	//----- nvinfo : EIATTR_MIN_STACK_SIZE
	.align		4
.L_375:
        /*07e0*/ 	.byte	0x04, 0x12
        /*07e2*/ 	.short	(.L_377 - .L_376)
	.align		4
.L_376:
        /*07e4*/ 	.word	index@(_Z35group_norm_nhwc_bwd_one_pass_kernelI11Fp16IOFp16WLi128ELi56ELi448EEv26Group_norm_nhwc_bwd_params)
        /*07e8*/ 	.word	0x00000000


	//----- nvinfo : EIATTR_MIN_STACK_SIZE
	.align		4
.L_377:
        /*07ec*/ 	.byte	0x04, 0x12
        /*07ee*/ 	.short	(.L_379 - .L_378)
	.align		4
.L_378:
        /*07f0*/ 	.word	index@(_Z35group_norm_nhwc_bwd_one_pass_kernelI11Fp16IOFp16WLi256ELi56ELi448EEv26Group_norm_nhwc_bwd_params)
        /*07f4*/ 	.word	0x00000000


	//----- nvinfo : EIATTR_MIN_STACK_SIZE
	.align		4
.L_379:
        /*07f8*/ 	.byte	0x04, 0x12
        /*07fa*/ 	.short	(.L_381 - .L_380)
	.align		4
.L_380:
        /*07fc*/ 	.word	index@(_Z35group_norm_nhwc_bwd_one_pass_kernelI11Fp16IOFp16WLi512ELi56ELi448EEv26Group_norm_nhwc_bwd_params)
        /*0800*/ 	.word	0x00000000


	//----- nvinfo : EIATTR_MIN_STACK_SIZE
	.align		4
.L_381:
        /*0804*/ 	.byte	0x04, 0x12
        /*0806*/ 	.short	(.L_383 - .L_382)
	.align		4
.L_382:
        /*0808*/ 	.word	index@(_Z35group_norm_nhwc_bwd_one_pass_kernelI11Fp32IOFp32WLi64ELi56ELi448EEv26Group_norm_nhwc_bwd_params)
        /*080c*/ 	.word	0x00000000


	//----- nvinfo : EIATTR_MIN_STACK_SIZE
	.align		4
.L_383:
        /*0810*/ 	.byte	0x04, 0x12
        /*0812*/ 	.short	(.L_385 - .L_384)
	.align		4
.L_384:
        /*0814*/ 	.word	index@(_Z35group_norm_nhwc_bwd_one_pass_kernelI11Fp32IOFp32WLi128ELi56ELi448EEv26Group_norm_nhwc_bwd_params)
        /*0818*/ 	.word	0x00000000


	//----- nvinfo : EIATTR_MIN_STACK_SIZE
	.align		4
.L_385:
        /*081c*/ 	.byte	0x04, 0x12
        /*081e*/ 	.short	(.L_387 - .L_386)
	.align		4
.L_386:
        /*0820*/ 	.word	index@(_Z35group_norm_nhwc_bwd_one_pass_kernelI11Fp32IOFp32WLi256ELi56ELi448EEv26Group_norm_nhwc_bwd_params)
        /*0824*/ 	.word	0x00000000


	//----- nvinfo : EIATTR_MIN_STACK_SIZE
	.align		4
.L_387:
        /*0828*/ 	.byte	0x04, 0x12
        /*082a*/ 	.short	(.L_389 - .L_388)
	.align		4
.L_388:
        /*082c*/ 	.word	index@(_Z35group_norm_nhwc_bwd_one_pass_kernelI11Fp32IOFp32WLi512ELi56ELi448EEv26Group_norm_nhwc_bwd_params)
        /*0830*/ 	.word	0x000000c8


	//----- nvinfo : EIATTR_MIN_STACK_SIZE
	.align		4
.L_389:
        /*0834*/ 	.byte	0x04, 0x12
        /*0836*/ 	.short	(.L_391 - .L_390)
	.align		4
.L_390:
        /*0838*/ 	.word	index@(_Z35group_norm_nhwc_bwd_one_pass_kernelI11Fp32IOBf16WLi64ELi56ELi448EEv26Group_norm_nhwc_bwd_params)
        /*083c*/ 	.word	0x00000000


	//----- nvinfo : EIATTR_MIN_STACK_SIZE
	.align		4
.L_391:
        /*0840*/ 	.byte	0x04, 0x12
        /*0842*/ 	.short	(.L_393 - .L_392)
	.align		4
.L_392:
        /*0844*/ 	.word	index@(_Z35group_norm_nhwc_bwd_one_pass_kernelI11Fp32IOBf16WLi128ELi56ELi448EEv26Group_norm_nhwc_bwd_params)
        /*0848*/ 	.word	0x00000000


	//----- nvinfo : EIATTR_MIN_STACK_SIZE
	.align		4
.L_393:
        /*084c*/ 	.byte	0x04, 0x12
        /*084e*/ 	.short	(.L_395 - .L_394)
	.align		4
.L_394:
        /*0850*/ 	.word	index@(_Z35group_norm_nhwc_bwd_one_pass_kernelI11Fp32IOBf16WLi256ELi56ELi448EEv26Group_norm_nhwc_bwd_params)
        /*0854*/ 	.word	0x00000000


	//----- nvinfo : EIATTR_MIN_STACK_SIZE
	.align		4
.L_395:
        /*0858*/ 	.byte	0x04, 0x12
        /*085a*/ 	.short	(.L_397 - .L_396)
	.align		4
.L_396:
        /*085c*/ 	.word	index@(_Z35group_norm_nhwc_bwd_one_pass_kernelI11Fp32IOBf16WLi512ELi56ELi448EEv26Group_norm_nhwc_bwd_params)
        /*0860*/ 	.word	0x000000c8


	//----- nvinfo : EIATTR_MIN_STACK_SIZE
	.align		4
.L_397:
        /*0864*/ 	.byte	0x04, 0x12
        /*0866*/ 	.short	(.L_399 - .L_398)
	.align		4
.L_398:
        /*0868*/ 	.word	index@(_Z35group_norm_nhwc_bwd_one_pass_kernelI11Fp32IOFp16WLi64ELi56ELi448EEv26Group_norm_nhwc_bwd_params)
        /*086c*/ 	.word	0x00000000


	//----- nvinfo : EIATTR_MIN_STACK_SIZE
	.align		4
.L_399:
        /*0870*/ 	.byte	0x04, 0x12
        /*0872*/ 	.short	(.L_401 - .L_400)
	.align		4
.L_400:
        /*0874*/ 	.word	index@(_Z35group_norm_nhwc_bwd_one_pass_kernelI11Fp32IOFp16WLi128ELi56ELi448EEv26Group_norm_nhwc_bwd_params)
        /*0878*/ 	.word	0x00000000


	//----- nvinfo : EIATTR_MIN_STACK_SIZE
	.align		4
.L_401:
        /*087c*/ 	.byte	0x04, 0x12
        /*087e*/ 	.short	(.L_403 - .L_402)
	.align		4
.L_402:
        /*0880*/ 	.word	index@(_Z35group_norm_nhwc_bwd_one_pass_kernelI11Fp32IOFp16WLi256ELi56ELi448EEv26Group_norm_nhwc_bwd_params)
        /*0884*/ 	.word	0x00000000


	//----- nvinfo : EIATTR_MIN_STACK_SIZE
	.align		4
.L_403:
        /*0888*/ 	.byte	0x04, 0x12
        /*088a*/ 	.short	(.L_405 - .L_404)
	.align		4
.L_404:
        /*088c*/ 	.word	index@(_Z35group_norm_nhwc_bwd_one_pass_kernelI11Fp32IOFp16WLi512ELi56ELi448EEv26Group_norm_nhwc_bwd_params)
        /*0890*/ 	.word	0x000000c8


	//----- nvinfo : EIATTR_MIN_STACK_SIZE
	.align		4
.L_405:
        /*0894*/ 	.byte	0x04, 0x12
        /*0896*/ 	.short	(.L_407 - .L_406)
	.align		4
.L_406:
        /*0898*/ 	.word	index@(_Z35group_norm_nhwc_fwd_one_pass_kernelI11Bf16IOFp32WLi64ELi56ELi448EEv26Group_norm_nhwc_fwd_params)
        /*089c*/ 	.word	0x00000000


	//----- nvinfo : EIATTR_MIN_STACK_SIZE
	.align		4
.L_407:
        /*08a0*/ 	.byte	0x04, 0x12
        /*08a2*/ 	.short	(.L_409 - .L_408)
	.align		4
.L_408:
        /*08a4*/ 	.word	index@(_Z35group_norm_nhwc_fwd_one_pass_kernelI11Bf16IOFp32WLi128ELi56ELi448EEv26Group_norm_nhwc_fwd_params)
        /*08a8*/ 	.word	0x00000000


	//----- nvinfo : EIATTR_MIN_STACK_SIZE
	.align		4
.L_409:
        /*08ac*/ 	.byte	0x04, 0x12
        /*08ae*/ 	.short	(.L_411 - .L_410)
	.align		4
.L_410:
        /*08b0*/ 	.word	index@(_Z35group_norm_nhwc_fwd_one_pass_kernelI11Bf16IOFp32WLi256ELi56ELi448EEv26Group_norm_nhwc_fwd_params)
        /*08b4*/ 	.word	0x00000000


	//----- nvinfo : EIATTR_MIN_STACK_SIZE
	.align		4
.L_411:
        /*08b8*/ 	.byte	0x04, 0x12
        /*08ba*/ 	.short	(.L_413 - .L_412)
	.align		4
.L_412:
        /*08bc*/ 	.word	index@(_Z35group_norm_nhwc_fwd_one_pass_kernelI11Bf16IOFp32WLi512ELi56ELi448EEv26Group_norm_nhwc_fwd_params)
        /*08c0*/ 	.word	0x00000000


	//----- nvinfo : EIATTR_MIN_STACK_SIZE
	.align		4
.L_413:
        /*08c4*/ 	.byte	0x04, 0x12
        /*08c6*/ 	.short	(.L_415 - .L_414)
	.align		4
.L_414:
        /*08c8*/ 	.word	index@(_Z35group_norm_nhwc_fwd_one_pass_kernelI11Bf16IOBf16WLi64ELi56ELi448EEv26Group_norm_nhwc_fwd_params)
        /*08cc*/ 	.word	0x00000000


	//----- nvinfo : EIATTR_MIN_STACK_SIZE
	.align		4
.L_415:
        /*08d0*/ 	.byte	0x04, 0x12
        /*08d2*/ 	.short	(.L_417 - .L_416)
	.align		4
.L_416:
        /*08d4*/ 	.word	index@(_Z35group_norm_nhwc_fwd_one_pass_kernelI11Bf16IOBf16WLi128ELi56ELi448EEv26Group_norm_nhwc_fwd_params)
        /*08d8*/ 	.word	0x00000000


	//----- nvinfo : EIATTR_MIN_STACK_SIZE
	.align		4
.L_417:
        /*08dc*/ 	.byte	0x04, 0x12
        /*08de*/ 	.short	(.L_419 - .L_418)
	.align		4
.L_418:
        /*08e0*/ 	.word	index@(_Z35group_norm_nhwc_fwd_one_pass_kernelI11Bf16IOBf16WLi256ELi56ELi448EEv26Group_norm_nhwc_fwd_params)
        /*08e4*/ 	.word	0x00000000


	//----- nvinfo : EIATTR_MIN_STACK_SIZE
	.align		4
.L_419:
        /*08e8*/ 	.byte	0x04, 0x12
        /*08ea*/ 	.short	(.L_421 - .L_420)
	.align		4
.L_420:
        /*08ec*/ 	.word	index@(_Z35group_norm_nhwc_fwd_one_pass_kernelI11Bf16IOBf16WLi512ELi56ELi448EEv26Group_norm_nhwc_fwd_params)
        /*08f0*/ 	.word	0x00000000


	//----- nvinfo : EIATTR_MIN_STACK_SIZE
	.align		4
.L_421:
        /*08f4*/ 	.byte	0x04, 0x12
        /*08f6*/ 	.short	(.L_423 - .L_422)
	.align		4
.L_422:
        /*08f8*/ 	.word	index@(_Z35group_norm_nhwc_fwd_one_pass_kernelI11Bf16IOFp16WLi64ELi56ELi448EEv26Group_norm_nhwc_fwd_params)
        /*08fc*/ 	.word	0x00000000


	//----- nvinfo : EIATTR_MIN_STACK_SIZE
	.align		4
.L_423:
        /*0900*/ 	.byte	0x04, 0x12
        /*0902*/ 	.short	(.L_425 - .L_424)
	.align		4
.L_424:
        /*0904*/ 	.word	index@(_Z35group_norm_nhwc_fwd_one_pass_kernelI11Bf16IOFp16WLi128ELi56ELi448EEv26Group_norm_nhwc_fwd_params)
        /*0908*/ 	.word	0x00000000


	//----- nvinfo : EIATTR_MIN_STACK_SIZE
	.align		4
.L_425:
        /*090c*/ 	.byte	0x04, 0x12
        /*090e*/ 	.short	(.L_427 - .L_426)
	.align		4
.L_426:
        /*0910*/ 	.word	index@(_Z35group_norm_nhwc_fwd_one_pass_kernelI11Bf16IOFp16WLi256ELi56ELi448EEv26Group_norm_nhwc_fwd_params)
        /*0914*/ 	.word	0x00000000


	//----- nvinfo : EIATTR_MIN_STACK_SIZE
	.align		4
.L_427:
        /*0918*/ 	.byte	0x04, 0x12
        /*091a*/ 	.short	(.L_429 - .L_428)
	.align		4
.L_428:
        /*091c*/ 	.word	index@(_Z35group_norm_nhwc_fwd_one_pass_kernelI11Bf16IOFp16WLi512ELi56ELi448EEv26Group_norm_nhwc_fwd_params)
        /*0920*/ 	.word	0x00000000


	//----- nvinfo : EIATTR_MIN_STACK_SIZE
	.align		4
.L_429:
        /*0924*/ 	.byte	0x04, 0x12
        /*0926*/ 	.short	(.L_431 - .L_430)
	.align		4
.L_430:
        /*0928*/ 	.word	index@(_Z35group_norm_nhwc_fwd_one_pass_kernelI11Fp16IOFp32WLi64ELi56ELi448EEv26Group_norm_nhwc_fwd_params)
        /*092c*/ 	.word	0x00000000


	//----- nvinfo : EIATTR_MIN_STACK_SIZE
	.align		4
.L_431:
        /*0930*/ 	.byte	0x04, 0x12
        /*0932*/ 	.short	(.L_433 - .L_432)
	.align		4
.L_432:
        /*0934*/ 	.word	index@(_Z35group_norm_nhwc_fwd_one_pass_kernelI11Fp16IOFp32WLi128ELi56ELi448EEv26Group_norm_nhwc_fwd_params)
        /*0938*/ 	.word	0x00000000


	//----- nvinfo : EIATTR_MIN_STACK_SIZE
	.align		4
.L_433:
        /*093c*/ 	.byte	0x04, 0x12
        /*093e*/ 	.short	(.L_435 - .L_434)
	.align		4
.L_434:
        /*0940*/ 	.word	index@(_Z35group_norm_nhwc_fwd_one_pass_kernelI11Fp16IOFp32WLi256ELi56ELi448EEv26Group_norm_nhwc_fwd_params)
        /*0944*/ 	.word	0x00000000


	//----- nvinfo : EIATTR_MIN_STACK_SIZE
	.align		4
.L_435:
        /*0948*/ 	.byte	0x04, 0x12
        /*094a*/ 	.short	(.L_437 - .L_436)
	.align		4
.L_436:
        /*094c*/ 	.word	index@(_Z35group_norm_nhwc_fwd_one_pass_kernelI11Fp16IOFp32WLi512ELi56ELi448EEv26Group_norm_nhwc_fwd_params)
        /*0950*/ 	.word	0x00000000


	//----- nvinfo : EIATTR_MIN_STACK_SIZE
	.align		4
.L_437:
        /*0954*/ 	.byte	0x04, 0x12
        /*0956*/ 	.short	(.L_439 - .L_438)
	.align		4
.L_438:
        /*0958*/ 	.word	index@(_Z35group_norm_nhwc_fwd_one_pass_kernelI11Fp16IOBf16WLi64ELi56ELi448EEv26Group_norm_nhwc_fwd_params)
        /*095c*/ 	.word	0x00000000


	//----- nvinfo : EIATTR_MIN_STACK_SIZE
	.align		4
.L_439:
        /*0960*/ 	.byte	0x04, 0x12
        /*0962*/ 	.short	(.L_441 - .L_440)
	.align		4
.L_440:
        /*0964*/ 	.word	index@(_Z35group_norm_nhwc_fwd_one_pass_kernelI11Fp16IOBf16WLi128ELi56ELi448EEv26Group_norm_nhwc_fwd_params)
        /*0968*/ 	.word	0x00000000


	//----- nvinfo : EIATTR_MIN_STACK_SIZE
	.align		4
.L_441:
        /*096c*/ 	.byte	0x04, 0x12
        /*096e*/ 	.short	(.L_443 - .L_442)
	.align		4
.L_442:
        /*0970*/ 	.word	index@(_Z35group_norm_nhwc_fwd_one_pass_kernelI11Fp16IOBf16WLi256ELi56ELi448EEv26Group_norm_nhwc_fwd_params)
        /*0974*/ 	.word	0x00000000


	//----- nvinfo : EIATTR_MIN_STACK_SIZE
	.align		4
.L_443:
        /*0978*/ 	.byte	0x04, 0x12
        /*097a*/ 	.short	(.L_445 - .L_444)
	.align		4
.L_444:
        /*097c*/ 	.word	index@(_Z35group_norm_nhwc_fwd_one_pass_kernelI11Fp16IOBf16WLi512ELi56ELi448EEv26Group_norm_nhwc_fwd_params)
        /*0980*/ 	.word	0x00000000


	//----- nvinfo : EIATTR_MIN_STACK_SIZE
	.align		4
.L_445:
        /*0984*/ 	.byte	0x04, 0x12
        /*0986*/ 	.short	(.L_447 - .L_446)
	.align		4
.L_446:
        /*0988*/ 	.word	index@(_Z35group_norm_nhwc_fwd_one_pass_kernelI11Fp16IOFp16WLi64ELi56ELi448EEv26Group_norm_nhwc_fwd_params)
        /*098c*/ 	.word	0x00000000


	//----- nvinfo : EIATTR_MIN_STACK_SIZE
	.align		4
.L_447:
        /*0990*/ 	.byte	0x04, 0x12
        /*0992*/ 	.short	(.L_449 - .L_448)
	.align		4
.L_448:
        /*0994*/ 	.word	index@(_Z35group_norm_nhwc_fwd_one_pass_kernelI11Fp16IOFp16WLi128ELi56ELi448EEv26Group_norm_nhwc_fwd_params)
        /*0998*/ 	.word	0x00000000


	//----- nvinfo : EIATTR_MIN_STACK_SIZE
	.align		4
.L_449:
        /*099c*/ 	.byte	0x04, 0x12
        /*099e*/ 	.short	(.L_451 - .L_450)
	.align		4
.L_450:
        /*09a0*/ 	.word	index@(_Z35group_norm_nhwc_fwd_one_pass_kernelI11Fp16IOFp16WLi256ELi56ELi448EEv26Group_norm_nhwc_fwd_params)
        /*09a4*/ 	.word	0x00000000


	//----- nvinfo : EIATTR_MIN_STACK_SIZE
	.align		4
.L_451:
        /*09a8*/ 	.byte	0x04, 0x12
        /*09aa*/ 	.short	(.L_453 - .L_452)
	.align		4
.L_452:
        /*09ac*/ 	.word	index@(_Z35group_norm_nhwc_fwd_one_pass_kernelI11Fp16IOFp16WLi512ELi56ELi448EEv26Group_norm_nhwc_fwd_params)
        /*09b0*/ 	.word	0x00000000


	//----- nvinfo : EIATTR_MIN_STACK_SIZE
	.align		4
.L_453:
        /*09b4*/ 	.byte	0x04, 0x12
        /*09b6*/ 	.short	(.L_455 - .L_454)
	.align		4
.L_454:
        /*09b8*/ 	.word	index@(_Z35group_norm_nhwc_fwd_one_pass_kernelI11Fp32IOFp32WLi64ELi56ELi448EEv26Group_norm_nhwc_fwd_params)
        /*09bc*/ 	.word	0x00000000


	//----- nvinfo : EIATTR_MIN_STACK_SIZE
	.align		4
.L_455:
        /*09c0*/ 	.byte	0x04, 0x12
        /*09c2*/ 	.short	(.L_457 - .L_456)
	.align		4
.L_456:
        /*09c4*/ 	.word	index@(_Z35group_norm_nhwc_fwd_one_pass_kernelI11Fp32IOFp32WLi128ELi56ELi448EEv26Group_norm_nhwc_fwd_params)
        /*09c8*/ 	.word	0x00000000


	//----- nvinfo : EIATTR_MIN_STACK_SIZE
	.align		4
.L_457:
        /*09cc*/ 	.byte	0x04, 0x12
        /*09ce*/ 	.short	(.L_459 - .L_458)
	.align		4
.L_458:
        /*09d0*/ 	.word	index@(_Z35group_norm_nhwc_fwd_one_pass_kernelI11Fp32IOFp32WLi256ELi56ELi448EEv26Group_norm_nhwc_fwd_params)
        /*09d4*/ 	.word	0x00000000


	//----- nvinfo : EIATTR_MIN_STACK_SIZE
	.align		4
.L_459:
        /*09d8*/ 	.byte	0x04, 0x12
        /*09da*/ 	.short	(.L_461 - .L_460)
	.align		4
.L_460:
        /*09dc*/ 	.word	index@(_Z35group_norm_nhwc_fwd_one_pass_kernelI11Fp32IOFp32WLi512ELi56ELi448EEv26Group_norm_nhwc_fwd_params)
        /*09e0*/ 	.word	0x00000000


	//----- nvinfo : EIATTR_MIN_STACK_SIZE
	.align		4
.L_461:
        /*09e4*/ 	.byte	0x04, 0x12
        /*09e6*/ 	.short	(.L_463 - .L_462)
	.align		4
.L_462:
        /*09e8*/ 	.word	index@(_Z35group_norm_nhwc_fwd_one_pass_kernelI11Fp32IOBf16WLi64ELi56ELi448EEv26Group_norm_nhwc_fwd_params)
        /*09ec*/ 	.word	0x00000000


	//----- nvinfo : EIATTR_MIN_STACK_SIZE
	.align		4
.L_463:
        /*09f0*/ 	.byte	0x04, 0x12
        /*09f2*/ 	.short	(.L_465 - .L_464)
	.align		4
.L_464:
        /*09f4*/ 	.word	index@(_Z35group_norm_nhwc_fwd_one_pass_kernelI11Fp32IOBf16WLi128ELi56ELi448EEv26Group_norm_nhwc_fwd_params)
        /*09f8*/ 	.word	0x00000000


	//----- nvinfo : EIATTR_MIN_STACK_SIZE
	.align		4
.L_465:
        /*09fc*/ 	.byte	0x04, 0x12
        /*09fe*/ 	.short	(.L_467 - .L_466)
	.align		4
.L_466:
        /*0a00*/ 	.word	index@(_Z35group_norm_nhwc_fwd_one_pass_kernelI11Fp32IOBf16WLi256ELi56ELi448EEv26Group_norm_nhwc_fwd_params)
        /*0a04*/ 	.word	0x00000000


	//----- nvinfo : EIATTR_MIN_STACK_SIZE
	.align		4
.L_467:
        /*0a08*/ 	.byte	0x04, 0x12
        /*0a0a*/ 	.short	(.L_469 - .L_468)
	.align		4
.L_468:
        /*0a0c*/ 	.word	index@(_Z35group_norm_nhwc_fwd_one_pass_kernelI11Fp32IOBf16WLi512ELi56ELi448EEv26Group_norm_nhwc_fwd_params)
        /*0a10*/ 	.word	0x00000000


	//----- nvinfo : EIATTR_MIN_STACK_SIZE
	.align		4
.L_469:
        /*0a14*/ 	.byte	0x04, 0x12
        /*0a16*/ 	.short	(.L_471 - .L_470)
	.align		4
.L_470:
        /*0a18*/ 	.word	index@(_Z35group_norm_nhwc_fwd_one_pass_kernelI11Fp32IOFp16WLi64ELi56ELi448EEv26Group_norm_nhwc_fwd_params)
        /*0a1c*/ 	.word	0x00000000


	//----- nvinfo : EIATTR_MIN_STACK_SIZE
	.align		4
.L_471:
        /*0a20*/ 	.byte	0x04, 0x12
        /*0a22*/ 	.short	(.L_473 - .L_472)
	.align		4
.L_472:
        /*0a24*/ 	.word	index@(_Z35group_norm_nhwc_fwd_one_pass_kernelI11Fp32IOFp16WLi128ELi56ELi448EEv26Group_norm_nhwc_fwd_params)
        /*0a28*/ 	.word	0x00000000


	//----- nvinfo : EIATTR_MIN_STACK_SIZE
	.align		4
.L_473:
        /*0a2c*/ 	.byte	0x04, 0x12
        /*0a2e*/ 	.short	(.L_475 - .L_474)
	.align		4
.L_474:
        /*0a30*/ 	.word	index@(_Z35group_norm_nhwc_fwd_one_pass_kernelI11Fp32IOFp16WLi256ELi56ELi448EEv26Group_norm_nhwc_fwd_params)
        /*0a34*/ 	.word	0x00000000


	//----- nvinfo : EIATTR_MIN_STACK_SIZE
	.align		4
.L_475:
        /*0a38*/ 	.byte	0x04, 0x12
        /*0a3a*/ 	.short	(.L_477 - .L_476)
	.align		4
.L_476:
        /*0a3c*/ 	.word	index@(_Z35group_norm_nhwc_fwd_one_pass_kernelI11Fp32IOFp16WLi512ELi56ELi448EEv26Group_norm_nhwc_fwd_params)
        /*0a40*/ 	.word	0x00000000
.L_477:


//--------------------- .nv.compat                --------------------------
	.section	.nv.compat,"",@"SHT_CUDA_COMPAT_INFO"
	.align	4
        /*0000*/ 	.byte	0x02, 0x09, 0x00, 0x00, 0x02, 0x02, 0x01, 0x00, 0x02, 0x05, 0x05, 0x00, 0x03, 0x07, 0x01, 0x01
        /*0010*/ 	.byte	0x02, 0x03, 0x00, 0x00, 0x02, 0x06, 0x01, 0x00, 0x04, 0x0b, 0x08, 0x00, 0x00, 0x00, 0x00, 0x00
        /*0020*/ 	.byte	0x00, 0x00, 0x00, 0x00


//--------------------- .nv.info._ZN3cub17CUB_300001_SM_9006detail11EmptyKernelIvEEvv --------------------------
	.section	.nv.info._ZN3cub17CUB_300001_SM_9006detail11EmptyKernelIvEEvv,"",@"SHT_CUDA_INFO"
	.sectionflags	@""
	.align	4


	//----- nvinfo : EIATTR_CUDA_API_VERSION
	.align		4
        /*0000*/ 	.byte	0x04, 0x37
        /*0002*/ 	.short	(.L_479 - .L_478)
.L_478:
        /*0004*/ 	.word	0x00000082


	//----- nvinfo : EIATTR_SPARSE_MMA_MASK
	.align		4
.L_479:
        /*0008*/ 	.byte	0x03, 0x50
        /*000a*/ 	.short	0x0000


	//----- nvinfo : EIATTR_MAXREG_COUNT
	.align		4
        /*000c*/ 	.byte	0x03, 0x1b
        /*000e*/ 	.short	0x00ff


	//----- nvinfo : EIATTR_MERCURY_ISA_VERSION
	.align		4
        /*0010*/ 	.byte	0x03, 0x5f
        /*0012*/ 	.short	0x0101


	//----- nvinfo : EIATTR_EXIT_INSTR_OFFSETS
	.align		4
        /*0014*/ 	.byte	0x04, 0x1c
        /*0016*/ 	.short	(.L_481 - .L_480)


	//   ....[0]....
.L_480:
        /*0018*/ 	.word	0x00000010


	//----- nvinfo : EIATTR_SW_WAR
	.align		4
.L_481:
        /*001c*/ 	.byte	0x04, 0x36
        /*001e*/ 	.short	(.L_483 - .L_482)
.L_482:
        /*0020*/ 	.word	0x00000008
.L_483:


//--------------------- .nv.info._Z35group_norm_nhwc_bwd_one_pass_kernelI11Bf16IOFp32WLi64ELi56ELi448EEv26Group_norm_nhwc_bwd_params --------------------------
	.section	.nv.info._Z35group_norm_nhwc_bwd_one_pass_kernelI11Bf16IOFp32WLi64ELi56ELi448EEv26Group_norm_nhwc_bwd_params,"",@"SHT_CUDA_INFO"
	.sectionflags	@""
	.align	4


	//----- nvinfo : EIATTR_CUDA_API_VERSION
	.align		4
        /*0000*/ 	.byte	0x04, 0x37
        /*0002*/ 	.short	(.L_485 - .L_484)
.L_484:
        /*0004*/ 	.word	0x00000082


	//----- nvinfo : EIATTR_KPARAM_INFO
	.align		4
.L_485:
        /*0008*/ 	.byte	0x04, 0x17
        /*000a*/ 	.short	(.L_487 - .L_486)
.L_486:
        /*000c*/ 	.word	0x00000000
        /*0010*/ 	.short	0x0000
        /*0012*/ 	.short	0x0000
        /*0014*/ 	.byte	0x00, 0xf0, 0xe1, 0x02


	//----- nvinfo : EIATTR_SPARSE_MMA_MASK
	.align		4
.L_487:
        /*0018*/ 	.byte	0x03, 0x50
        /*001a*/ 	.short	0x0000


	//----- nvinfo : EIATTR_MAXREG_COUNT
	.align		4
        /*001c*/ 	.byte	0x03, 0x1b
        /*001e*/ 	.short	0x0080


	//----- nvinfo : EIATTR_NUM_BARRIERS
	.align		4
        /*0020*/ 	.byte	0x02, 0x4c
        /*0022*/ 	.byte	0x01
	.zero		1


	//----- nvinfo : EIATTR_MERCURY_ISA_VERSION
	.align		4
        /*0024*/ 	.byte	0x03, 0x5f
        /*0026*/ 	.short	0x0101


	//----- nvinfo : EIATTR_INT_WARP_WIDE_INSTR_OFFSETS
	.align		4
        /*0028*/ 	.byte	0x04, 0x31
        /*002a*/ 	.short	(.L_489 - .L_488)


	//   ....[0]....
.L_488:
        /*002c*/ 	.word	0x000023a0


	//   ....[1]....
        /*0030*/ 	.word	0x00004370


	//----- nvinfo : EIATTR_COOP_GROUP_MASK_REGIDS
	.align		4
.L_489:
        /*0034*/ 	.byte	0x04, 0x29
        /*0036*/ 	.short	(.L_491 - .L_490)


	//   ....[0]....
.L_490:
        /*0038*/ 	.word	0xffffffff


	//   ....[1]....
        /*003c*/ 	.word	0xffffffff


	//   ....[2]....
        /*0040*/ 	.word	0xffffffff


	//   ....[3]....
        /*0044*/ 	.word	0xffffffff


	//   ....[4]....
        /*0048*/ 	.word	0xffffffff


	//   ....[5]....
        /*004c*/ 	.word	0xffffffff


	//   ....[6]....
        /*0050*/ 	.word	0xffffffff


	//   ....[7]....
        /*0054*/ 	.word	0xffffffff


	//   ....[8]....
        /*0058*/ 	.word	0xffffffff


	//   ....[9]....
        /*005c*/ 	.word	0xffffffff


	//----- nvinfo : EIATTR_COOP_GROUP_INSTR_OFFSETS
	.align		4
.L_491:
        /*0060*/ 	.byte	0x04, 0x28
        /*0062*/ 	.short	(.L_493 - .L_492)


	//   ....[0]....
.L_492:
        /*0064*/ 	.word	0x000016d0


	//   ....[1]....
        /*0068*/ 	.word	0x00001710


	//   ....[2]....
        /*006c*/ 	.word	0x00001820


	//   ....[3]....
        /*0070*/ 	.word	0x00001840


	//   ....[4]....
        /*0074*/ 	.word	0x00001870


	//   ....[5]....
        /*0078*/ 	.word	0x00001890


	//   ....[6]....
        /*007c*/ 	.word	0x000018c0


	//   ....[7]....
        /*0080*/ 	.word	0x000018e0


	//   ....[8]....
        /*0084*/ 	.word	0x00001910


	//   ....[9]....
        /*0088*/ 	.word	0x00001930


	//----- nvinfo : EIATTR_EXIT_INSTR_OFFSETS
	.align		4
.L_493:
        /*008c*/ 	.byte	0x04, 0x1c
        /*008e*/ 	.short	(.L_495 - .L_494)


	//   ....[0]....
.L_494:
        /*0090*/ 	.word	0x00004400


	//   ....[1]....
        /*0094*/ 	.word	0x00004540


	//   ....[2]....
        /*0098*/ 	.word	0x00004780


	//----- nvinfo : EIATTR_MAX_THREADS
	.align		4
.L_495:
        /*009c*/ 	.byte	0x04, 0x05
        /*009e*/ 	.short	(.L_497 - .L_496)
.L_496:
        /*00a0*/ 	.word	0x000001c0
        /*00a4*/ 	.word	0x00000001
        /*00a8*/ 	.word	0x00000001


	//----- nvinfo : EIATTR_CRS_STACK_SIZE
	.align		4
.L_497:
        /*00ac*/ 	.byte	0x04, 0x1e
        /*00ae*/ 	.short	(.L_499 - .L_498)
.L_498:
        /*00b0*/ 	.word	0x00000000


	//----- nvinfo : EIATTR_CBANK_PARAM_SIZE
	.align		4
.L_499:
        /*00b4*/ 	.byte	0x03, 0x19
        /*00b6*/ 	.short	0x00b8


	//----- nvinfo : EIATTR_PARAM_CBANK
	.align		4
        /*00b8*/ 	.byte	0x04, 0x0a
        /*00ba*/ 	.short	(.L_501 - .L_500)
	.align		4
.L_500:
        /*00bc*/ 	.word	index@(.nv.constant0._Z35group_norm_nhwc_bwd_one_pass_kernelI11Bf16IOFp32WLi64ELi56ELi448EEv26Group_norm_nhwc_bwd_params)
        /*00c0*/ 	.short	0x0210
        /*00c2*/ 	.short	0x00b8


	//----- nvinfo : EIATTR_SW_WAR
	.align		4
.L_501:
        /*00c4*/ 	.byte	0x04, 0x36
        /*00c6*/ 	.short	(.L_503 - .L_502)
.L_502:
        /*00c8*/ 	.word	0x00000008
.L_503:


//--------------------- .nv.info._Z35group_norm_nhwc_bwd_one_pass_kernelI11Bf16IOFp32WLi128ELi56ELi448EEv26Group_norm_nhwc_bwd_params --------------------------
	.section	.nv.info._Z35group_norm_nhwc_bwd_one_pass_kernelI11Bf16IOFp32WLi128ELi56ELi448EEv26Group_norm_nhwc_bwd_params,"",@"SHT_CUDA_INFO"
	.sectionflags	@""
	.align	4


	//----- nvinfo : EIATTR_CUDA_API_VERSION
	.align		4
        /*0000*/ 	.byte	0x04, 0x37
        /*0002*/ 	.short	(.L_505 - .L_504)
.L_504:
        /*0004*/ 	.word	0x00000082


	//----- nvinfo : EIATTR_KPARAM_INFO
	.align		4
.L_505:
        /*0008*/ 	.byte	0x04, 0x17
        /*000a*/ 	.short	(.L_507 - .L_506)
.L_506:
        /*000c*/ 	.word	0x00000000
        /*0010*/ 	.short	0x0000
        /*0012*/ 	.short	0x0000
        /*0014*/ 	.byte	0x00, 0xf0, 0xe1, 0x02


	//----- nvinfo : EIATTR_SPARSE_MMA_MASK
	.align		4
.L_507:
        /*0018*/ 	.byte	0x03, 0x50
        /*001a*/ 	.short	0x0000


	//----- nvinfo : EIATTR_MAXREG_COUNT
	.align		4
        /*001c*/ 	.byte	0x03, 0x1b
        /*001e*/ 	.short	0x0080


	//----- nvinfo : EIATTR_NUM_BARRIERS
	.align		4
        /*0020*/ 	.byte	0x02, 0x4c
        /*0022*/ 	.byte	0x01
	.zero		1


	//----- nvinfo : EIATTR_MERCURY_ISA_VERSION
	.align		4
        /*0024*/ 	.byte	0x03, 0x5f
        /*0026*/ 	.short	0x0101


	//----- nvinfo : EIATTR_INT_WARP_WIDE_INSTR_OFFSETS
	.align		4
        /*0028*/ 	.byte	0x04, 0x31
        /*002a*/ 	.short	(.L_509 - .L_508)


	//   ....[0]....
.L_508:
        /*002c*/ 	.word	0x000033d0


	//   ....[1]....
        /*0030*/ 	.word	0x00006090


	//----- nvinfo : EIATTR_COOP_GROUP_MASK_REGIDS
	.align		4
.L_509:
        /*0034*/ 	.byte	0x04, 0x29
        /*0036*/ 	.short	(.L_511 - .L_510)


	//   ....[0]....
.L_510:
        /*0038*/ 	.word	0xffffffff


	//   ....[1]....
        /*003c*/ 	.word	0xffffffff


	//   ....[2]....
        /*0040*/ 	.word	0xffffffff


	//   ....[3]....
        /*0044*/ 	.word	0xffffffff


	//   ....[4]....
        /*0048*/ 	.word	0xffffffff


	//   ....[5]....
        /*004c*/ 	.word	0xffffffff


	//   ....[6]....
        /*0050*/ 	.word	0xffffffff


	//   ....[7]....
        /*0054*/ 	.word	0xffffffff


	//   ....[8]....
        /*0058*/ 	.word	0xffffffff


	//   ....[9]....
        /*005c*/ 	.word	0xffffffff


	//----- nvinfo : EIATTR_COOP_GROUP_INSTR_OFFSETS
	.align		4
.L_511:
        /*0060*/ 	.byte	0x04, 0x28
        /*0062*/ 	.short	(.L_513 - .L_512)


	//   ....[0]....
.L_512:
        /*0064*/ 	.word	0x00002660


	//   ....[1]....
        /*0068*/ 	.word	0x000026a0


	//   ....[2]....
        /*006c*/ 	.word	0x000027e0


	//   ....[3]....
        /*0070*/ 	.word	0x00002800


	//   ....[4]....
        /*0074*/ 	.word	0x00002830


	//   ....[5]....
        /*0078*/ 	.word	0x00002850


	//   ....[6]....
        /*007c*/ 	.word	0x00002880


	//   ....[7]....
        /*0080*/ 	.word	0x000028a0


	//   ....[8]....
        /*0084*/ 	.word	0x000028d0


	//   ....[9]....
        /*0088*/ 	.word	0x000028f0


	//----- nvinfo : EIATTR_EXIT_INSTR_OFFSETS
	.align		4
.L_513:
        /*008c*/ 	.byte	0x04, 0x1c
        /*008e*/ 	.short	(.L_515 - .L_514)


	//   ....[0]....
.L_514:
        /*0090*/ 	.word	0x00006180


	//   ....[1]....
        /*0094*/ 	.word	0x000062c0


	//   ....[2]....
        /*0098*/ 	.word	0x00006510


	//----- nvinfo : EIATTR_MAX_THREADS
	.align		4
.L_515:
        /*009c*/ 	.byte	0x04, 0x05
        /*009e*/ 	.short	(.L_517 - .L_516)
.L_516:
        /*00a0*/ 	.word	0x000001c0
        /*00a4*/ 	.word	0x00000001
        /*00a8*/ 	.word	0x00000001


	//----- nvinfo : EIATTR_CRS_STACK_SIZE
	.align		4
.L_517:
        /*00ac*/ 	.byte	0x04, 0x1e
        /*00ae*/ 	.short	(.L_519 - .L_518)
.L_518:
        /*00b0*/ 	.word	0x00000000


	//----- nvinfo : EIATTR_CBANK_PARAM_SIZE
	.align		4
.L_519:
        /*00b4*/ 	.byte	0x03, 0x19
        /*00b6*/ 	.short	0x00b8


	//----- nvinfo : EIATTR_PARAM_CBANK
	.align		4
        /*00b8*/ 	.byte	0x04, 0x0a
        /*00ba*/ 	.short	(.L_521 - .L_520)
	.align		4
.L_520:
        /*00bc*/ 	.word	index@(.nv.constant0._Z35group_norm_nhwc_bwd_one_pass_kernelI11Bf16IOFp32WLi128ELi56ELi448EEv26Group_norm_nhwc_bwd_params)
        /*00c0*/ 	.short	0x0210
        /*00c2*/ 	.short	0x00b8


	//----- nvinfo : EIATTR_SW_WAR
	.align		4
.L_521:
        /*00c4*/ 	.byte	0x04, 0x36
        /*00c6*/ 	.short	(.L_523 - .L_522)
.L_522:
        /*00c8*/ 	.word	0x00000008
.L_523:


//--------------------- .nv.info._Z35group_norm_nhwc_bwd_one_pass_kernelI11Bf16IOFp32WLi256ELi56ELi448EEv26Group_norm_nhwc_bwd_params --------------------------
	.section	.nv.info._Z35group_norm_nhwc_bwd_one_pass_kernelI11Bf16IOFp32WLi256ELi56ELi448EEv26Group_norm_nhwc_bwd_params,"",@"SHT_CUDA_INFO"
	.sectionflags	@""
	.align	4


	//----- nvinfo : EIATTR_CUDA_API_VERSION
	.align		4
        /*0000*/ 	.byte	0x04, 0x37
        /*0002*/ 	.short	(.L_525 - .L_524)
.L_524:
        /*0004*/ 	.word	0x00000082


	//----- nvinfo : EIATTR_KPARAM_INFO
	.align		4
.L_525:
        /*0008*/ 	.byte	0x04, 0x17
        /*000a*/ 	.short	(.L_527 - .L_526)
.L_526:
        /*000c*/ 	.word	0x00000000
        /*0010*/ 	.short	0x0000
        /*0012*/ 	.short	0x0000
        /*0014*/ 	.byte	0x00, 0xf0, 0xe1, 0x02


	//----- nvinfo : EIATTR_SPARSE_MMA_MASK
	.align		4
.L_527:
        /*0018*/ 	.byte	0x03, 0x50
        /*001a*/ 	.short	0x0000


	//----- nvinfo : EIATTR_MAXREG_COUNT
	.align		4
        /*001c*/ 	.byte	0x03, 0x1b
        /*001e*/ 	.short	0x0080


	//----- nvinfo : EIATTR_NUM_BARRIERS
	.align		4
        /*0020*/ 	.byte	0x02, 0x4c
        /*0022*/ 	.byte	0x01
	.zero		1


	//----- nvinfo : EIATTR_MERCURY_ISA_VERSION
	.align		4
        /*0024*/ 	.byte	0x03, 0x5f
        /*0026*/ 	.short	0x0101


	//----- nvinfo : EIATTR_INT_WARP_WIDE_INSTR_OFFSETS
	.align		4
        /*0028*/ 	.byte	0x04, 0x31
        /*002a*/ 	.short	(.L_529 - .L_528)


	//   ....[0]....
.L_528:
        /*002c*/ 	.word	0x00005660


	//   ....[1]....
        /*0030*/ 	.word	0x00009df0


	//----- nvinfo : EIATTR_COOP_GROUP_MASK_REGIDS
	.align		4
.L_529:
        /*0034*/ 	.byte	0x04, 0x29
        /*0036*/ 	.short	(.L_531 - .L_530)


	//   ....[0]....
.L_530:
        /*0038*/ 	.word	0xffffffff


	//   ....[1]....
        /*003c*/ 	.word	0xffffffff


	//   ....[2]....
        /*0040*/ 	.word	0xffffffff


	//   ....[3]....
        /*0044*/ 	.word	0xffffffff


	//   ....[4]....
        /*0048*/ 	.word	0xffffffff


	//   ....[5]....
        /*004c*/ 	.word	0xffffffff


	//   ....[6]....
        /*0050*/ 	.word	0xffffffff


	//   ....[7]....
        /*0054*/ 	.word	0xffffffff


	//   ....[8]....
        /*0058*/ 	.word	0xffffffff


	//   ....[9]....
        /*005c*/ 	.word	0xffffffff


	//----- nvinfo : EIATTR_COOP_GROUP_INSTR_OFFSETS
	.align		4
.L_531:
        /*0060*/ 	.byte	0x04, 0x28
        /*0062*/ 	.short	(.L_533 - .L_532)


	//   ....[0]....
.L_532:
        /*0064*/ 	.word	0x00004630


	//   ....[1]....
        /*0068*/ 	.word	0x00004670


	//   ....[2]....
        /*006c*/ 	.word	0x00004800


	//   ....[3]....
        /*0070*/ 	.word	0x00004840


	//   ....[4]....
        /*0074*/ 	.word	0x000049d0


	//   ....[5]....
        /*0078*/ 	.word	0x00004a00


	//   ....[6]....
        /*007c*/ 	.word	0x00004a40


	//   ....[7]....
        /*0080*/ 	.word	0x00004a60


	//   ....[8]....
        /*0084*/ 	.word	0x00004a90


	//   ....[9]....
        /*0088*/ 	.word	0x00004ab0


	//----- nvinfo : EIATTR_EXIT_INSTR_OFFSETS
	.align		4
.L_533:
        /*008c*/ 	.byte	0x04, 0x1c
        /*008e*/ 	.short	(.L_535 - .L_534)


	//   ....[0]....
.L_534:
        /*0090*/ 	.word	0x00009e80


	//   ....[1]....
        /*0094*/ 	.word	0x00009fc0


	//   ....[2]....
        /*0098*/ 	.word	0x0000a200


	//----- nvinfo : EIATTR_MAX_THREADS
	.align		4
.L_535:
        /*009c*/ 	.byte	0x04, 0x05
        /*009e*/ 	.short	(.L_537 - .L_536)
.L_536:
        /*00a0*/ 	.word	0x000001c0
        /*00a4*/ 	.word	0x00000001
        /*00a8*/ 	.word	0x00000001


	//----- nvinfo : EIATTR_CRS_STACK_SIZE
	.align		4
.L_537:
        /*00ac*/ 	.byte	0x04, 0x1e
        /*00ae*/ 	.short	(.L_539 - .L_538)
.L_538:
        /*00b0*/ 	.word	0x00000000


	//----- nvinfo : EIATTR_CBANK_PARAM_SIZE
	.align		4
.L_539:
        /*00b4*/ 	.byte	0x03, 0x19
        /*00b6*/ 	.short	0x00b8


	//----- nvinfo : EIATTR_PARAM_CBANK
	.align		4
        /*00b8*/ 	.byte	0x04, 0x0a
        /*00ba*/ 	.short	(.L_541 - .L_540)
	.align		4
.L_540:
        /*00bc*/ 	.word	index@(.nv.constant0._Z35group_norm_nhwc_bwd_one_pass_kernelI11Bf16IOFp32WLi256ELi56ELi448EEv26Group_norm_nhwc_bwd_params)
        /*00c0*/ 	.short	0x0210
        /*00c2*/ 	.short	0x00b8


	//----- nvinfo : EIATTR_SW_WAR
	.align		4
.L_541:
        /*00c4*/ 	.byte	0x04, 0x36
        /*00c6*/ 	.short	(.L_543 - .L_542)
.L_542:
        /*00c8*/ 	.word	0x00000008
.L_543:


//--------------------- .nv.info._Z35group_norm_nhwc_bwd_one_pass_kernelI11Bf16IOFp32WLi512ELi56ELi448EEv26Group_norm_nhwc_bwd_params --------------------------
	.section	.nv.info._Z35group_norm_nhwc_bwd_one_pass_kernelI11Bf16IOFp32WLi512ELi56ELi448EEv26Group_norm_nhwc_bwd_params,"",@"SHT_CUDA_INFO"
	.sectionflags	@""
	.align	4


	//----- nvinfo : EIATTR_CUDA_API_VERSION
	.align		4
        /*0000*/ 	.byte	0x04, 0x37
        /*0002*/ 	.short	(.L_545 - .L_544)
.L_544:
        /*0004*/ 	.word	0x00000082


	//----- nvinfo : EIATTR_KPARAM_INFO
	.align		4
.L_545:
        /*0008*/ 	.byte	0x04, 0x17
        /*000a*/ 	.short	(.L_547 - .L_546)
.L_546:
        /*000c*/ 	.word	0x00000000
        /*0010*/ 	.short	0x0000
        /*0012*/ 	.short	0x0000
        /*0014*/ 	.byte	0x00, 0xf0, 0xe1, 0x02


	//----- nvinfo : EIATTR_SPARSE_MMA_MASK
	.align		4
.L_547:
        /*0018*/ 	.byte	0x03, 0x50
        /*001a*/ 	.short	0x0000


	//----- nvinfo : EIATTR_MAXREG_COUNT
	.align		4
        /*001c*/ 	.byte	0x03, 0x1b
        /*001e*/ 	.short	0x0080


	//----- nvinfo : EIATTR_NUM_BARRIERS
	.align		4
        /*0020*/ 	.byte	0x02, 0x4c
        /*0022*/ 	.byte	0x01
	.zero		1


	//----- nvinfo : EIATTR_ANNOTATIONS
	.align		4
        /*0024*/ 	.byte	0x04, 0x55
        /*0026*/ 	.short	(.L_549 - .L_548)


	//   ....[0]....
.L_548:
        /*0028*/ 	.word	0x00000001
        /*002c*/ 	.byte	0x30, 0x0b, 0x00, 0x00, 0x01, 0x00, 0x00, 0x00, 0x50, 0x2f, 0x00, 0x00, 0x01, 0x00, 0x00, 0x00
        /* <DEDUP_REMOVED lines=61> */
        /*040c*/ 	.byte	0x20, 0x2a, 0x01, 0x00


	//----- nvinfo : EIATTR_MERCURY_ISA_VERSION
	.align		4
.L_549:
        /*0410*/ 	.byte	0x03, 0x5f
        /*0412*/ 	.short	0x0101


	//----- nvinfo : EIATTR_INT_WARP_WIDE_INSTR_OFFSETS
	.align		4
        /*0414*/ 	.byte	0x04, 0x31
        /*0416*/ 	.short	(.L_551 - .L_550)


	//   ....[0]....
.L_550:
        /*0418*/ 	.word	0x0000a650


	//   ....[1]....
        /*041c*/ 	.word	0x0000a9a0


	//   ....[2]....
        /*0420*/ 	.word	0x0000aa40


	//   ....[3]....
        /*0424*/ 	.word	0x0000aae0


	//   ....[4]....
        /*0428*/ 	.word	0x0000ab80


	//   ....[5]....
        /*042c*/ 	.word	0x0000ac20


	//   ....[6]....
        /*0430*/ 	.word	0x0000acc0


	//   ....[7]....
        /*0434*/ 	.word	0x0000ad60


	//   ....[8]....
        /*0438*/ 	.word	0x0000ae00


	//   ....[9]....
        /*043c*/ 	.word	0x0000aea0


	//   ....[10]....
        /*0440*/ 	.word	0x0000af40


	//   ....[11]....
        /*0444*/ 	.word	0x0000afe0


	//   ....[12]....
        /*0448*/ 	.word	0x0000b080


	//   ....[13]....
        /*044c*/ 	.word	0x0000b120


	//   ....[14]....
        /*0450*/ 	.word	0x0000b1c0


	//   ....[15]....
        /*0454*/ 	.word	0x0000b260


	//   ....[16]....
        /*0458*/ 	.word	0x0000b300


	//   ....[17]....
        /*045c*/ 	.word	0x0000b420


	//   ....[18]....
        /*0460*/ 	.word	0x0000b4c0


	//   ....[19]....
        /*0464*/ 	.word	0x0000b560


	//   ....[20]....
        /*0468*/ 	.word	0x0000b600


	//   ....[21]....
        /*046c*/ 	.word	0x0000b6a0


	//   ....[22]....
        /*0470*/ 	.word	0x0000b740


	//   ....[23]....
        /*0474*/ 	.word	0x0000b7e0


	//   ....[24]....
        /*0478*/ 	.word	0x0000b880


	//   ....[25]....
        /*047c*/ 	.word	0x0000b9b0


	//   ....[26]....
        /*0480*/ 	.word	0x0000ba50


	//   ....[27]....
        /*0484*/ 	.word	0x0000baf0


	//   ....[28]....
        /*0488*/ 	.word	0x0000bb90


	//   ....[29]....
        /*048c*/ 	.word	0x0000bda0


	//   ....[30]....
        /*0490*/ 	.word	0x0000be60


	//   ....[31]....
        /*0494*/ 	.word	0x00012eb0


	//----- nvinfo : EIATTR_COOP_GROUP_MASK_REGIDS
	.align		4
.L_551:
        /*0498*/ 	.byte	0x04, 0x29
        /*049a*/ 	.short	(.L_553 - .L_552)


	//   ....[0]....
.L_552:
        /*049c*/ 	.word	0xffffffff


	//   ....[1]....
        /*04a0*/ 	.word	0xffffffff


	//   ....[2]....
        /*04a4*/ 	.word	0xffffffff


	//   ....[3]....
        /*04a8*/ 	.word	0xffffffff


	//   ....[4]....
        /*04ac*/ 	.word	0xffffffff


	//   ....[5]....
        /*04b0*/ 	.word	0xffffffff


	//   ....[6]....
        /*04b4*/ 	.word	0xffffffff


	//   ....[7]....
        /*04b8*/ 	.word	0xffffffff


	//   ....[8]....
        /*04bc*/ 	.word	0xffffffff


	//   ....[9]....
        /*04c0*/ 	.word	0xffffffff


	//----- nvinfo : EIATTR_COOP_GROUP_INSTR_OFFSETS
	.align		4
.L_553:
        /*04c4*/ 	.byte	0x04, 0x28
        /*04c6*/ 	.short	(.L_555 - .L_554)


	//   ....[0]....
.L_554:
        /*04c8*/ 	.word	0x00008e70


	//   ....[1]....
        /*04cc*/ 	.word	0x00008e80


	//   ....[2]....
        /*04d0*/ 	.word	0x00008ec0


	//   ....[3]....
        /*04d4*/ 	.word	0x00008ed0


	//   ....[4]....
        /*04d8*/ 	.word	0x00008f10


	//   ....[5]....
        /*04dc*/ 	.word	0x00008f20


	//   ....[6]....
        /*04e0*/ 	.word	0x00008f60


	//   ....[7]....
        /*04e4*/ 	.word	0x00008f70


	//   ....[8]....
        /*04e8*/ 	.word	0x00008fb0


	//   ....[9]....
        /*04ec*/ 	.word	0x00008fc0


	//----- nvinfo : EIATTR_EXIT_INSTR_OFFSETS
	.align		4
.L_555:
        /*04f0*/ 	.byte	0x04, 0x1c
        /*04f2*/ 	.short	(.L_557 - .L_556)


	//   ....[0]....
.L_556:
        /*04f4*/ 	.word	0x00012fa0


	//   ....[1]....
        /*04f8*/ 	.word	0x000130e0


	//   ....[2]....
        /*04fc*/ 	.word	0x00013320


	//----- nvinfo : EIATTR_MAX_THREADS
	.align		4
.L_557:
        /*0500*/ 	.byte	0x04, 0x05
        /*0502*/ 	.short	(.L_559 - .L_558)
.L_558:
        /*0504*/ 	.word	0x000001c0
        /*0508*/ 	.word	0x00000001
        /*050c*/ 	.word	0x00000001


	//----- nvinfo : EIATTR_CRS_STACK_SIZE
	.align		4
.L_559:
        /*0510*/ 	.byte	0x04, 0x1e
        /*0512*/ 	.short	(.L_561 - .L_560)
.L_560:
        /*0514*/ 	.word	0x00000000


	//----- nvinfo : EIATTR_CBANK_PARAM_SIZE
	.align		4
.L_561:
        /*0518*/ 	.byte	0x03, 0x19
        /*051a*/ 	.short	0x00b8


	//----- nvinfo : EIATTR_PARAM_CBANK
	.align		4
        /*051c*/ 	.byte	0x04, 0x0a
        /*051e*/ 	.short	(.L_563 - .L_562)
	.align		4
.L_562:
        /*0520*/ 	.word	index@(.nv.constant0._Z35group_norm_nhwc_bwd_one_pass_kernelI11Bf16IOFp32WLi512ELi56ELi448EEv26Group_norm_nhwc_bwd_params)
        /*0524*/ 	.short	0x0210
        /*0526*/ 	.short	0x00b8


	//----- nvinfo : EIATTR_SW_WAR
	.align		4
.L_563:
        /*0528*/ 	.byte	0x04, 0x36
        /*052a*/ 	.short	(.L_565 - .L_564)
.L_564:
        /*052c*/ 	.word	0x00000008
.L_565:


//--------------------- .nv.info._Z35group_norm_nhwc_bwd_one_pass_kernelI11Bf16IOBf16WLi64ELi56ELi448EEv26Group_norm_nhwc_bwd_params --------------------------
	.section	.nv.info._Z35group_norm_nhwc_bwd_one_pass_kernelI11Bf16IOBf16WLi64ELi56ELi448EEv26Group_norm_nhwc_bwd_params,"",@"SHT_CUDA_INFO"
	.sectionflags	@""
	.align	4


	//----- nvinfo : EIATTR_CUDA_API_VERSION
	.align		4
        /*0000*/ 	.byte	0x04, 0x37
        /*0002*/ 	.short	(.L_567 - .L_566)
.L_566:
        /*0004*/ 	.word	0x00000082


	//----- nvinfo : EIATTR_KPARAM_INFO
	.align		4
.L_567:
        /*0008*/ 	.byte	0x04, 0x17
        /*000a*/ 	.short	(.L_569 - .L_568)
.L_568:
        /*000c*/ 	.word	0x00000000
        /*0010*/ 	.short	0x0000
        /*0012*/ 	.short	0x0000
        /*0014*/ 	.byte	0x00, 0xf0, 0xe1, 0x02


	//----- nvinfo : EIATTR_SPARSE_MMA_MASK
	.align		4
.L_569:
        /*0018*/ 	.byte	0x03, 0x50
        /*001a*/ 	.short	0x0000


	//----- nvinfo : EIATTR_MAXREG_COUNT
	.align		4
        /*001c*/ 	.byte	0x03, 0x1b
        /*001e*/ 	.short	0x0080


	//----- nvinfo : EIATTR_NUM_BARRIERS
	.align		4
        /*0020*/ 	.byte	0x02, 0x4c
        /*0022*/ 	.byte	0x01
	.zero		1


	//----- nvinfo : EIATTR_MERCURY_ISA_VERSION
	.align		4
        /*0024*/ 	.byte	0x03, 0x5f
        /*0026*/ 	.short	0x0101


	//----- nvinfo : EIATTR_INT_WARP_WIDE_INSTR_OFFSETS
	.align		4
        /*0028*/ 	.byte	0x04, 0x31
        /*002a*/ 	.short	(.L_571 - .L_570)


	//   ....[0]....
.L_570:
        /*002c*/ 	.word	0x00002400


	//   ....[1]....
        /*0030*/ 	.word	0x000043d0


	//----- nvinfo : EIATTR_COOP_GROUP_MASK_REGIDS
	.align		4
.L_571:
        /*0034*/ 	.byte	0x04, 0x29
        /*0036*/ 	.short	(.L_573 - .L_572)


	//   ....[0]....
.L_572:
        /*0038*/ 	.word	0xffffffff


	//   ....[1]....
        /*003c*/ 	.word	0xffffffff


	//   ....[2]....
        /*0040*/ 	.word	0xffffffff


	//   ....[3]....
        /*0044*/ 	.word	0xffffffff


	//   ....[4]....
        /*0048*/ 	.word	0xffffffff


	//   ....[5]....
        /*004c*/ 	.word	0xffffffff


	//   ....[6]....
        /*0050*/ 	.word	0xffffffff


	//   ....[7]....
        /*0054*/ 	.word	0xffffffff


	//   ....[8]....
        /*0058*/ 	.word	0xffffffff


	//   ....[9]....
        /*005c*/ 	.word	0xffffffff


	//----- nvinfo : EIATTR_COOP_GROUP_INSTR_OFFSETS
	.align		4
.L_573:
        /*0060*/ 	.byte	0x04, 0x28
        /*0062*/ 	.short	(.L_575 - .L_574)


	//   ....[0]....
.L_574:
        /*0064*/ 	.word	0x00001730


	//   ....[1]....
        /*0068*/ 	.word	0x00001770


	//   ....[2]....
        /*006c*/ 	.word	0x000018a0


	//   ....[3]....
        /*0070*/ 	.word	0x000018c0


	//   ....[4]....
        /*0074*/ 	.word	0x00001900


	//   ....[5]....
        /*0078*/ 	.word	0x00001920


	//   ....[6]....
        /*007c*/ 	.word	0x00001950


	//   ....[7]....
        /*0080*/ 	.word	0x00001970


	//   ....[8]....
        /*0084*/ 	.word	0x000019a0


	//   ....[9]....
        /*0088*/ 	.word	0x000019c0


	//----- nvinfo : EIATTR_EXIT_INSTR_OFFSETS
	.align		4
.L_575:
        /*008c*/ 	.byte	0x04, 0x1c
        /*008e*/ 	.short	(.L_577 - .L_576)


	//   ....[0]....
.L_576:
        /*0090*/ 	.word	0x00004460


	//   ....[1]....
        /*0094*/ 	.word	0x000045a0


	//   ....[2]....
        /*0098*/ 	.word	0x00004800


	//----- nvinfo : EIATTR_MAX_THREADS
	.align		4
.L_577:
        /*009c*/ 	.byte	0x04, 0x05
        /*009e*/ 	.short	(.L_579 - .L_578)
.L_578:
        /*00a0*/ 	.word	0x000001c0
        /*00a4*/ 	.word	0x00000001
        /*00a8*/ 	.word	0x00000001


	//----- nvinfo : EIATTR_CRS_STACK_SIZE
	.align		4
.L_579:
        /*00ac*/ 	.byte	0x04, 0x1e
        /*00ae*/ 	.short	(.L_581 - .L_580)
.L_580:
        /*00b0*/ 	.word	0x00000000


	//----- nvinfo : EIATTR_CBANK_PARAM_SIZE
	.align		4
.L_581:
        /*00b4*/ 	.byte	0x03, 0x19
        /*00b6*/ 	.short	0x00b8


	//----- nvinfo : EIATTR_PARAM_CBANK
	.align		4
        /*00b8*/ 	.byte	0x04, 0x0a
        /*00ba*/ 	.short	(.L_583 - .L_582)
	.align		4
.L_582:
        /*00bc*/ 	.word	index@(.nv.constant0._Z35group_norm_nhwc_bwd_one_pass_kernelI11Bf16IOBf16WLi64ELi56ELi448EEv26Group_norm_nhwc_bwd_params)
        /*00c0*/ 	.short	0x0210
        /*00c2*/ 	.short	0x00b8


	//----- nvinfo : EIATTR_SW_WAR
	.align		4
.L_583:
        /*00c4*/ 	.byte	0x04, 0x36
        /*00c6*/ 	.short	(.L_585 - .L_584)
.L_584:
        /*00c8*/ 	.word	0x00000008
.L_585:


//--------------------- .nv.info._Z35group_norm_nhwc_bwd_one_pass_kernelI11Bf16IOBf16WLi128ELi56ELi448EEv26Group_norm_nhwc_bwd_params --------------------------
	.section	.nv.info._Z35group_norm_nhwc_bwd_one_pass_kernelI11Bf16IOBf16WLi128ELi56ELi448EEv26Group_norm_nhwc_bwd_params,"",@"SHT_CUDA_INFO"
	.sectionflags	@""
	.align	4


	//----- nvinfo : EIATTR_CUDA_API_VERSION
	.align		4
        /*0000*/ 	.byte	0x04, 0x37
        /*0002*/ 	.short	(.L_587 - .L_586)
.L_586:
        /*0004*/ 	.word	0x00000082


	//----- nvinfo : EIATTR_KPARAM_INFO
	.align		4
.L_587:
        /*0008*/ 	.byte	0x04, 0x17
        /*000a*/ 	.short	(.L_589 - .L_588)
.L_588:
        /*000c*/ 	.word	0x00000000
        /*0010*/ 	.short	0x0000
        /*0012*/ 	.short	0x0000
        /*0014*/ 	.byte	0x00, 0xf0, 0xe1, 0x02


	//----- nvinfo : EIATTR_SPARSE_MMA_MASK
	.align		4
.L_589:
        /*0018*/ 	.byte	0x03, 0x50
        /*001a*/ 	.short	0x0000


	//----- nvinfo : EIATTR_MAXREG_COUNT
	.align		4
        /*001c*/ 	.byte	0x03, 0x1b
        /*001e*/ 	.short	0x0080


	//----- nvinfo : EIATTR_NUM_BARRIERS
	.align		4
        /*0020*/ 	.byte	0x02, 0x4c
        /*0022*/ 	.byte	0x01
	.zero		1


	//----- nvinfo : EIATTR_MERCURY_ISA_VERSION
	.align		4
        /*0024*/ 	.byte	0x03, 0x5f
        /*0026*/ 	.short	0x0101


	//----- nvinfo : EIATTR_INT_WARP_WIDE_INSTR_OFFSETS
	.align		4
        /*0028*/ 	.byte	0x04, 0x31
        /*002a*/ 	.short	(.L_591 - .L_590)


	//   ....[0]....
.L_590:
        /*002c*/ 	.word	0x00003440


	//   ....[1]....
        /*0030*/ 	.word	0x00006100


	//----- nvinfo : EIATTR_COOP_GROUP_MASK_REGIDS
	.align		4
.L_591:
        /*0034*/ 	.byte	0x04, 0x29
        /*0036*/ 	.short	(.L_593 - .L_592)


	//   ....[0]....
.L_592:
        /*0038*/ 	.word	0xffffffff


	//   ....[1]....
        /*003c*/ 	.word	0xffffffff


	//   ....[2]....
        /*0040*/ 	.word	0xffffffff


	//   ....[3]....
        /*0044*/ 	.word	0xffffffff


	//   ....[4]....
        /*0048*/ 	.word	0xffffffff


	//   ....[5]....
        /*004c*/ 	.word	0xffffffff


	//   ....[6]....
        /*0050*/ 	.word	0xffffffff


	//   ....[7]....
        /*0054*/ 	.word	0xffffffff


	//   ....[8]....
        /*0058*/ 	.word	0xffffffff


	//   ....[9]....
        /*005c*/ 	.word	0xffffffff


	//----- nvinfo : EIATTR_COOP_GROUP_INSTR_OFFSETS
	.align		4
.L_593:
        /*0060*/ 	.byte	0x04, 0x28
        /*0062*/ 	.short	(.L_595 - .L_594)


	//   ....[0]....
.L_594:
        /*0064*/ 	.word	0x000026d0


	//   ....[1]....
        /*0068*/ 	.word	0x00002710


	//   ....[2]....
        /*006c*/ 	.word	0x00002850


	//   ....[3]....
        /*0070*/ 	.word	0x00002870


	//   ....[4]....
        /*0074*/ 	.word	0x000028a0


	//   ....[5]....
        /*0078*/ 	.word	0x000028c0


	//   ....[6]....
        /*007c*/ 	.word	0x000028f0


	//   ....[7]....
        /*0080*/ 	.word	0x00002910


	//   ....[8]....
        /*0084*/ 	.word	0x00002940


	//   ....[9]....
        /*0088*/ 	.word	0x00002960


	//----- nvinfo : EIATTR_EXIT_INSTR_OFFSETS
	.align		4
.L_595:
        /*008c*/ 	.byte	0x04, 0x1c
        /*008e*/ 	.short	(.L_597 - .L_596)


	//   ....[0]....
.L_596:
        /*0090*/ 	.word	0x000061f0


	//   ....[1]....
        /*0094*/ 	.word	0x00006330


	//   ....[2]....
        /*0098*/ 	.word	0x000065a0


	//----- nvinfo : EIATTR_MAX_THREADS
	.align		4
.L_597:
        /*009c*/ 	.byte	0x04, 0x05
        /*009e*/ 	.short	(.L_599 - .L_598)
.L_598:
        /*00a0*/ 	.word	0x000001c0
        /*00a4*/ 	.word	0x00000001
        /*00a8*/ 	.word	0x00000001


	//----- nvinfo : EIATTR_CRS_STACK_SIZE
	.align		4
.L_599:
        /*00ac*/ 	.byte	0x04, 0x1e
        /*00ae*/ 	.short	(.L_601 - .L_600)
.L_600:
        /*00b0*/ 	.word	0x00000000


	//----- nvinfo : EIATTR_CBANK_PARAM_SIZE
	.align		4
.L_601:
        /*00b4*/ 	.byte	0x03, 0x19
        /*00b6*/ 	.short	0x00b8


	//----- nvinfo : EIATTR_PARAM_CBANK
	.align		4
        /*00b8*/ 	.byte	0x04, 0x0a
        /*00ba*/ 	.short	(.L_603 - .L_602)
	.align		4
.L_602:
        /*00bc*/ 	.word	index@(.nv.constant0._Z35group_norm_nhwc_bwd_one_pass_kernelI11Bf16IOBf16WLi128ELi56ELi448EEv26Group_norm_nhwc_bwd_params)
        /*00c0*/ 	.short	0x0210
        /*00c2*/ 	.short	0x00b8


	//----- nvinfo : EIATTR_SW_WAR
	.align		4
.L_603:
        /*00c4*/ 	.byte	0x04, 0x36
        /*00c6*/ 	.short	(.L_605 - .L_604)
.L_604:
        /*00c8*/ 	.word	0x00000008
.L_605:


//--------------------- .nv.info._Z35group_norm_nhwc_bwd_one_pass_kernelI11Bf16IOBf16WLi256ELi56ELi448EEv26Group_norm_nhwc_bwd_params --------------------------
	.section	.nv.info._Z35group_norm_nhwc_bwd_one_pass_kernelI11Bf16IOBf16WLi256ELi56ELi448EEv26Group_norm_nhwc_bwd_params,"",@"SHT_CUDA_INFO"
	.sectionflags	@""
	.align	4


	//----- nvinfo : EIATTR_CUDA_API_VERSION
	.align		4
        /*0000*/ 	.byte	0x04, 0x37
        /*0002*/ 	.short	(.L_607 - .L_606)
.L_606:
        /*0004*/ 	.word	0x00000082


	//----- nvinfo : EIATTR_KPARAM_INFO
	.align		4
.L_607:
        /*0008*/ 	.byte	0x04, 0x17
        /*000a*/ 	.short	(.L_609 - .L_608)
.L_608:
        /*000c*/ 	.word	0x00000000
        /*0010*/ 	.short	0x0000
        /*0012*/ 	.short	0x0000
        /*0014*/ 	.byte	0x00, 0xf0, 0xe1, 0x02


	//----- nvinfo : EIATTR_SPARSE_MMA_MASK
	.align		4
.L_609:
        /*0018*/ 	.byte	0x03, 0x50
        /*001a*/ 	.short	0x0000


	//----- nvinfo : EIATTR_MAXREG_COUNT
	.align		4
        /*001c*/ 	.byte	0x03, 0x1b
        /*001e*/ 	.short	0x0080


	//----- nvinfo : EIATTR_NUM_BARRIERS
	.align		4
        /*0020*/ 	.byte	0x02, 0x4c
        /*0022*/ 	.byte	0x01
	.zero		1


	//----- nvinfo : EIATTR_MERCURY_ISA_VERSION
	.align		4
        /*0024*/ 	.byte	0x03, 0x5f
        /*0026*/ 	.short	0x0101


	//----- nvinfo : EIATTR_INT_WARP_WIDE_INSTR_OFFSETS
	.align		4
        /*0028*/ 	.byte	0x04, 0x31
        /*002a*/ 	.short	(.L_611 - .L_610)


	//   ....[0]....
.L_610:
        /*002c*/ 	.word	0x000056f0


	//   ....[1]....
        /*0030*/ 	.word	0x00009e80


	//----- nvinfo : EIATTR_COOP_GROUP_MASK_REGIDS
	.align		4
.L_611:
        /*0034*/ 	.byte	0x04, 0x29
        /*0036*/ 	.short	(.L_613 - .L_612)


	//   ....[0]....
.L_612:
        /*0038*/ 	.word	0xffffffff


	//   ....[1]....
        /*003c*/ 	.word	0xffffffff


	//   ....[2]....
        /*0040*/ 	.word	0xffffffff


	//   ....[3]....
        /*0044*/ 	.word	0xffffffff


	//   ....[4]....
        /*0048*/ 	.word	0xffffffff


	//   ....[5]....
        /*004c*/ 	.word	0xffffffff


	//   ....[6]....
        /*0050*/ 	.word	0xffffffff


	//   ....[7]....
        /*0054*/ 	.word	0xffffffff


	//   ....[8]....
        /*0058*/ 	.word	0xffffffff


	//   ....[9]....
        /*005c*/ 	.word	0xffffffff


	//----- nvinfo : EIATTR_COOP_GROUP_INSTR_OFFSETS
	.align		4
.L_613:
        /*0060*/ 	.byte	0x04, 0x28
        /*0062*/ 	.short	(.L_615 - .L_614)


	//   ....[0]....
.L_614:
        /*0064*/ 	.word	0x000046b0


	//   ....[1]....
        /*0068*/ 	.word	0x000046f0


	//   ....[2]....
        /*006c*/ 	.word	0x00004880


	//   ....[3]....
        /*0070*/ 	.word	0x000048c0


	//   ....[4]....
        /*0074*/ 	.word	0x00004a50


	//   ....[5]....
        /*0078*/ 	.word	0x00004a90


	//   ....[6]....
        /*007c*/ 	.word	0x00004ad0


	//   ....[7]....
        /*0080*/ 	.word	0x00004af0


	//   ....[8]....
        /*0084*/ 	.word	0x00004b20


	//   ....[9]....
        /*0088*/ 	.word	0x00004b40


	//----- nvinfo : EIATTR_EXIT_INSTR_OFFSETS
	.align		4
.L_615:
        /*008c*/ 	.byte	0x04, 0x1c
        /*008e*/ 	.short	(.L_617 - .L_616)


	//   ....[0]....
.L_616:
        /*0090*/ 	.word	0x00009f10


	//   ....[1]....
        /*0094*/ 	.word	0x0000a050


	//   ....[2]....
        /*0098*/ 	.word	0x0000a2b0


	//----- nvinfo : EIATTR_MAX_THREADS
	.align		4
.L_617:
        /*009c*/ 	.byte	0x04, 0x05
        /*009e*/ 	.short	(.L_619 - .L_618)
.L_618:
        /*00a0*/ 	.word	0x000001c0
        /*00a4*/ 	.word	0x00000001
        /*00a8*/ 	.word	0x00000001


	//----- nvinfo : EIATTR_CRS_STACK_SIZE
	.align		4
.L_619:
        /*00ac*/ 	.byte	0x04, 0x1e
        /*00ae*/ 	.short	(.L_621 - .L_620)
.L_620:
        /*00b0*/ 	.word	0x00000000


	//----- nvinfo : EIATTR_CBANK_PARAM_SIZE
	.align		4
.L_621:
        /*00b4*/ 	.byte	0x03, 0x19
        /*00b6*/ 	.short	0x00b8


	//----- nvinfo : EIATTR_PARAM_CBANK
	.align		4
        /*00b8*/ 	.byte	0x04, 0x0a
        /*00ba*/ 	.short	(.L_623 - .L_622)
	.align		4
.L_622:
        /*00bc*/ 	.word	index@(.nv.constant0._Z35group_norm_nhwc_bwd_one_pass_kernelI11Bf16IOBf16WLi256ELi56ELi448EEv26Group_norm_nhwc_bwd_params)
        /*00c0*/ 	.short	0x0210
        /*00c2*/ 	.short	0x00b8


	//----- nvinfo : EIATTR_SW_WAR
	.align		4
.L_623:
        /*00c4*/ 	.byte	0x04, 0x36
        /*00c6*/ 	.short	(.L_625 - .L_624)
.L_624:
        /*00c8*/ 	.word	0x00000008
.L_625:


//--------------------- .nv.info._Z35group_norm_nhwc_bwd_one_pass_kernelI11Bf16IOBf16WLi512ELi56ELi448EEv26Group_norm_nhwc_bwd_params --------------------------
	.section	.nv.info._Z35group_norm_nhwc_bwd_one_pass_kernelI11Bf16IOBf16WLi512ELi56ELi448EEv26Group_norm_nhwc_bwd_params,"",@"SHT_CUDA_INFO"
	.sectionflags	@""
	.align	4


	//----- nvinfo : EIATTR_CUDA_API_VERSION
	.align		4
        /*0000*/ 	.byte	0x04, 0x37
        /*0002*/ 	.short	(.L_627 - .L_626)
.L_626:
        /*0004*/ 	.word	0x00000082


	//----- nvinfo : EIATTR_KPARAM_INFO
	.align		4
.L_627:
        /*0008*/ 	.byte	0x04, 0x17
        /*000a*/ 	.short	(.L_629 - .L_628)
.L_628:
        /*000c*/ 	.word	0x00000000
        /*0010*/ 	.short	0x0000
        /*0012*/ 	.short	0x0000
        /*0014*/ 	.byte	0x00, 0xf0, 0xe1, 0x02


	//----- nvinfo : EIATTR_SPARSE_MMA_MASK
	.align		4
.L_629:
        /*0018*/ 	.byte	0x03, 0x50
        /*001a*/ 	.short	0x0000


	//----- nvinfo : EIATTR_MAXREG_COUNT
	.align		4
        /*001c*/ 	.byte	0x03, 0x1b
        /*001e*/ 	.short	0x0080


	//----- nvinfo : EIATTR_NUM_BARRIERS
	.align		4
        /*0020*/ 	.byte	0x02, 0x4c
        /*0022*/ 	.byte	0x01
	.zero		1


	//----- nvinfo : EIATTR_ANNOTATIONS
	.align		4
        /*0024*/ 	.byte	0x04, 0x55
        /*0026*/ 	.short	(.L_631 - .L_630)


	//   ....[0]....
.L_630:
        /* <DEDUP_REMOVED lines=62> */
        /*03fc*/ 	.byte	0xe0, 0x26, 0x01, 0x00, 0x01, 0x00, 0x00, 0x00, 0x80, 0x2a, 0x01, 0x00


	//----- nvinfo : EIATTR_MERCURY_ISA_VERSION
	.align		4
.L_631:
        /*0408*/ 	.byte	0x03, 0x5f
        /*040a*/ 	.short	0x0101


	//----- nvinfo : EIATTR_INT_WARP_WIDE_INSTR_OFFSETS
	.align		4
        /*040c*/ 	.byte	0x04, 0x31
        /*040e*/ 	.short	(.L_633 - .L_632)


	//   ....[0]....
.L_632:
        /*0410*/ 	.word	0x0000a6a0


	//   ....[1]....
        /*0414*/ 	.word	0x0000a9f0


	//   ....[2]....
        /*0418*/ 	.word	0x0000aa90


	//   ....[3]....
        /*041c*/ 	.word	0x0000ab30


	//   ....[4]....
        /*0420*/ 	.word	0x0000abd0


	//   ....[5]....
        /*0424*/ 	.word	0x0000ac70


	//   ....[6]....
        /*0428*/ 	.word	0x0000ad10


	//   ....[7]....
        /*042c*/ 	.word	0x0000adb0


	//   ....[8]....
        /*0430*/ 	.word	0x0000ae50


	//   ....[9]....
        /*0434*/ 	.word	0x0000aef0


	//   ....[10]....
        /*0438*/ 	.word	0x0000af90


	//   ....[11]....
        /*043c*/ 	.word	0x0000b030


	//   ....[12]....
        /*0440*/ 	.word	0x0000b0d0


	//   ....[13]....
        /*0444*/ 	.word	0x0000b170


	//   ....[14]....
        /*0448*/ 	.word	0x0000b210


	//   ....[15]....
        /*044c*/ 	.word	0x0000b2b0


	//   ....[16]....
        /*0450*/ 	.word	0x0000b350


	//   ....[17]....
        /*0454*/ 	.word	0x0000b470


	//   ....[18]....
        /*0458*/ 	.word	0x0000b510


	//   ....[19]....
        /*045c*/ 	.word	0x0000b5b0


	//   ....[20]....
        /*0460*/ 	.word	0x0000b650


	//   ....[21]....
        /*0464*/ 	.word	0x0000b6f0


	//   ....[22]....
        /*0468*/ 	.word	0x0000b790


	//   ....[23]....
        /*046c*/ 	.word	0x0000b830


	//   ....[24]....
        /*0470*/ 	.word	0x0000b8d0


	//   ....[25]....
        /*0474*/ 	.word	0x0000ba00


	//   ....[26]....
        /*0478*/ 	.word	0x0000baa0


	//   ....[27]....
        /*047c*/ 	.word	0x0000bb40


	//   ....[28]....
        /*0480*/ 	.word	0x0000bbe0


	//   ....[29]....
        /*0484*/ 	.word	0x0000bdf0


	//   ....[30]....
        /*0488*/ 	.word	0x0000beb0


	//   ....[31]....
        /*048c*/ 	.word	0x00012f10


	//----- nvinfo : EIATTR_COOP_GROUP_MASK_REGIDS
	.align		4
.L_633:
        /*0490*/ 	.byte	0x04, 0x29
        /*0492*/ 	.short	(.L_635 - .L_634)


	//   ....[0]....
.L_634:
        /*0494*/ 	.word	0xffffffff


	//   ....[1]....
        /*0498*/ 	.word	0xffffffff


	//   ....[2]....
        /*049c*/ 	.word	0xffffffff


	//   ....[3]....
        /*04a0*/ 	.word	0xffffffff


	//   ....[4]....
        /*04a4*/ 	.word	0xffffffff


	//   ....[5]....
        /*04a8*/ 	.word	0xffffffff


	//   ....[6]....
        /*04ac*/ 	.word	0xffffffff


	//   ....[7]....
        /*04b0*/ 	.word	0xffffffff


	//   ....[8]....
        /*04b4*/ 	.word	0xffffffff


	//   ....[9]....
        /*04b8*/ 	.word	0xffffffff


	//----- nvinfo : EIATTR_COOP_GROUP_INSTR_OFFSETS
	.align		4
.L_635:
        /*04bc*/ 	.byte	0x04, 0x28
        /*04be*/ 	.short	(.L_637 - .L_636)


	//   ....[0]....
.L_636:
        /*04c0*/ 	.word	0x00008ee0


	//   ....[1]....
        /*04c4*/ 	.word	0x00008ef0


	//   ....[2]....
        /*04c8*/ 	.word	0x00008f30


	//   ....[3]....
        /*04cc*/ 	.word	0x00008f40


	//   ....[4]....
        /*04d0*/ 	.word	0x00008f80


	//   ....[5]....
        /*04d4*/ 	.word	0x00008f90


	//   ....[6]....
        /*04d8*/ 	.word	0x00008fd0


	//   ....[7]....
        /*04dc*/ 	.word	0x00008fe0


	//   ....[8]....
        /*04e0*/ 	.word	0x00009020


	//   ....[9]....
        /*04e4*/ 	.word	0x00009030


	//----- nvinfo : EIATTR_EXIT_INSTR_OFFSETS
	.align		4
.L_637:
        /*04e8*/ 	.byte	0x04, 0x1c
        /*04ea*/ 	.short	(.L_639 - .L_638)


	//   ....[0]....
.L_638:
        /*04ec*/ 	.word	0x00013000


	//   ....[1]....
        /*04f0*/ 	.word	0x00013140


	//   ....[2]....
        /*04f4*/ 	.word	0x000133a0


	//----- nvinfo : EIATTR_MAX_THREADS
	.align		4
.L_639:
        /*04f8*/ 	.byte	0x04, 0x05
        /*04fa*/ 	.short	(.L_641 - .L_640)
.L_640:
        /*04fc*/ 	.word	0x000001c0
        /*0500*/ 	.word	0x00000001
        /*0504*/ 	.word	0x00000001


	//----- nvinfo : EIATTR_CRS_STACK_SIZE
	.align		4
.L_641:
        /*0508*/ 	.byte	0x04, 0x1e
        /*050a*/ 	.short	(.L_643 - .L_642)
.L_642:
        /*050c*/ 	.word	0x00000000


	//----- nvinfo : EIATTR_CBANK_PARAM_SIZE
	.align		4
.L_643:
        /*0510*/ 	.byte	0x03, 0x19
        /*0512*/ 	.short	0x00b8


	//----- nvinfo : EIATTR_PARAM_CBANK
	.align		4
        /*0514*/ 	.byte	0x04, 0x0a
        /*0516*/ 	.short	(.L_645 - .L_644)
	.align		4
.L_644:
        /*0518*/ 	.word	index@(.nv.constant0._Z35group_norm_nhwc_bwd_one_pass_kernelI11Bf16IOBf16WLi512ELi56ELi448EEv26Group_norm_nhwc_bwd_params)
        /*051c*/ 	.short	0x0210
        /*051e*/ 	.short	0x00b8


	//----- nvinfo : EIATTR_SW_WAR
	.align		4
.L_645:
        /*0520*/ 	.byte	0x04, 0x36
        /*0522*/ 	.short	(.L_647 - .L_646)
.L_646:
        /*0524*/ 	.word	0x00000008
.L_647:


//--------------------- .nv.info._Z35group_norm_nhwc_bwd_one_pass_kernelI11Bf16IOFp16WLi64ELi56ELi448EEv26Group_norm_nhwc_bwd_params --------------------------
	.section	.nv.info._Z35group_norm_nhwc_bwd_one_pass_kernelI11Bf16IOFp16WLi64ELi56ELi448EEv26Group_norm_nhwc_bwd_params,"",@"SHT_CUDA_INFO"
	.sectionflags	@""
	.align	4


	//----- nvinfo : EIATTR_CUDA_API_VERSION
	.align		4
        /*0000*/ 	.byte	0x04, 0x37
        /*0002*/ 	.short	(.L_649 - .L_648)
.L_648:
        /*0004*/ 	.word	0x00000082


	//----- nvinfo : EIATTR_KPARAM_INFO
	.align		4
.L_649:
        /*0008*/ 	.byte	0x04, 0x17
        /*000a*/ 	.short	(.L_651 - .L_650)
.L_650:
        /*000c*/ 	.word	0x00000000
        /*0010*/ 	.short	0x0000
        /*0012*/ 	.short	0x0000
        /*0014*/ 	.byte	0x00, 0xf0, 0xe1, 0x02


	//----- nvinfo : EIATTR_SPARSE_MMA_MASK
	.align		4
.L_651:
        /*0018*/ 	.byte	0x03, 0x50
        /*001a*/ 	.short	0x0000


	//----- nvinfo : EIATTR_MAXREG_COUNT
	.align		4
        /*001c*/ 	.byte	0x03, 0x1b
        /*001e*/ 	.short	0x0080


	//----- nvinfo : EIATTR_NUM_BARRIERS
	.align		4
        /*0020*/ 	.byte	0x02, 0x4c
        /*0022*/ 	.byte	0x01
	.zero		1


	//----- nvinfo : EIATTR_MERCURY_ISA_VERSION
	.align		4
        /*0024*/ 	.byte	0x03, 0x5f
        /*0026*/ 	.short	0x0101


	//----- nvinfo : EIATTR_INT_WARP_WIDE_INSTR_OFFSETS
	.align		4
        /*0028*/ 	.byte	0x04, 0x31
        /*002a*/ 	.short	(.L_653 - .L_652)


	//   ....[0]....
.L_652:
        /*002c*/ 	.word	0x00002400


	//   ....[1]....
        /*0030*/ 	.word	0x000043d0


	//----- nvinfo : EIATTR_COOP_GROUP_MASK_REGIDS
	.align		4
.L_653:
        /*0034*/ 	.byte	0x04, 0x29
        /*0036*/ 	.short	(.L_655 - .L_654)


	//   ....[0]....
.L_654:
        /*0038*/ 	.word	0xffffffff


	//   ....[1]....
        /*003c*/ 	.word	0xffffffff


	//   ....[2]....
        /*0040*/ 	.word	0xffffffff


	//   ....[3]....
        /*0044*/ 	.word	0xffffffff


	//   ....[4]....
        /*0048*/ 	.word	0xffffffff


	//   ....[5]....
        /*004c*/ 	.word	0xffffffff


	//   ....[6]....
        /*0050*/ 	.word	0xffffffff


	//   ....[7]....
        /*0054*/ 	.word	0xffffffff


	//   ....[8]....
        /*0058*/ 	.word	0xffffffff


	//   ....[9]....
        /*005c*/ 	.word	0xffffffff


	//----- nvinfo : EIATTR_COOP_GROUP_INSTR_OFFSETS
	.align		4
.L_655:
        /*0060*/ 	.byte	0x04, 0x28
        /*0062*/ 	.short	(.L_657 - .L_656)


	//   ....[0]....
.L_656:
        /*0064*/ 	.word	0x00001730


	//   ....[1]....
        /*0068*/ 	.word	0x00001770


	//   ....[2]....
        /*006c*/ 	.word	0x000018a0


	//   ....[3]....
        /*0070*/ 	.word	0x000018c0


	//   ....[4]....
        /*0074*/ 	.word	0x00001900


	//   ....[5]....
        /*0078*/ 	.word	0x00001920


	//   ....[6]....
        /*007c*/ 	.word	0x00001950


	//   ....[7]....
        /*0080*/ 	.word	0x00001970


	//   ....[8]....
        /*0084*/ 	.word	0x000019a0


	//   ....[9]....
        /*0088*/ 	.word	0x000019c0


	//----- nvinfo : EIATTR_EXIT_INSTR_OFFSETS
	.align		4
.L_657:
        /*008c*/ 	.byte	0x04, 0x1c
        /*008e*/ 	.short	(.L_659 - .L_658)


	//   ....[0]....
.L_658:
        /*0090*/ 	.word	0x00004460


	//   ....[1]....
        /*0094*/ 	.word	0x000045a0


	//   ....[2]....
        /*0098*/ 	.word	0x00004800


	//----- nvinfo : EIATTR_MAX_THREADS
	.align		4
.L_659:
        /*009c*/ 	.byte	0x04, 0x05
        /*009e*/ 	.short	(.L_661 - .L_660)
.L_660:
        /*00a0*/ 	.word	0x000001c0
        /*00a4*/ 	.word	0x00000001
        /*00a8*/ 	.word	0x00000001


	//----- nvinfo : EIATTR_CRS_STACK_SIZE
	.align		4
.L_661:
        /*00ac*/ 	.byte	0x04, 0x1e
        /*00ae*/ 	.short	(.L_663 - .L_662)
.L_662:
        /*00b0*/ 	.word	0x00000000


	//----- nvinfo : EIATTR_CBANK_PARAM_SIZE
	.align		4
.L_663:
        /*00b4*/ 	.byte	0x03, 0x19
        /*00b6*/ 	.short	0x00b8


	//----- nvinfo : EIATTR_PARAM_CBANK
	.align		4
        /*00b8*/ 	.byte	0x04, 0x0a
        /*00ba*/ 	.short	(.L_665 - .L_664)
	.align		4
.L_664:
        /*00bc*/ 	.word	index@(.nv.constant0._Z35group_norm_nhwc_bwd_one_pass_kernelI11Bf16IOFp16WLi64ELi56ELi448EEv26Group_norm_nhwc_bwd_params)
        /*00c0*/ 	.short	0x0210
        /*00c2*/ 	.short	0x00b8


	//----- nvinfo : EIATTR_SW_WAR
	.align		4
.L_665:
        /*00c4*/ 	.byte	0x04, 0x36
        /*00c6*/ 	.short	(.L_667 - .L_666)
.L_666:
        /*00c8*/ 	.word	0x00000008
.L_667:


//--------------------- .nv.info._Z35group_norm_nhwc_bwd_one_pass_kernelI11Bf16IOFp16WLi128ELi56ELi448EEv26Group_norm_nhwc_bwd_params --------------------------
	.section	.nv.info._Z35group_norm_nhwc_bwd_one_pass_kernelI11Bf16IOFp16WLi128ELi56ELi448EEv26Group_norm_nhwc_bwd_params,"",@"SHT_CUDA_INFO"
	.sectionflags	@""
	.align	4


	//----- nvinfo : EIATTR_CUDA_API_VERSION
	.align		4
        /*0000*/ 	.byte	0x04, 0x37
        /*0002*/ 	.short	(.L_669 - .L_668)
.L_668:
        /*0004*/ 	.word	0x00000082


	//----- nvinfo : EIATTR_KPARAM_INFO
	.align		4
.L_669:
        /*0008*/ 	.byte	0x04, 0x17
        /*000a*/ 	.short	(.L_671 - .L_670)
.L_670:
        /*000c*/ 	.word	0x00000000
        /*0010*/ 	.short	0x0000
        /*0012*/ 	.short	0x0000
        /*0014*/ 	.byte	0x00, 0xf0, 0xe1, 0x02


	//----- nvinfo : EIATTR_SPARSE_MMA_MASK
	.align		4
.L_671:
        /*0018*/ 	.byte	0x03, 0x50
        /*001a*/ 	.short	0x0000


	//----- nvinfo : EIATTR_MAXREG_COUNT
	.align		4
        /*001c*/ 	.byte	0x03, 0x1b
        /*001e*/ 	.short	0x0080


	//----- nvinfo : EIATTR_NUM_BARRIERS
	.align		4
        /*0020*/ 	.byte	0x02, 0x4c
        /*0022*/ 	.byte	0x01
	.zero		1


	//----- nvinfo : EIATTR_MERCURY_ISA_VERSION
	.align		4
        /*0024*/ 	.byte	0x03, 0x5f
        /*0026*/ 	.short	0x0101


	//----- nvinfo : EIATTR_INT_WARP_WIDE_INSTR_OFFSETS
	.align		4
        /*0028*/ 	.byte	0x04, 0x31
        /*002a*/ 	.short	(.L_673 - .L_672)


	//   ....[0]....
.L_672:
        /*002c*/ 	.word	0x00003440


	//   ....[1]....
        /*0030*/ 	.word	0x00006100


	//----- nvinfo : EIATTR_COOP_GROUP_MASK_REGIDS
	.align		4
.L_673:
        /*0034*/ 	.byte	0x04, 0x29
        /*0036*/ 	.short	(.L_675 - .L_674)


	//   ....[0]....
.L_674:
        /*0038*/ 	.word	0xffffffff


	//   ....[1]....
        /*003c*/ 	.word	0xffffffff


	//   ....[2]....
        /*0040*/ 	.word	0xffffffff


	//   ....[3]....
        /*0044*/ 	.word	0xffffffff


	//   ....[4]....
        /*0048*/ 	.word	0xffffffff


	//   ....[5]....
        /*004c*/ 	.word	0xffffffff


	//   ....[6]....
        /*0050*/ 	.word	0xffffffff


	//   ....[7]....
        /*0054*/ 	.word	0xffffffff


	//   ....[8]....
        /*0058*/ 	.word	0xffffffff


	//   ....[9]....
        /*005c*/ 	.word	0xffffffff


	//----- nvinfo : EIATTR_COOP_GROUP_INSTR_OFFSETS
	.align		4
.L_675:
        /*0060*/ 	.byte	0x04, 0x28
        /*0062*/ 	.short	(.L_677 - .L_676)


	//   ....[0]....
.L_676:
        /*0064*/ 	.word	0x000026d0


	//   ....[1]....
        /*0068*/ 	.word	0x00002710


	//   ....[2]....
        /*006c*/ 	.word	0x00002850


	//   ....[3]....
        /*0070*/ 	.word	0x00002870


	//   ....[4]....
        /*0074*/ 	.word	0x000028a0


	//   ....[5]....
        /*0078*/ 	.word	0x000028c0


	//   ....[6]....
        /*007c*/ 	.word	0x000028f0


	//   ....[7]....
        /*0080*/ 	.word	0x00002910


	//   ....[8]....
        /*0084*/ 	.word	0x00002940


	//   ....[9]....
        /*0088*/ 	.word	0x00002960


	//----- nvinfo : EIATTR_EXIT_INSTR_OFFSETS
	.align		4
.L_677:
        /*008c*/ 	.byte	0x04, 0x1c
        /*008e*/ 	.short	(.L_679 - .L_678)


	//   ....[0]....
.L_678:
        /*0090*/ 	.word	0x000061f0


	//   ....[1]....
        /*0094*/ 	.word	0x00006330


	//   ....[2]....
        /*0098*/ 	.word	0x000065a0


	//----- nvinfo : EIATTR_MAX_THREADS
	.align		4
.L_679:
        /*009c*/ 	.byte	0x04, 0x05
        /*009e*/ 	.short	(.L_681 - .L_680)
.L_680:
        /*00a0*/ 	.word	0x000001c0
        /*00a4*/ 	.word	0x00000001
        /*00a8*/ 	.word	0x00000001


	//----- nvinfo : EIATTR_CRS_STACK_SIZE
	.align		4
.L_681:
        /*00ac*/ 	.byte	0x04, 0x1e
        /*00ae*/ 	.short	(.L_683 - .L_682)
.L_682:
        /*00b0*/ 	.word	0x00000000


	//----- nvinfo : EIATTR_CBANK_PARAM_SIZE
	.align		4
.L_683:
        /*00b4*/ 	.byte	0x03, 0x19
        /*00b6*/ 	.short	0x00b8


	//----- nvinfo : EIATTR_PARAM_CBANK
	.align		4
        /*00b8*/ 	.byte	0x04, 0x0a
        /*00ba*/ 	.short	(.L_685 - .L_684)
	.align		4
.L_684:
        /*00bc*/ 	.word	index@(.nv.constant0._Z35group_norm_nhwc_bwd_one_pass_kernelI11Bf16IOFp16WLi128ELi56ELi448EEv26Group_norm_nhwc_bwd_params)
        /*00c0*/ 	.short	0x0210
        /*00c2*/ 	.short	0x00b8


	//----- nvinfo : EIATTR_SW_WAR
	.align		4
.L_685:
        /*00c4*/ 	.byte	0x04, 0x36
        /*00c6*/ 	.short	(.L_687 - .L_686)
.L_686:
        /*00c8*/ 	.word	0x00000008
.L_687:


//--------------------- .nv.info._Z35group_norm_nhwc_bwd_one_pass_kernelI11Bf16IOFp16WLi256ELi56ELi448EEv26Group_norm_nhwc_bwd_params --------------------------
	.section	.nv.info._Z35group_norm_nhwc_bwd_one_pass_kernelI11Bf16IOFp16WLi256ELi56ELi448EEv26Group_norm_nhwc_bwd_params,"",@"SHT_CUDA_INFO"
	.sectionflags	@""
	.align	4


	//----- nvinfo : EIATTR_CUDA_API_VERSION
	.align		4
        /*0000*/ 	.byte	0x04, 0x37
        /*0002*/ 	.short	(.L_689 - .L_688)
.L_688:
        /*0004*/ 	.word	0x00000082


	//----- nvinfo : EIATTR_KPARAM_INFO
	.align		4
.L_689:
        /*0008*/ 	.byte	0x04, 0x17
        /*000a*/ 	.short	(.L_691 - .L_690)
.L_690:
        /*000c*/ 	.word	0x00000000
        /*0010*/ 	.short	0x0000
        /*0012*/ 	.short	0x0000
        /*0014*/ 	.byte	0x00, 0xf0, 0xe1, 0x02


	//----- nvinfo : EIATTR_SPARSE_MMA_MASK
	.align		4
.L_691:
        /*0018*/ 	.byte	0x03, 0x50
        /*001a*/ 	.short	0x0000


	//----- nvinfo : EIATTR_MAXREG_COUNT
	.align		4
        /*001c*/ 	.byte	0x03, 0x1b
        /*001e*/ 	.short	0x0080


	//----- nvinfo : EIATTR_NUM_BARRIERS
	.align		4
        /*0020*/ 	.byte	0x02, 0x4c
        /*0022*/ 	.byte	0x01
	.zero		1


	//----- nvinfo : EIATTR_MERCURY_ISA_VERSION
	.align		4
        /*0024*/ 	.byte	0x03, 0x5f
        /*0026*/ 	.short	0x0101


	//----- nvinfo : EIATTR_INT_WARP_WIDE_INSTR_OFFSETS
	.align		4
        /*0028*/ 	.byte	0x04, 0x31
        /*002a*/ 	.short	(.L_693 - .L_692)


	//   ....[0]....
.L_692:
        /*002c*/ 	.word	0x000056f0


	//   ....[1]....
        /*0030*/ 	.word	0x00009e80


	//----- nvinfo : EIATTR_COOP_GROUP_MASK_REGIDS
	.align		4
.L_693:
        /*0034*/ 	.byte	0x04, 0x29
        /*0036*/ 	.short	(.L_695 - .L_694)


	//   ....[0]....
.L_694:
        /*0038*/ 	.word	0xffffffff


	//   ....[1]....
        /*003c*/ 	.word	0xffffffff


	//   ....[2]....
        /*0040*/ 	.word	0xffffffff


	//   ....[3]....
        /*0044*/ 	.word	0xffffffff


	//   ....[4]....
        /*0048*/ 	.word	0xffffffff


	//   ....[5]....
        /*004c*/ 	.word	0xffffffff


	//   ....[6]....
        /*0050*/ 	.word	0xffffffff


	//   ....[7]....
        /*0054*/ 	.word	0xffffffff


	//   ....[8]....
        /*0058*/ 	.word	0xffffffff


	//   ....[9]....
        /*005c*/ 	.word	0xffffffff


	//----- nvinfo : EIATTR_COOP_GROUP_INSTR_OFFSETS
	.align		4
.L_695:
        /*0060*/ 	.byte	0x04, 0x28
        /*0062*/ 	.short	(.L_697 - .L_696)


	//   ....[0]....
.L_696:
        /*0064*/ 	.word	0x000046b0


	//   ....[1]....
        /*0068*/ 	.word	0x000046f0


	//   ....[2]....
        /*006c*/ 	.word	0x00004880


	//   ....[3]....
        /*0070*/ 	.word	0x000048c0


	//   ....[4]....
        /*0074*/ 	.word	0x00004a50


	//   ....[5]....
        /*0078*/ 	.word	0x00004a90


	//   ....[6]....
        /*007c*/ 	.word	0x00004ad0


	//   ....[7]....
        /*0080*/ 	.word	0x00004af0


	//   ....[8]....
        /*0084*/ 	.word	0x00004b20


	//   ....[9]....
        /*0088*/ 	.word	0x00004b40


	//----- nvinfo : EIATTR_EXIT_INSTR_OFFSETS
	.align		4
.L_697:
        /*008c*/ 	.byte	0x04, 0x1c
        /*008e*/ 	.short	(.L_699 - .L_698)


	//   ....[0]....
.L_698:
        /*0090*/ 	.word	0x00009f10


	//   ....[1]....
        /*0094*/ 	.word	0x0000a050


	//   ....[2]....
        /*0098*/ 	.word	0x0000a2b0


	//----- nvinfo : EIATTR_MAX_THREADS
	.align		4
.L_699:
        /*009c*/ 	.byte	0x04, 0x05
        /*009e*/ 	.short	(.L_701 - .L_700)
.L_700:
        /*00a0*/ 	.word	0x000001c0
        /*00a4*/ 	.word	0x00000001
        /*00a8*/ 	.word	0x00000001


	//----- nvinfo : EIATTR_CRS_STACK_SIZE
	.align		4
.L_701:
        /*00ac*/ 	.byte	0x04, 0x1e
        /*00ae*/ 	.short	(.L_703 - .L_702)
.L_702:
        /*00b0*/ 	.word	0x00000000


	//----- nvinfo : EIATTR_CBANK_PARAM_SIZE
	.align		4
.L_703:
        /*00b4*/ 	.byte	0x03, 0x19
        /*00b6*/ 	.short	0x00b8


	//----- nvinfo : EIATTR_PARAM_CBANK
	.align		4
        /*00b8*/ 	.byte	0x04, 0x0a
        /*00ba*/ 	.short	(.L_705 - .L_704)
	.align		4
.L_704:
        /*00bc*/ 	.word	index@(.nv.constant0._Z35group_norm_nhwc_bwd_one_pass_kernelI11Bf16IOFp16WLi256ELi56ELi448EEv26Group_norm_nhwc_bwd_params)
        /*00c0*/ 	.short	0x0210
        /*00c2*/ 	.short	0x00b8


	//----- nvinfo : EIATTR_SW_WAR
	.align		4
.L_705:
        /*00c4*/ 	.byte	0x04, 0x36
        /*00c6*/ 	.short	(.L_707 - .L_706)
.L_706:
        /*00c8*/ 	.word	0x00000008
.L_707:


//--------------------- .nv.info._Z35group_norm_nhwc_bwd_one_pass_kernelI11Bf16IOFp16WLi512ELi56ELi448EEv26Group_norm_nhwc_bwd_params --------------------------
	.section	.nv.info._Z35group_norm_nhwc_bwd_one_pass_kernelI11Bf16IOFp16WLi512ELi56ELi448EEv26Group_norm_nhwc_bwd_params,"",@"SHT_CUDA_INFO"
	.sectionflags	@""
	.align	4


	//----- nvinfo : EIATTR_CUDA_API_VERSION
	.align		4
        /*0000*/ 	.byte	0x04, 0x37
        /*0002*/ 	.short	(.L_709 - .L_708)
.L_708:
        /*0004*/ 	.word	0x00000082


	//----- nvinfo : EIATTR_KPARAM_INFO
	.align		4
.L_709:
        /*0008*/ 	.byte	0x04, 0x17
        /*000a*/ 	.short	(.L_711 - .L_710)
.L_710:
        /*000c*/ 	.word	0x00000000
        /*0010*/ 	.short	0x0000
        /*0012*/ 	.short	0x0000
        /*0014*/ 	.byte	0x00, 0xf0, 0xe1, 0x02


	//----- nvinfo : EIATTR_SPARSE_MMA_MASK
	.align		4
.L_711:
        /*0018*/ 	.byte	0x03, 0x50
        /*001a*/ 	.short	0x0000


	//----- nvinfo : EIATTR_MAXREG_COUNT
	.align		4
        /*001c*/ 	.byte	0x03, 0x1b
        /*001e*/ 	.short	0x0080


	//----- nvinfo : EIATTR_NUM_BARRIERS
	.align		4
        /*0020*/ 	.byte	0x02, 0x4c
        /*0022*/ 	.byte	0x01
	.zero		1


	//----- nvinfo : EIATTR_ANNOTATIONS
	.align		4
        /*0024*/ 	.byte	0x04, 0x55
        /*0026*/ 	.short	(.L_713 - .L_712)


	//   ....[0]....
.L_712:
        /* <DEDUP_REMOVED lines=63> */


	//----- nvinfo : EIATTR_MERCURY_ISA_VERSION
	.align		4
.L_713:
        /*0408*/ 	.byte	0x03, 0x5f
        /*040a*/ 	.short	0x0101


	//----- nvinfo : EIATTR_INT_WARP_WIDE_INSTR_OFFSETS
	.align		4
        /*040c*/ 	.byte	0x04, 0x31
        /*040e*/ 	.short	(.L_715 - .L_714)


	//   ....[0]....
.L_714:
        /*0410*/ 	.word	0x0000a6a0


	//   ....[1]....
        /*0414*/ 	.word	0x0000a9f0


	//   ....[2]....
        /*0418*/ 	.word	0x0000aa90


	//   ....[3]....
        /*041c*/ 	.word	0x0000ab30


	//   ....[4]....
        /*0420*/ 	.word	0x0000abd0


	//   ....[5]....
        /*0424*/ 	.word	0x0000ac70


	//   ....[6]....
        /*0428*/ 	.word	0x0000ad10


	//   ....[7]....
        /*042c*/ 	.word	0x0000adb0


	//   ....[8]....
        /*0430*/ 	.word	0x0000ae50


	//   ....[9]....
        /*0434*/ 	.word	0x0000aef0


	//   ....[10]....
        /*0438*/ 	.word	0x0000af90


	//   ....[11]....
        /*043c*/ 	.word	0x0000b030


	//   ....[12]....
        /*0440*/ 	.word	0x0000b0d0


	//   ....[13]....
        /*0444*/ 	.word	0x0000b170


	//   ....[14]....
        /*0448*/ 	.word	0x0000b210


	//   ....[15]....
        /*044c*/ 	.word	0x0000b2b0


	//   ....[16]....
        /*0450*/ 	.word	0x0000b350


	//   ....[17]....
        /*0454*/ 	.word	0x0000b470


	//   ....[18]....
        /*0458*/ 	.word	0x0000b510


	//   ....[19]....
        /*045c*/ 	.word	0x0000b5b0


	//   ....[20]....
        /*0460*/ 	.word	0x0000b650


	//   ....[21]....
        /*0464*/ 	.word	0x0000b6f0


	//   ....[22]....
        /*0468*/ 	.word	0x0000b790


	//   ....[23]....
        /*046c*/ 	.word	0x0000b830


	//   ....[24]....
        /*0470*/ 	.word	0x0000b8d0


	//   ....[25]....
        /*0474*/ 	.word	0x0000ba00


	//   ....[26]....
        /*0478*/ 	.word	0x0000baa0


	//   ....[27]....
        /*047c*/ 	.word	0x0000bb40


	//   ....[28]....
        /*0480*/ 	.word	0x0000bbe0


	//   ....[29]....
        /*0484*/ 	.word	0x0000bdf0


	//   ....[30]....
        /*0488*/ 	.word	0x0000beb0


	//   ....[31]....
        /*048c*/ 	.word	0x00012f10


	//----- nvinfo : EIATTR_COOP_GROUP_MASK_REGIDS
	.align		4
.L_715:
        /*0490*/ 	.byte	0x04, 0x29
        /*0492*/ 	.short	(.L_717 - .L_716)


	//   ....[0]....
.L_716:
        /*0494*/ 	.word	0xffffffff


	//   ....[1]....
        /*0498*/ 	.word	0xffffffff


	//   ....[2]....
        /*049c*/ 	.word	0xffffffff


	//   ....[3]....
        /*04a0*/ 	.word	0xffffffff


	//   ....[4]....
        /*04a4*/ 	.word	0xffffffff


	//   ....[5]....
        /*04a8*/ 	.word	0xffffffff


	//   ....[6]....
        /*04ac*/ 	.word	0xffffffff


	//   ....[7]....
        /*04b0*/ 	.word	0xffffffff


	//   ....[8]....
        /*04b4*/ 	.word	0xffffffff


	//   ....[9]....
        /*04b8*/ 	.word	0xffffffff


	//----- nvinfo : EIATTR_COOP_GROUP_INSTR_OFFSETS
	.align		4
.L_717:
        /*04bc*/ 	.byte	0x04, 0x28
        /*04be*/ 	.short	(.L_719 - .L_718)


	//   ....[0]....
.L_718:
        /*04c0*/ 	.word	0x00008ee0


	//   ....[1]....
        /*04c4*/ 	.word	0x00008ef0


	//   ....[2]....
        /*04c8*/ 	.word	0x00008f30


	//   ....[3]....
        /*04cc*/ 	.word	0x00008f40


	//   ....[4]....
        /*04d0*/ 	.word	0x00008f80


	//   ....[5]....
        /*04d4*/ 	.word	0x00008f90


	//   ....[6]....
        /*04d8*/ 	.word	0x00008fd0


	//   ....[7]....
        /*04dc*/ 	.word	0x00008fe0


	//   ....[8]....
        /*04e0*/ 	.word	0x00009020


	//   ....[9]....
        /*04e4*/ 	.word	0x00009030


	//----- nvinfo : EIATTR_EXIT_INSTR_OFFSETS
	.align		4
.L_719:
        /*04e8*/ 	.byte	0x04, 0x1c
        /*04ea*/ 	.short	(.L_721 - .L_720)


	//   ....[0]....
.L_720:
        /*04ec*/ 	.word	0x00013000


	//   ....[1]....
        /*04f0*/ 	.word	0x00013140


	//   ....[2]....
        /*04f4*/ 	.word	0x000133a0


	//----- nvinfo : EIATTR_MAX_THREADS
	.align		4
.L_721:
        /*04f8*/ 	.byte	0x04, 0x05
        /*04fa*/ 	.short	(.L_723 - .L_722)
.L_722:
        /*04fc*/ 	.word	0x000001c0
        /*0500*/ 	.word	0x00000001
        /*0504*/ 	.word	0x00000001


	//----- nvinfo : EIATTR_CRS_STACK_SIZE
	.align		4
.L_723:
        /*0508*/ 	.byte	0x04, 0x1e
        /*050a*/ 	.short	(.L_725 - .L_724)
.L_724:
        /*050c*/ 	.word	0x00000000


	//----- nvinfo : EIATTR_CBANK_PARAM_SIZE
	.align		4
.L_725:
        /*0510*/ 	.byte	0x03, 0x19
        /*0512*/ 	.short	0x00b8


	//----- nvinfo : EIATTR_PARAM_CBANK
	.align		4
        /*0514*/ 	.byte	0x04, 0x0a
        /*0516*/ 	.short	(.L_727 - .L_726)
	.align		4
.L_726:
        /*0518*/ 	.word	index@(.nv.constant0._Z35group_norm_nhwc_bwd_one_pass_kernelI11Bf16IOFp16WLi512ELi56ELi448EEv26Group_norm_nhwc_bwd_params)
        /*051c*/ 	.short	0x0210
        /*051e*/ 	.short	0x00b8


	//----- nvinfo : EIATTR_SW_WAR
	.align		4
.L_727:
        /*0520*/ 	.byte	0x04, 0x36
        /*0522*/ 	.short	(.L_729 - .L_728)
.L_728:
        /*0524*/ 	.word	0x00000008
.L_729:


//--------------------- .nv.info._Z35group_norm_nhwc_bwd_one_pass_kernelI11Fp16IOFp32WLi64ELi56ELi448EEv26Group_norm_nhwc_bwd_params --------------------------
	.section	.nv.info._Z35group_norm_nhwc_bwd_one_pass_kernelI11Fp16IOFp32WLi64ELi56ELi448EEv26Group_norm_nhwc_bwd_params,"",@"SHT_CUDA_INFO"
	.sectionflags	@""
	.align	4


	//----- nvinfo : EIATTR_CUDA_API_VERSION
	.align		4
        /*0000*/ 	.byte	0x04, 0x37
        /*0002*/ 	.short	(.L_731 - .L_730)
.L_730:
        /*0004*/ 	.word	0x00000082


	//----- nvinfo : EIATTR_KPARAM_INFO
	.align		4
.L_731:
        /*0008*/ 	.byte	0x04, 0x17
        /*000a*/ 	.short	(.L_733 - .L_732)
.L_732:
        /*000c*/ 	.word	0x00000000
        /*0010*/ 	.short	0x0000
        /*0012*/ 	.short	0x0000
        /*0014*/ 	.byte	0x00, 0xf0, 0xe1, 0x02


	//----- nvinfo : EIATTR_SPARSE_MMA_MASK
	.align		4
.L_733:
        /*0018*/ 	.byte	0x03, 0x50
        /*001a*/ 	.short	0x0000


	//----- nvinfo : EIATTR_MAXREG_COUNT
	.align		4
        /*001c*/ 	.byte	0x03, 0x1b
        /*001e*/ 	.short	0x0080


	//----- nvinfo : EIATTR_NUM_BARRIERS
	.align		4
        /*0020*/ 	.byte	0x02, 0x4c
        /*0022*/ 	.byte	0x01
	.zero		1


	//----- nvinfo : EIATTR_MERCURY_ISA_VERSION
	.align		4
        /*0024*/ 	.byte	0x03, 0x5f
        /*0026*/ 	.short	0x0101


	//----- nvinfo : EIATTR_INT_WARP_WIDE_INSTR_OFFSETS
	.align		4
        /*0028*/ 	.byte	0x04, 0x31
        /*002a*/ 	.short	(.L_735 - .L_734)


	//   ....[0]....
.L_734:
        /*002c*/ 	.word	0x00002210


	//   ....[1]....
        /*0030*/ 	.word	0x000041e0


	//----- nvinfo : EIATTR_COOP_GROUP_MASK_REGIDS
	.align		4
.L_735:
        /*0034*/ 	.byte	0x04, 0x29
        /*0036*/ 	.short	(.L_737 - .L_736)


	//   ....[0]....
.L_736:
        /*0038*/ 	.word	0xffffffff


	//   ....[1]....
        /*003c*/ 	.word	0xffffffff


	//   ....[2]....
        /*0040*/ 	.word	0xffffffff


	//   ....[3]....
        /*0044*/ 	.word	0xffffffff


	//   ....[4]....
        /*0048*/ 	.word	0xffffffff


	//   ....[5]....
        /*004c*/ 	.word	0xffffffff


	//   ....[6]....
        /*0050*/ 	.word	0xffffffff


	//   ....[7]....
        /*0054*/ 	.word	0xffffffff


	//   ....[8]....
        /*0058*/ 	.word	0xffffffff


	//   ....[9]....
        /*005c*/ 	.word	0xffffffff


	//----- nvinfo : EIATTR_COOP_GROUP_INSTR_OFFSETS
	.align		4
.L_737:
        /*0060*/ 	.byte	0x04, 0x28
        /*0062*/ 	.short	(.L_739 - .L_738)


	//   ....[0]....
.L_738:
        /*0064*/ 	.word	0x000015e0


	//   ....[1]....
        /*0068*/ 	.word	0x00001620


	//   ....[2]....
        /*006c*/ 	.word	0x00001750


	//   ....[3]....
        /*0070*/ 	.word	0x00001770


	//   ....[4]....
        /*0074*/ 	.word	0x000017b0


	//   ....[5]....
        /*0078*/ 	.word	0x000017d0


	//   ....[6]....
        /*007c*/ 	.word	0x00001800


	//   ....[7]....
        /*0080*/ 	.word	0x00001820


	//   ....[8]....
        /*0084*/ 	.word	0x00001850


	//   ....[9]....
        /*0088*/ 	.word	0x00001870


	//----- nvinfo : EIATTR_EXIT_INSTR_OFFSETS
	.align		4
.L_739:
        /*008c*/ 	.byte	0x04, 0x1c
        /*008e*/ 	.short	(.L_741 - .L_740)


	//   ....[0]....
.L_740:
        /*0090*/ 	.word	0x00004270


	//   ....[1]....
        /*0094*/ 	.word	0x000043b0


	//   ....[2]....
        /*0098*/ 	.word	0x000045f0


	//----- nvinfo : EIATTR_MAX_THREADS
	.align		4
.L_741:
        /*009c*/ 	.byte	0x04, 0x05
        /*009e*/ 	.short	(.L_743 - .L_742)
.L_742:
        /*00a0*/ 	.word	0x000001c0
        /*00a4*/ 	.word	0x00000001
        /*00a8*/ 	.word	0x00000001


	//----- nvinfo : EIATTR_CRS_STACK_SIZE
	.align		4
.L_743:
        /*00ac*/ 	.byte	0x04, 0x1e
        /*00ae*/ 	.short	(.L_745 - .L_744)
.L_744:
        /*00b0*/ 	.word	0x00000000


	//----- nvinfo : EIATTR_CBANK_PARAM_SIZE
	.align		4
.L_745:
        /*00b4*/ 	.byte	0x03, 0x19
        /*00b6*/ 	.short	0x00b8


	//----- nvinfo : EIATTR_PARAM_CBANK
	.align		4
        /*00b8*/ 	.byte	0x04, 0x0a
        /*00ba*/ 	.short	(.L_747 - .L_746)
	.align		4
.L_746:
        /*00bc*/ 	.word	index@(.nv.constant0._Z35group_norm_nhwc_bwd_one_pass_kernelI11Fp16IOFp32WLi64ELi56ELi448EEv26Group_norm_nhwc_bwd_params)
        /*00c0*/ 	.short	0x0210
        /*00c2*/ 	.short	0x00b8


	//----- nvinfo : EIATTR_SW_WAR
	.align		4
.L_747:
        /*00c4*/ 	.byte	0x04, 0x36
        /*00c6*/ 	.short	(.L_749 - .L_748)
.L_748:
        /*00c8*/ 	.word	0x00000008
.L_749:


//--------------------- .nv.info._Z35group_norm_nhwc_bwd_one_pass_kernelI11Fp16IOFp32WLi128ELi56ELi448EEv26Group_norm_nhwc_bwd_params --------------------------
	.section	.nv.info._Z35group_norm_nhwc_bwd_one_pass_kernelI11Fp16IOFp32WLi128ELi56ELi448EEv26Group_norm_nhwc_bwd_params,"",@"SHT_CUDA_INFO"
	.sectionflags	@""
	.align	4


	//----- nvinfo : EIATTR_CUDA_API_VERSION
	.align		4
        /*0000*/ 	.byte	0x04, 0x37
        /*0002*/ 	.short	(.L_751 - .L_750)
.L_750:
        /*0004*/ 	.word	0x00000082


	//----- nvinfo : EIATTR_KPARAM_INFO
	.align		4
.L_751:
        /*0008*/ 	.byte	0x04, 0x17
        /*000a*/ 	.short	(.L_753 - .L_752)
.L_752:
        /*000c*/ 	.word	0x00000000
        /*0010*/ 	.short	0x0000
        /*0012*/ 	.short	0x0000
        /*0014*/ 	.byte	0x00, 0xf0, 0xe1, 0x02


	//----- nvinfo : EIATTR_SPARSE_MMA_MASK
	.align		4
.L_753:
        /*0018*/ 	.byte	0x03, 0x50
        /*001a*/ 	.short	0x0000


	//----- nvinfo : EIATTR_MAXREG_COUNT
	.align		4
        /*001c*/ 	.byte	0x03, 0x1b
        /*001e*/ 	.short	0x0080


	//----- nvinfo : EIATTR_NUM_BARRIERS
	.align		4
        /*0020*/ 	.byte	0x02, 0x4c
        /*0022*/ 	.byte	0x01
	.zero		1


	//----- nvinfo : EIATTR_MERCURY_ISA_VERSION
	.align		4
        /*0024*/ 	.byte	0x03, 0x5f
        /*0026*/ 	.short	0x0101


	//----- nvinfo : EIATTR_INT_WARP_WIDE_INSTR_OFFSETS
	.align		4
        /*0028*/ 	.byte	0x04, 0x31
        /*002a*/ 	.short	(.L_755 - .L_754)


	//   ....[0]....
.L_754:
        /*002c*/ 	.word	0x00003170


	//   ....[1]....
        /*0030*/ 	.word	0x00005e50


	//----- nvinfo : EIATTR_COOP_GROUP_MASK_REGIDS
	.align		4
.L_755:
        /*0034*/ 	.byte	0x04, 0x29
        /*0036*/ 	.short	(.L_757 - .L_756)


	//   ....[0]....
.L_756:
        /*0038*/ 	.word	0xffffffff


	//   ....[1]....
        /*003c*/ 	.word	0xffffffff


	//   ....[2]....
        /*0040*/ 	.word	0xffffffff


	//   ....[3]....
        /*0044*/ 	.word	0xffffffff


	//   ....[4]....
        /*0048*/ 	.word	0xffffffff


	//   ....[5]....
        /*004c*/ 	.word	0xffffffff


	//   ....[6]....
        /*0050*/ 	.word	0xffffffff


	//   ....[7]....
        /*0054*/ 	.word	0xffffffff


	//   ....[8]....
        /*0058*/ 	.word	0xffffffff


	//   ....[9]....
        /*005c*/ 	.word	0xffffffff


	//----- nvinfo : EIATTR_COOP_GROUP_INSTR_OFFSETS
	.align		4
.L_757:
        /*0060*/ 	.byte	0x04, 0x28
        /*0062*/ 	.short	(.L_759 - .L_758)


	//   ....[0]....
.L_758:
        /*0064*/ 	.word	0x00002570


	//   ....[1]....
        /*0068*/ 	.word	0x000025b0


	//   ....[2]....
        /*006c*/ 	.word	0x00002670


	//   ....[3]....
        /*0070*/ 	.word	0x00002690


	//   ....[4]....
        /*0074*/ 	.word	0x000026c0


	//   ....[5]....
        /*0078*/ 	.word	0x000026e0


	//   ....[6]....
        /*007c*/ 	.word	0x00002710


	//   ....[7]....
        /*0080*/ 	.word	0x00002730


	//   ....[8]....
        /*0084*/ 	.word	0x00002760


	//   ....[9]....
        /*0088*/ 	.word	0x00002780


	//----- nvinfo : EIATTR_EXIT_INSTR_OFFSETS
	.align		4
.L_759:
        /*008c*/ 	.byte	0x04, 0x1c
        /*008e*/ 	.short	(.L_761 - .L_760)


	//   ....[0]....
.L_760:
        /*0090*/ 	.word	0x00005f40


	//   ....[1]....
        /*0094*/ 	.word	0x00006080


	//   ....[2]....
        /*0098*/ 	.word	0x000062d0


	//----- nvinfo : EIATTR_MAX_THREADS
	.align		4
.L_761:
        /*009c*/ 	.byte	0x04, 0x05
        /*009e*/ 	.short	(.L_763 - .L_762)
.L_762:
        /*00a0*/ 	.word	0x000001c0
        /*00a4*/ 	.word	0x00000001
        /*00a8*/ 	.word	0x00000001


	//----- nvinfo : EIATTR_CRS_STACK_SIZE
	.align		4
.L_763:
        /*00ac*/ 	.byte	0x04, 0x1e
        /*00ae*/ 	.short	(.L_765 - .L_764)
.L_764:
        /*00b0*/ 	.word	0x00000000


	//----- nvinfo : EIATTR_CBANK_PARAM_SIZE
	.align		4
.L_765:
        /*00b4*/ 	.byte	0x03, 0x19
        /*00b6*/ 	.short	0x00b8


	//----- nvinfo : EIATTR_PARAM_CBANK
	.align		4
        /*00b8*/ 	.byte	0x04, 0x0a
        /*00ba*/ 	.short	(.L_767 - .L_766)
	.align		4
.L_766:
        /*00bc*/ 	.word	index@(.nv.constant0._Z35group_norm_nhwc_bwd_one_pass_kernelI11Fp16IOFp32WLi128ELi56ELi448EEv26Group_norm_nhwc_bwd_params)
        /*00c0*/ 	.short	0x0210
        /*00c2*/ 	.short	0x00b8


	//----- nvinfo : EIATTR_SW_WAR
	.align		4
.L_767:
        /*00c4*/ 	.byte	0x04, 0x36
        /*00c6*/ 	.short	(.L_769 - .L_768)
.L_768:
        /*00c8*/ 	.word	0x00000008
.L_769:


//--------------------- .nv.info._Z35group_norm_nhwc_bwd_one_pass_kernelI11Fp16IOFp32WLi256ELi56ELi448EEv26Group_norm_nhwc_bwd_params --------------------------
	.section	.nv.info._Z35group_norm_nhwc_bwd_one_pass_kernelI11Fp16IOFp32WLi256ELi56ELi448EEv26Group_norm_nhwc_bwd_params,"",@"SHT_CUDA_INFO"
	.sectionflags	@""
	.align	4


	//----- nvinfo : EIATTR_CUDA_API_VERSION
	.align		4
        /*0000*/ 	.byte	0x04, 0x37
        /*0002*/ 	.short	(.L_771 - .L_770)
.L_770:
        /*0004*/ 	.word	0x00000082


	//----- nvinfo : EIATTR_KPARAM_INFO
	.align		4
.L_771:
        /*0008*/ 	.byte	0x04, 0x17
        /*000a*/ 	.short	(.L_773 - .L_772)
.L_772:
        /*000c*/ 	.word	0x00000000
        /*0010*/ 	.short	0x0000
        /*0012*/ 	.short	0x0000
        /*0014*/ 	.byte	0x00, 0xf0, 0xe1, 0x02


	//----- nvinfo : EIATTR_SPARSE_MMA_MASK
	.align		4
.L_773:
        /*0018*/ 	.byte	0x03, 0x50
        /*001a*/ 	.short	0x0000


	//----- nvinfo : EIATTR_MAXREG_COUNT
	.align		4
        /*001c*/ 	.byte	0x03, 0x1b
        /*001e*/ 	.short	0x0080


	//----- nvinfo : EIATTR_NUM_BARRIERS
	.align		4
        /*0020*/ 	.byte	0x02, 0x4c
        /*0022*/ 	.byte	0x01
	.zero		1


	//----- nvinfo : EIATTR_MERCURY_ISA_VERSION
	.align		4
        /*0024*/ 	.byte	0x03, 0x5f
        /*0026*/ 	.short	0x0101


	//----- nvinfo : EIATTR_INT_WARP_WIDE_INSTR_OFFSETS
	.align		4
        /*0028*/ 	.byte	0x04, 0x31
        /*002a*/ 	.short	(.L_775 - .L_774)


	//   ....[0]....
.L_774:
        /*002c*/ 	.word	0x000051b0


	//   ....[1]....
        /*0030*/ 	.word	0x000097b0


	//----- nvinfo : EIATTR_COOP_GROUP_MASK_REGIDS
	.align		4
.L_775:
        /*0034*/ 	.byte	0x04, 0x29
        /*0036*/ 	.short	(.L_777 - .L_776)


	//   ....[0]....
.L_776:
        /*0038*/ 	.word	0xffffffff


	//   ....[1]....
        /*003c*/ 	.word	0xffffffff


	//   ....[2]....
        /*0040*/ 	.word	0xffffffff


	//   ....[3]....
        /*0044*/ 	.word	0xffffffff


	//   ....[4]....
        /*0048*/ 	.word	0xffffffff


	//   ....[5]....
        /*004c*/ 	.word	0xffffffff


	//   ....[6]....
        /*0050*/ 	.word	0xffffffff


	//   ....[7]....
        /*0054*/ 	.word	0xffffffff


	//   ....[8]....
        /*0058*/ 	.word	0xffffffff


	//   ....[9]....
        /*005c*/ 	.word	0xffffffff


	//----- nvinfo : EIATTR_COOP_GROUP_INSTR_OFFSETS
	.align		4
.L_777:
        /*0060*/ 	.byte	0x04, 0x28
        /*0062*/ 	.short	(.L_779 - .L_778)


	//   ....[0]....
.L_778:
        /*0064*/ 	.word	0x00004510


	//   ....[1]....
        /*0068*/ 	.word	0x00004550


	//   ....[2]....
        /*006c*/ 	.word	0x000046d0


	//   ....[3]....
        /*0070*/ 	.word	0x000046f0


	//   ....[4]....
        /*0074*/ 	.word	0x00004730


	//   ....[5]....
        /*0078*/ 	.word	0x00004750


	//   ....[6]....
        /*007c*/ 	.word	0x00004780


	//   ....[7]....
        /*0080*/ 	.word	0x000047a0


	//   ....[8]....
        /*0084*/ 	.word	0x000047d0


	//   ....[9]....
        /*0088*/ 	.word	0x000047f0


	//----- nvinfo : EIATTR_EXIT_INSTR_OFFSETS
	.align		4
.L_779:
        /*008c*/ 	.byte	0x04, 0x1c
        /*008e*/ 	.short	(.L_781 - .L_780)


	//   ....[0]....
.L_780:
        /*0090*/ 	.word	0x00009840


	//   ....[1]....
        /*0094*/ 	.word	0x00009980


	//   ....[2]....
        /*0098*/ 	.word	0x00009bc0


	//----- nvinfo : EIATTR_MAX_THREADS
	.align		4
.L_781:
        /*009c*/ 	.byte	0x04, 0x05
        /*009e*/ 	.short	(.L_783 - .L_782)
.L_782:
        /*00a0*/ 	.word	0x000001c0
        /*00a4*/ 	.word	0x00000001
        /*00a8*/ 	.word	0x00000001


	//----- nvinfo : EIATTR_CRS_STACK_SIZE
	.align		4
.L_783:
        /*00ac*/ 	.byte	0x04, 0x1e
        /*00ae*/ 	.short	(.L_785 - .L_784)
.L_784:
        /*00b0*/ 	.word	0x00000000


	//----- nvinfo : EIATTR_CBANK_PARAM_SIZE
	.align		4
.L_785:
        /*00b4*/ 	.byte	0x03, 0x19
        /*00b6*/ 	.short	0x00b8


	//----- nvinfo : EIATTR_PARAM_CBANK
	.align		4
        /*00b8*/ 	.byte	0x04, 0x0a
        /*00ba*/ 	.short	(.L_787 - .L_786)
	.align		4
.L_786:
        /*00bc*/ 	.word	index@(.nv.constant0._Z35group_norm_nhwc_bwd_one_pass_kernelI11Fp16IOFp32WLi256ELi56ELi448EEv26Group_norm_nhwc_bwd_params)
        /*00c0*/ 	.short	0x0210
        /*00c2*/ 	.short	0x00b8


	//----- nvinfo : EIATTR_SW_WAR
	.align		4
.L_787:
        /*00c4*/ 	.byte	0x04, 0x36
        /*00c6*/ 	.short	(.L_789 - .L_788)
.L_788:
        /*00c8*/ 	.word	0x00000008
.L_789:


//--------------------- .nv.info._Z35group_norm_nhwc_bwd_one_pass_kernelI11Fp16IOFp32WLi512ELi56ELi448EEv26Group_norm_nhwc_bwd_params --------------------------
	.section	.nv.info._Z35group_norm_nhwc_bwd_one_pass_kernelI11Fp16IOFp32WLi512ELi56ELi448EEv26Group_norm_nhwc_bwd_params,"",@"SHT_CUDA_INFO"
	.sectionflags	@""
	.align	4


	//----- nvinfo : EIATTR_CUDA_API_VERSION
	.align		4
        /*0000*/ 	.byte	0x04, 0x37
        /*0002*/ 	.short	(.L_791 - .L_790)
.L_790:
        /*0004*/ 	.word	0x00000082


	//----- nvinfo : EIATTR_KPARAM_INFO
	.align		4
.L_791:
        /*0008*/ 	.byte	0x04, 0x17
        /*000a*/ 	.short	(.L_793 - .L_792)
.L_792:
        /*000c*/ 	.word	0x00000000
        /*0010*/ 	.short	0x0000
        /*0012*/ 	.short	0x0000
        /*0014*/ 	.byte	0x00, 0xf0, 0xe1, 0x02


	//----- nvinfo : EIATTR_SPARSE_MMA_MASK
	.align		4
.L_793:
        /*0018*/ 	.byte	0x03, 0x50
        /*001a*/ 	.short	0x0000


	//----- nvinfo : EIATTR_MAXREG_COUNT
	.align		4
        /*001c*/ 	.byte	0x03, 0x1b
        /*001e*/ 	.short	0x0080


	//----- nvinfo : EIATTR_NUM_BARRIERS
	.align		4
        /*0020*/ 	.byte	0x02, 0x4c
        /*0022*/ 	.byte	0x01
	.zero		1


	//----- nvinfo : EIATTR_MERCURY_ISA_VERSION
	.align		4
        /*0024*/ 	.byte	0x03, 0x5f
        /*0026*/ 	.short	0x0101


	//----- nvinfo : EIATTR_INT_WARP_WIDE_INSTR_OFFSETS
	.align		4
        /*0028*/ 	.byte	0x04, 0x31
        /*002a*/ 	.short	(.L_795 - .L_794)


	//   ....[0]....
.L_794:
        /*002c*/ 	.word	0x000094d0


	//   ....[1]....
        /*0030*/ 	.word	0x00009820


	//   ....[2]....
        /*0034*/ 	.word	0x000098c0


	//   ....[3]....
        /*0038*/ 	.word	0x00009960


	//   ....[4]....
        /*003c*/ 	.word	0x00009a00


	//   ....[5]....
        /*0040*/ 	.word	0x00009aa0


	//   ....[6]....
        /*0044*/ 	.word	0x00009b40


	//   ....[7]....
        /*0048*/ 	.word	0x00009be0


	//   ....[8]....
        /*004c*/ 	.word	0x00009c80


	//   ....[9]....
        /*0050*/ 	.word	0x00009d20


	//   ....[10]....
        /*0054*/ 	.word	0x00009dc0


	//   ....[11]....
        /*0058*/ 	.word	0x00009e60


	//   ....[12]....
        /*005c*/ 	.word	0x00009f00


	//   ....[13]....
        /*0060*/ 	.word	0x00009fa0


	//   ....[14]....
        /*0064*/ 	.word	0x0000a040


	//   ....[15]....
        /*0068*/ 	.word	0x0000a0e0


	//   ....[16]....
        /*006c*/ 	.word	0x0000a180


	//   ....[17]....
        /*0070*/ 	.word	0x0000a280


	//   ....[18]....
        /*0074*/ 	.word	0x0000a320


	//   ....[19]....
        /*0078*/ 	.word	0x0000a3c0


	//   ....[20]....
        /*007c*/ 	.word	0x0000a460


	//   ....[21]....
        /*0080*/ 	.word	0x0000a500


	//   ....[22]....
        /*0084*/ 	.word	0x0000a5a0


	//   ....[23]....
        /*0088*/ 	.word	0x0000a640


	//   ....[24]....
        /*008c*/ 	.word	0x0000a6e0


	//   ....[25]....
        /*0090*/ 	.word	0x0000a810


	//   ....[26]....
        /*0094*/ 	.word	0x0000a8b0


	//   ....[27]....
        /*0098*/ 	.word	0x0000a950


	//   ....[28]....
        /*009c*/ 	.word	0x0000a9f0


	//   ....[29]....
        /*00a0*/ 	.word	0x0000abf0


	//   ....[30]....
        /*00a4*/ 	.word	0x0000acb0


	//   ....[31]....
        /*00a8*/ 	.word	0x00011670


	//----- nvinfo : EIATTR_COOP_GROUP_MASK_REGIDS
	.align		4
.L_795:
        /*00ac*/ 	.byte	0x04, 0x29
        /*00ae*/ 	.short	(.L_797 - .L_796)


	//   ....[0]....
.L_796:
        /*00b0*/ 	.word	0xffffffff


	//   ....[1]....
        /*00b4*/ 	.word	0xffffffff


	//   ....[2]....
        /*00b8*/ 	.word	0xffffffff


	//   ....[3]....
        /*00bc*/ 	.word	0xffffffff


	//   ....[4]....
        /*00c0*/ 	.word	0xffffffff


	//   ....[5]....
        /*00c4*/ 	.word	0xffffffff


	//   ....[6]....
        /*00c8*/ 	.word	0xffffffff


	//   ....[7]....
        /*00cc*/ 	.word	0xffffffff


	//   ....[8]....
        /*00d0*/ 	.word	0xffffffff


	//   ....[9]....
        /*00d4*/ 	.word	0xffffffff


	//----- nvinfo : EIATTR_COOP_GROUP_INSTR_OFFSETS
	.align		4
.L_797:
        /*00d8*/ 	.byte	0x04, 0x28
        /*00da*/ 	.short	(.L_799 - .L_798)


	//   ....[0]....
.L_798:
        /*00dc*/ 	.word	0x00008870


	//   ....[1]....
        /*00e0*/ 	.word	0x000088b0


	//   ....[2]....
        /*00e4*/ 	.word	0x00008940


	//   ....[3]....
        /*00e8*/ 	.word	0x00008960


	//   ....[4]....
        /*00ec*/ 	.word	0x00008990


	//   ....[5]....
        /*00f0*/ 	.word	0x000089b0


	//   ....[6]....
        /*00f4*/ 	.word	0x000089e0


	//   ....[7]....
        /*00f8*/ 	.word	0x00008a00


	//   ....[8]....
        /*00fc*/ 	.word	0x00008a30


	//   ....[9]....
        /*0100*/ 	.word	0x00008a50


	//----- nvinfo : EIATTR_EXIT_INSTR_OFFSETS
	.align		4
.L_799:
        /*0104*/ 	.byte	0x04, 0x1c
        /*0106*/ 	.short	(.L_801 - .L_800)


	//   ....[0]....
.L_800:
        /*0108*/ 	.word	0x00011760


	//   ....[1]....
        /*010c*/ 	.word	0x000118a0


	//   ....[2]....
        /*0110*/ 	.word	0x00011ae0


	//----- nvinfo : EIATTR_MAX_THREADS
	.align		4
.L_801:
        /*0114*/ 	.byte	0x04, 0x05
        /*0116*/ 	.short	(.L_803 - .L_802)
.L_802:
        /*0118*/ 	.word	0x000001c0
        /*011c*/ 	.word	0x00000001
        /*0120*/ 	.word	0x00000001


	//----- nvinfo : EIATTR_CRS_STACK_SIZE
	.align		4
.L_803:
        /*0124*/ 	.byte	0x04, 0x1e
        /*0126*/ 	.short	(.L_805 - .L_804)
.L_804:
        /*0128*/ 	.word	0x00000000


	//----- nvinfo : EIATTR_CBANK_PARAM_SIZE
	.align		4
.L_805:
        /*012c*/ 	.byte	0x03, 0x19
        /*012e*/ 	.short	0x00b8


	//----- nvinfo : EIATTR_PARAM_CBANK
	.align		4
        /*0130*/ 	.byte	0x04, 0x0a
        /*0132*/ 	.short	(.L_807 - .L_806)
	.align		4
.L_806:
        /*0134*/ 	.word	index@(.nv.constant0._Z35group_norm_nhwc_bwd_one_pass_kernelI11Fp16IOFp32WLi512ELi56ELi448EEv26Group_norm_nhwc_bwd_params)
        /*0138*/ 	.short	0x0210
        /*013a*/ 	.short	0x00b8


	//----- nvinfo : EIATTR_SW_WAR
	.align		4
.L_807:
        /*013c*/ 	.byte	0x04, 0x36
        /*013e*/ 	.short	(.L_809 - .L_808)
.L_808:
        /*0140*/ 	.word	0x00000008
.L_809:


//--------------------- .nv.info._Z35group_norm_nhwc_bwd_one_pass_kernelI11Fp16IOBf16WLi64ELi56ELi448EEv26Group_norm_nhwc_bwd_params --------------------------
	.section	.nv.info._Z35group_norm_nhwc_bwd_one_pass_kernelI11Fp16IOBf16WLi64ELi56ELi448EEv26Group_norm_nhwc_bwd_params,"",@"SHT_CUDA_INFO"
	.sectionflags	@""
	.align	4


	//----- nvinfo : EIATTR_CUDA_API_VERSION
	.align		4
        /*0000*/ 	.byte	0x04, 0x37
        /*0002*/ 	.short	(.L_811 - .L_810)
.L_810:
        /*0004*/ 	.word	0x00000082


	//----- nvinfo : EIATTR_KPARAM_INFO
	.align		4
.L_811:
        /*0008*/ 	.byte	0x04, 0x17
        /*000a*/ 	.short	(.L_813 - .L_812)
.L_812:
        /*000c*/ 	.word	0x00000000
        /*0010*/ 	.short	0x0000
        /*0012*/ 	.short	0x0000
        /*0014*/ 	.byte	0x00, 0xf0, 0xe1, 0x02


	//----- nvinfo : EIATTR_SPARSE_MMA_MASK
	.align		4
.L_813:
        /*0018*/ 	.byte	0x03, 0x50
        /*001a*/ 	.short	0x0000


	//----- nvinfo : EIATTR_MAXREG_COUNT
	.align		4
        /*001c*/ 	.byte	0x03, 0x1b
        /*001e*/ 	.short	0x0080


	//----- nvinfo : EIATTR_NUM_BARRIERS
	.align		4
        /*0020*/ 	.byte	0x02, 0x4c
        /*0022*/ 	.byte	0x01
	.zero		1


	//----- nvinfo : EIATTR_MERCURY_ISA_VERSION
	.align		4
        /*0024*/ 	.byte	0x03, 0x5f
        /*0026*/ 	.short	0x0101


	//----- nvinfo : EIATTR_INT_WARP_WIDE_INSTR_OFFSETS
	.align		4
        /*0028*/ 	.byte	0x04, 0x31
        /*002a*/ 	.short	(.L_815 - .L_814)


	//   ....[0]....
.L_814:
        /*002c*/ 	.word	0x00002280


	//   ....[1]....
        /*0030*/ 	.word	0x00004250


	//----- nvinfo : EIATTR_COOP_GROUP_MASK_REGIDS
	.align		4
.L_815:
        /*0034*/ 	.byte	0x04, 0x29
        /*0036*/ 	.short	(.L_817 - .L_816)


	//   ....[0]....
.L_816:
        /*0038*/ 	.word	0xffffffff


	//   ....[1]....
        /*003c*/ 	.word	0xffffffff


	//   ....[2]....
        /*0040*/ 	.word	0xffffffff


	//   ....[3]....
        /*0044*/ 	.word	0xffffffff


	//   ....[4]....
        /*0048*/ 	.word	0xffffffff


	//   ....[5]....
        /*004c*/ 	.word	0xffffffff


	//   ....[6]....
        /*0050*/ 	.word	0xffffffff


	//   ....[7]....
        /*0054*/ 	.word	0xffffffff


	//   ....[8]....
        /*0058*/ 	.word	0xffffffff


	//   ....[9]....
        /*005c*/ 	.word	0xffffffff


	//----- nvinfo : EIATTR_COOP_GROUP_INSTR_OFFSETS
	.align		4
.L_817:
        /*0060*/ 	.byte	0x04, 0x28
        /*0062*/ 	.short	(.L_819 - .L_818)


	//   ....[0]....
.L_818:
        /*0064*/ 	.word	0x00001650


	//   ....[1]....
        /*0068*/ 	.word	0x00001690


	//   ....[2]....
        /*006c*/ 	.word	0x000017c0


	//   ....[3]....
        /*0070*/ 	.word	0x000017e0


	//   ....[4]....
        /*0074*/ 	.word	0x00001820


	//   ....[5]....
        /*0078*/ 	.word	0x00001840


	//   ....[6]....
        /*007c*/ 	.word	0x00001870


	//   ....[7]....
        /*0080*/ 	.word	0x00001890


	//   ....[8]....
        /*0084*/ 	.word	0x000018c0


	//   ....[9]....
        /*0088*/ 	.word	0x000018e0


	//----- nvinfo : EIATTR_EXIT_INSTR_OFFSETS
	.align		4
.L_819:
        /*008c*/ 	.byte	0x04, 0x1c
        /*008e*/ 	.short	(.L_821 - .L_820)


	//   ....[0]....
.L_820:
        /*0090*/ 	.word	0x000042e0


	//   ....[1]....
        /*0094*/ 	.word	0x00004420


	//   ....[2]....
        /*0098*/ 	.word	0x00004680


	//----- nvinfo : EIATTR_MAX_THREADS
	.align		4
.L_821:
        /*009c*/ 	.byte	0x04, 0x05
        /*009e*/ 	.short	(.L_823 - .L_822)
.L_822:
        /*00a0*/ 	.word	0x000001c0
        /*00a4*/ 	.word	0x00000001
        /*00a8*/ 	.word	0x00000001


	//----- nvinfo : EIATTR_CRS_STACK_SIZE
	.align		4
.L_823:
        /*00ac*/ 	.byte	0x04, 0x1e
        /*00ae*/ 	.short	(.L_825 - .L_824)
.L_824:
        /*00b0*/ 	.word	0x00000000


	//----- nvinfo : EIATTR_CBANK_PARAM_SIZE
	.align		4
.L_825:
        /*00b4*/ 	.byte	0x03, 0x19
        /*00b6*/ 	.short	0x00b8


	//----- nvinfo : EIATTR_PARAM_CBANK
	.align		4
        /*00b8*/ 	.byte	0x04, 0x0a
        /*00ba*/ 	.short	(.L_827 - .L_826)
	.align		4
.L_826:
        /*00bc*/ 	.word	index@(.nv.constant0._Z35group_norm_nhwc_bwd_one_pass_kernelI11Fp16IOBf16WLi64ELi56ELi448EEv26Group_norm_nhwc_bwd_params)
        /*00c0*/ 	.short	0x0210
        /*00c2*/ 	.short	0x00b8


	//----- nvinfo : EIATTR_SW_WAR
	.align		4
.L_827:
        /*00c4*/ 	.byte	0x04, 0x36
        /*00c6*/ 	.short	(.L_829 - .L_828)
.L_828:
        /*00c8*/ 	.word	0x00000008
.L_829:


//--------------------- .nv.info._Z35group_norm_nhwc_bwd_one_pass_kernelI11Fp16IOBf16WLi128ELi56ELi448EEv26Group_norm_nhwc_bwd_params --------------------------
	.section	.nv.info._Z35group_norm_nhwc_bwd_one_pass_kernelI11Fp16IOBf16WLi128ELi56ELi448EEv26Group_norm_nhwc_bwd_params,"",@"SHT_CUDA_INFO"
	.sectionflags	@""
	.align	4


	//----- nvinfo : EIATTR_CUDA_API_VERSION
	.align		4
        /*0000*/ 	.byte	0x04, 0x37
        /*0002*/ 	.short	(.L_831 - .L_830)
.L_830:
        /*0004*/ 	.word	0x00000082


	//----- nvinfo : EIATTR_KPARAM_INFO
	.align		4
.L_831:
        /*0008*/ 	.byte	0x04, 0x17
        /*000a*/ 	.short	(.L_833 - .L_832)
.L_832:
        /*000c*/ 	.word	0x00000000
        /*0010*/ 	.short	0x0000
        /*0012*/ 	.short	0x0000
        /*0014*/ 	.byte	0x00, 0xf0, 0xe1, 0x02


	//----- nvinfo : EIATTR_SPARSE_MMA_MASK
	.align		4
.L_833:
        /*0018*/ 	.byte	0x03, 0x50
        /*001a*/ 	.short	0x0000


	//----- nvinfo : EIATTR_MAXREG_COUNT
	.align		4
        /*001c*/ 	.byte	0x03, 0x1b
        /*001e*/ 	.short	0x0080


	//----- nvinfo : EIATTR_NUM_BARRIERS
	.align		4
        /*0020*/ 	.byte	0x02, 0x4c
        /*0022*/ 	.byte	0x01
	.zero		1


	//----- nvinfo : EIATTR_MERCURY_ISA_VERSION
	.align		4
        /*0024*/ 	.byte	0x03, 0x5f
        /*0026*/ 	.short	0x0101


	//----- nvinfo : EIATTR_INT_WARP_WIDE_INSTR_OFFSETS
	.align		4
        /*0028*/ 	.byte	0x04, 0x31
        /*002a*/ 	.short	(.L_835 - .L_834)


	//   ....[0]....
.L_834:
        /*002c*/ 	.word	0x000031d0


	//   ....[1]....
        /*0030*/ 	.word	0x00005eb0


	//----- nvinfo : EIATTR_COOP_GROUP_MASK_REGIDS
	.align		4
.L_835:
        /*0034*/ 	.byte	0x04, 0x29
        /*0036*/ 	.short	(.L_837 - .L_836)


	//   ....[0]....
.L_836:
        /*0038*/ 	.word	0xffffffff


	//   ....[1]....
        /*003c*/ 	.word	0xffffffff


	//   ....[2]....
        /*0040*/ 	.word	0xffffffff


	//   ....[3]....
        /*0044*/ 	.word	0xffffffff


	//   ....[4]....
        /*0048*/ 	.word	0xffffffff


	//   ....[5]....
        /*004c*/ 	.word	0xffffffff


	//   ....[6]....
        /*0050*/ 	.word	0xffffffff


	//   ....[7]....
        /*0054*/ 	.word	0xffffffff


	//   ....[8]....
        /*0058*/ 	.word	0xffffffff


	//   ....[9]....
        /*005c*/ 	.word	0xffffffff


	//----- nvinfo : EIATTR_COOP_GROUP_INSTR_OFFSETS
	.align		4
.L_837:
        /*0060*/ 	.byte	0x04, 0x28
        /*0062*/ 	.short	(.L_839 - .L_838)


	//   ....[0]....
.L_838:
        /*0064*/ 	.word	0x000025d0


	//   ....[1]....
        /*0068*/ 	.word	0x00002610


	//   ....[2]....
        /*006c*/ 	.word	0x00002690


	//   ....[3]....
        /*0070*/ 	.word	0x000026b0


	//   ....[4]....
        /*0074*/ 	.word	0x000026e0


	//   ....[5]....
        /*0078*/ 	.word	0x00002700


	//   ....[6]....
        /*007c*/ 	.word	0x00002730


	//   ....[7]....
        /*0080*/ 	.word	0x00002750


	//   ....[8]....
        /*0084*/ 	.word	0x00002780


	//   ....[9]....
        /*0088*/ 	.word	0x000027a0


	//----- nvinfo : EIATTR_EXIT_INSTR_OFFSETS
	.align		4
.L_839:
        /*008c*/ 	.byte	0x04, 0x1c
        /*008e*/ 	.short	(.L_841 - .L_840)


	//   ....[0]....
.L_840:
        /*0090*/ 	.word	0x00005fa0


	//   ....[1]....
        /*0094*/ 	.word	0x000060e0


	//   ....[2]....
        /*0098*/ 	.word	0x00006340


	//----- nvinfo : EIATTR_MAX_THREADS
	.align		4
.L_841:
        /*009c*/ 	.byte	0x04, 0x05
        /*009e*/ 	.short	(.L_843 - .L_842)
.L_842:
        /*00a0*/ 	.word	0x000001c0
        /*00a4*/ 	.word	0x00000001
        /*00a8*/ 	.word	0x00000001


	//----- nvinfo : EIATTR_CRS_STACK_SIZE
	.align		4
.L_843:
        /*00ac*/ 	.byte	0x04, 0x1e
        /*00ae*/ 	.short	(.L_845 - .L_844)
.L_844:
        /*00b0*/ 	.word	0x00000000


	//----- nvinfo : EIATTR_CBANK_PARAM_SIZE
	.align		4
.L_845:
        /*00b4*/ 	.byte	0x03, 0x19
        /*00b6*/ 	.short	0x00b8


	//----- nvinfo : EIATTR_PARAM_CBANK
	.align		4
        /*00b8*/ 	.byte	0x04, 0x0a
        /*00ba*/ 	.short	(.L_847 - .L_846)
	.align		4
.L_846:
        /*00bc*/ 	.word	index@(.nv.constant0._Z35group_norm_nhwc_bwd_one_pass_kernelI11Fp16IOBf16WLi128ELi56ELi448EEv26Group_norm_nhwc_bwd_params)
        /*00c0*/ 	.short	0x0210
        /*00c2*/ 	.short	0x00b8


	//----- nvinfo : EIATTR_SW_WAR
	.align		4
.L_847:
        /*00c4*/ 	.byte	0x04, 0x36
        /*00c6*/ 	.short	(.L_849 - .L_848)
.L_848:
        /*00c8*/ 	.word	0x00000008
.L_849:


//--------------------- .nv.info._Z35group_norm_nhwc_bwd_one_pass_kernelI11Fp16IOBf16WLi256ELi56ELi448EEv26Group_norm_nhwc_bwd_params --------------------------
	.section	.nv.info._Z35group_norm_nhwc_bwd_one_pass_kernelI11Fp16IOBf16WLi256ELi56ELi448EEv26Group_norm_nhwc_bwd_params,"",@"SHT_CUDA_INFO"
	.sectionflags	@""
	.align	4


	//----- nvinfo : EIATTR_CUDA_API_VERSION
	.align		4
        /*0000*/ 	.byte	0x04, 0x37
        /*0002*/ 	.short	(.L_851 - .L_850)
.L_850:
        /*0004*/ 	.word	0x00000082


	//----- nvinfo : EIATTR_KPARAM_INFO
	.align		4
.L_851:
        /*0008*/ 	.byte	0x04, 0x17
        /*000a*/ 	.short	(.L_853 - .L_852)
.L_852:
        /*000c*/ 	.word	0x00000000
        /*0010*/ 	.short	0x0000
        /*0012*/ 	.short	0x0000
        /*0014*/ 	.byte	0x00, 0xf0, 0xe1, 0x02


	//----- nvinfo : EIATTR_SPARSE_MMA_MASK
	.align		4
.L_853:
        /*0018*/ 	.byte	0x03, 0x50
        /*001a*/ 	.short	0x0000


	//----- nvinfo : EIATTR_MAXREG_COUNT
	.align		4
        /*001c*/ 	.byte	0x03, 0x1b
        /*001e*/ 	.short	0x0080


	//----- nvinfo : EIATTR_NUM_BARRIERS
	.align		4
        /*0020*/ 	.byte	0x02, 0x4c
        /*0022*/ 	.byte	0x01
	.zero		1


	//----- nvinfo : EIATTR_MERCURY_ISA_VERSION
	.align		4
        /*0024*/ 	.byte	0x03, 0x5f
        /*0026*/ 	.short	0x0101


	//----- nvinfo : EIATTR_INT_WARP_WIDE_INSTR_OFFSETS
	.align		4
        /*0028*/ 	.byte	0x04, 0x31
        /*002a*/ 	.short	(.L_855 - .L_854)


	//   ....[0]....
.L_854:
        /*002c*/ 	.word	0x00005210


	//   ....[1]....
        /*0030*/ 	.word	0x00009810


	//----- nvinfo : EIATTR_COOP_GROUP_MASK_REGIDS
	.align		4
.L_855:
        /*0034*/ 	.byte	0x04, 0x29
        /*0036*/ 	.short	(.L_857 - .L_856)


	//   ....[0]....
.L_856:
        /*0038*/ 	.word	0xffffffff


	//   ....[1]....
        /*003c*/ 	.word	0xffffffff


	//   ....[2]....
        /*0040*/ 	.word	0xffffffff


	//   ....[3]....
        /*0044*/ 	.word	0xffffffff


	//   ....[4]....
        /*0048*/ 	.word	0xffffffff


	//   ....[5]....
        /*004c*/ 	.word	0xffffffff


	//   ....[6]....
        /*0050*/ 	.word	0xffffffff


	//   ....[7]....
        /*0054*/ 	.word	0xffffffff


	//   ....[8]....
        /*0058*/ 	.word	0xffffffff


	//   ....[9]....
        /*005c*/ 	.word	0xffffffff


	//----- nvinfo : EIATTR_COOP_GROUP_INSTR_OFFSETS
	.align		4
.L_857:
        /*0060*/ 	.byte	0x04, 0x28
        /*0062*/ 	.short	(.L_859 - .L_858)


	//   ....[0]....
.L_858:
        /*0064*/ 	.word	0x00004570


	//   ....[1]....
        /*0068*/ 	.word	0x000045b0


	//   ....[2]....
        /*006c*/ 	.word	0x00004720


	//   ....[3]....
        /*0070*/ 	.word	0x00004740


	//   ....[4]....
        /*0074*/ 	.word	0x00004770


	//   ....[5]....
        /*0078*/ 	.word	0x00004790


	//   ....[6]....
        /*007c*/ 	.word	0x000047c0


	//   ....[7]....
        /*0080*/ 	.word	0x000047e0


	//   ....[8]....
        /*0084*/ 	.word	0x00004810


	//   ....[9]....
        /*0088*/ 	.word	0x00004830


	//----- nvinfo : EIATTR_EXIT_INSTR_OFFSETS
	.align		4
.L_859:
        /*008c*/ 	.byte	0x04, 0x1c
        /*008e*/ 	.short	(.L_861 - .L_860)


	//   ....[0]....
.L_860:
        /*0090*/ 	.word	0x000098a0


	//   ....[1]....
        /*0094*/ 	.word	0x000099e0


	//   ....[2]....
        /*0098*/ 	.word	0x00009c40


	//----- nvinfo : EIATTR_MAX_THREADS
	.align		4
.L_861:
        /*009c*/ 	.byte	0x04, 0x05
        /*009e*/ 	.short	(.L_863 - .L_862)
.L_862:
        /*00a0*/ 	.word	0x000001c0
        /*00a4*/ 	.word	0x00000001
        /*00a8*/ 	.word	0x00000001


	//----- nvinfo : EIATTR_CRS_STACK_SIZE
	.align		4
.L_863:
        /*00ac*/ 	.byte	0x04, 0x1e
        /*00ae*/ 	.short	(.L_865 - .L_864)
.L_864:
        /*00b0*/ 	.word	0x00000000


	//----- nvinfo : EIATTR_CBANK_PARAM_SIZE
	.align		4
.L_865:
        /*00b4*/ 	.byte	0x03, 0x19
        /*00b6*/ 	.short	0x00b8


	//----- nvinfo : EIATTR_PARAM_CBANK
	.align		4
        /*00b8*/ 	.byte	0x04, 0x0a
        /*00ba*/ 	.short	(.L_867 - .L_866)
	.align		4
.L_866:
        /*00bc*/ 	.word	index@(.nv.constant0._Z35group_norm_nhwc_bwd_one_pass_kernelI11Fp16IOBf16WLi256ELi56ELi448EEv26Group_norm_nhwc_bwd_params)
        /*00c0*/ 	.short	0x0210
        /*00c2*/ 	.short	0x00b8


	//----- nvinfo : EIATTR_SW_WAR
	.align		4
.L_867:
        /*00c4*/ 	.byte	0x04, 0x36
        /*00c6*/ 	.short	(.L_869 - .L_868)
.L_868:
        /*00c8*/ 	.word	0x00000008
.L_869:


//--------------------- .nv.info._Z35group_norm_nhwc_bwd_one_pass_kernelI11Fp16IOBf16WLi512ELi56ELi448EEv26Group_norm_nhwc_bwd_params --------------------------
	.section	.nv.info._Z35group_norm_nhwc_bwd_one_pass_kernelI11Fp16IOBf16WLi512ELi56ELi448EEv26Group_norm_nhwc_bwd_params,"",@"SHT_CUDA_INFO"
	.sectionflags	@""
	.align	4


	//----- nvinfo : EIATTR_CUDA_API_VERSION
	.align		4
        /*0000*/ 	.byte	0x04, 0x37
        /*0002*/ 	.short	(.L_871 - .L_870)
.L_870:
        /*0004*/ 	.word	0x00000082


	//----- nvinfo : EIATTR_KPARAM_INFO
	.align		4
.L_871:
        /*0008*/ 	.byte	0x04, 0x17
        /*000a*/ 	.short	(.L_873 - .L_872)
.L_872:
        /*000c*/ 	.word	0x00000000
        /*0010*/ 	.short	0x0000
        /*0012*/ 	.short	0x0000
        /*0014*/ 	.byte	0x00, 0xf0, 0xe1, 0x02


	//----- nvinfo : EIATTR_SPARSE_MMA_MASK
	.align		4
.L_873:
        /*0018*/ 	.byte	0x03, 0x50
        /*001a*/ 	.short	0x0000


	//----- nvinfo : EIATTR_MAXREG_COUNT
	.align		4
        /*001c*/ 	.byte	0x03, 0x1b
        /*001e*/ 	.short	0x0080


	//----- nvinfo : EIATTR_NUM_BARRIERS
	.align		4
        /*0020*/ 	.byte	0x02, 0x4c
        /*0022*/ 	.byte	0x01
	.zero		1


	//----- nvinfo : EIATTR_MERCURY_ISA_VERSION
	.align		4
        /*0024*/ 	.byte	0x03, 0x5f
        /*0026*/ 	.short	0x0101


	//----- nvinfo : EIATTR_INT_WARP_WIDE_INSTR_OFFSETS
	.align		4
        /*0028*/ 	.byte	0x04, 0x31
        /*002a*/ 	.short	(.L_875 - .L_874)


	//   ....[0]....
.L_874:
        /*002c*/ 	.word	0x00009520


	//   ....[1]....
        /*0030*/ 	.word	0x00009870


	//   ....[2]....
        /*0034*/ 	.word	0x00009910


	//   ....[3]....
        /*0038*/ 	.word	0x000099b0


	//   ....[4]....
        /*003c*/ 	.word	0x00009a50


	//   ....[5]....
        /*0040*/ 	.word	0x00009af0


	//   ....[6]....
        /*0044*/ 	.word	0x00009b90


	//   ....[7]....
        /*0048*/ 	.word	0x00009c30


	//   ....[8]....
        /*004c*/ 	.word	0x00009cd0


	//   ....[9]....
        /*0050*/ 	.word	0x00009d70


	//   ....[10]....
        /*0054*/ 	.word	0x00009e10


	//   ....[11]....
        /*0058*/ 	.word	0x00009eb0


	//   ....[12]....
        /*005c*/ 	.word	0x00009f50


	//   ....[13]....
        /*0060*/ 	.word	0x00009ff0


	//   ....[14]....
        /*0064*/ 	.word	0x0000a090


	//   ....[15]....
        /*0068*/ 	.word	0x0000a130


	//   ....[16]....
        /*006c*/ 	.word	0x0000a1d0


	//   ....[17]....
        /*0070*/ 	.word	0x0000a2d0


	//   ....[18]....
        /*0074*/ 	.word	0x0000a370


	//   ....[19]....
        /*0078*/ 	.word	0x0000a410


	//   ....[20]....
        /*007c*/ 	.word	0x0000a4b0


	//   ....[21]....
        /*0080*/ 	.word	0x0000a550


	//   ....[22]....
        /*0084*/ 	.word	0x0000a5f0


	//   ....[23]....
        /*0088*/ 	.word	0x0000a690


	//   ....[24]....
        /*008c*/ 	.word	0x0000a730


	//   ....[25]....
        /*0090*/ 	.word	0x0000a860


	//   ....[26]....
        /*0094*/ 	.word	0x0000a900


	//   ....[27]....
        /*0098*/ 	.word	0x0000a9a0


	//   ....[28]....
        /*009c*/ 	.word	0x0000aa40


	//   ....[29]....
        /*00a0*/ 	.word	0x0000ac40


	//   ....[30]....
        /*00a4*/ 	.word	0x0000ad00


	//   ....[31]....
        /*00a8*/ 	.word	0x000116c0


	//----- nvinfo : EIATTR_COOP_GROUP_MASK_REGIDS
	.align		4
.L_875:
        /*00ac*/ 	.byte	0x04, 0x29
        /*00ae*/ 	.short	(.L_877 - .L_876)


	//   ....[0]....
.L_876:
        /*00b0*/ 	.word	0xffffffff


	//   ....[1]....
        /*00b4*/ 	.word	0xffffffff


	//   ....[2]....
        /*00b8*/ 	.word	0xffffffff


	//   ....[3]....
        /*00bc*/ 	.word	0xffffffff


	//   ....[4]....
        /*00c0*/ 	.word	0xffffffff


	//   ....[5]....
        /*00c4*/ 	.word	0xffffffff


	//   ....[6]....
        /*00c8*/ 	.word	0xffffffff


	//   ....[7]....
        /*00cc*/ 	.word	0xffffffff


	//   ....[8]....
        /*00d0*/ 	.word	0xffffffff


	//   ....[9]....
        /*00d4*/ 	.word	0xffffffff


	//----- nvinfo : EIATTR_COOP_GROUP_INSTR_OFFSETS
	.align		4
.L_877:
        /*00d8*/ 	.byte	0x04, 0x28
        /*00da*/ 	.short	(.L_879 - .L_878)


	//   ....[0]....
.L_878:
        /*00dc*/ 	.word	0x000088c0


	//   ....[1]....
        /*00e0*/ 	.word	0x00008900


	//   ....[2]....
        /*00e4*/ 	.word	0x00008990


	//   ....[3]....
        /*00e8*/ 	.word	0x000089b0


	//   ....[4]....
        /*00ec*/ 	.word	0x000089e0


	//   ....[5]....
        /*00f0*/ 	.word	0x00008a00


	//   ....[6]....
        /*00f4*/ 	.word	0x00008a30


	//   ....[7]....
        /*00f8*/ 	.word	0x00008a50


	//   ....[8]....
        /*00fc*/ 	.word	0x00008a80


	//   ....[9]....
        /*0100*/ 	.word	0x00008aa0


	//----- nvinfo : EIATTR_EXIT_INSTR_OFFSETS
	.align		4
.L_879:
        /*0104*/ 	.byte	0x04, 0x1c
        /*0106*/ 	.short	(.L_881 - .L_880)


	//   ....[0]....
.L_880:
        /*0108*/ 	.word	0x000117b0


	//   ....[1]....
        /*010c*/ 	.word	0x000118f0


	//   ....[2]....
        /*0110*/ 	.word	0x00011b50


	//----- nvinfo : EIATTR_MAX_THREADS
	.align		4
.L_881:
        /*0114*/ 	.byte	0x04, 0x05
        /*0116*/ 	.short	(.L_883 - .L_882)
.L_882:
        /*0118*/ 	.word	0x000001c0
        /*011c*/ 	.word	0x00000001
        /*0120*/ 	.word	0x00000001


	//----- nvinfo : EIATTR_CRS_STACK_SIZE
	.align		4
.L_883:
        /*0124*/ 	.byte	0x04, 0x1e
        /*0126*/ 	.short	(.L_885 - .L_884)
.L_884:
        /*0128*/ 	.word	0x00000000


	//----- nvinfo : EIATTR_CBANK_PARAM_SIZE
	.align		4
.L_885:
        /*012c*/ 	.byte	0x03, 0x19
        /*012e*/ 	.short	0x00b8


	//----- nvinfo : EIATTR_PARAM_CBANK
	.align		4
        /*0130*/ 	.byte	0x04, 0x0a
        /*0132*/ 	.short	(.L_887 - .L_886)
	.align		4
.L_886:
        /*0134*/ 	.word	index@(.nv.constant0._Z35group_norm_nhwc_bwd_one_pass_kernelI11Fp16IOBf16WLi512ELi56ELi448EEv26Group_norm_nhwc_bwd_params)
        /*0138*/ 	.short	0x0210
        /*013a*/ 	.short	0x00b8


	//----- nvinfo : EIATTR_SW_WAR
	.align		4
.L_887:
        /*013c*/ 	.byte	0x04, 0x36
        /*013e*/ 	.short	(.L_889 - .L_888)
.L_888:
        /*0140*/ 	.word	0x00000008
.L_889:


//--------------------- .nv.info._Z35group_norm_nhwc_bwd_one_pass_kernelI11Fp16IOFp16WLi64ELi56ELi448EEv26Group_norm_nhwc_bwd_params --------------------------
	.section	.nv.info._Z35group_norm_nhwc_bwd_one_pass_kernelI11Fp16IOFp16WLi64ELi56ELi448EEv26Group_norm_nhwc_bwd_params,"",@"SHT_CUDA_INFO"
	.sectionflags	@""
	.align	4


	//----- nvinfo : EIATTR_CUDA_API_VERSION
	.align		4
        /*0000*/ 	.byte	0x04, 0x37
        /*0002*/ 	.short	(.L_891 - .L_890)
.L_890:
        /*0004*/ 	.word	0x00000082


	//----- nvinfo : EIATTR_KPARAM_INFO
	.align		4
.L_891:
        /*0008*/ 	.byte	0x04, 0x17
        /*000a*/ 	.short	(.L_893 - .L_892)
.L_892:
        /*000c*/ 	.word	0x00000000
        /*0010*/ 	.short	0x0000
        /*0012*/ 	.short	0x0000
        /*0014*/ 	.byte	0x00, 0xf0, 0xe1, 0x02


	//----- nvinfo : EIATTR_SPARSE_MMA_MASK
	.align		4
.L_893:
        /*0018*/ 	.byte	0x03, 0x50
        /*001a*/ 	.short	0x0000


	//----- nvinfo : EIATTR_MAXREG_COUNT
	.align		4
        /*001c*/ 	.byte	0x03, 0x1b
        /*001e*/ 	.short	0x0080


	//----- nvinfo : EIATTR_NUM_BARRIERS
	.align		4
        /*0020*/ 	.byte	0x02, 0x4c
        /*0022*/ 	.byte	0x01
	.zero		1


	//----- nvinfo : EIATTR_MERCURY_ISA_VERSION
	.align		4
        /*0024*/ 	.byte	0x03, 0x5f
        /*0026*/ 	.short	0x0101


	//----- nvinfo : EIATTR_INT_WARP_WIDE_INSTR_OFFSETS
	.align		4
        /*0028*/ 	.byte	0x04, 0x31
        /*002a*/ 	.short	(.L_895 - .L_894)


	//   ....[0]....
.L_894:
        /*002c*/ 	.word	0x00002280


	//   ....[1]....
        /*0030*/ 	.word	0x00004250


	//----- nvinfo : EIATTR_COOP_GROUP_MASK_REGIDS
	.align		4
.L_895:
        /*0034*/ 	.byte	0x04, 0x29
        /*0036*/ 	.short	(.L_897 - .L_896)


	//   ....[0]....
.L_896:
        /*0038*/ 	.word	0xffffffff


	//   ....[1]....
        /*003c*/ 	.word	0xffffffff


	//   ....[2]....
        /*0040*/ 	.word	0xffffffff


	//   ....[3]....
        /*0044*/ 	.word	0xffffffff


	//   ....[4]....
        /*0048*/ 	.word	0xffffffff


	//   ....[5]....
        /*004c*/ 	.word	0xffffffff


	//   ....[6]....
        /*0050*/ 	.word	0xffffffff


	//   ....[7]....
        /*0054*/ 	.word	0xffffffff


	//   ....[8]....
        /*0058*/ 	.word	0xffffffff


	//   ....[9]....
        /*005c*/ 	.word	0xffffffff


	//----- nvinfo : EIATTR_COOP_GROUP_INSTR_OFFSETS
	.align		4
.L_897:
        /*0060*/ 	.byte	0x04, 0x28
        /*0062*/ 	.short	(.L_899 - .L_898)


	//   ....[0]....
.L_898:
        /*0064*/ 	.word	0x00001650


	//   ....[1]....
        /*0068*/ 	.word	0x00001690


	//   ....[2]....
        /*006c*/ 	.word	0x000017c0


	//   ....[3]....
        /*0070*/ 	.word	0x000017e0


	//   ....[4]....
        /*0074*/ 	.word	0x00001820


	//   ....[5]....
        /*0078*/ 	.word	0x00001840


	//   ....[6]....
        /*007c*/ 	.word	0x00001870


	//   ....[7]....
        /*0080*/ 	.word	0x00001890


	//   ....[8]....
        /*0084*/ 	.word	0x000018c0


	//   ....[9]....
        /*0088*/ 	.word	0x000018e0


	//----- nvinfo : EIATTR_EXIT_INSTR_OFFSETS
	.align		4
.L_899:
        /*008c*/ 	.byte	0x04, 0x1c
        /*008e*/ 	.short	(.L_901 - .L_900)


	//   ....[0]....
.L_900:
        /*0090*/ 	.word	0x000042e0


	//   ....[1]....
        /*0094*/ 	.word	0x00004420


	//   ....[2]....
        /*0098*/ 	.word	0x00004680


	//----- nvinfo : EIATTR_MAX_THREADS
	.align		4
.L_901:
        /*009c*/ 	.byte	0x04, 0x05
        /*009e*/ 	.short	(.L_903 - .L_902)
.L_902:
        /*00a0*/ 	.word	0x000001c0
        /*00a4*/ 	.word	0x00000001
        /*00a8*/ 	.word	0x00000001


	//----- nvinfo : EIATTR_CRS_STACK_SIZE
	.align		4
.L_903:
        /*00ac*/ 	.byte	0x04, 0x1e
        /*00ae*/ 	.short	(.L_905 - .L_904)
.L_904:
        /*00b0*/ 	.word	0x00000000


	//----- nvinfo : EIATTR_CBANK_PARAM_SIZE
	.align		4
.L_905:
        /*00b4*/ 	.byte	0x03, 0x19
        /*00b6*/ 	.short	0x00b8


	//----- nvinfo : EIATTR_PARAM_CBANK
	.align		4
        /*00b8*/ 	.byte	0x04, 0x0a
        /*00ba*/ 	.short	(.L_907 - .L_906)
	.align		4
.L_906:
        /*00bc*/ 	.word	index@(.nv.constant0._Z35group_norm_nhwc_bwd_one_pass_kernelI11Fp16IOFp16WLi64ELi56ELi448EEv26Group_norm_nhwc_bwd_params)
        /*00c0*/ 	.short	0x0210
        /*00c2*/ 	.short	0x00b8


	//----- nvinfo : EIATTR_SW_WAR
	.align		4
.L_907:
        /*00c4*/ 	.byte	0x04, 0x36
        /*00c6*/ 	.short	(.L_909 - .L_908)
.L_908:
        /*00c8*/ 	.word	0x00000008
.L_909:


//--------------------- .nv.info._Z35group_norm_nhwc_bwd_one_pass_kernelI11Fp16IOFp16WLi128ELi56ELi448EEv26Group_norm_nhwc_bwd_params --------------------------
	.section	.nv.info._Z35group_norm_nhwc_bwd_one_pass_kernelI11Fp16IOFp16WLi128ELi56ELi448EEv26Group_norm_nhwc_bwd_params,"",@"SHT_CUDA_INFO"
	.sectionflags	@""
	.align	4


	//----- nvinfo : EIATTR_CUDA_API_VERSION
	.align		4
        /*0000*/ 	.byte	0x04, 0x37
        /*0002*/ 	.short	(.L_911 - .L_910)
.L_910:
        /*0004*/ 	.word	0x00000082


	//----- nvinfo : EIATTR_KPARAM_INFO
	.align		4
.L_911:
        /*0008*/ 	.byte	0x04, 0x17
        /*000a*/ 	.short	(.L_913 - .L_912)
.L_912:
        /*000c*/ 	.word	0x00000000
        /*0010*/ 	.short	0x0000
        /*0012*/ 	.short	0x0000
        /*0014*/ 	.byte	0x00, 0xf0, 0xe1, 0x02


	//----- nvinfo : EIATTR_SPARSE_MMA_MASK
	.align		4
.L_913:
        /*0018*/ 	.byte	0x03, 0x50
        /*001a*/ 	.short	0x0000


	//----- nvinfo : EIATTR_MAXREG_COUNT
	.align		4
        /*001c*/ 	.byte	0x03, 0x1b
        /*001e*/ 	.short	0x0080


	//----- nvinfo : EIATTR_NUM_BARRIERS
	.align		4
        /*0020*/ 	.byte	0x02, 0x4c
        /*0022*/ 	.byte	0x01
	.zero		1


	//----- nvinfo : EIATTR_MERCURY_ISA_VERSION
	.align		4
        /*0024*/ 	.byte	0x03, 0x5f
        /*0026*/ 	.short	0x0101


	//----- nvinfo : EIATTR_INT_WARP_WIDE_INSTR_OFFSETS
	.align		4
        /*0028*/ 	.byte	0x04, 0x31
        /*002a*/ 	.short	(.L_915 - .L_914)


	//   ....[0]....
.L_914:
        /*002c*/ 	.word	0x000031d0


	//   ....[1]....
        /*0030*/ 	.word	0x00005eb0


	//----- nvinfo : EIATTR_COOP_GROUP_MASK_REGIDS
	.align		4
.L_915:
        /*0034*/ 	.byte	0x04, 0x29
        /*0036*/ 	.short	(.L_917 - .L_916)


	//   ....[0]....
.L_916:
        /*0038*/ 	.word	0xffffffff


	//   ....[1]....
        /*003c*/ 	.word	0xffffffff


	//   ....[2]....
        /*0040*/ 	.word	0xffffffff


	//   ....[3]....
        /*0044*/ 	.word	0xffffffff


	//   ....[4]....
        /*0048*/ 	.word	0xffffffff


	//   ....[5]....
        /*004c*/ 	.word	0xffffffff


	//   ....[6]....
        /*0050*/ 	.word	0xffffffff


	//   ....[7]....
        /*0054*/ 	.word	0xffffffff


	//   ....[8]....
        /*0058*/ 	.word	0xffffffff


	//   ....[9]....
        /*005c*/ 	.word	0xffffffff


	//----- nvinfo : EIATTR_COOP_GROUP_INSTR_OFFSETS
	.align		4
.L_917:
        /*0060*/ 	.byte	0x04, 0x28
        /*0062*/ 	.short	(.L_919 - .L_918)


	//   ....[0]....
.L_918:
        /*0064*/ 	.word	0x000025d0


	//   ....[1]....
        /*0068*/ 	.word	0x00002610


	//   ....[2]....
        /*006c*/ 	.word	0x00002690


	//   ....[3]....
        /*0070*/ 	.word	0x000026b0


	//   ....[4]....
        /*0074*/ 	.word	0x000026e0


	//   ....[5]....
        /*0078*/ 	.word	0x00002700


	//   ....[6]....
        /*007c*/ 	.word	0x00002730


	//   ....[7]....
        /*0080*/ 	.word	0x00002750


	//   ....[8]....
        /*0084*/ 	.word	0x00002780


	//   ....[9]....
        /*0088*/ 	.word	0x000027a0


	//----- nvinfo : EIATTR_EXIT_INSTR_OFFSETS
	.align		4
.L_919:
        /*008c*/ 	.byte	0x04, 0x1c
        /*008e*/ 	.short	(.L_921 - .L_920)


	//   ....[0]....
.L_920:
        /*0090*/ 	.word	0x00005fa0


	//   ....[1]....
        /*0094*/ 	.word	0x000060e0


	//   ....[2]....
        /*0098*/ 	.word	0x00006340


	//----- nvinfo : EIATTR_MAX_THREADS
	.align		4
.L_921:
        /*009c*/ 	.byte	0x04, 0x05
        /*009e*/ 	.short	(.L_923 - .L_922)
.L_922:
        /*00a0*/ 	.word	0x000001c0
        /*00a4*/ 	.word	0x00000001
        /*00a8*/ 	.word	0x00000001


	//----- nvinfo : EIATTR_CRS_STACK_SIZE
	.align		4
.L_923:
        /*00ac*/ 	.byte	0x04, 0x1e
        /*00ae*/ 	.short	(.L_925 - .L_924)
.L_924:
        /*00b0*/ 	.word	0x00000000


	//----- nvinfo : EIATTR_CBANK_PARAM_SIZE
	.align		4
.L_925:
        /*00b4*/ 	.byte	0x03, 0x19
        /*00b6*/ 	.short	0x00b8


	//----- nvinfo : EIATTR_PARAM_CBANK
	.align		4
        /*00b8*/ 	.byte	0x04, 0x0a
        /*00ba*/ 	.short	(.L_927 - .L_926)
	.align		4
.L_926:
        /*00bc*/ 	.word	index@(.nv.constant0._Z35group_norm_nhwc_bwd_one_pass_kernelI11Fp16IOFp16WLi128ELi56ELi448EEv26Group_norm_nhwc_bwd_params)
        /*00c0*/ 	.short	0x0210
        /*00c2*/ 	.short	0x00b8


	//----- nvinfo : EIATTR_SW_WAR
	.align		4
.L_927:
        /*00c4*/ 	.byte	0x04, 0x36
        /*00c6*/ 	.short	(.L_929 - .L_928)
.L_928:
        /*00c8*/ 	.word	0x00000008
.L_929:


//--------------------- .nv.info._Z35group_norm_nhwc_bwd_one_pass_kernelI11Fp16IOFp16WLi256ELi56ELi448EEv26Group_norm_nhwc_bwd_params --------------------------
	.section	.nv.info._Z35group_norm_nhwc_bwd_one_pass_kernelI11Fp16IOFp16WLi256ELi56ELi448EEv26Group_norm_nhwc_bwd_params,"",@"SHT_CUDA_INFO"
	.sectionflags	@""
	.align	4


	//----- nvinfo : EIATTR_CUDA_API_VERSION
	.align		4
        /*0000*/ 	.byte	0x04, 0x37
        /*0002*/ 	.short	(.L_931 - .L_930)
.L_930:
        /*0004*/ 	.word	0x00000082


	//----- nvinfo : EIATTR_KPARAM_INFO
	.align		4
.L_931:
        /*0008*/ 	.byte	0x04, 0x17
        /*000a*/ 	.short	(.L_933 - .L_932)
.L_932:
        /*000c*/ 	.word	0x00000000
        /*0010*/ 	.short	0x0000
        /*0012*/ 	.short	0x0000
        /*0014*/ 	.byte	0x00, 0xf0, 0xe1, 0x02


	//----- nvinfo : EIATTR_SPARSE_MMA_MASK
	.align		4
.L_933:
        /*0018*/ 	.byte	0x03, 0x50
        /*001a*/ 	.short	0x0000


	//----- nvinfo : EIATTR_MAXREG_COUNT
	.align		4
        /*001c*/ 	.byte	0x03, 0x1b
        /*001e*/ 	.short	0x0080


	//----- nvinfo : EIATTR_NUM_BARRIERS
	.align		4
        /*0020*/ 	.byte	0x02, 0x4c
        /*0022*/ 	.byte	0x01
	.zero		1


	//----- nvinfo : EIATTR_MERCURY_ISA_VERSION
	.align		4
        /*0024*/ 	.byte	0x03, 0x5f
        /*0026*/ 	.short	0x0101


	//----- nvinfo : EIATTR_INT_WARP_WIDE_INSTR_OFFSETS
	.align		4
        /*0028*/ 	.byte	0x04, 0x31
        /*002a*/ 	.short	(.L_935 - .L_934)


	//   ....[0]....
.L_934:
        /*002c*/ 	.word	0x00005210


	//   ....[1]....
        /*0030*/ 	.word	0x00009810


	//----- nvinfo : EIATTR_COOP_GROUP_MASK_REGIDS
	.align		4
.L_935:
        /*0034*/ 	.byte	0x04, 0x29
        /*0036*/ 	.short	(.L_937 - .L_936)


	//   ....[0]....
.L_936:
        /*0038*/ 	.word	0xffffffff


	//   ....[1]....
        /*003c*/ 	.word	0xffffffff


	//   ....[2]....
        /*0040*/ 	.word	0xffffffff


	//   ....[3]....
        /*0044*/ 	.word	0xffffffff


	//   ....[4]....
        /*0048*/ 	.word	0xffffffff


	//   ....[5]....
        /*004c*/ 	.word	0xffffffff


	//   ....[6]....
        /*0050*/ 	.word	0xffffffff


	//   ....[7]....
        /*0054*/ 	.word	0xffffffff


	//   ....[8]....
        /*0058*/ 	.word	0xffffffff


	//   ....[9]....
        /*005c*/ 	.word	0xffffffff


	//----- nvinfo : EIATTR_COOP_GROUP_INSTR_OFFSETS
	.align		4
.L_937:
        /*0060*/ 	.byte	0x04, 0x28
        /*0062*/ 	.short	(.L_939 - .L_938)


	//   ....[0]....
.L_938:
        /*0064*/ 	.word	0x00004570


	//   ....[1]....
        /*0068*/ 	.word	0x000045b0


	//   ....[2]....
        /*006c*/ 	.word	0x00004720


	//   ....[3]....
        /*0070*/ 	.word	0x00004740


	//   ....[4]....
        /*0074*/ 	.word	0x00004770


	//   ....[5]....
        /*0078*/ 	.word	0x00004790


	//   ....[6]....
        /*007c*/ 	.word	0x000047c0


	//   ....[7]....
        /*0080*/ 	.word	0x000047e0


	//   ....[8]....
        /*0084*/ 	.word	0x00004810


	//   ....[9]....
        /*0088*/ 	.word	0x00004830


	//----- nvinfo : EIATTR_EXIT_INSTR_OFFSETS
	.align		4
.L_939:
        /*008c*/ 	.byte	0x04, 0x1c
        /*008e*/ 	.short	(.L_941 - .L_940)


	//   ....[0]....
.L_940:
        /*0090*/ 	.word	0x000098a0


	//   ....[1]....
        /*0094*/ 	.word	0x000099e0


	//   ....[2]....
        /*0098*/ 	.word	0x00009c40


	//----- nvinfo : EIATTR_MAX_THREADS
	.align		4
.L_941:
        /*009c*/ 	.byte	0x04, 0x05
        /*009e*/ 	.short	(.L_943 - .L_942)
.L_942:
        /*00a0*/ 	.word	0x000001c0
        /*00a4*/ 	.word	0x00000001
        /*00a8*/ 	.word	0x00000001


	//----- nvinfo : EIATTR_CRS_STACK_SIZE
	.align		4
.L_943:
        /*00ac*/ 	.byte	0x04, 0x1e
        /*00ae*/ 	.short	(.L_945 - .L_944)
.L_944:
        /*00b0*/ 	.word	0x00000000


	//----- nvinfo : EIATTR_CBANK_PARAM_SIZE
	.align		4
.L_945:
        /*00b4*/ 	.byte	0x03, 0x19
        /*00b6*/ 	.short	0x00b8


	//----- nvinfo : EIATTR_PARAM_CBANK
	.align		4
        /*00b8*/ 	.byte	0x04, 0x0a
        /*00ba*/ 	.short	(.L_947 - .L_946)
	.align		4
.L_946:
        /*00bc*/ 	.word	index@(.nv.constant0._Z35group_norm_nhwc_bwd_one_pass_kernelI11Fp16IOFp16WLi256ELi56ELi448EEv26Group_norm_nhwc_bwd_params)
        /*00c0*/ 	.short	0x0210
        /*00c2*/ 	.short	0x00b8


	//----- nvinfo : EIATTR_SW_WAR
	.align		4
.L_947:
        /*00c4*/ 	.byte	0x04, 0x36
        /*00c6*/ 	.short	(.L_949 - .L_948)
.L_948:
        /*00c8*/ 	.word	0x00000008
.L_949:


//--------------------- .nv.info._Z35group_norm_nhwc_bwd_one_pass_kernelI11Fp16IOFp16WLi512ELi56ELi448EEv26Group_norm_nhwc_bwd_params --------------------------
	.section	.nv.info._Z35group_norm_nhwc_bwd_one_pass_kernelI11Fp16IOFp16WLi512ELi56ELi448EEv26Group_norm_nhwc_bwd_params,"",@"SHT_CUDA_INFO"
	.sectionflags	@""
	.align	4


	//----- nvinfo : EIATTR_CUDA_API_VERSION
	.align		4
        /*0000*/ 	.byte	0x04, 0x37
        /*0002*/ 	.short	(.L_951 - .L_950)
.L_950:
        /*0004*/ 	.word	0x00000082


	//----- nvinfo : EIATTR_KPARAM_INFO
	.align		4
.L_951:
        /*0008*/ 	.byte	0x04, 0x17
        /*000a*/ 	.short	(.L_953 - .L_952)
.L_952:
        /*000c*/ 	.word	0x00000000
        /*0010*/ 	.short	0x0000
        /*0012*/ 	.short	0x0000
        /*0014*/ 	.byte	0x00, 0xf0, 0xe1, 0x02


	//----- nvinfo : EIATTR_SPARSE_MMA_MASK
	.align		4
.L_953:
        /*0018*/ 	.byte	0x03, 0x50
        /*001a*/ 	.short	0x0000


	//----- nvinfo : EIATTR_MAXREG_COUNT
	.align		4
        /*001c*/ 	.byte	0x03, 0x1b
        /*001e*/ 	.short	0x0080


	//----- nvinfo : EIATTR_NUM_BARRIERS
	.align		4
        /*0020*/ 	.byte	0x02, 0x4c
        /*0022*/ 	.byte	0x01
	.zero		1


	//----- nvinfo : EIATTR_MERCURY_ISA_VERSION
	.align		4
        /*0024*/ 	.byte	0x03, 0x5f
        /*0026*/ 	.short	0x0101


	//----- nvinfo : EIATTR_INT_WARP_WIDE_INSTR_OFFSETS
	.align		4
        /*0028*/ 	.byte	0x04, 0x31
        /*002a*/ 	.short	(.L_955 - .L_954)


	//   ....[0]....
.L_954:
        /*002c*/ 	.word	0x00009520


	//   ....[1]....
        /*0030*/ 	.word	0x00009870


	//   ....[2]....
        /*0034*/ 	.word	0x00009910


	//   ....[3]....
        /*0038*/ 	.word	0x000099b0


	//   ....[4]....
        /*003c*/ 	.word	0x00009a50


	//   ....[5]....
        /*0040*/ 	.word	0x00009af0


	//   ....[6]....
        /*0044*/ 	.word	0x00009b90


	//   ....[7]....
        /*0048*/ 	.word	0x00009c30


	//   ....[8]....
        /*004c*/ 	.word	0x00009cd0


	//   ....[9]....
        /*0050*/ 	.word	0x00009d70


	//   ....[10]....
        /*0054*/ 	.word	0x00009e10


	//   ....[11]....
        /*0058*/ 	.word	0x00009eb0


	//   ....[12]....
        /*005c*/ 	.word	0x00009f50


	//   ....[13]....
        /*0060*/ 	.word	0x00009ff0


	//   ....[14]....
        /*0064*/ 	.word	0x0000a090


	//   ....[15]....
        /*0068*/ 	.word	0x0000a130


	//   ....[16]....
        /*006c*/ 	.word	0x0000a1d0


	//   ....[17]....
        /*0070*/ 	.word	0x0000a2d0


	//   ....[18]....
        /*0074*/ 	.word	0x0000a370


	//   ....[19]....
        /*0078*/ 	.word	0x0000a410


	//   ....[20]....
        /*007c*/ 	.word	0x0000a4b0


	//   ....[21]....
        /*0080*/ 	.word	0x0000a550


	//   ....[22]....
        /*0084*/ 	.word	0x0000a5f0


	//   ....[23]....
        /*0088*/ 	.word	0x0000a690


	//   ....[24]....
        /*008c*/ 	.word	0x0000a730


	//   ....[25]....
        /*0090*/ 	.word	0x0000a860


	//   ....[26]....
        /*0094*/ 	.word	0x0000a900


	//   ....[27]....
        /*0098*/ 	.word	0x0000a9a0


	//   ....[28]....
        /*009c*/ 	.word	0x0000aa40


	//   ....[29]....
        /*00a0*/ 	.word	0x0000ac40


	//   ....[30]....
        /*00a4*/ 	.word	0x0000ad00


	//   ....[31]....
        /*00a8*/ 	.word	0x000116c0


	//----- nvinfo : EIATTR_COOP_GROUP_MASK_REGIDS
	.align		4
.L_955:
        /*00ac*/ 	.byte	0x04, 0x29
        /*00ae*/ 	.short	(.L_957 - .L_956)


	//   ....[0]....
.L_956:
        /*00b0*/ 	.word	0xffffffff


	//   ....[1]....
        /*00b4*/ 	.word	0xffffffff


	//   ....[2]....
        /*00b8*/ 	.word	0xffffffff


	//   ....[3]....
        /*00bc*/ 	.word	0xffffffff


	//   ....[4]....
        /*00c0*/ 	.word	0xffffffff


	//   ....[5]....
        /*00c4*/ 	.word	0xffffffff


	//   ....[6]....
        /*00c8*/ 	.word	0xffffffff


	//   ....[7]....
        /*00cc*/ 	.word	0xffffffff


	//   ....[8]....
        /*00d0*/ 	.word	0xffffffff


	//   ....[9]....
        /*00d4*/ 	.word	0xffffffff


	//----- nvinfo : EIATTR_COOP_GROUP_INSTR_OFFSETS
	.align		4
.L_957:
        /*00d8*/ 	.byte	0x04, 0x28
        /*00da*/ 	.short	(.L_959 - .L_958)


	//   ....[0]....
.L_958:
        /*00dc*/ 	.word	0x000088c0


	//   ....[1]....
        /*00e0*/ 	.word	0x00008900


	//   ....[2]....
        /*00e4*/ 	.word	0x00008990


	//   ....[3]....
        /*00e8*/ 	.word	0x000089b0


	//   ....[4]....
        /*00ec*/ 	.word	0x000089e0


	//   ....[5]....
        /*00f0*/ 	.word	0x00008a00


	//   ....[6]....
        /*00f4*/ 	.word	0x00008a30


	//   ....[7]....
        /*00f8*/ 	.word	0x00008a50


	//   ....[8]....
        /*00fc*/ 	.word	0x00008a80


	//   ....[9]....
        /*0100*/ 	.word	0x00008aa0


	//----- nvinfo : EIATTR_EXIT_INSTR_OFFSETS
	.align		4
.L_959:
        /*0104*/ 	.byte	0x04, 0x1c
        /*0106*/ 	.short	(.L_961 - .L_960)


	//   ....[0]....
.L_960:
        /*0108*/ 	.word	0x000117b0


	//   ....[1]....
        /*010c*/ 	.word	0x000118f0


	//   ....[2]....
        /*0110*/ 	.word	0x00011b50


	//----- nvinfo : EIATTR_MAX_THREADS
	.align		4
.L_961:
        /*0114*/ 	.byte	0x04, 0x05
        /*0116*/ 	.short	(.L_963 - .L_962)
.L_962:
        /*0118*/ 	.word	0x000001c0
        /*011c*/ 	.word	0x00000001
        /*0120*/ 	.word	0x00000001


	//----- nvinfo : EIATTR_CRS_STACK_SIZE
	.align		4
.L_963:
        /*0124*/ 	.byte	0x04, 0x1e
        /*0126*/ 	.short	(.L_965 - .L_964)
.L_964:
        /*0128*/ 	.word	0x00000000


	//----- nvinfo : EIATTR_CBANK_PARAM_SIZE
	.align		4
.L_965:
        /*012c*/ 	.byte	0x03, 0x19
        /*012e*/ 	.short	0x00b8


	//----- nvinfo : EIATTR_PARAM_CBANK
	.align		4
        /*0130*/ 	.byte	0x04, 0x0a
        /*0132*/ 	.short	(.L_967 - .L_966)
	.align		4
.L_966:
        /*0134*/ 	.word	index@(.nv.constant0._Z35group_norm_nhwc_bwd_one_pass_kernelI11Fp16IOFp16WLi512ELi56ELi448EEv26Group_norm_nhwc_bwd_params)
        /*0138*/ 	.short	0x0210
        /*013a*/ 	.short	0x00b8


	//----- nvinfo : EIATTR_SW_WAR
	.align		4
.L_967:
        /*013c*/ 	.byte	0x04, 0x36
        /*013e*/ 	.short	(.L_969 - .L_968)
.L_968:
        /*0140*/ 	.word	0x00000008
.L_969:


//--------------------- .nv.info._Z35group_norm_nhwc_bwd_one_pass_kernelI11Fp32IOFp32WLi64ELi56ELi448EEv26Group_norm_nhwc_bwd_params --------------------------
	.section	.nv.info._Z35group_norm_nhwc_bwd_one_pass_kernelI11Fp32IOFp32WLi64ELi56ELi448EEv26Group_norm_nhwc_bwd_params,"",@"SHT_CUDA_INFO"
	.sectionflags	@""
	.align	4


	//----- nvinfo : EIATTR_CUDA_API_VERSION
	.align		4
        /*0000*/ 	.byte	0x04, 0x37
        /*0002*/ 	.short	(.L_971 - .L_970)
.L_970:
        /*0004*/ 	.word	0x00000082


	//----- nvinfo : EIATTR_KPARAM_INFO
	.align		4
.L_971:
        /*0008*/ 	.byte	0x04, 0x17
        /*000a*/ 	.short	(.L_973 - .L_972)
.L_972:
        /*000c*/ 	.word	0x00000000
        /*0010*/ 	.short	0x0000
        /*0012*/ 	.short	0x0000
        /*0014*/ 	.byte	0x00, 0xf0, 0xe1, 0x02


	//----- nvinfo : EIATTR_SPARSE_MMA_MASK
	.align		4
.L_973:
        /*0018*/ 	.byte	0x03, 0x50
        /*001a*/ 	.short	0x0000


	//----- nvinfo : EIATTR_MAXREG_COUNT
	.align		4
        /*001c*/ 	.byte	0x03, 0x1b
        /*001e*/ 	.short	0x0080


	//----- nvinfo : EIATTR_NUM_BARRIERS
	.align		4
        /*0020*/ 	.byte	0x02, 0x4c
        /*0022*/ 	.byte	0x01
	.zero		1


	//----- nvinfo : EIATTR_MERCURY_ISA_VERSION
	.align		4
        /*0024*/ 	.byte	0x03, 0x5f
        /*0026*/ 	.short	0x0101


	//----- nvinfo : EIATTR_INT_WARP_WIDE_INSTR_OFFSETS
	.align		4
        /*0028*/ 	.byte	0x04, 0x31
        /*002a*/ 	.short	(.L_975 - .L_974)


	//   ....[0]....
.L_974:
        /*002c*/ 	.word	0x000021d0


	//   ....[1]....
        /*0030*/ 	.word	0x00003f70


	//----- nvinfo : EIATTR_COOP_GROUP_MASK_REGIDS
	.align		4
.L_975:
        /*0034*/ 	.byte	0x04, 0x29
        /*0036*/ 	.short	(.L_977 - .L_976)


	//   ....[0]....
.L_976:
        /*0038*/ 	.word	0xffffffff


	//   ....[1]....
        /*003c*/ 	.word	0xffffffff


	//   ....[2]....
        /*0040*/ 	.word	0xffffffff


	//   ....[3]....
        /*0044*/ 	.word	0xffffffff


	//   ....[4]....
        /*0048*/ 	.word	0xffffffff


	//   ....[5]....
        /*004c*/ 	.word	0xffffffff


	//   ....[6]....
        /*0050*/ 	.word	0xffffffff


	//   ....[7]....
        /*0054*/ 	.word	0xffffffff


	//   ....[8]....
        /*0058*/ 	.word	0xffffffff


	//   ....[9]....
        /*005c*/ 	.word	0xffffffff


	//----- nvinfo : EIATTR_COOP_GROUP_INSTR_OFFSETS
	.align		4
.L_977:
        /*0060*/ 	.byte	0x04, 0x28
        /*0062*/ 	.short	(.L_979 - .L_978)


	//   ....[0]....
.L_978:
        /*0064*/ 	.word	0x000015c0


	//   ....[1]....
        /*0068*/ 	.word	0x00001600


	//   ....[2]....
        /*006c*/ 	.word	0x00001720


	//   ....[3]....
        /*0070*/ 	.word	0x00001740


	//   ....[4]....
        /*0074*/ 	.word	0x00001770


	//   ....[5]....
        /*0078*/ 	.word	0x00001790


	//   ....[6]....
        /*007c*/ 	.word	0x000017c0


	//   ....[7]....
        /*0080*/ 	.word	0x000017e0


	//   ....[8]....
        /*0084*/ 	.word	0x00001810


	//   ....[9]....
        /*0088*/ 	.word	0x00001830


	//----- nvinfo : EIATTR_EXIT_INSTR_OFFSETS
	.align		4
.L_979:
        /*008c*/ 	.byte	0x04, 0x1c
        /*008e*/ 	.short	(.L_981 - .L_980)


	//   ....[0]....
.L_980:
        /*0090*/ 	.word	0x00004000


	//   ....[1]....
        /*0094*/ 	.word	0x00004140


	//   ....[2]....
        /*0098*/ 	.word	0x00004380


	//----- nvinfo : EIATTR_MAX_THREADS
	.align		4
.L_981:
        /*009c*/ 	.byte	0x04, 0x05
        /*009e*/ 	.short	(.L_983 - .L_982)
.L_982:
        /*00a0*/ 	.word	0x000001c0
        /*00a4*/ 	.word	0x00000001
        /*00a8*/ 	.word	0x00000001


	//----- nvinfo : EIATTR_CRS_STACK_SIZE
	.align		4
.L_983:
        /*00ac*/ 	.byte	0x04, 0x1e
        /*00ae*/ 	.short	(.L_985 - .L_984)
.L_984:
        /*00b0*/ 	.word	0x00000000


	//----- nvinfo : EIATTR_CBANK_PARAM_SIZE
	.align		4
.L_985:
        /*00b4*/ 	.byte	0x03, 0x19
        /*00b6*/ 	.short	0x00b8


	//----- nvinfo : EIATTR_PARAM_CBANK
	.align		4
        /*00b8*/ 	.byte	0x04, 0x0a
        /*00ba*/ 	.short	(.L_987 - .L_986)
	.align		4
.L_986:
        /*00bc*/ 	.word	index@(.nv.constant0._Z35group_norm_nhwc_bwd_one_pass_kernelI11Fp32IOFp32WLi64ELi56ELi448EEv26Group_norm_nhwc_bwd_params)
        /*00c0*/ 	.short	0x0210
        /*00c2*/ 	.short	0x00b8


	//----- nvinfo : EIATTR_SW_WAR
	.align		4
.L_987:
        /*00c4*/ 	.byte	0x04, 0x36
        /*00c6*/ 	.short	(.L_989 - .L_988)
.L_988:
        /*00c8*/ 	.word	0x00000008
.L_989:


//--------------------- .nv.info._Z35group_norm_nhwc_bwd_one_pass_kernelI11Fp32IOFp32WLi128ELi56ELi448EEv26Group_norm_nhwc_bwd_params --------------------------
	.section	.nv.info._Z35group_norm_nhwc_bwd_one_pass_kernelI11Fp32IOFp32WLi128ELi56ELi448EEv26Group_norm_nhwc_bwd_params,"",@"SHT_CUDA_INFO"
	.sectionflags	@""
	.align	4


	//----- nvinfo : EIATTR_CUDA_API_VERSION
	.align		4
        /*0000*/ 	.byte	0x04, 0x37
        /*0002*/ 	.short	(.L_991 - .L_990)
.L_990:
        /*0004*/ 	.word	0x00000082


	//----- nvinfo : EIATTR_KPARAM_INFO
	.align		4
.L_991:
        /*0008*/ 	.byte	0x04, 0x17
        /*000a*/ 	.short	(.L_993 - .L_992)
.L_992:
        /*000c*/ 	.word	0x00000000
        /*0010*/ 	.short	0x0000
        /*0012*/ 	.short	0x0000
        /*0014*/ 	.byte	0x00, 0xf0, 0xe1, 0x02


	//----- nvinfo : EIATTR_SPARSE_MMA_MASK
	.align		4
.L_993:
        /*0018*/ 	.byte	0x03, 0x50
        /*001a*/ 	.short	0x0000


	//----- nvinfo : EIATTR_MAXREG_COUNT
	.align		4
        /*001c*/ 	.byte	0x03, 0x1b
        /*001e*/ 	.short	0x0080


	//----- nvinfo : EIATTR_NUM_BARRIERS
	.align		4
        /*0020*/ 	.byte	0x02, 0x4c
        /*0022*/ 	.byte	0x01
	.zero		1


	//----- nvinfo : EIATTR_MERCURY_ISA_VERSION
	.align		4
        /*0024*/ 	.byte	0x03, 0x5f
        /*0026*/ 	.short	0x0101


	//----- nvinfo : EIATTR_INT_WARP_WIDE_INSTR_OFFSETS
	.align		4
        /*0028*/ 	.byte	0x04, 0x31
        /*002a*/ 	.short	(.L_995 - .L_994)


	//   ....[0]....
.L_994:
        /*002c*/ 	.word	0x000030a0


	//   ....[1]....
        /*0030*/ 	.word	0x00005990


	//----- nvinfo : EIATTR_COOP_GROUP_MASK_REGIDS
	.align		4
.L_995:
        /*0034*/ 	.byte	0x04, 0x29
        /*0036*/ 	.short	(.L_997 - .L_996)


	//   ....[0]....
.L_996:
        /*0038*/ 	.word	0xffffffff


	//   ....[1]....
        /*003c*/ 	.word	0xffffffff


	//   ....[2]....
        /*0040*/ 	.word	0xffffffff


	//   ....[3]....
        /*0044*/ 	.word	0xffffffff


	//   ....[4]....
        /*0048*/ 	.word	0xffffffff


	//   ....[5]....
        /*004c*/ 	.word	0xffffffff


	//   ....[6]....
        /*0050*/ 	.word	0xffffffff


	//   ....[7]....
        /*0054*/ 	.word	0xffffffff


	//   ....[8]....
        /*0058*/ 	.word	0xffffffff


	//   ....[9]....
        /*005c*/ 	.word	0xffffffff


	//----- nvinfo : EIATTR_COOP_GROUP_INSTR_OFFSETS
	.align		4
.L_997:
        /*0060*/ 	.byte	0x04, 0x28
        /*0062*/ 	.short	(.L_999 - .L_998)


	//   ....[0]....
.L_998:
        /*0064*/ 	.word	0x00002400


	//   ....[1]....
        /*0068*/ 	.word	0x00002440


	//   ....[2]....
        /*006c*/ 	.word	0x00002520


	//   ....[3]....
        /*0070*/ 	.word	0x00002540


	//   ....[4]....
        /*0074*/ 	.word	0x00002570


	//   ....[5]....
        /*0078*/ 	.word	0x00002590


	//   ....[6]....
        /*007c*/ 	.word	0x000025c0


	//   ....[7]....
        /*0080*/ 	.word	0x000025e0


	//   ....[8]....
        /*0084*/ 	.word	0x00002620


	//   ....[9]....
        /*0088*/ 	.word	0x00002650


	//----- nvinfo : EIATTR_EXIT_INSTR_OFFSETS
	.align		4
.L_999:
        /*008c*/ 	.byte	0x04, 0x1c
        /*008e*/ 	.short	(.L_1001 - .L_1000)


	//   ....[0]....
.L_1000:
        /*0090*/ 	.word	0x00005a80


	//   ....[1]....
        /*0094*/ 	.word	0x00005bc0


	//   ....[2]....
        /*0098*/ 	.word	0x00005e00


	//----- nvinfo : EIATTR_MAX_THREADS
	.align		4
.L_1001:
        /*009c*/ 	.byte	0x04, 0x05
        /*009e*/ 	.short	(.L_1003 - .L_1002)
.L_1002:
        /*00a0*/ 	.word	0x000001c0
        /*00a4*/ 	.word	0x00000001
        /*00a8*/ 	.word	0x00000001


	//----- nvinfo : EIATTR_CRS_STACK_SIZE
	.align		4
.L_1003:
        /*00ac*/ 	.byte	0x04, 0x1e
        /*00ae*/ 	.short	(.L_1005 - .L_1004)
.L_1004:
        /*00b0*/ 	.word	0x00000000


	//----- nvinfo : EIATTR_CBANK_PARAM_SIZE
	.align		4
.L_1005:
        /*00b4*/ 	.byte	0x03, 0x19
        /*00b6*/ 	.short	0x00b8


	//----- nvinfo : EIATTR_PARAM_CBANK
	.align		4
        /*00b8*/ 	.byte	0x04, 0x0a
        /*00ba*/ 	.short	(.L_1007 - .L_1006)
	.align		4
.L_1006:
        /*00bc*/ 	.word	index@(.nv.constant0._Z35group_norm_nhwc_bwd_one_pass_kernelI11Fp32IOFp32WLi128ELi56ELi448EEv26Group_norm_nhwc_bwd_params)
        /*00c0*/ 	.short	0x0210
        /*00c2*/ 	.short	0x00b8


	//----- nvinfo : EIATTR_SW_WAR
	.align		4
.L_1007:
        /*00c4*/ 	.byte	0x04, 0x36
        /*00c6*/ 	.short	(.L_1009 - .L_1008)
.L_1008:
        /*00c8*/ 	.word	0x00000008
.L_1009:


//--------------------- .nv.info._Z35group_norm_nhwc_bwd_one_pass_kernelI11Fp32IOFp32WLi256ELi56ELi448EEv26Group_norm_nhwc_bwd_params --------------------------
	.section	.nv.info._Z35group_norm_nhwc_bwd_one_pass_kernelI11Fp32IOFp32WLi256ELi56ELi448EEv26Group_norm_nhwc_bwd_params,"",@"SHT_CUDA_INFO"
	.sectionflags	@""
	.align	4


	//----- nvinfo : EIATTR_CUDA_API_VERSION
	.align		4
        /*0000*/ 	.byte	0x04, 0x37
        /*0002*/ 	.short	(.L_1011 - .L_1010)
.L_1010:
        /*0004*/ 	.word	0x00000082


	//----- nvinfo : EIATTR_KPARAM_INFO
	.align		4
.L_1011:
        /*0008*/ 	.byte	0x04, 0x17
        /*000a*/ 	.short	(.L_1013 - .L_1012)
.L_1012:
        /*000c*/ 	.word	0x00000000
        /*0010*/ 	.short	0x0000
        /*0012*/ 	.short	0x0000
        /*0014*/ 	.byte	0x00, 0xf0, 0xe1, 0x02


	//----- nvinfo : EIATTR_SPARSE_MMA_MASK
	.align		4
.L_1013:
        /*0018*/ 	.byte	0x03, 0x50
        /*001a*/ 	.short	0x0000


	//----- nvinfo : EIATTR_MAXREG_COUNT
	.align		4
        /*001c*/ 	.byte	0x03, 0x1b
        /*001e*/ 	.short	0x0080


	//----- nvinfo : EIATTR_NUM_BARRIERS
	.align		4
        /*0020*/ 	.byte	0x02, 0x4c
        /*0022*/ 	.byte	0x01
	.zero		1


	//----- nvinfo : EIATTR_MERCURY_ISA_VERSION
	.align		4
        /*0024*/ 	.byte	0x03, 0x5f
        /*0026*/ 	.short	0x0101


	//----- nvinfo : EIATTR_INT_WARP_WIDE_INSTR_OFFSETS
	.align		4
        /*0028*/ 	.byte	0x04, 0x31
        /*002a*/ 	.short	(.L_1015 - .L_1014)


	//   ....[0]....
.L_1014:
        /*002c*/ 	.word	0x00005150


	//   ....[1]....
        /*0030*/ 	.word	0x00008fd0


	//----- nvinfo : EIATTR_COOP_GROUP_MASK_REGIDS
	.align		4
.L_1015:
        /*0034*/ 	.byte	0x04, 0x29
        /*0036*/ 	.short	(.L_1017 - .L_1016)


	//   ....[0]....
.L_1016:
        /*0038*/ 	.word	0xffffffff


	//   ....[1]....
        /*003c*/ 	.word	0xffffffff


	//   ....[2]....
        /*0040*/ 	.word	0xffffffff


	//   ....[3]....
        /*0044*/ 	.word	0xffffffff


	//   ....[4]....
        /*0048*/ 	.word	0xffffffff


	//   ....[5]....
        /*004c*/ 	.word	0xffffffff


	//   ....[6]....
        /*0050*/ 	.word	0xffffffff


	//   ....[7]....
        /*0054*/ 	.word	0xffffffff


	//   ....[8]....
        /*0058*/ 	.word	0xffffffff


	//   ....[9]....
        /*005c*/ 	.word	0xffffffff


	//----- nvinfo : EIATTR_COOP_GROUP_INSTR_OFFSETS
	.align		4
.L_1017:
        /*0060*/ 	.byte	0x04, 0x28
        /*0062*/ 	.short	(.L_1019 - .L_1018)


	//   ....[0]....
.L_1018:
        /*0064*/ 	.word	0x00004420


	//   ....[1]....
        /*0068*/ 	.word	0x00004460


	//   ....[2]....
        /*006c*/ 	.word	0x000045c0


	//   ....[3]....
        /*0070*/ 	.word	0x000045e0


	//   ....[4]....
        /*0074*/ 	.word	0x00004610


	//   ....[5]....
        /*0078*/ 	.word	0x00004630


	//   ....[6]....
        /*007c*/ 	.word	0x00004660


	//   ....[7]....
        /*0080*/ 	.word	0x00004680


	//   ....[8]....
        /*0084*/ 	.word	0x000046b0


	//   ....[9]....
        /*0088*/ 	.word	0x000046d0


	//----- nvinfo : EIATTR_EXIT_INSTR_OFFSETS
	.align		4
.L_1019:
        /*008c*/ 	.byte	0x04, 0x1c
        /*008e*/ 	.short	(.L_1021 - .L_1020)


	//   ....[0]....
.L_1020:
        /*0090*/ 	.word	0x00009060


	//   ....[1]....
        /*0094*/ 	.word	0x000091a0


	//   ....[2]....
        /*0098*/ 	.word	0x000093e0


	//----- nvinfo : EIATTR_MAX_THREADS
	.align		4
.L_1021:
        /*009c*/ 	.byte	0x04, 0x05
        /*009e*/ 	.short	(.L_1023 - .L_1022)
.L_1022:
        /*00a0*/ 	.word	0x000001c0
        /*00a4*/ 	.word	0x00000001
        /*00a8*/ 	.word	0x00000001


	//----- nvinfo : EIATTR_CRS_STACK_SIZE
	.align		4
.L_1023:
        /*00ac*/ 	.byte	0x04, 0x1e
        /*00ae*/ 	.short	(.L_1025 - .L_1024)
.L_1024:
        /*00b0*/ 	.word	0x00000000


	//----- nvinfo : EIATTR_CBANK_PARAM_SIZE
	.align		4
.L_1025:
        /*00b4*/ 	.byte	0x03, 0x19
        /*00b6*/ 	.short	0x00b8


	//----- nvinfo : EIATTR_PARAM_CBANK
	.align		4
        /*00b8*/ 	.byte	0x04, 0x0a
        /*00ba*/ 	.short	(.L_1027 - .L_1026)
	.align		4
.L_1026:
        /*00bc*/ 	.word	index@(.nv.constant0._Z35group_norm_nhwc_bwd_one_pass_kernelI11Fp32IOFp32WLi256ELi56ELi448EEv26Group_norm_nhwc_bwd_params)
        /*00c0*/ 	.short	0x0210
        /*00c2*/ 	.short	0x00b8


	//----- nvinfo : EIATTR_SW_WAR
	.align		4
.L_1027:
        /*00c4*/ 	.byte	0x04, 0x36
        /*00c6*/ 	.short	(.L_1029 - .L_1028)
.L_1028:
        /*00c8*/ 	.word	0x00000008
.L_1029:


//--------------------- .nv.info._Z35group_norm_nhwc_bwd_one_pass_kernelI11Fp32IOFp32WLi512ELi56ELi448EEv26Group_norm_nhwc_bwd_params --------------------------
	.section	.nv.info._Z35group_norm_nhwc_bwd_one_pass_kernelI11Fp32IOFp32WLi512ELi56ELi448EEv26Group_norm_nhwc_bwd_params,"",@"SHT_CUDA_INFO"
	.sectionflags	@""
	.align	4


	//----- nvinfo : EIATTR_CUDA_API_VERSION
	.align		4
        /*0000*/ 	.byte	0x04, 0x37
        /*0002*/ 	.short	(.L_1031 - .L_1030)
.L_1030:
        /*0004*/ 	.word	0x00000082


	//----- nvinfo : EIATTR_KPARAM_INFO
	.align		4
.L_1031:
        /*0008*/ 	.byte	0x04, 0x17
        /*000a*/ 	.short	(.L_1033 - .L_1032)
.L_1032:
        /*000c*/ 	.word	0x00000000
        /*0010*/ 	.short	0x0000
        /*0012*/ 	.short	0x0000
        /*0014*/ 	.byte	0x00, 0xf0, 0xe1, 0x02


	//----- nvinfo : EIATTR_SPARSE_MMA_MASK
	.align		4
.L_1033:
        /*0018*/ 	.byte	0x03, 0x50
        /*001a*/ 	.short	0x0000


	//----- nvinfo : EIATTR_MAXREG_COUNT
	.align		4
        /*001c*/ 	.byte	0x03, 0x1b
        /*001e*/ 	.short	0x0080


	//----- nvinfo : EIATTR_NUM_BARRIERS
	.align		4
        /*0020*/ 	.byte	0x02, 0x4c
        /*0022*/ 	.byte	0x01
	.zero		1


	//----- nvinfo : EIATTR_ANNOTATIONS
	.align		4
        /*0024*/ 	.byte	0x04, 0x55
        /*0026*/ 	.short	(.L_1035 - .L_1034)


	//   ....[0]....
.L_1034:
        /* <DEDUP_REMOVED lines=161> */


	//----- nvinfo : EIATTR_MERCURY_ISA_VERSION
	.align		4
.L_1035:
        /*0a20*/ 	.byte	0x03, 0x5f
        /*0a22*/ 	.short	0x0101


	//----- nvinfo : EIATTR_INT_WARP_WIDE_INSTR_OFFSETS
	.align		4
        /*0a24*/ 	.byte	0x04, 0x31
        /*0a26*/ 	.short	(.L_1037 - .L_1036)


	//   ....[0]....
.L_1036:
        /*0a28*/ 	.word	0x00009c40


	//   ....[1]....
        /*0a2c*/ 	.word	0x00009f20


	//   ....[2]....
        /*0a30*/ 	.word	0x00009fd0


	//   ....[3]....
        /*0a34*/ 	.word	0x00009fe0


	//   ....[4]....
        /*0a38*/ 	.word	0x0000a0a0


	//   ....[5]....
        /*0a3c*/ 	.word	0x0000a180


	//   ....[6]....
        /*0a40*/ 	.word	0x0000a240


	//   ....[7]....
        /*0a44*/ 	.word	0x0000a260


	//   ....[8]....
        /*0a48*/ 	.word	0x0000a360


	//   ....[9]....
        /*0a4c*/ 	.word	0x0000a420


	//   ....[10]....
        /*0a50*/ 	.word	0x0000a440


	//   ....[11]....
        /*0a54*/ 	.word	0x0000a540


	//   ....[12]....
        /*0a58*/ 	.word	0x0000a600


	//   ....[13]....
        /*0a5c*/ 	.word	0x0000a610


	//   ....[14]....
        /*0a60*/ 	.word	0x0000a720


	//   ....[15]....
        /*0a64*/ 	.word	0x0000a7d0


	//   ....[16]....
        /*0a68*/ 	.word	0x0000a7f0


	//   ....[17]....
        /*0a6c*/ 	.word	0x0000a9a0


	//   ....[18]....
        /*0a70*/ 	.word	0x0000aa60


	//   ....[19]....
        /*0a74*/ 	.word	0x0000aa70


	//   ....[20]....
        /*0a78*/ 	.word	0x0000aa80


	//   ....[21]....
        /*0a7c*/ 	.word	0x0000abf0


	//   ....[22]....
        /*0a80*/ 	.word	0x0000aca0


	//   ....[23]....
        /*0a84*/ 	.word	0x0000acc0


	//   ....[24]....
        /*0a88*/ 	.word	0x0000acf0


	//   ....[25]....
        /*0a8c*/ 	.word	0x0000af00


	//   ....[26]....
        /*0a90*/ 	.word	0x0000afc0


	//   ....[27]....
        /*0a94*/ 	.word	0x0000b020


	//   ....[28]....
        /*0a98*/ 	.word	0x0000b050


	//   ....[29]....
        /*0a9c*/ 	.word	0x0000b300


	//   ....[30]....
        /*0aa0*/ 	.word	0x0000b3a0


	//   ....[31]....
        /*0aa4*/ 	.word	0x000115e0


	//----- nvinfo : EIATTR_COOP_GROUP_MASK_REGIDS
	.align		4
.L_1037:
        /*0aa8*/ 	.byte	0x04, 0x29
        /*0aaa*/ 	.short	(.L_1039 - .L_1038)


	//   ....[0]....
.L_1038:
        /*0aac*/ 	.word	0xffffffff


	//   ....[1]....
        /*0ab0*/ 	.word	0xffffffff


	//   ....[2]....
        /*0ab4*/ 	.word	0xffffffff


	//   ....[3]....
        /*0ab8*/ 	.word	0xffffffff


	//   ....[4]....
        /*0abc*/ 	.word	0xffffffff


	//   ....[5]....
        /*0ac0*/ 	.word	0xffffffff


	//   ....[6]....
        /*0ac4*/ 	.word	0xffffffff


	//   ....[7]....
        /*0ac8*/ 	.word	0xffffffff


	//   ....[8]....
        /*0acc*/ 	.word	0xffffffff


	//   ....[9]....
        /*0ad0*/ 	.word	0xffffffff


	//----- nvinfo : EIATTR_COOP_GROUP_INSTR_OFFSETS
	.align		4
.L_1039:
        /*0ad4*/ 	.byte	0x04, 0x28
        /*0ad6*/ 	.short	(.L_1041 - .L_1040)


	//   ....[0]....
.L_1040:
        /*0ad8*/ 	.word	0x00008ec0


	//   ....[1]....
        /*0adc*/ 	.word	0x00008ed0


	//   ....[2]....
        /*0ae0*/ 	.word	0x00008f20


	//   ....[3]....
        /*0ae4*/ 	.word	0x00008f30


	//   ....[4]....
        /*0ae8*/ 	.word	0x00008f60


	//   ....[5]....
        /*0aec*/ 	.word	0x00008f80


	//   ....[6]....
        /*0af0*/ 	.word	0x00008fc0


	//   ....[7]....
        /*0af4*/ 	.word	0x00008ff0


	//   ....[8]....
        /*0af8*/ 	.word	0x000090c0


	//   ....[9]....
        /*0afc*/ 	.word	0x000090f0


	//----- nvinfo : EIATTR_EXIT_INSTR_OFFSETS
	.align		4
.L_1041:
        /*0b00*/ 	.byte	0x04, 0x1c
        /*0b02*/ 	.short	(.L_1043 - .L_1042)


	//   ....[0]....
.L_1042:
        /*0b04*/ 	.word	0x000116d0


	//   ....[1]....
        /*0b08*/ 	.word	0x00011810


	//   ....[2]....
        /*0b0c*/ 	.word	0x00011a60


	//----- nvinfo : EIATTR_MAX_THREADS
	.align		4
.L_1043:
        /*0b10*/ 	.byte	0x04, 0x05
        /*0b12*/ 	.short	(.L_1045 - .L_1044)
.L_1044:
        /*0b14*/ 	.word	0x000001c0
        /*0b18*/ 	.word	0x00000001
        /*0b1c*/ 	.word	0x00000001


	//----- nvinfo : EIATTR_CRS_STACK_SIZE
	.align		4
.L_1045:
        /*0b20*/ 	.byte	0x04, 0x1e
        /*0b22*/ 	.short	(.L_1047 - .L_1046)
.L_1046:
        /*0b24*/ 	.word	0x00000000


	//----- nvinfo : EIATTR_CBANK_PARAM_SIZE
	.align		4
.L_1047:
        /*0b28*/ 	.byte	0x03, 0x19
        /*0b2a*/ 	.short	0x00b8


	//----- nvinfo : EIATTR_PARAM_CBANK
	.align		4
        /*0b2c*/ 	.byte	0x04, 0x0a
        /*0b2e*/ 	.short	(.L_1049 - .L_1048)
	.align		4
.L_1048:
        /*0b30*/ 	.word	index@(.nv.constant0._Z35group_norm_nhwc_bwd_one_pass_kernelI11Fp32IOFp32WLi512ELi56ELi448EEv26Group_norm_nhwc_bwd_params)
        /*0b34*/ 	.short	0x0210
        /*0b36*/ 	.short	0x00b8


	//----- nvinfo : EIATTR_SW_WAR
	.align		4
.L_1049:
        /*0b38*/ 	.byte	0x04, 0x36
        /*0b3a*/ 	.short	(.L_1051 - .L_1050)
.L_1050:
        /*0b3c*/ 	.word	0x00000008
.L_1051:


//--------------------- .nv.info._Z35group_norm_nhwc_bwd_one_pass_kernelI11Fp32IOBf16WLi64ELi56ELi448EEv26Group_norm_nhwc_bwd_params --------------------------
	.section	.nv.info._Z35group_norm_nhwc_bwd_one_pass_kernelI11Fp32IOBf16WLi64ELi56ELi448EEv26Group_norm_nhwc_bwd_params,"",@"SHT_CUDA_INFO"
	.sectionflags	@""
	.align	4


	//----- nvinfo : EIATTR_CUDA_API_VERSION
	.align		4
        /*0000*/ 	.byte	0x04, 0x37
        /*0002*/ 	.short	(.L_1053 - .L_1052)
.L_1052:
        /*0004*/ 	.word	0x00000082


	//----- nvinfo : EIATTR_KPARAM_INFO
	.align		4
.L_1053:
        /*0008*/ 	.byte	0x04, 0x17
        /*000a*/ 	.short	(.L_1055 - .L_1054)
.L_1054:
        /*000c*/ 	.word	0x00000000
        /*0010*/ 	.short	0x0000
        /*0012*/ 	.short	0x0000
        /*0014*/ 	.byte	0x00, 0xf0, 0xe1, 0x02


	//----- nvinfo : EIATTR_SPARSE_MMA_MASK
	.align		4
.L_1055:
        /*0018*/ 	.byte	0x03, 0x50
        /*001a*/ 	.short	0x0000


	//----- nvinfo : EIATTR_MAXREG_COUNT
	.align		4
        /*001c*/ 	.byte	0x03, 0x1b
        /*001e*/ 	.short	0x0080


	//----- nvinfo : EIATTR_NUM_BARRIERS
	.align		4
        /*0020*/ 	.byte	0x02, 0x4c
        /*0022*/ 	.byte	0x01
	.zero		1


	//----- nvinfo : EIATTR_MERCURY_ISA_VERSION
	.align		4
        /*0024*/ 	.byte	0x03, 0x5f
        /*0026*/ 	.short	0x0101


	//----- nvinfo : EIATTR_INT_WARP_WIDE_INSTR_OFFSETS
	.align		4
        /*0028*/ 	.byte	0x04, 0x31
        /*002a*/ 	.short	(.L_1057 - .L_1056)


	//   ....[0]....
.L_1056:
        /*002c*/ 	.word	0x00002260


	//   ....[1]....
        /*0030*/ 	.word	0x00004000


	//----- nvinfo : EIATTR_COOP_GROUP_MASK_REGIDS
	.align		4
.L_1057:
        /*0034*/ 	.byte	0x04, 0x29
        /*0036*/ 	.short	(.L_1059 - .L_1058)


	//   ....[0]....
.L_1058:
        /*0038*/ 	.word	0xffffffff


	//   ....[1]....
        /*003c*/ 	.word	0xffffffff


	//   ....[2]....
        /*0040*/ 	.word	0xffffffff


	//   ....[3]....
        /*0044*/ 	.word	0xffffffff


	//   ....[4]....
        /*0048*/ 	.word	0xffffffff


	//   ....[5]....
        /*004c*/ 	.word	0xffffffff


	//   ....[6]....
        /*0050*/ 	.word	0xffffffff


	//   ....[7]....
        /*0054*/ 	.word	0xffffffff


	//   ....[8]....
        /*0058*/ 	.word	0xffffffff


	//   ....[9]....
        /*005c*/ 	.word	0xffffffff


	//----- nvinfo : EIATTR_COOP_GROUP_INSTR_OFFSETS
	.align		4
.L_1059:
        /*0060*/ 	.byte	0x04, 0x28
        /*0062*/ 	.short	(.L_1061 - .L_1060)


	//   ....[0]....
.L_1060:
        /*0064*/ 	.word	0x00001630


	//   ....[1]....
        /*0068*/ 	.word	0x00001670


	//   ....[2]....
        /*006c*/ 	.word	0x000017a0


	//   ....[3]....
        /*0070*/ 	.word	0x000017c0


	//   ....[4]....
        /*0074*/ 	.word	0x00001800


	//   ....[5]....
        /*0078*/ 	.word	0x00001820


	//   ....[6]....
        /*007c*/ 	.word	0x00001850


	//   ....[7]....
        /*0080*/ 	.word	0x00001870


	//   ....[8]....
        /*0084*/ 	.word	0x000018a0


	//   ....[9]....
        /*0088*/ 	.word	0x000018c0


	//----- nvinfo : EIATTR_EXIT_INSTR_OFFSETS
	.align		4
.L_1061:
        /*008c*/ 	.byte	0x04, 0x1c
        /*008e*/ 	.short	(.L_1063 - .L_1062)


	//   ....[0]....
.L_1062:
        /*0090*/ 	.word	0x00004090


	//   ....[1]....
        /*0094*/ 	.word	0x000041d0


	//   ....[2]....
        /*0098*/ 	.word	0x00004430


	//----- nvinfo : EIATTR_MAX_THREADS
	.align		4
.L_1063:
        /*009c*/ 	.byte	0x04, 0x05
        /*009e*/ 	.short	(.L_1065 - .L_1064)
.L_1064:
        /*00a0*/ 	.word	0x000001c0
        /*00a4*/ 	.word	0x00000001
        /*00a8*/ 	.word	0x00000001


	//----- nvinfo : EIATTR_CRS_STACK_SIZE
	.align		4
.L_1065:
        /*00ac*/ 	.byte	0x04, 0x1e
        /*00ae*/ 	.short	(.L_1067 - .L_1066)
.L_1066:
        /*00b0*/ 	.word	0x00000000


	//----- nvinfo : EIATTR_CBANK_PARAM_SIZE
	.align		4
.L_1067:
        /*00b4*/ 	.byte	0x03, 0x19
        /*00b6*/ 	.short	0x00b8


	//----- nvinfo : EIATTR_PARAM_CBANK
	.align		4
        /*00b8*/ 	.byte	0x04, 0x0a
        /*00ba*/ 	.short	(.L_1069 - .L_1068)
	.align		4
.L_1068:
        /*00bc*/ 	.word	index@(.nv.constant0._Z35group_norm_nhwc_bwd_one_pass_kernelI11Fp32IOBf16WLi64ELi56ELi448EEv26Group_norm_nhwc_bwd_params)
        /*00c0*/ 	.short	0x0210
        /*00c2*/ 	.short	0x00b8


	//----- nvinfo : EIATTR_SW_WAR
	.align		4
.L_1069:
        /*00c4*/ 	.byte	0x04, 0x36
        /*00c6*/ 	.short	(.L_1071 - .L_1070)
.L_1070:
        /*00c8*/ 	.word	0x00000008
.L_1071:


//--------------------- .nv.info._Z35group_norm_nhwc_bwd_one_pass_kernelI11Fp32IOBf16WLi128ELi56ELi448EEv26Group_norm_nhwc_bwd_params --------------------------
	.section	.nv.info._Z35group_norm_nhwc_bwd_one_pass_kernelI11Fp32IOBf16WLi128ELi56ELi448EEv26Group_norm_nhwc_bwd_params,"",@"SHT_CUDA_INFO"
	.sectionflags	@""
	.align	4


	//----- nvinfo : EIATTR_CUDA_API_VERSION
	.align		4
        /*0000*/ 	.byte	0x04, 0x37
        /*0002*/ 	.short	(.L_1073 - .L_1072)
.L_1072:
        /*0004*/ 	.word	0x00000082


	//----- nvinfo : EIATTR_KPARAM_INFO
	.align		4
.L_1073:
        /*0008*/ 	.byte	0x04, 0x17
        /*000a*/ 	.short	(.L_1075 - .L_1074)
.L_1074:
        /*000c*/ 	.word	0x00000000
        /*0010*/ 	.short	0x0000
        /*0012*/ 	.short	0x0000
        /*0014*/ 	.byte	0x00, 0xf0, 0xe1, 0x02


	//----- nvinfo : EIATTR_SPARSE_MMA_MASK
	.align		4
.L_1075:
        /*0018*/ 	.byte	0x03, 0x50
        /*001a*/ 	.short	0x0000


	//----- nvinfo : EIATTR_MAXREG_COUNT
	.align		4
        /*001c*/ 	.byte	0x03, 0x1b
        /*001e*/ 	.short	0x0080


	//----- nvinfo : EIATTR_NUM_BARRIERS
	.align		4
        /*0020*/ 	.byte	0x02, 0x4c
        /*0022*/ 	.byte	0x01
	.zero		1


	//----- nvinfo : EIATTR_MERCURY_ISA_VERSION
	.align		4
        /*0024*/ 	.byte	0x03, 0x5f
        /*0026*/ 	.short	0x0101


	//----- nvinfo : EIATTR_INT_WARP_WIDE_INSTR_OFFSETS
	.align		4
        /*0028*/ 	.byte	0x04, 0x31
        /*002a*/ 	.short	(.L_1077 - .L_1076)


	//   ....[0]....
.L_1076:
        /*002c*/ 	.word	0x00003100


	//   ....[1]....
        /*0030*/ 	.word	0x000059f0


	//----- nvinfo : EIATTR_COOP_GROUP_MASK_REGIDS
	.align		4
.L_1077:
        /*0034*/ 	.byte	0x04, 0x29
        /*0036*/ 	.short	(.L_1079 - .L_1078)


	//   ....[0]....
.L_1078:
        /*0038*/ 	.word	0xffffffff


	//   ....[1]....
        /*003c*/ 	.word	0xffffffff


	//   ....[2]....
        /*0040*/ 	.word	0xffffffff


	//   ....[3]....
        /*0044*/ 	.word	0xffffffff


	//   ....[4]....
        /*0048*/ 	.word	0xffffffff


	//   ....[5]....
        /*004c*/ 	.word	0xffffffff


	//   ....[6]....
        /*0050*/ 	.word	0xffffffff


	//   ....[7]....
        /*0054*/ 	.word	0xffffffff


	//   ....[8]....
        /*0058*/ 	.word	0xffffffff


	//   ....[9]....
        /*005c*/ 	.word	0xffffffff


	//----- nvinfo : EIATTR_COOP_GROUP_INSTR_OFFSETS
	.align		4
.L_1079:
        /*0060*/ 	.byte	0x04, 0x28
        /*0062*/ 	.short	(.L_1081 - .L_1080)


	//   ....[0]....
.L_1080:
        /*0064*/ 	.word	0x00002460


	//   ....[1]....
        /*0068*/ 	.word	0x000024a0


	//   ....[2]....
        /*006c*/ 	.word	0x00002520


	//   ....[3]....
        /*0070*/ 	.word	0x00002540


	//   ....[4]....
        /*0074*/ 	.word	0x00002570


	//   ....[5]....
        /*0078*/ 	.word	0x00002590


	//   ....[6]....
        /*007c*/ 	.word	0x000025c0


	//   ....[7]....
        /*0080*/ 	.word	0x00002600


	//   ....[8]....
        /*0084*/ 	.word	0x000026e0


	//   ....[9]....
        /*0088*/ 	.word	0x00002710


	//----- nvinfo : EIATTR_EXIT_INSTR_OFFSETS
	.align		4
.L_1081:
        /*008c*/ 	.byte	0x04, 0x1c
        /*008e*/ 	.short	(.L_1083 - .L_1082)


	//   ....[0]....
.L_1082:
        /*0090*/ 	.word	0x00005ae0


	//   ....[1]....
        /*0094*/ 	.word	0x00005c20


	//   ....[2]....
        /*0098*/ 	.word	0x00005e80


	//----- nvinfo : EIATTR_MAX_THREADS
	.align		4
.L_1083:
        /*009c*/ 	.byte	0x04, 0x05
        /*009e*/ 	.short	(.L_1085 - .L_1084)
.L_1084:
        /*00a0*/ 	.word	0x000001c0
        /*00a4*/ 	.word	0x00000001
        /*00a8*/ 	.word	0x00000001


	//----- nvinfo : EIATTR_CRS_STACK_SIZE
	.align		4
.L_1085:
        /*00ac*/ 	.byte	0x04, 0x1e
        /*00ae*/ 	.short	(.L_1087 - .L_1086)
.L_1086:
        /*00b0*/ 	.word	0x00000000


	//----- nvinfo : EIATTR_CBANK_PARAM_SIZE
	.align		4
.L_1087:
        /*00b4*/ 	.byte	0x03, 0x19
        /*00b6*/ 	.short	0x00b8


	//----- nvinfo : EIATTR_PARAM_CBANK
	.align		4
        /*00b8*/ 	.byte	0x04, 0x0a
        /*00ba*/ 	.short	(.L_1089 - .L_1088)
	.align		4
.L_1088:
        /*00bc*/ 	.word	index@(.nv.constant0._Z35group_norm_nhwc_bwd_one_pass_kernelI11Fp32IOBf16WLi128ELi56ELi448EEv26Group_norm_nhwc_bwd_params)
        /*00c0*/ 	.short	0x0210
        /*00c2*/ 	.short	0x00b8


	//----- nvinfo : EIATTR_SW_WAR
	.align		4
.L_1089:
        /*00c4*/ 	.byte	0x04, 0x36
        /*00c6*/ 	.short	(.L_1091 - .L_1090)
.L_1090:
        /*00c8*/ 	.word	0x00000008
.L_1091:


//--------------------- .nv.info._Z35group_norm_nhwc_bwd_one_pass_kernelI11Fp32IOBf16WLi256ELi56ELi448EEv26Group_norm_nhwc_bwd_params --------------------------
	.section	.nv.info._Z35group_norm_nhwc_bwd_one_pass_kernelI11Fp32IOBf16WLi256ELi56ELi448EEv26Group_norm_nhwc_bwd_params,"",@"SHT_CUDA_INFO"
	.sectionflags	@""
	.align	4


	//----- nvinfo : EIATTR_CUDA_API_VERSION
	.align		4
        /*0000*/ 	.byte	0x04, 0x37
        /*0002*/ 	.short	(.L_1093 - .L_1092)
.L_1092:
        /*0004*/ 	.word	0x00000082


	//----- nvinfo : EIATTR_KPARAM_INFO
	.align		4
.L_1093:
        /*0008*/ 	.byte	0x04, 0x17
        /*000a*/ 	.short	(.L_1095 - .L_1094)
.L_1094:
        /*000c*/ 	.word	0x00000000
        /*0010*/ 	.short	0x0000
        /*0012*/ 	.short	0x0000
        /*0014*/ 	.byte	0x00, 0xf0, 0xe1, 0x02


	//----- nvinfo : EIATTR_SPARSE_MMA_MASK
	.align		4
.L_1095:
        /*0018*/ 	.byte	0x03, 0x50
        /*001a*/ 	.short	0x0000


	//----- nvinfo : EIATTR_MAXREG_COUNT
	.align		4
        /*001c*/ 	.byte	0x03, 0x1b
        /*001e*/ 	.short	0x0080


	//----- nvinfo : EIATTR_NUM_BARRIERS
	.align		4
        /*0020*/ 	.byte	0x02, 0x4c
        /*0022*/ 	.byte	0x01
	.zero		1


	//----- nvinfo : EIATTR_MERCURY_ISA_VERSION
	.align		4
        /*0024*/ 	.byte	0x03, 0x5f
        /*0026*/ 	.short	0x0101


	//----- nvinfo : EIATTR_INT_WARP_WIDE_INSTR_OFFSETS
	.align		4
        /*0028*/ 	.byte	0x04, 0x31
        /*002a*/ 	.short	(.L_1097 - .L_1096)


	//   ....[0]....
.L_1096:
        /*002c*/ 	.word	0x000051b0


	//   ....[1]....
        /*0030*/ 	.word	0x00009030


	//----- nvinfo : EIATTR_COOP_GROUP_MASK_REGIDS
	.align		4
.L_1097:
        /*0034*/ 	.byte	0x04, 0x29
        /*0036*/ 	.short	(.L_1099 - .L_1098)


	//   ....[0]....
.L_1098:
        /*0038*/ 	.word	0xffffffff


	//   ....[1]....
        /*003c*/ 	.word	0xffffffff


	//   ....[2]....
        /*0040*/ 	.word	0xffffffff


	//   ....[3]....
        /*0044*/ 	.word	0xffffffff


	//   ....[4]....
        /*0048*/ 	.word	0xffffffff


	//   ....[5]....
        /*004c*/ 	.word	0xffffffff


	//   ....[6]....
        /*0050*/ 	.word	0xffffffff


	//   ....[7]....
        /*0054*/ 	.word	0xffffffff


	//   ....[8]....
        /*0058*/ 	.word	0xffffffff


	//   ....[9]....
        /*005c*/ 	.word	0xffffffff


	//----- nvinfo : EIATTR_COOP_GROUP_INSTR_OFFSETS
	.align		4
.L_1099:
        /*0060*/ 	.byte	0x04, 0x28
        /*0062*/ 	.short	(.L_1101 - .L_1100)


	//   ....[0]....
.L_1100:
        /*0064*/ 	.word	0x00004480


	//   ....[1]....
        /*0068*/ 	.word	0x000044c0


	//   ....[2]....
        /*006c*/ 	.word	0x00004650


	//   ....[3]....
        /*0070*/ 	.word	0x00004690


	//   ....[4]....
        /*0074*/ 	.word	0x00004700


	//   ....[5]....
        /*0078*/ 	.word	0x00004720


	//   ....[6]....
        /*007c*/ 	.word	0x00004750


	//   ....[7]....
        /*0080*/ 	.word	0x00004770


	//   ....[8]....
        /*0084*/ 	.word	0x000047a0


	//   ....[9]....
        /*0088*/ 	.word	0x000047c0


	//----- nvinfo : EIATTR_EXIT_INSTR_OFFSETS
	.align		4
.L_1101:
        /*008c*/ 	.byte	0x04, 0x1c
        /*008e*/ 	.short	(.L_1103 - .L_1102)


	//   ....[0]....
.L_1102:
        /*0090*/ 	.word	0x000090c0


	//   ....[1]....
        /*0094*/ 	.word	0x00009200


	//   ....[2]....
        /*0098*/ 	.word	0x00009460


	//----- nvinfo : EIATTR_MAX_THREADS
	.align		4
.L_1103:
        /*009c*/ 	.byte	0x04, 0x05
        /*009e*/ 	.short	(.L_1105 - .L_1104)
.L_1104:
        /*00a0*/ 	.word	0x000001c0
        /*00a4*/ 	.word	0x00000001
        /*00a8*/ 	.word	0x00000001


	//----- nvinfo : EIATTR_CRS_STACK_SIZE
	.align		4
.L_1105:
        /*00ac*/ 	.byte	0x04, 0x1e
        /*00ae*/ 	.short	(.L_1107 - .L_1106)
.L_1106:
        /*00b0*/ 	.word	0x00000000


	//----- nvinfo : EIATTR_CBANK_PARAM_SIZE
	.align		4
.L_1107:
        /*00b4*/ 	.byte	0x03, 0x19
        /*00b6*/ 	.short	0x00b8


	//----- nvinfo : EIATTR_PARAM_CBANK
	.align		4
        /*00b8*/ 	.byte	0x04, 0x0a
        /*00ba*/ 	.short	(.L_1109 - .L_1108)
	.align		4
.L_1108:
        /*00bc*/ 	.word	index@(.nv.constant0._Z35group_norm_nhwc_bwd_one_pass_kernelI11Fp32IOBf16WLi256ELi56ELi448EEv26Group_norm_nhwc_bwd_params)
        /*00c0*/ 	.short	0x0210
        /*00c2*/ 	.short	0x00b8


	//----- nvinfo : EIATTR_SW_WAR
	.align		4
.L_1109:
        /*00c4*/ 	.byte	0x04, 0x36
        /*00c6*/ 	.short	(.L_1111 - .L_1110)
.L_1110:
        /*00c8*/ 	.word	0x00000008
.L_1111:


//--------------------- .nv.info._Z35group_norm_nhwc_bwd_one_pass_kernelI11Fp32IOBf16WLi512ELi56ELi448EEv26Group_norm_nhwc_bwd_params --------------------------
	.section	.nv.info._Z35group_norm_nhwc_bwd_one_pass_kernelI11Fp32IOBf16WLi512ELi56ELi448EEv26Group_norm_nhwc_bwd_params,"",@"SHT_CUDA_INFO"
	.sectionflags	@""
	.align	4


	//----- nvinfo : EIATTR_CUDA_API_VERSION
	.align		4
        /*0000*/ 	.byte	0x04, 0x37
        /*0002*/ 	.short	(.L_1113 - .L_1112)
.L_1112:
        /*0004*/ 	.word	0x00000082


	//----- nvinfo : EIATTR_KPARAM_INFO
	.align		4
.L_1113:
        /*0008*/ 	.byte	0x04, 0x17
        /*000a*/ 	.short	(.L_1115 - .L_1114)
.L_1114:
        /*000c*/ 	.word	0x00000000
        /*0010*/ 	.short	0x0000
        /*0012*/ 	.short	0x0000
        /*0014*/ 	.byte	0x00, 0xf0, 0xe1, 0x02


	//----- nvinfo : EIATTR_SPARSE_MMA_MASK
	.align		4
.L_1115:
        /*0018*/ 	.byte	0x03, 0x50
        /*001a*/ 	.short	0x0000


	//----- nvinfo : EIATTR_MAXREG_COUNT
	.align		4
        /*001c*/ 	.byte	0x03, 0x1b
        /*001e*/ 	.short	0x0080


	//----- nvinfo : EIATTR_NUM_BARRIERS
	.align		4
        /*0020*/ 	.byte	0x02, 0x4c
        /*0022*/ 	.byte	0x01
	.zero		1


	//----- nvinfo : EIATTR_ANNOTATIONS
	.align		4
        /*0024*/ 	.byte	0x04, 0x55
        /*0026*/ 	.short	(.L_1117 - .L_1116)


	//   ....[0]....
.L_1116:
        /* <DEDUP_REMOVED lines=162> */


	//----- nvinfo : EIATTR_MERCURY_ISA_VERSION
	.align		4
.L_1117:
        /*0a30*/ 	.byte	0x03, 0x5f
        /*0a32*/ 	.short	0x0101


	//----- nvinfo : EIATTR_INT_WARP_WIDE_INSTR_OFFSETS
	.align		4
        /*0a34*/ 	.byte	0x04, 0x31
        /*0a36*/ 	.short	(.L_1119 - .L_1118)


	//   ....[0]....
.L_1118:
        /*0a38*/ 	.word	0x00009cc0


	//   ....[1]....
        /*0a3c*/ 	.word	0x00009fa0


	//   ....[2]....
        /*0a40*/ 	.word	0x0000a050


	//   ....[3]....
        /*0a44*/ 	.word	0x0000a060


	//   ....[4]....
        /*0a48*/ 	.word	0x0000a120


	//   ....[5]....
        /*0a4c*/ 	.word	0x0000a200


	//   ....[6]....
        /*0a50*/ 	.word	0x0000a2c0


	//   ....[7]....
        /*0a54*/ 	.word	0x0000a2e0


	//   ....[8]....
        /*0a58*/ 	.word	0x0000a3e0


	//   ....[9]....
        /*0a5c*/ 	.word	0x0000a4a0


	//   ....[10]....
        /*0a60*/ 	.word	0x0000a4c0


	//   ....[11]....
        /*0a64*/ 	.word	0x0000a5c0


	//   ....[12]....
        /*0a68*/ 	.word	0x0000a680


	//   ....[13]....
        /*0a6c*/ 	.word	0x0000a690


	//   ....[14]....
        /*0a70*/ 	.word	0x0000a7a0


	//   ....[15]....
        /*0a74*/ 	.word	0x0000a850


	//   ....[16]....
        /*0a78*/ 	.word	0x0000a870


	//   ....[17]....
        /*0a7c*/ 	.word	0x0000aa20


	//   ....[18]....
        /*0a80*/ 	.word	0x0000aae0


	//   ....[19]....
        /*0a84*/ 	.word	0x0000aaf0


	//   ....[20]....
        /*0a88*/ 	.word	0x0000ab00


	//   ....[21]....
        /*0a8c*/ 	.word	0x0000ac70


	//   ....[22]....
        /*0a90*/ 	.word	0x0000ad20


	//   ....[23]....
        /*0a94*/ 	.word	0x0000ad40


	//   ....[24]....
        /*0a98*/ 	.word	0x0000ad70


	//   ....[25]....
        /*0a9c*/ 	.word	0x0000af80


	//   ....[26]....
        /*0aa0*/ 	.word	0x0000b040


	//   ....[27]....
        /*0aa4*/ 	.word	0x0000b0a0


	//   ....[28]....
        /*0aa8*/ 	.word	0x0000b0d0


	//   ....[29]....
        /*0aac*/ 	.word	0x0000b380


	//   ....[30]....
        /*0ab0*/ 	.word	0x0000b420


	//   ....[31]....
        /*0ab4*/ 	.word	0x00011680


	//----- nvinfo : EIATTR_COOP_GROUP_MASK_REGIDS
	.align		4
.L_1119:
        /*0ab8*/ 	.byte	0x04, 0x29
        /*0aba*/ 	.short	(.L_1121 - .L_1120)


	//   ....[0]....
.L_1120:
        /*0abc*/ 	.word	0xffffffff


	//   ....[1]....
        /*0ac0*/ 	.word	0xffffffff


	//   ....[2]....
        /*0ac4*/ 	.word	0xffffffff


	//   ....[3]....
        /*0ac8*/ 	.word	0xffffffff


	//   ....[4]....
        /*0acc*/ 	.word	0xffffffff


	//   ....[5]....
        /*0ad0*/ 	.word	0xffffffff


	//   ....[6]....
        /*0ad4*/ 	.word	0xffffffff


	//   ....[7]....
        /*0ad8*/ 	.word	0xffffffff


	//   ....[8]....
        /*0adc*/ 	.word	0xffffffff


	//   ....[9]....
        /*0ae0*/ 	.word	0xffffffff


	//----- nvinfo : EIATTR_COOP_GROUP_INSTR_OFFSETS
	.align		4
.L_1121:
        /*0ae4*/ 	.byte	0x04, 0x28
        /*0ae6*/ 	.short	(.L_1123 - .L_1122)


	//   ....[0]....
.L_1122:
        /*0ae8*/ 	.word	0x00008f60


	//   ....[1]....
        /*0aec*/ 	.word	0x00008f70


	//   ....[2]....
        /*0af0*/ 	.word	0x00008fc0


	//   ....[3]....
        /*0af4*/ 	.word	0x00008fd0


	//   ....[4]....
        /*0af8*/ 	.word	0x00009000


	//   ....[5]....
        /*0afc*/ 	.word	0x00009020


	//   ....[6]....
        /*0b00*/ 	.word	0x00009060


	//   ....[7]....
        /*0b04*/ 	.word	0x00009080


	//   ....[8]....
        /*0b08*/ 	.word	0x00009110


	//   ....[9]....
        /*0b0c*/ 	.word	0x00009130


	//----- nvinfo : EIATTR_EXIT_INSTR_OFFSETS
	.align		4
.L_1123:
        /*0b10*/ 	.byte	0x04, 0x1c
        /*0b12*/ 	.short	(.L_1125 - .L_1124)


	//   ....[0]....
.L_1124:
        /*0b14*/ 	.word	0x00011770


	//   ....[1]....
        /*0b18*/ 	.word	0x000118b0


	//   ....[2]....
        /*0b1c*/ 	.word	0x00011b20


	//----- nvinfo : EIATTR_MAX_THREADS
	.align		4
.L_1125:
        /*0b20*/ 	.byte	0x04, 0x05
        /*0b22*/ 	.short	(.L_1127 - .L_1126)
.L_1126:
        /*0b24*/ 	.word	0x000001c0
        /*0b28*/ 	.word	0x00000001
        /*0b2c*/ 	.word	0x00000001


	//----- nvinfo : EIATTR_CRS_STACK_SIZE
	.align		4
.L_1127:
        /*0b30*/ 	.byte	0x04, 0x1e
        /*0b32*/ 	.short	(.L_1129 - .L_1128)
.L_1128:
        /*0b34*/ 	.word	0x00000000


	//----- nvinfo : EIATTR_CBANK_PARAM_SIZE
	.align		4
.L_1129:
        /*0b38*/ 	.byte	0x03, 0x19
        /*0b3a*/ 	.short	0x00b8


	//----- nvinfo : EIATTR_PARAM_CBANK
	.align		4
        /*0b3c*/ 	.byte	0x04, 0x0a
        /*0b3e*/ 	.short	(.L_1131 - .L_1130)
	.align		4
.L_1130:
        /*0b40*/ 	.word	index@(.nv.constant0._Z35group_norm_nhwc_bwd_one_pass_kernelI11Fp32IOBf16WLi512ELi56ELi448EEv26Group_norm_nhwc_bwd_params)
        /*0b44*/ 	.short	0x0210
        /*0b46*/ 	.short	0x00b8


	//----- nvinfo : EIATTR_SW_WAR
	.align		4
.L_1131:
        /*0b48*/ 	.byte	0x04, 0x36
        /*0b4a*/ 	.short	(.L_1133 - .L_1132)
.L_1132:
        /*0b4c*/ 	.word	0x00000008
.L_1133:


//--------------------- .nv.info._Z35group_norm_nhwc_bwd_one_pass_kernelI11Fp32IOFp16WLi64ELi56ELi448EEv26Group_norm_nhwc_bwd_params --------------------------
	.section	.nv.info._Z35group_norm_nhwc_bwd_one_pass_kernelI11Fp32IOFp16WLi64ELi56ELi448EEv26Group_norm_nhwc_bwd_params,"",@"SHT_CUDA_INFO"
	.sectionflags	@""
	.align	4


	//----- nvinfo : EIATTR_CUDA_API_VERSION
	.align		4
        /*0000*/ 	.byte	0x04, 0x37
        /*0002*/ 	.short	(.L_1135 - .L_1134)
.L_1134:
        /*0004*/ 	.word	0x00000082


	//----- nvinfo : EIATTR_KPARAM_INFO
	.align		4
.L_1135:
        /*0008*/ 	.byte	0x04, 0x17
        /*000a*/ 	.short	(.L_1137 - .L_1136)
.L_1136:
        /*000c*/ 	.word	0x00000000
        /*0010*/ 	.short	0x0000
        /*0012*/ 	.short	0x0000
        /*0014*/ 	.byte	0x00, 0xf0, 0xe1, 0x02


	//----- nvinfo : EIATTR_SPARSE_MMA_MASK
	.align		4
.L_1137:
        /*0018*/ 	.byte	0x03, 0x50
        /*001a*/ 	.short	0x0000


	//----- nvinfo : EIATTR_MAXREG_COUNT
	.align		4
        /*001c*/ 	.byte	0x03, 0x1b
        /*001e*/ 	.short	0x0080


	//----- nvinfo : EIATTR_NUM_BARRIERS
	.align		4
        /*0020*/ 	.byte	0x02, 0x4c
        /*0022*/ 	.byte	0x01
	.zero		1


	//----- nvinfo : EIATTR_MERCURY_ISA_VERSION
	.align		4
        /*0024*/ 	.byte	0x03, 0x5f
        /*0026*/ 	.short	0x0101


	//----- nvinfo : EIATTR_INT_WARP_WIDE_INSTR_OFFSETS
	.align		4
        /*0028*/ 	.byte	0x04, 0x31
        /*002a*/ 	.short	(.L_1139 - .L_1138)


	//   ....[0]....
.L_1138:
        /*002c*/ 	.word	0x00002260


	//   ....[1]....
        /*0030*/ 	.word	0x00004000


	//----- nvinfo : EIATTR_COOP_GROUP_MASK_REGIDS
	.align		4
.L_1139:
        /*0034*/ 	.byte	0x04, 0x29
        /*0036*/ 	.short	(.L_1141 - .L_1140)


	//   ....[0]....
.L_1140:
        /*0038*/ 	.word	0xffffffff


	//   ....[1]....
        /*003c*/ 	.word	0xffffffff


	//   ....[2]....
        /*0040*/ 	.word	0xffffffff


	//   ....[3]....
        /*0044*/ 	.word	0xffffffff


	//   ....[4]....
        /*0048*/ 	.word	0xffffffff


	//   ....[5]....
        /*004c*/ 	.word	0xffffffff


	//   ....[6]....
        /*0050*/ 	.word	0xffffffff


	//   ....[7]....
        /*0054*/ 	.word	0xffffffff


	//   ....[8]....
        /*0058*/ 	.word	0xffffffff


	//   ....[9]....
        /*005c*/ 	.word	0xffffffff


	//----- nvinfo : EIATTR_COOP_GROUP_INSTR_OFFSETS
	.align		4
.L_1141:
        /*0060*/ 	.byte	0x04, 0x28
        /*0062*/ 	.short	(.L_1143 - .L_1142)


	//   ....[0]....
.L_1142:
        /*0064*/ 	.word	0x00001630


	//   ....[1]....
        /*0068*/ 	.word	0x00001670


	//   ....[2]....
        /*006c*/ 	.word	0x000017a0


	//   ....[3]....
        /*0070*/ 	.word	0x000017c0


	//   ....[4]....
        /*0074*/ 	.word	0x00001800


	//   ....[5]....
        /*0078*/ 	.word	0x00001820


	//   ....[6]....
        /*007c*/ 	.word	0x00001850


	//   ....[7]....
        /*0080*/ 	.word	0x00001870


	//   ....[8]....
        /*0084*/ 	.word	0x000018a0


	//   ....[9]....
        /*0088*/ 	.word	0x000018c0


	//----- nvinfo : EIATTR_EXIT_INSTR_OFFSETS
	.align		4
.L_1143:
        /*008c*/ 	.byte	0x04, 0x1c
        /*008e*/ 	.short	(.L_1145 - .L_1144)


	//   ....[0]....
.L_1144:
        /*0090*/ 	.word	0x00004090


	//   ....[1]....
        /*0094*/ 	.word	0x000041d0


	//   ....[2]....
        /*0098*/ 	.word	0x00004430


	//----- nvinfo : EIATTR_MAX_THREADS
	.align		4
.L_1145:
        /*009c*/ 	.byte	0x04, 0x05
        /*009e*/ 	.short	(.L_1147 - .L_1146)
.L_1146:
        /*00a0*/ 	.word	0x000001c0
        /*00a4*/ 	.word	0x00000001
        /*00a8*/ 	.word	0x00000001


	//----- nvinfo : EIATTR_CRS_STACK_SIZE
	.align		4
.L_1147:
        /*00ac*/ 	.byte	0x04, 0x1e
        /*00ae*/ 	.short	(.L_1149 - .L_1148)
.L_1148:
        /*00b0*/ 	.word	0x00000000


	//----- nvinfo : EIATTR_CBANK_PARAM_SIZE
	.align		4
.L_1149:
        /*00b4*/ 	.byte	0x03, 0x19
        /*00b6*/ 	.short	0x00b8


	//----- nvinfo : EIATTR_PARAM_CBANK
	.align		4
        /*00b8*/ 	.byte	0x04, 0x0a
        /*00ba*/ 	.short	(.L_1151 - .L_1150)
	.align		4
.L_1150:
        /*00bc*/ 	.word	index@(.nv.constant0._Z35group_norm_nhwc_bwd_one_pass_kernelI11Fp32IOFp16WLi64ELi56ELi448EEv26Group_norm_nhwc_bwd_params)
        /*00c0*/ 	.short	0x0210
        /*00c2*/ 	.short	0x00b8


	//----- nvinfo : EIATTR_SW_WAR
	.align		4
.L_1151:
        /*00c4*/ 	.byte	0x04, 0x36
        /*00c6*/ 	.short	(.L_1153 - .L_1152)
.L_1152:
        /*00c8*/ 	.word	0x00000008
.L_1153:


//--------------------- .nv.info._Z35group_norm_nhwc_bwd_one_pass_kernelI11Fp32IOFp16WLi128ELi56ELi448EEv26Group_norm_nhwc_bwd_params --------------------------
	.section	.nv.info._Z35group_norm_nhwc_bwd_one_pass_kernelI11Fp32IOFp16WLi128ELi56ELi448EEv26Group_norm_nhwc_bwd_params,"",@"SHT_CUDA_INFO"
	.sectionflags	@""
	.align	4


	//----- nvinfo : EIATTR_CUDA_API_VERSION
	.align		4
        /*0000*/ 	.byte	0x04, 0x37
        /*0002*/ 	.short	(.L_1155 - .L_1154)
.L_1154:
        /*0004*/ 	.word	0x00000082


	//----- nvinfo : EIATTR_KPARAM_INFO
	.align		4
.L_1155:
        /*0008*/ 	.byte	0x04, 0x17
        /*000a*/ 	.short	(.L_1157 - .L_1156)
.L_1156:
        /*000c*/ 	.word	0x00000000
        /*0010*/ 	.short	0x0000
        /*0012*/ 	.short	0x0000
        /*0014*/ 	.byte	0x00, 0xf0, 0xe1, 0x02


	//----- nvinfo : EIATTR_SPARSE_MMA_MASK
	.align		4
.L_1157:
        /*0018*/ 	.byte	0x03, 0x50
        /*001a*/ 	.short	0x0000


	//----- nvinfo : EIATTR_MAXREG_COUNT
	.align		4
        /*001c*/ 	.byte	0x03, 0x1b
        /*001e*/ 	.short	0x0080


	//----- nvinfo : EIATTR_NUM_BARRIERS
	.align		4
        /*0020*/ 	.byte	0x02, 0x4c
        /*0022*/ 	.byte	0x01
	.zero		1


	//----- nvinfo : EIATTR_MERCURY_ISA_VERSION
	.align		4
        /*0024*/ 	.byte	0x03, 0x5f
        /*0026*/ 	.short	0x0101


	//----- nvinfo : EIATTR_INT_WARP_WIDE_INSTR_OFFSETS
	.align		4
        /*0028*/ 	.byte	0x04, 0x31
        /*002a*/ 	.short	(.L_1159 - .L_1158)


	//   ....[0]....
.L_1158:
        /*002c*/ 	.word	0x00003100


	//   ....[1]....
        /*0030*/ 	.word	0x000059f0


	//----- nvinfo : EIATTR_COOP_GROUP_MASK_REGIDS
	.align		4
.L_1159:
        /*0034*/ 	.byte	0x04, 0x29
        /*0036*/ 	.short	(.L_1161 - .L_1160)


	//   ....[0]....
.L_1160:
        /*0038*/ 	.word	0xffffffff


	//   ....[1]....
        /*003c*/ 	.word	0xffffffff


	//   ....[2]....
        /*0040*/ 	.word	0xffffffff


	//   ....[3]....
        /*0044*/ 	.word	0xffffffff


	//   ....[4]....
        /*0048*/ 	.word	0xffffffff


	//   ....[5]....
        /*004c*/ 	.word	0xffffffff


	//   ....[6]....
        /*0050*/ 	.word	0xffffffff


	//   ....[7]....
        /*0054*/ 	.word	0xffffffff


	//   ....[8]....
        /*0058*/ 	.word	0xffffffff


	//   ....[9]....
        /*005c*/ 	.word	0xffffffff


	//----- nvinfo : EIATTR_COOP_GROUP_INSTR_OFFSETS
	.align		4
.L_1161:
        /*0060*/ 	.byte	0x04, 0x28
        /*0062*/ 	.short	(.L_1163 - .L_1162)


	//   ....[0]....
.L_1162:
        /*0064*/ 	.word	0x00002460


	//   ....[1]....
        /*0068*/ 	.word	0x000024a0


	//   ....[2]....
        /*006c*/ 	.word	0x00002520


	//   ....[3]....
        /*0070*/ 	.word	0x00002540


	//   ....[4]....
        /*0074*/ 	.word	0x00002570


	//   ....[5]....
        /*0078*/ 	.word	0x00002590


	//   ....[6]....
        /*007c*/ 	.word	0x000025c0


	//   ....[7]....
        /*0080*/ 	.word	0x00002600


	//   ....[8]....
        /*0084*/ 	.word	0x000026e0


	//   ....[9]....
        /*0088*/ 	.word	0x00002710


	//----- nvinfo : EIATTR_EXIT_INSTR_OFFSETS
	.align		4
.L_1163:
        /*008c*/ 	.byte	0x04, 0x1c
        /*008e*/ 	.short	(.L_1165 - .L_1164)


	//   ....[0]....
.L_1164:
        /*0090*/ 	.word	0x00005ae0


	//   ....[1]....
        /*0094*/ 	.word	0x00005c20


	//   ....[2]....
        /*0098*/ 	.word	0x00005e80


	//----- nvinfo : EIATTR_MAX_THREADS
	.align		4
.L_1165:
        /*009c*/ 	.byte	0x04, 0x05
        /*009e*/ 	.short	(.L_1167 - .L_1166)
.L_1166:
        /*00a0*/ 	.word	0x000001c0
        /*00a4*/ 	.word	0x00000001
        /*00a8*/ 	.word	0x00000001


	//----- nvinfo : EIATTR_CRS_STACK_SIZE
	.align		4
.L_1167:
        /*00ac*/ 	.byte	0x04, 0x1e
        /*00ae*/ 	.short	(.L_1169 - .L_1168)
.L_1168:
        /*00b0*/ 	.word	0x00000000


	//----- nvinfo : EIATTR_CBANK_PARAM_SIZE
	.align		4
.L_1169:
        /*00b4*/ 	.byte	0x03, 0x19
        /*00b6*/ 	.short	0x00b8


	//----- nvinfo : EIATTR_PARAM_CBANK
	.align		4
        /*00b8*/ 	.byte	0x04, 0x0a
        /*00ba*/ 	.short	(.L_1171 - .L_1170)
	.align		4
.L_1170:
        /*00bc*/ 	.word	index@(.nv.constant0._Z35group_norm_nhwc_bwd_one_pass_kernelI11Fp32IOFp16WLi128ELi56ELi448EEv26Group_norm_nhwc_bwd_params)
        /*00c0*/ 	.short	0x0210
        /*00c2*/ 	.short	0x00b8


	//----- nvinfo : EIATTR_SW_WAR
	.align		4
.L_1171:
        /*00c4*/ 	.byte	0x04, 0x36
        /*00c6*/ 	.short	(.L_1173 - .L_1172)
.L_1172:
        /*00c8*/ 	.word	0x00000008
.L_1173:


//--------------------- .nv.info._Z35group_norm_nhwc_bwd_one_pass_kernelI11Fp32IOFp16WLi256ELi56ELi448EEv26Group_norm_nhwc_bwd_params --------------------------
	.section	.nv.info._Z35group_norm_nhwc_bwd_one_pass_kernelI11Fp32IOFp16WLi256ELi56ELi448EEv26Group_norm_nhwc_bwd_params,"",@"SHT_CUDA_INFO"
	.sectionflags	@""
	.align	4


	//----- nvinfo : EIATTR_CUDA_API_VERSION
	.align		4
        /*0000*/ 	.byte	0x04, 0x37
        /*0002*/ 	.short	(.L_1175 - .L_1174)
.L_1174:
        /*0004*/ 	.word	0x00000082


	//----- nvinfo : EIATTR_KPARAM_INFO
	.align		4
.L_1175:
        /*0008*/ 	.byte	0x04, 0x17
        /*000a*/ 	.short	(.L_1177 - .L_1176)
.L_1176:
        /*000c*/ 	.word	0x00000000
        /*0010*/ 	.short	0x0000
        /*0012*/ 	.short	0x0000
        /*0014*/ 	.byte	0x00, 0xf0, 0xe1, 0x02


	//----- nvinfo : EIATTR_SPARSE_MMA_MASK
	.align		4
.L_1177:
        /*0018*/ 	.byte	0x03, 0x50
        /*001a*/ 	.short	0x0000


	//----- nvinfo : EIATTR_MAXREG_COUNT
	.align		4
        /*001c*/ 	.byte	0x03, 0x1b
        /*001e*/ 	.short	0x0080


	//----- nvinfo : EIATTR_NUM_BARRIERS
	.align		4
        /*0020*/ 	.byte	0x02, 0x4c
        /*0022*/ 	.byte	0x01
	.zero		1


	//----- nvinfo : EIATTR_MERCURY_ISA_VERSION
	.align		4
        /*0024*/ 	.byte	0x03, 0x5f
        /*0026*/ 	.short	0x0101


	//----- nvinfo : EIATTR_INT_WARP_WIDE_INSTR_OFFSETS
	.align		4
        /*0028*/ 	.byte	0x04, 0x31
        /*002a*/ 	.short	(.L_1179 - .L_1178)


	//   ....[0]....
.L_1178:
        /*002c*/ 	.word	0x000051b0


	//   ....[1]....
        /*0030*/ 	.word	0x00009030


	//----- nvinfo : EIATTR_COOP_GROUP_MASK_REGIDS
	.align		4
.L_1179:
        /*0034*/ 	.byte	0x04, 0x29
        /*0036*/ 	.short	(.L_1181 - .L_1180)


	//   ....[0]....
.L_1180:
        /*0038*/ 	.word	0xffffffff


	//   ....[1]....
        /*003c*/ 	.word	0xffffffff


	//   ....[2]....
        /*0040*/ 	.word	0xffffffff


	//   ....[3]....
        /*0044*/ 	.word	0xffffffff


	//   ....[4]....
        /*0048*/ 	.word	0xffffffff


	//   ....[5]....
        /*004c*/ 	.word	0xffffffff


	//   ....[6]....
        /*0050*/ 	.word	0xffffffff


	//   ....[7]....
        /*0054*/ 	.word	0xffffffff


	//   ....[8]....
        /*0058*/ 	.word	0xffffffff


	//   ....[9]....
        /*005c*/ 	.word	0xffffffff


	//----- nvinfo : EIATTR_COOP_GROUP_INSTR_OFFSETS
	.align		4
.L_1181:
        /*0060*/ 	.byte	0x04, 0x28
        /*0062*/ 	.short	(.L_1183 - .L_1182)


	//   ....[0]....
.L_1182:
        /*0064*/ 	.word	0x00004480


	//   ....[1]....
        /*0068*/ 	.word	0x000044c0


	//   ....[2]....
        /*006c*/ 	.word	0x00004650


	//   ....[3]....
        /*0070*/ 	.word	0x00004690


	//   ....[4]....
        /*0074*/ 	.word	0x00004700


	//   ....[5]....
        /*0078*/ 	.word	0x00004720


	//   ....[6]....
        /*007c*/ 	.word	0x00004750


	//   ....[7]....
        /*0080*/ 	.word	0x00004770


	//   ....[8]....
        /*0084*/ 	.word	0x000047a0


	//   ....[9]....
        /*0088*/ 	.word	0x000047c0


	//----- nvinfo : EIATTR_EXIT_INSTR_OFFSETS
	.align		4
.L_1183:
        /*008c*/ 	.byte	0x04, 0x1c
        /*008e*/ 	.short	(.L_1185 - .L_1184)


	//   ....[0]....
.L_1184:
        /*0090*/ 	.word	0x000090c0


	//   ....[1]....
        /*0094*/ 	.word	0x00009200


	//   ....[2]....
        /*0098*/ 	.word	0x00009460


	//----- nvinfo : EIATTR_MAX_THREADS
	.align		4
.L_1185:
        /*009c*/ 	.byte	0x04, 0x05
        /*009e*/ 	.short	(.L_1187 - .L_1186)
.L_1186:
        /*00a0*/ 	.word	0x000001c0
        /*00a4*/ 	.word	0x00000001
        /*00a8*/ 	.word	0x00000001


	//----- nvinfo : EIATTR_CRS_STACK_SIZE
	.align		4
.L_1187:
        /*00ac*/ 	.byte	0x04, 0x1e
        /*00ae*/ 	.short	(.L_1189 - .L_1188)
.L_1188:
        /*00b0*/ 	.word	0x00000000


	//----- nvinfo : EIATTR_CBANK_PARAM_SIZE
	.align		4
.L_1189:
        /*00b4*/ 	.byte	0x03, 0x19
        /*00b6*/ 	.short	0x00b8


	//----- nvinfo : EIATTR_PARAM_CBANK
	.align		4
        /*00b8*/ 	.byte	0x04, 0x0a
        /*00ba*/ 	.short	(.L_1191 - .L_1190)
	.align		4
.L_1190:
        /*00bc*/ 	.word	index@(.nv.constant0._Z35group_norm_nhwc_bwd_one_pass_kernelI11Fp32IOFp16WLi256ELi56ELi448EEv26Group_norm_nhwc_bwd_params)
        /*00c0*/ 	.short	0x0210
        /*00c2*/ 	.short	0x00b8


	//----- nvinfo : EIATTR_SW_WAR
	.align		4
.L_1191:
        /*00c4*/ 	.byte	0x04, 0x36
        /*00c6*/ 	.short	(.L_1193 - .L_1192)
.L_1192:
        /*00c8*/ 	.word	0x00000008
.L_1193:


//--------------------- .nv.info._Z35group_norm_nhwc_bwd_one_pass_kernelI11Fp32IOFp16WLi512ELi56ELi448EEv26Group_norm_nhwc_bwd_params --------------------------
	.section	.nv.info._Z35group_norm_nhwc_bwd_one_pass_kernelI11Fp32IOFp16WLi512ELi56ELi448EEv26Group_norm_nhwc_bwd_params,"",@"SHT_CUDA_INFO"
	.sectionflags	@""
	.align	4


	//----- nvinfo : EIATTR_CUDA_API_VERSION
	.align		4
        /*0000*/ 	.byte	0x04, 0x37
        /*0002*/ 	.short	(.L_1195 - .L_1194)
.L_1194:
        /*0004*/ 	.word	0x00000082


	//----- nvinfo : EIATTR_KPARAM_INFO
	.align		4
.L_1195:
        /*0008*/ 	.byte	0x04, 0x17
        /*000a*/ 	.short	(.L_1197 - .L_1196)
.L_1196:
        /*000c*/ 	.word	0x00000000
        /*0010*/ 	.short	0x0000
        /*0012*/ 	.short	0x0000
        /*0014*/ 	.byte	0x00, 0xf0, 0xe1, 0x02


	//----- nvinfo : EIATTR_SPARSE_MMA_MASK
	.align		4
.L_1197:
        /*0018*/ 	.byte	0x03, 0x50
        /*001a*/ 	.short	0x0000


	//----- nvinfo : EIATTR_MAXREG_COUNT
	.align		4
        /*001c*/ 	.byte	0x03, 0x1b
        /*001e*/ 	.short	0x0080


	//----- nvinfo : EIATTR_NUM_BARRIERS
	.align		4
        /*0020*/ 	.byte	0x02, 0x4c
        /*0022*/ 	.byte	0x01
	.zero		1


	//----- nvinfo : EIATTR_ANNOTATIONS
	.align		4
        /*0024*/ 	.byte	0x04, 0x55
        /*0026*/ 	.short	(.L_1199 - .L_1198)


	//   ....[0]....
.L_1198:
        /* <DEDUP_REMOVED lines=162> */


	//----- nvinfo : EIATTR_MERCURY_ISA_VERSION
	.align		4
.L_1199:
        /*0a30*/ 	.byte	0x03, 0x5f
        /*0a32*/ 	.short	0x0101


	//----- nvinfo : EIATTR_INT_WARP_WIDE_INSTR_OFFSETS
	.align		4
        /*0a34*/ 	.byte	0x04, 0x31
        /*0a36*/ 	.short	(.L_1201 - .L_1200)


	//   ....[0]....
.L_1200:
        /*0a38*/ 	.word	0x00009cc0


	//   ....[1]....
        /*0a3c*/ 	.word	0x00009fa0


	//   ....[2]....
        /*0a40*/ 	.word	0x0000a050


	//   ....[3]....
        /*0a44*/ 	.word	0x0000a060


	//   ....[4]....
        /*0a48*/ 	.word	0x0000a120


	//   ....[5]....
        /*0a4c*/ 	.word	0x0000a200


	//   ....[6]....
        /*0a50*/ 	.word	0x0000a2c0


	//   ....[7]....
        /*0a54*/ 	.word	0x0000a2e0


	//   ....[8]....
        /*0a58*/ 	.word	0x0000a3e0


	//   ....[9]....
        /*0a5c*/ 	.word	0x0000a4a0


	//   ....[10]....
        /*0a60*/ 	.word	0x0000a4c0


	//   ....[11]....
        /*0a64*/ 	.word	0x0000a5c0


	//   ....[12]....
        /*0a68*/ 	.word	0x0000a680


	//   ....[13]....
        /*0a6c*/ 	.word	0x0000a690


	//   ....[14]....
        /*0a70*/ 	.word	0x0000a7a0


	//   ....[15]....
        /*0a74*/ 	.word	0x0000a850


	//   ....[16]....
        /*0a78*/ 	.word	0x0000a870


	//   ....[17]....
        /*0a7c*/ 	.word	0x0000aa20


	//   ....[18]....
        /*0a80*/ 	.word	0x0000aae0


	//   ....[19]....
        /*0a84*/ 	.word	0x0000aaf0


	//   ....[20]....
        /*0a88*/ 	.word	0x0000ab00


	//   ....[21]....
        /*0a8c*/ 	.word	0x0000ac70


	//   ....[22]....
        /*0a90*/ 	.word	0x0000ad20


	//   ....[23]....
        /*0a94*/ 	.word	0x0000ad40


	//   ....[24]....
        /*0a98*/ 	.word	0x0000ad70


	//   ....[25]....
        /*0a9c*/ 	.word	0x0000af80


	//   ....[26]....
        /*0aa0*/ 	.word	0x0000b040


	//   ....[27]....
        /*0aa4*/ 	.word	0x0000b0a0


	//   ....[28]....
        /*0aa8*/ 	.word	0x0000b0d0


	//   ....[29]....
        /*0aac*/ 	.word	0x0000b380


	//   ....[30]....
        /*0ab0*/ 	.word	0x0000b420


	//   ....[31]....
        /*0ab4*/ 	.word	0x00011680


	//----- nvinfo : EIATTR_COOP_GROUP_MASK_REGIDS
	.align		4
.L_1201:
        /*0ab8*/ 	.byte	0x04, 0x29
        /*0aba*/ 	.short	(.L_1203 - .L_1202)


	//   ....[0]....
.L_1202:
        /*0abc*/ 	.word	0xffffffff


	//   ....[1]....
        /*0ac0*/ 	.word	0xffffffff


	//   ....[2]....
        /*0ac4*/ 	.word	0xffffffff


	//   ....[3]....
        /*0ac8*/ 	.word	0xffffffff


	//   ....[4]....
        /*0acc*/ 	.word	0xffffffff


	//   ....[5]....
        /*0ad0*/ 	.word	0xffffffff


	//   ....[6]....
        /*0ad4*/ 	.word	0xffffffff


	//   ....[7]....
        /*0ad8*/ 	.word	0xffffffff


	//   ....[8]....
        /*0adc*/ 	.word	0xffffffff


	//   ....[9]....
        /*0ae0*/ 	.word	0xffffffff


	//----- nvinfo : EIATTR_COOP_GROUP_INSTR_OFFSETS
	.align		4
.L_1203:
        /*0ae4*/ 	.byte	0x04, 0x28
        /*0ae6*/ 	.short	(.L_1205 - .L_1204)


	//   ....[0]....
.L_1204:
        /*0ae8*/ 	.word	0x00008f60


	//   ....[1]....
        /*0aec*/ 	.word	0x00008f70


	//   ....[2]....
        /*0af0*/ 	.word	0x00008fc0


	//   ....[3]....
        /*0af4*/ 	.word	0x00008fd0


	//   ....[4]....
        /*0af8*/ 	.word	0x00009000


	//   ....[5]....
        /*0afc*/ 	.word	0x00009020


	//   ....[6]....
        /*0b00*/ 	.word	0x00009060


	//   ....[7]....
        /*0b04*/ 	.word	0x00009080


	//   ....[8]....
        /*0b08*/ 	.word	0x00009110


	//   ....[9]....
        /*0b0c*/ 	.word	0x00009130


	//----- nvinfo : EIATTR_EXIT_INSTR_OFFSETS
	.align		4
.L_1205:
        /*0b10*/ 	.byte	0x04, 0x1c
        /*0b12*/ 	.short	(.L_1207 - .L_1206)


	//   ....[0]....
.L_1206:
        /*0b14*/ 	.word	0x00011770


	//   ....[1]....
        /*0b18*/ 	.word	0x000118b0


	//   ....[2]....
        /*0b1c*/ 	.word	0x00011b20


	//----- nvinfo : EIATTR_MAX_THREADS
	.align		4
.L_1207:
        /*0b20*/ 	.byte	0x04, 0x05
        /*0b22*/ 	.short	(.L_1209 - .L_1208)
.L_1208:
        /*0b24*/ 	.word	0x000001c0
        /*0b28*/ 	.word	0x00000001
        /*0b2c*/ 	.word	0x00000001


	//----- nvinfo : EIATTR_CRS_STACK_SIZE
	.align		4
.L_1209:
        /*0b30*/ 	.byte	0x04, 0x1e
        /*0b32*/ 	.short	(.L_1211 - .L_1210)
.L_1210:
        /*0b34*/ 	.word	0x00000000


	//----- nvinfo : EIATTR_CBANK_PARAM_SIZE
	.align		4
.L_1211:
        /*0b38*/ 	.byte	0x03, 0x19
        /*0b3a*/ 	.short	0x00b8


	//----- nvinfo : EIATTR_PARAM_CBANK
	.align		4
        /*0b3c*/ 	.byte	0x04, 0x0a
        /*0b3e*/ 	.short	(.L_1213 - .L_1212)
	.align		4
.L_1212:
        /*0b40*/ 	.word	index@(.nv.constant0._Z35group_norm_nhwc_bwd_one_pass_kernelI11Fp32IOFp16WLi512ELi56ELi448EEv26Group_norm_nhwc_bwd_params)
        /*0b44*/ 	.short	0x0210
        /*0b46*/ 	.short	0x00b8


	//----- nvinfo : EIATTR_SW_WAR
	.align		4
.L_1213:
        /*0b48*/ 	.byte	0x04, 0x36
        /*0b4a*/ 	.short	(.L_1215 - .L_1214)
.L_1214:
        /*0b4c*/ 	.word	0x00000008
.L_1215:


//--------------------- .nv.info._Z35group_norm_nhwc_fwd_one_pass_kernelI11Bf16IOFp32WLi64ELi56ELi448EEv26Group_norm_nhwc_fwd_params --------------------------
	.section	.nv.info._Z35group_norm_nhwc_fwd_one_pass_kernelI11Bf16IOFp32WLi64ELi56ELi448EEv26Group_norm_nhwc_fwd_params,"",@"SHT_CUDA_INFO"
	.sectionflags	@""
	.align	4


	//----- nvinfo : EIATTR_CUDA_API_VERSION
	.align		4
        /*0000*/ 	.byte	0x04, 0x37
        /*0002*/ 	.short	(.L_1217 - .L_1216)
.L_1216:
        /*0004*/ 	.word	0x00000082


	//----- nvinfo : EIATTR_KPARAM_INFO
	.align		4
.L_1217:
        /*0008*/ 	.byte	0x04, 0x17
        /*000a*/ 	.short	(.L_1219 - .L_1218)
.L_1218:
        /*000c*/ 	.word	0x00000000
        /*0010*/ 	.short	0x0000
        /*0012*/ 	.short	0x0000
        /*0014*/ 	.byte	0x00, 0xf0, 0x81, 0x02


	//----- nvinfo : EIATTR_SPARSE_MMA_MASK
	.align		4
.L_1219:
        /*0018*/ 	.byte	0x03, 0x50
        /*001a*/ 	.short	0x0000


	//----- nvinfo : EIATTR_MAXREG_COUNT
	.align		4
        /*001c*/ 	.byte	0x03, 0x1b
        /*001e*/ 	.short	0x0080


	//----- nvinfo : EIATTR_NUM_BARRIERS
	.align		4
        /*0020*/ 	.byte	0x02, 0x4c
        /*0022*/ 	.byte	0x01
	.zero		1


	//----- nvinfo : EIATTR_MERCURY_ISA_VERSION
	.align		4
        /*0024*/ 	.byte	0x03, 0x5f
        /*0026*/ 	.short	0x0101


	//----- nvinfo : EIATTR_COOP_GROUP_MASK_REGIDS
	.align		4
        /*0028*/ 	.byte	0x04, 0x29
        /*002a*/ 	.short	(.L_1221 - .L_1220)


	//   ....[0]....
.L_1220:
        /*002c*/ 	.word	0xffffffff


	//   ....[1]....
        /*0030*/ 	.word	0xffffffff


	//   ....[2]....
        /*0034*/ 	.word	0xffffffff


	//   ....[3]....
        /*0038*/ 	.word	0xffffffff


	//   ....[4]....
        /*003c*/ 	.word	0xffffffff


	//   ....[5]....
        /*0040*/ 	.word	0xffffffff


	//   ....[6]....
        /*0044*/ 	.word	0xffffffff


	//   ....[7]....
        /*0048*/ 	.word	0xffffffff


	//   ....[8]....
        /*004c*/ 	.word	0xffffffff


	//   ....[9]....
        /*0050*/ 	.word	0xffffffff


	//----- nvinfo : EIATTR_COOP_GROUP_INSTR_OFFSETS
	.align		4
.L_1221:
        /*0054*/ 	.byte	0x04, 0x28
        /*0056*/ 	.short	(.L_1223 - .L_1222)


	//   ....[0]....
.L_1222:
        /*0058*/ 	.word	0x00000a80


	//   ....[1]....
        /*005c*/ 	.word	0x00000a90


	//   ....[2]....
        /*0060*/ 	.word	0x00000ac0


	//   ....[3]....
        /*0064*/ 	.word	0x00000ae0


	//   ....[4]....
        /*0068*/ 	.word	0x00000b10


	//   ....[5]....
        /*006c*/ 	.word	0x00000b30


	//   ....[6]....
        /*0070*/ 	.word	0x00000b60


	//   ....[7]....
        /*0074*/ 	.word	0x00000b80


	//   ....[8]....
        /*0078*/ 	.word	0x00000bb0


	//   ....[9]....
        /*007c*/ 	.word	0x00000bd0


	//----- nvinfo : EIATTR_EXIT_INSTR_OFFSETS
	.align		4
.L_1223:
        /*0080*/ 	.byte	0x04, 0x1c
        /*0082*/ 	.short	(.L_1225 - .L_1224)


	//   ....[0]....
.L_1224:
        /*0084*/ 	.word	0x00000060


	//   ....[1]....
        /*0088*/ 	.word	0x000024a0


	//----- nvinfo : EIATTR_MAX_THREADS
	.align		4
.L_1225:
        /*008c*/ 	.byte	0x04, 0x05
        /*008e*/ 	.short	(.L_1227 - .L_1226)
.L_1226:
        /*0090*/ 	.word	0x000001c0
        /*0094*/ 	.word	0x00000001
        /*0098*/ 	.word	0x00000001


	//----- nvinfo : EIATTR_CRS_STACK_SIZE
	.align		4
.L_1227:
        /*009c*/ 	.byte	0x04, 0x1e
        /*009e*/ 	.short	(.L_1229 - .L_1228)
.L_1228:
        /*00a0*/ 	.word	0x00000000


	//----- nvinfo : EIATTR_CBANK_PARAM_SIZE
	.align		4
.L_1229:
        /*00a4*/ 	.byte	0x03, 0x19
        /*00a6*/ 	.short	0x00a0


	//----- nvinfo : EIATTR_PARAM_CBANK
	.align		4
        /*00a8*/ 	.byte	0x04, 0x0a
        /*00aa*/ 	.short	(.L_1231 - .L_1230)
	.align		4
.L_1230:
        /*00ac*/ 	.word	index@(.nv.constant0._Z35group_norm_nhwc_fwd_one_pass_kernelI11Bf16IOFp32WLi64ELi56ELi448EEv26Group_norm_nhwc_fwd_params)
        /*00b0*/ 	.short	0x0210
        /*00b2*/ 	.short	0x00a0


	//----- nvinfo : EIATTR_SW_WAR
	.align		4
.L_1231:
        /*00b4*/ 	.byte	0x04, 0x36
        /*00b6*/ 	.short	(.L_1233 - .L_1232)
.L_1232:
        /*00b8*/ 	.word	0x00000008
.L_1233:


//--------------------- .nv.info._Z35group_norm_nhwc_fwd_one_pass_kernelI11Bf16IOFp32WLi128ELi56ELi448EEv26Group_norm_nhwc_fwd_params --------------------------
	.section	.nv.info._Z35group_norm_nhwc_fwd_one_pass_kernelI11Bf16IOFp32WLi128ELi56ELi448EEv26Group_norm_nhwc_fwd_params,"",@"SHT_CUDA_INFO"
	.sectionflags	@""
	.align	4


	//----- nvinfo : EIATTR_CUDA_API_VERSION
	.align		4
        /*0000*/ 	.byte	0x04, 0x37
        /*0002*/ 	.short	(.L_1235 - .L_1234)
.L_1234:
        /*0004*/ 	.word	0x00000082


	//----- nvinfo : EIATTR_KPARAM_INFO
	.align		4
.L_1235:
        /*0008*/ 	.byte	0x04, 0x17
        /*000a*/ 	.short	(.L_1237 - .L_1236)
.L_1236:
        /*000c*/ 	.word	0x00000000
        /*0010*/ 	.short	0x0000
        /*0012*/ 	.short	0x0000
        /*0014*/ 	.byte	0x00, 0xf0, 0x81, 0x02


	//----- nvinfo : EIATTR_SPARSE_MMA_MASK
	.align		4
.L_1237:
        /*0018*/ 	.byte	0x03, 0x50
        /*001a*/ 	.short	0x0000


	//----- nvinfo : EIATTR_MAXREG_COUNT
	.align		4
        /*001c*/ 	.byte	0x03, 0x1b
        /*001e*/ 	.short	0x0080


	//----- nvinfo : EIATTR_NUM_BARRIERS
	.align		4
        /*0020*/ 	.byte	0x02, 0x4c
        /*0022*/ 	.byte	0x01
	.zero		1


	//----- nvinfo : EIATTR_MERCURY_ISA_VERSION
	.align		4
        /*0024*/ 	.byte	0x03, 0x5f
        /*0026*/ 	.short	0x0101


	//----- nvinfo : EIATTR_COOP_GROUP_MASK_REGIDS
	.align		4
        /*0028*/ 	.byte	0x04, 0x29
        /*002a*/ 	.short	(.L_1239 - .L_1238)


	//   ....[0]....
.L_1238:
        /*002c*/ 	.word	0xffffffff


	//   ....[1]....
        /*0030*/ 	.word	0xffffffff


	//   ....[2]....
        /*0034*/ 	.word	0xffffffff


	//   ....[3]....
        /*0038*/ 	.word	0xffffffff


	//   ....[4]....
        /*003c*/ 	.word	0xffffffff


	//   ....[5]....
        /*0040*/ 	.word	0xffffffff


	//   ....[6]....
        /*0044*/ 	.word	0xffffffff


	//   ....[7]....
        /*0048*/ 	.word	0xffffffff


	//   ....[8]....
        /*004c*/ 	.word	0xffffffff


	//   ....[9]....
        /*0050*/ 	.word	0xffffffff


	//----- nvinfo : EIATTR_COOP_GROUP_INSTR_OFFSETS
	.align		4
.L_1239:
        /*0054*/ 	.byte	0x04, 0x28
        /*0056*/ 	.short	(.L_1241 - .L_1240)


	//   ....[0]....
.L_1240:
        /*0058*/ 	.word	0x000010c0


	//   ....[1]....
        /*005c*/ 	.word	0x000010d0


	//   ....[2]....
        /*0060*/ 	.word	0x00001100


	//   ....[3]....
        /*0064*/ 	.word	0x00001110


	//   ....[4]....
        /*0068*/ 	.word	0x00001150


	//   ....[5]....
        /*006c*/ 	.word	0x00001160


	//   ....[6]....
        /*0070*/ 	.word	0x000011a0


	//   ....[7]....
        /*0074*/ 	.word	0x000011b0


	//   ....[8]....
        /*0078*/ 	.word	0x000011f0


	//   ....[9]....
        /*007c*/ 	.word	0x00001200


	//----- nvinfo : EIATTR_EXIT_INSTR_OFFSETS
	.align		4
.L_1241:
        /*0080*/ 	.byte	0x04, 0x1c
        /*0082*/ 	.short	(.L_1243 - .L_1242)


	//   ....[0]....
.L_1242:
        /*0084*/ 	.word	0x00000070


	//   ....[1]....
        /*0088*/ 	.word	0x00003bf0


	//----- nvinfo : EIATTR_MAX_THREADS
	.align		4
.L_1243:
        /*008c*/ 	.byte	0x04, 0x05
        /*008e*/ 	.short	(.L_1245 - .L_1244)
.L_1244:
        /*0090*/ 	.word	0x000001c0
        /*0094*/ 	.word	0x00000001
        /*0098*/ 	.word	0x00000001


	//----- nvinfo : EIATTR_CRS_STACK_SIZE
	.align		4
.L_1245:
        /*009c*/ 	.byte	0x04, 0x1e
        /*009e*/ 	.short	(.L_1247 - .L_1246)
.L_1246:
        /*00a0*/ 	.word	0x00000000


	//----- nvinfo : EIATTR_CBANK_PARAM_SIZE
	.align		4
.L_1247:
        /*00a4*/ 	.byte	0x03, 0x19
        /*00a6*/ 	.short	0x00a0


	//----- nvinfo : EIATTR_PARAM_CBANK
	.align		4
        /*00a8*/ 	.byte	0x04, 0x0a
        /*00aa*/ 	.short	(.L_1249 - .L_1248)
	.align		4
.L_1248:
        /*00ac*/ 	.word	index@(.nv.constant0._Z35group_norm_nhwc_fwd_one_pass_kernelI11Bf16IOFp32WLi128ELi56ELi448EEv26Group_norm_nhwc_fwd_params)
        /*00b0*/ 	.short	0x0210
        /*00b2*/ 	.short	0x00a0


	//----- nvinfo : EIATTR_SW_WAR
	.align		4
.L_1249:
        /*00b4*/ 	.byte	0x04, 0x36
        /*00b6*/ 	.short	(.L_1251 - .L_1250)
.L_1250:
        /*00b8*/ 	.word	0x00000008
.L_1251:


//--------------------- .nv.info._Z35group_norm_nhwc_fwd_one_pass_kernelI11Bf16IOFp32WLi256ELi56ELi448EEv26Group_norm_nhwc_fwd_params --------------------------
	.section	.nv.info._Z35group_norm_nhwc_fwd_one_pass_kernelI11Bf16IOFp32WLi256ELi56ELi448EEv26Group_norm_nhwc_fwd_params,"",@"SHT_CUDA_INFO"
	.sectionflags	@""
	.align	4


	//----- nvinfo : EIATTR_CUDA_API_VERSION
	.align		4
        /*0000*/ 	.byte	0x04, 0x37
        /*0002*/ 	.short	(.L_1253 - .L_1252)
.L_1252:
        /*0004*/ 	.word	0x00000082


	//----- nvinfo : EIATTR_KPARAM_INFO
	.align		4
.L_1253:
        /*0008*/ 	.byte	0x04, 0x17
        /*000a*/ 	.short	(.L_1255 - .L_1254)
.L_1254:
        /*000c*/ 	.word	0x00000000
        /*0010*/ 	.short	0x0000
        /*0012*/ 	.short	0x0000
        /*0014*/ 	.byte	0x00, 0xf0, 0x81, 0x02


	//----- nvinfo : EIATTR_SPARSE_MMA_MASK
	.align		4
.L_1255:
        /*0018*/ 	.byte	0x03, 0x50
        /*001a*/ 	.short	0x0000


	//----- nvinfo : EIATTR_MAXREG_COUNT
	.align		4
        /*001c*/ 	.byte	0x03, 0x1b
        /*001e*/ 	.short	0x0080


	//----- nvinfo : EIATTR_NUM_BARRIERS
	.align		4
        /*0020*/ 	.byte	0x02, 0x4c
        /*0022*/ 	.byte	0x01
	.zero		1


	//----- nvinfo : EIATTR_MERCURY_ISA_VERSION
	.align		4
        /*0024*/ 	.byte	0x03, 0x5f
        /*0026*/ 	.short	0x0101


	//----- nvinfo : EIATTR_COOP_GROUP_MASK_REGIDS
	.align		4
        /*0028*/ 	.byte	0x04, 0x29
        /*002a*/ 	.short	(.L_1257 - .L_1256)


	//   ....[0]....
.L_1256:
        /*002c*/ 	.word	0xffffffff


	//   ....[1]....
        /*0030*/ 	.word	0xffffffff


	//   ....[2]....
        /*0034*/ 	.word	0xffffffff


	//   ....[3]....
        /*0038*/ 	.word	0xffffffff


	//   ....[4]....
        /*003c*/ 	.word	0xffffffff


	//   ....[5]....
        /*0040*/ 	.word	0xffffffff


	//   ....[6]....
        /*0044*/ 	.word	0xffffffff


	//   ....[7]....
        /*0048*/ 	.word	0xffffffff


	//   ....[8]....
        /*004c*/ 	.word	0xffffffff


	//   ....[9]....
        /*0050*/ 	.word	0xffffffff


	//----- nvinfo : EIATTR_COOP_GROUP_INSTR_OFFSETS
	.align		4
.L_1257:
        /*0054*/ 	.byte	0x04, 0x28
        /*0056*/ 	.short	(.L_1259 - .L_1258)


	//   ....[0]....
.L_1258:
        /*0058*/ 	.word	0x00001ca0


	//   ....[1]....
        /*005c*/ 	.word	0x00001cb0


	//   ....[2]....
        /*0060*/ 	.word	0x00001ce0


	//   ....[3]....
        /*0064*/ 	.word	0x00001cf0


	//   ....[4]....
        /*0068*/ 	.word	0x00001d30


	//   ....[5]....
        /*006c*/ 	.word	0x00001d40


	//   ....[6]....
        /*0070*/ 	.word	0x00001d80


	//   ....[7]....
        /*0074*/ 	.word	0x00001d90


	//   ....[8]....
        /*0078*/ 	.word	0x00001dd0


	//   ....[9]....
        /*007c*/ 	.word	0x00001de0


	//----- nvinfo : EIATTR_EXIT_INSTR_OFFSETS
	.align		4
.L_1259:
        /*0080*/ 	.byte	0x04, 0x1c
        /*0082*/ 	.short	(.L_1261 - .L_1260)


	//   ....[0]....
.L_1260:
        /*0084*/ 	.word	0x00000060


	//   ....[1]....
        /*0088*/ 	.word	0x000052a0


	//----- nvinfo : EIATTR_MAX_THREADS
	.align		4
.L_1261:
        /*008c*/ 	.byte	0x04, 0x05
        /*008e*/ 	.short	(.L_1263 - .L_1262)
.L_1262:
        /*0090*/ 	.word	0x000001c0
        /*0094*/ 	.word	0x00000001
        /*0098*/ 	.word	0x00000001


	//----- nvinfo : EIATTR_CRS_STACK_SIZE
	.align		4
.L_1263:
        /*009c*/ 	.byte	0x04, 0x1e
        /*009e*/ 	.short	(.L_1265 - .L_1264)
.L_1264:
        /*00a0*/ 	.word	0x00000000


	//----- nvinfo : EIATTR_CBANK_PARAM_SIZE
	.align		4
.L_1265:
        /*00a4*/ 	.byte	0x03, 0x19
        /*00a6*/ 	.short	0x00a0


	//----- nvinfo : EIATTR_PARAM_CBANK
	.align		4
        /*00a8*/ 	.byte	0x04, 0x0a
        /*00aa*/ 	.short	(.L_1267 - .L_1266)
	.align		4
.L_1266:
        /*00ac*/ 	.word	index@(.nv.constant0._Z35group_norm_nhwc_fwd_one_pass_kernelI11Bf16IOFp32WLi256ELi56ELi448EEv26Group_norm_nhwc_fwd_params)
        /*00b0*/ 	.short	0x0210
        /*00b2*/ 	.short	0x00a0


	//----- nvinfo : EIATTR_SW_WAR
	.align		4
.L_1267:
        /*00b4*/ 	.byte	0x04, 0x36
        /*00b6*/ 	.short	(.L_1269 - .L_1268)
.L_1268:
        /*00b8*/ 	.word	0x00000008
.L_1269:


//--------------------- .nv.info._Z35group_norm_nhwc_fwd_one_pass_kernelI11Bf16IOFp32WLi512ELi56ELi448EEv26Group_norm_nhwc_fwd_params --------------------------
	.section	.nv.info._Z35group_norm_nhwc_fwd_one_pass_kernelI11Bf16IOFp32WLi512ELi56ELi448EEv26Group_norm_nhwc_fwd_params,"",@"SHT_CUDA_INFO"
	.sectionflags	@""
	.align	4


	//----- nvinfo : EIATTR_CUDA_API_VERSION
	.align		4
        /*0000*/ 	.byte	0x04, 0x37
        /*0002*/ 	.short	(.L_1271 - .L_1270)
.L_1270:
        /*0004*/ 	.word	0x00000082


	//----- nvinfo : EIATTR_KPARAM_INFO
	.align		4
.L_1271:
        /*0008*/ 	.byte	0x04, 0x17
        /*000a*/ 	.short	(.L_1273 - .L_1272)
.L_1272:
        /*000c*/ 	.word	0x00000000
        /*0010*/ 	.short	0x0000
        /*0012*/ 	.short	0x0000
        /*0014*/ 	.byte	0x00, 0xf0, 0x81, 0x02


	//----- nvinfo : EIATTR_SPARSE_MMA_MASK
	.align		4
.L_1273:
        /*0018*/ 	.byte	0x03, 0x50
        /*001a*/ 	.short	0x0000


	//----- nvinfo : EIATTR_MAXREG_COUNT
	.align		4
        /*001c*/ 	.byte	0x03, 0x1b
        /*001e*/ 	.short	0x0080


	//----- nvinfo : EIATTR_NUM_BARRIERS
	.align		4
        /*0020*/ 	.byte	0x02, 0x4c
        /*0022*/ 	.byte	0x01
	.zero		1


	//----- nvinfo : EIATTR_MERCURY_ISA_VERSION
	.align		4
        /*0024*/ 	.byte	0x03, 0x5f
        /*0026*/ 	.short	0x0101


	//----- nvinfo : EIATTR_COOP_GROUP_MASK_REGIDS
	.align		4
        /*0028*/ 	.byte	0x04, 0x29
        /*002a*/ 	.short	(.L_1275 - .L_1274)


	//   ....[0]....
.L_1274:
        /*002c*/ 	.word	0xffffffff


	//   ....[1]....
        /*0030*/ 	.word	0xffffffff


	//   ....[2]....
        /*0034*/ 	.word	0xffffffff


	//   ....[3]....
        /*0038*/ 	.word	0xffffffff


	//   ....[4]....
        /*003c*/ 	.word	0xffffffff


	//   ....[5]....
        /*0040*/ 	.word	0xffffffff


	//   ....[6]....
        /*0044*/ 	.word	0xffffffff


	//   ....[7]....
        /*0048*/ 	.word	0xffffffff


	//   ....[8]....
        /*004c*/ 	.word	0xffffffff


	//   ....[9]....
        /*0050*/ 	.word	0xffffffff


	//----- nvinfo : EIATTR_COOP_GROUP_INSTR_OFFSETS
	.align		4
.L_1275:
        /*0054*/ 	.byte	0x04, 0x28
        /*0056*/ 	.short	(.L_1277 - .L_1276)


	//   ....[0]....
.L_1276:
        /*0058*/ 	.word	0x00003d80


	//   ....[1]....
        /*005c*/ 	.word	0x00003d90


	//   ....[2]....
        /*0060*/ 	.word	0x00003dd0


	//   ....[3]....
        /*0064*/ 	.word	0x00003de0


	//   ....[4]....
        /*0068*/ 	.word	0x00003e20


	//   ....[5]....
        /*006c*/ 	.word	0x00003e30


	//   ....[6]....
        /*0070*/ 	.word	0x00003e70


	//   ....[7]....
        /*0074*/ 	.word	0x00003e80


	//   ....[8]....
        /*0078*/ 	.word	0x00003ed0


	//   ....[9]....
        /*007c*/ 	.word	0x00003ee0


	//----- nvinfo : EIATTR_EXIT_INSTR_OFFSETS
	.align		4
.L_1277:
        /*0080*/ 	.byte	0x04, 0x1c
        /*0082*/ 	.short	(.L_1279 - .L_1278)


	//   ....[0]....
.L_1278:
        /*0084*/ 	.word	0x00000060


	//   ....[1]....
        /*0088*/ 	.word	0x00009870


	//----- nvinfo : EIATTR_MAX_THREADS
	.align		4
.L_1279:
        /*008c*/ 	.byte	0x04, 0x05
        /*008e*/ 	.short	(.L_1281 - .L_1280)
.L_1280:
        /*0090*/ 	.word	0x000001c0
        /*0094*/ 	.word	0x00000001
        /*0098*/ 	.word	0x00000001


	//----- nvinfo : EIATTR_CRS_STACK_SIZE
	.align		4
.L_1281:
        /*009c*/ 	.byte	0x04, 0x1e
        /*009e*/ 	.short	(.L_1283 - .L_1282)
.L_1282:
        /*00a0*/ 	.word	0x00000000


	//----- nvinfo : EIATTR_CBANK_PARAM_SIZE
	.align		4
.L_1283:
        /*00a4*/ 	.byte	0x03, 0x19
        /*00a6*/ 	.short	0x00a0


	//----- nvinfo : EIATTR_PARAM_CBANK
	.align		4
        /*00a8*/ 	.byte	0x04, 0x0a
        /*00aa*/ 	.short	(.L_1285 - .L_1284)
	.align		4
.L_1284:
        /*00ac*/ 	.word	index@(.nv.constant0._Z35group_norm_nhwc_fwd_one_pass_kernelI11Bf16IOFp32WLi512ELi56ELi448EEv26Group_norm_nhwc_fwd_params)
        /*00b0*/ 	.short	0x0210
        /*00b2*/ 	.short	0x00a0


	//----- nvinfo : EIATTR_SW_WAR
	.align		4
.L_1285:
        /*00b4*/ 	.byte	0x04, 0x36
        /*00b6*/ 	.short	(.L_1287 - .L_1286)
.L_1286:
        /*00b8*/ 	.word	0x00000008
.L_1287:


//--------------------- .nv.info._Z35group_norm_nhwc_fwd_one_pass_kernelI11Bf16IOBf16WLi64ELi56ELi448EEv26Group_norm_nhwc_fwd_params --------------------------
	.section	.nv.info._Z35group_norm_nhwc_fwd_one_pass_kernelI11Bf16IOBf16WLi64ELi56ELi448EEv26Group_norm_nhwc_fwd_params,"",@"SHT_CUDA_INFO"
	.sectionflags	@""
	.align	4


	//----- nvinfo : EIATTR_CUDA_API_VERSION
	.align		4
        /*0000*/ 	.byte	0x04, 0x37
        /*0002*/ 	.short	(.L_1289 - .L_1288)
.L_1288:
        /*0004*/ 	.word	0x00000082


	//----- nvinfo : EIATTR_KPARAM_INFO
	.align		4
.L_1289:
        /*0008*/ 	.byte	0x04, 0x17
        /*000a*/ 	.short	(.L_1291 - .L_1290)
.L_1290:
        /*000c*/ 	.word	0x00000000
        /*0010*/ 	.short	0x0000
        /*0012*/ 	.short	0x0000
        /*0014*/ 	.byte	0x00, 0xf0, 0x81, 0x02


	//----- nvinfo : EIATTR_SPARSE_MMA_MASK
	.align		4
.L_1291:
        /*0018*/ 	.byte	0x03, 0x50
        /*001a*/ 	.short	0x0000


	//----- nvinfo : EIATTR_MAXREG_COUNT
	.align		4
        /*001c*/ 	.byte	0x03, 0x1b
        /*001e*/ 	.short	0x0080


	//----- nvinfo : EIATTR_NUM_BARRIERS
	.align		4
        /*0020*/ 	.byte	0x02, 0x4c
        /*0022*/ 	.byte	0x01
	.zero		1


	//----- nvinfo : EIATTR_MERCURY_ISA_VERSION
	.align		4
        /*0024*/ 	.byte	0x03, 0x5f
        /*0026*/ 	.short	0x0101


	//----- nvinfo : EIATTR_COOP_GROUP_MASK_REGIDS
	.align		4
        /*0028*/ 	.byte	0x04, 0x29
        /*002a*/ 	.short	(.L_1293 - .L_1292)


	//   ....[0]....
.L_1292:
        /*002c*/ 	.word	0xffffffff


	//   ....[1]....
        /*0030*/ 	.word	0xffffffff


	//   ....[2]....
        /*0034*/ 	.word	0xffffffff


	//   ....[3]....
        /*0038*/ 	.word	0xffffffff


	//   ....[4]....
        /*003c*/ 	.word	0xffffffff


	//   ....[5]....
        /*0040*/ 	.word	0xffffffff


	//   ....[6]....
        /*0044*/ 	.word	0xffffffff


	//   ....[7]....
        /*0048*/ 	.word	0xffffffff


	//   ....[8]....
        /*004c*/ 	.word	0xffffffff


	//   ....[9]....
        /*0050*/ 	.word	0xffffffff


	//----- nvinfo : EIATTR_COOP_GROUP_INSTR_OFFSETS
	.align		4
.L_1293:
        /*0054*/ 	.byte	0x04, 0x28
        /*0056*/ 	.short	(.L_1295 - .L_1294)


	//   ....[0]....
.L_1294:
        /*0058*/ 	.word	0x00000a80


	//   ....[1]....
        /*005c*/ 	.word	0x00000a90


	//   ....[2]....
        /*0060*/ 	.word	0x00000ac0


	//   ....[3]....
        /*0064*/ 	.word	0x00000ad0


	//   ....[4]....
        /*0068*/ 	.word	0x00000b10


	//   ....[5]....
        /*006c*/ 	.word	0x00000b20


	//   ....[6]....
        /*0070*/ 	.word	0x00000b60


	//   ....[7]....
        /*0074*/ 	.word	0x00000b70


	//   ....[8]....
        /*0078*/ 	.word	0x00000bb0


	//   ....[9]....
        /*007c*/ 	.word	0x00000bc0


	//----- nvinfo : EIATTR_EXIT_INSTR_OFFSETS
	.align		4
.L_1295:
        /*0080*/ 	.byte	0x04, 0x1c
        /*0082*/ 	.short	(.L_1297 - .L_1296)


	//   ....[0]....
.L_1296:
        /*0084*/ 	.word	0x00000060


	//   ....[1]....
        /*0088*/ 	.word	0x00002510


	//----- nvinfo : EIATTR_MAX_THREADS
	.align		4
.L_1297:
        /*008c*/ 	.byte	0x04, 0x05
        /*008e*/ 	.short	(.L_1299 - .L_1298)
.L_1298:
        /*0090*/ 	.word	0x000001c0
        /*0094*/ 	.word	0x00000001
        /*0098*/ 	.word	0x00000001


	//----- nvinfo : EIATTR_CRS_STACK_SIZE
	.align		4
.L_1299:
        /*009c*/ 	.byte	0x04, 0x1e
        /*009e*/ 	.short	(.L_1301 - .L_1300)
.L_1300:
        /*00a0*/ 	.word	0x00000000


	//----- nvinfo : EIATTR_CBANK_PARAM_SIZE
	.align		4
.L_1301:
        /*00a4*/ 	.byte	0x03, 0x19
        /*00a6*/ 	.short	0x00a0


	//----- nvinfo : EIATTR_PARAM_CBANK
	.align		4
        /*00a8*/ 	.byte	0x04, 0x0a
        /*00aa*/ 	.short	(.L_1303 - .L_1302)
	.align		4
.L_1302:
        /*00ac*/ 	.word	index@(.nv.constant0._Z35group_norm_nhwc_fwd_one_pass_kernelI11Bf16IOBf16WLi64ELi56ELi448EEv26Group_norm_nhwc_fwd_params)
        /*00b0*/ 	.short	0x0210
        /*00b2*/ 	.short	0x00a0


	//----- nvinfo : EIATTR_SW_WAR
	.align		4
.L_1303:
        /*00b4*/ 	.byte	0x04, 0x36
        /*00b6*/ 	.short	(.L_1305 - .L_1304)
.L_1304:
        /*00b8*/ 	.word	0x00000008
.L_1305:


//--------------------- .nv.info._Z35group_norm_nhwc_fwd_one_pass_kernelI11Bf16IOBf16WLi128ELi56ELi448EEv26Group_norm_nhwc_fwd_params --------------------------
	.section	.nv.info._Z35group_norm_nhwc_fwd_one_pass_kernelI11Bf16IOBf16WLi128ELi56ELi448EEv26Group_norm_nhwc_fwd_params,"",@"SHT_CUDA_INFO"
	.sectionflags	@""
	.align	4


	//----- nvinfo : EIATTR_CUDA_API_VERSION
	.align		4
        /*0000*/ 	.byte	0x04, 0x37
        /*0002*/ 	.short	(.L_1307 - .L_1306)
.L_1306:
        /*0004*/ 	.word	0x00000082


	//----- nvinfo : EIATTR_KPARAM_INFO
	.align		4
.L_1307:
        /*0008*/ 	.byte	0x04, 0x17
        /*000a*/ 	.short	(.L_1309 - .L_1308)
.L_1308:
        /*000c*/ 	.word	0x00000000
        /*0010*/ 	.short	0x0000
        /*0012*/ 	.short	0x0000
        /*0014*/ 	.byte	0x00, 0xf0, 0x81, 0x02


	//----- nvinfo : EIATTR_SPARSE_MMA_MASK
	.align		4
.L_1309:
        /*0018*/ 	.byte	0x03, 0x50
        /*001a*/ 	.short	0x0000


	//----- nvinfo : EIATTR_MAXREG_COUNT
	.align		4
        /*001c*/ 	.byte	0x03, 0x1b
        /*001e*/ 	.short	0x0080


	//----- nvinfo : EIATTR_NUM_BARRIERS
	.align		4
        /*0020*/ 	.byte	0x02, 0x4c
        /*0022*/ 	.byte	0x01
	.zero		1


	//----- nvinfo : EIATTR_MERCURY_ISA_VERSION
	.align		4
        /*0024*/ 	.byte	0x03, 0x5f
        /*0026*/ 	.short	0x0101


	//----- nvinfo : EIATTR_COOP_GROUP_MASK_REGIDS
	.align		4
        /*0028*/ 	.byte	0x04, 0x29
        /*002a*/ 	.short	(.L_1311 - .L_1310)


	//   ....[0]....
.L_1310:
        /*002c*/ 	.word	0xffffffff


	//   ....[1]....
        /*0030*/ 	.word	0xffffffff


	//   ....[2]....
        /*0034*/ 	.word	0xffffffff


	//   ....[3]....
        /*0038*/ 	.word	0xffffffff


	//   ....[4]....
        /*003c*/ 	.word	0xffffffff


	//   ....[5]....
        /*0040*/ 	.word	0xffffffff


	//   ....[6]....
        /*0044*/ 	.word	0xffffffff


	//   ....[7]....
        /*0048*/ 	.word	0xffffffff


	//   ....[8]....
        /*004c*/ 	.word	0xffffffff


	//   ....[9]....
        /*0050*/ 	.word	0xffffffff


	//----- nvinfo : EIATTR_COOP_GROUP_INSTR_OFFSETS
	.align		4
.L_1311:
        /*0054*/ 	.byte	0x04, 0x28
        /*0056*/ 	.short	(.L_1313 - .L_1312)


	//   ....[0]....
.L_1312:
        /*0058*/ 	.word	0x000010c0


	//   ....[1]....
        /*005c*/ 	.word	0x000010d0


	//   ....[2]....
        /*0060*/ 	.word	0x00001100


	//   ....[3]....
        /*0064*/ 	.word	0x00001110


	//   ....[4]....
        /*0068*/ 	.word	0x00001150


	//   ....[5]....
        /*006c*/ 	.word	0x00001160


	//   ....[6]....
        /*0070*/ 	.word	0x000011a0


	//   ....[7]....
        /*0074*/ 	.word	0x000011b0


	//   ....[8]....
        /*0078*/ 	.word	0x000011f0


	//   ....[9]....
        /*007c*/ 	.word	0x00001200


	//----- nvinfo : EIATTR_EXIT_INSTR_OFFSETS
	.align		4
.L_1313:
        /*0080*/ 	.byte	0x04, 0x1c
        /*0082*/ 	.short	(.L_1315 - .L_1314)


	//   ....[0]....
.L_1314:
        /*0084*/ 	.word	0x00000070


	//   ....[1]....
        /*0088*/ 	.word	0x00003c50


	//----- nvinfo : EIATTR_MAX_THREADS
	.align		4
.L_1315:
        /*008c*/ 	.byte	0x04, 0x05
        /*008e*/ 	.short	(.L_1317 - .L_1316)
.L_1316:
        /*0090*/ 	.word	0x000001c0
        /*0094*/ 	.word	0x00000001
        /*0098*/ 	.word	0x00000001


	//----- nvinfo : EIATTR_CRS_STACK_SIZE
	.align		4
.L_1317:
        /*009c*/ 	.byte	0x04, 0x1e
        /*009e*/ 	.short	(.L_1319 - .L_1318)
.L_1318:
        /*00a0*/ 	.word	0x00000000


	//----- nvinfo : EIATTR_CBANK_PARAM_SIZE
	.align		4
.L_1319:
        /*00a4*/ 	.byte	0x03, 0x19
        /*00a6*/ 	.short	0x00a0


	//----- nvinfo : EIATTR_PARAM_CBANK
	.align		4
        /*00a8*/ 	.byte	0x04, 0x0a
        /*00aa*/ 	.short	(.L_1321 - .L_1320)
	.align		4
.L_1320:
        /*00ac*/ 	.word	index@(.nv.constant0._Z35group_norm_nhwc_fwd_one_pass_kernelI11Bf16IOBf16WLi128ELi56ELi448EEv26Group_norm_nhwc_fwd_params)
        /*00b0*/ 	.short	0x0210
        /*00b2*/ 	.short	0x00a0


	//----- nvinfo : EIATTR_SW_WAR
	.align		4
.L_1321:
        /*00b4*/ 	.byte	0x04, 0x36
        /*00b6*/ 	.short	(.L_1323 - .L_1322)
.L_1322:
        /*00b8*/ 	.word	0x00000008
.L_1323:


//--------------------- .nv.info._Z35group_norm_nhwc_fwd_one_pass_kernelI11Bf16IOBf16WLi256ELi56ELi448EEv26Group_norm_nhwc_fwd_params --------------------------
	.section	.nv.info._Z35group_norm_nhwc_fwd_one_pass_kernelI11Bf16IOBf16WLi256ELi56ELi448EEv26Group_norm_nhwc_fwd_params,"",@"SHT_CUDA_INFO"
	.sectionflags	@""
	.align	4


	//----- nvinfo : EIATTR_CUDA_API_VERSION
	.align		4
        /*0000*/ 	.byte	0x04, 0x37
        /*0002*/ 	.short	(.L_1325 - .L_1324)
.L_1324:
        /*0004*/ 	.word	0x00000082


	//----- nvinfo : EIATTR_KPARAM_INFO
	.align		4
.L_1325:
        /*0008*/ 	.byte	0x04, 0x17
        /*000a*/ 	.short	(.L_1327 - .L_1326)
.L_1326:
        /*000c*/ 	.word	0x00000000
        /*0010*/ 	.short	0x0000
        /*0012*/ 	.short	0x0000
        /*0014*/ 	.byte	0x00, 0xf0, 0x81, 0x02


	//----- nvinfo : EIATTR_SPARSE_MMA_MASK
	.align		4
.L_1327:
        /*0018*/ 	.byte	0x03, 0x50
        /*001a*/ 	.short	0x0000


	//----- nvinfo : EIATTR_MAXREG_COUNT
	.align		4
        /*001c*/ 	.byte	0x03, 0x1b
        /*001e*/ 	.short	0x0080


	//----- nvinfo : EIATTR_NUM_BARRIERS
	.align		4
        /*0020*/ 	.byte	0x02, 0x4c
        /*0022*/ 	.byte	0x01
	.zero		1


	//----- nvinfo : EIATTR_MERCURY_ISA_VERSION
	.align		4
        /*0024*/ 	.byte	0x03, 0x5f
        /*0026*/ 	.short	0x0101


	//----- nvinfo : EIATTR_COOP_GROUP_MASK_REGIDS
	.align		4
        /*0028*/ 	.byte	0x04, 0x29
        /*002a*/ 	.short	(.L_1329 - .L_1328)


	//   ....[0]....
.L_1328:
        /*002c*/ 	.word	0xffffffff


	//   ....[1]....
        /*0030*/ 	.word	0xffffffff


	//   ....[2]....
        /*0034*/ 	.word	0xffffffff


	//   ....[3]....
        /*0038*/ 	.word	0xffffffff


	//   ....[4]....
        /*003c*/ 	.word	0xffffffff


	//   ....[5]....
        /*0040*/ 	.word	0xffffffff


	//   ....[6]....
        /*0044*/ 	.word	0xffffffff


	//   ....[7]....
        /*0048*/ 	.word	0xffffffff


	//   ....[8]....
        /*004c*/ 	.word	0xffffffff


	//   ....[9]....
        /*0050*/ 	.word	0xffffffff


	//----- nvinfo : EIATTR_COOP_GROUP_INSTR_OFFSETS
	.align		4
.L_1329:
        /*0054*/ 	.byte	0x04, 0x28
        /*0056*/ 	.short	(.L_1331 - .L_1330)


	//   ....[0]....
.L_1330:
        /*0058*/ 	.word	0x00001c80


	//   ....[1]....
        /*005c*/ 	.word	0x00001c90


	//   ....[2]....
        /*0060*/ 	.word	0x00001cc0


	//   ....[3]....
        /*0064*/ 	.word	0x00001cd0


	//   ....[4]....
        /*0068*/ 	.word	0x00001d10


	//   ....[5]....
        /*006c*/ 	.word	0x00001d20


	//   ....[6]....
        /*0070*/ 	.word	0x00001d60


	//   ....[7]....
        /*0074*/ 	.word	0x00001d70


	//   ....[8]....
        /*0078*/ 	.word	0x00001db0


	//   ....[9]....
        /*007c*/ 	.word	0x00001dc0


	//----- nvinfo : EIATTR_EXIT_INSTR_OFFSETS
	.align		4
.L_1331:
        /*0080*/ 	.byte	0x04, 0x1c
        /*0082*/ 	.short	(.L_1333 - .L_1332)


	//   ....[0]....
.L_1332:
        /*0084*/ 	.word	0x00000060


	//   ....[1]....
        /*0088*/ 	.word	0x000052e0


	//----- nvinfo : EIATTR_MAX_THREADS
	.align		4
.L_1333:
        /*008c*/ 	.byte	0x04, 0x05
        /*008e*/ 	.short	(.L_1335 - .L_1334)
.L_1334:
        /*0090*/ 	.word	0x000001c0
        /*0094*/ 	.word	0x00000001
        /*0098*/ 	.word	0x00000001


	//----- nvinfo : EIATTR_CRS_STACK_SIZE
	.align		4
.L_1335:
        /*009c*/ 	.byte	0x04, 0x1e
        /*009e*/ 	.short	(.L_1337 - .L_1336)
.L_1336:
        /*00a0*/ 	.word	0x00000000


	//----- nvinfo : EIATTR_CBANK_PARAM_SIZE
	.align		4
.L_1337:
        /*00a4*/ 	.byte	0x03, 0x19
        /*00a6*/ 	.short	0x00a0


	//----- nvinfo : EIATTR_PARAM_CBANK
	.align		4
        /*00a8*/ 	.byte	0x04, 0x0a
        /*00aa*/ 	.short	(.L_1339 - .L_1338)
	.align		4
.L_1338:
        /*00ac*/ 	.word	index@(.nv.constant0._Z35group_norm_nhwc_fwd_one_pass_kernelI11Bf16IOBf16WLi256ELi56ELi448EEv26Group_norm_nhwc_fwd_params)
        /*00b0*/ 	.short	0x0210
        /*00b2*/ 	.short	0x00a0


	//----- nvinfo : EIATTR_SW_WAR
	.align		4
.L_1339:
        /*00b4*/ 	.byte	0x04, 0x36
        /*00b6*/ 	.short	(.L_1341 - .L_1340)
.L_1340:
        /*00b8*/ 	.word	0x00000008
.L_1341:


//--------------------- .nv.info._Z35group_norm_nhwc_fwd_one_pass_kernelI11Bf16IOBf16WLi512ELi56ELi448EEv26Group_norm_nhwc_fwd_params --------------------------
	.section	.nv.info._Z35group_norm_nhwc_fwd_one_pass_kernelI11Bf16IOBf16WLi512ELi56ELi448EEv26Group_norm_nhwc_fwd_params,"",@"SHT_CUDA_INFO"
	.sectionflags	@""
	.align	4


	//----- nvinfo : EIATTR_CUDA_API_VERSION
	.align		4
        /*0000*/ 	.byte	0x04, 0x37
        /*0002*/ 	.short	(.L_1343 - .L_1342)
.L_1342:
        /*0004*/ 	.word	0x00000082


	//----- nvinfo : EIATTR_KPARAM_INFO
	.align		4
.L_1343:
        /*0008*/ 	.byte	0x04, 0x17
        /*000a*/ 	.short	(.L_1345 - .L_1344)
.L_1344:
        /*000c*/ 	.word	0x00000000
        /*0010*/ 	.short	0x0000
        /*0012*/ 	.short	0x0000
        /*0014*/ 	.byte	0x00, 0xf0, 0x81, 0x02


	//----- nvinfo : EIATTR_SPARSE_MMA_MASK
	.align		4
.L_1345:
        /*0018*/ 	.byte	0x03, 0x50
        /*001a*/ 	.short	0x0000


	//----- nvinfo : EIATTR_MAXREG_COUNT
	.align		4
        /*001c*/ 	.byte	0x03, 0x1b
        /*001e*/ 	.short	0x0080


	//----- nvinfo : EIATTR_NUM_BARRIERS
	.align		4
        /*0020*/ 	.byte	0x02, 0x4c
        /*0022*/ 	.byte	0x01
	.zero		1


	//----- nvinfo : EIATTR_MERCURY_ISA_VERSION
	.align		4
        /*0024*/ 	.byte	0x03, 0x5f
        /*0026*/ 	.short	0x0101


	//----- nvinfo : EIATTR_COOP_GROUP_MASK_REGIDS
	.align		4
        /*0028*/ 	.byte	0x04, 0x29
        /*002a*/ 	.short	(.L_1347 - .L_1346)


	//   ....[0]....
.L_1346:
        /*002c*/ 	.word	0xffffffff


	//   ....[1]....
        /*0030*/ 	.word	0xffffffff


	//   ....[2]....
        /*0034*/ 	.word	0xffffffff


	//   ....[3]....
        /*0038*/ 	.word	0xffffffff


	//   ....[4]....
        /*003c*/ 	.word	0xffffffff


	//   ....[5]....
        /*0040*/ 	.word	0xffffffff


	//   ....[6]....
        /*0044*/ 	.word	0xffffffff


	//   ....[7]....
        /*0048*/ 	.word	0xffffffff


	//   ....[8]....
        /*004c*/ 	.word	0xffffffff


	//   ....[9]....
        /*0050*/ 	.word	0xffffffff


	//----- nvinfo : EIATTR_COOP_GROUP_INSTR_OFFSETS
	.align		4
.L_1347:
        /*0054*/ 	.byte	0x04, 0x28
        /*0056*/ 	.short	(.L_1349 - .L_1348)


	//   ....[0]....
.L_1348:
        /*0058*/ 	.word	0x00003d90


	//   ....[1]....
        /*005c*/ 	.word	0x00003da0


	//   ....[2]....
        /*0060*/ 	.word	0x00003de0


	//   ....[3]....
        /*0064*/ 	.word	0x00003df0


	//   ....[4]....
        /*0068*/ 	.word	0x00003e30


	//   ....[5]....
        /*006c*/ 	.word	0x00003e40


	//   ....[6]....
        /*0070*/ 	.word	0x00003e80


	//   ....[7]....
        /*0074*/ 	.word	0x00003e90


	//   ....[8]....
        /*0078*/ 	.word	0x00003ee0


	//   ....[9]....
        /*007c*/ 	.word	0x00003ef0


	//----- nvinfo : EIATTR_EXIT_INSTR_OFFSETS
	.align		4
.L_1349:
        /*0080*/ 	.byte	0x04, 0x1c
        /*0082*/ 	.short	(.L_1351 - .L_1350)


	//   ....[0]....
.L_1350:
        /*0084*/ 	.word	0x00000060


	//   ....[1]....
        /*0088*/ 	.word	0x000098f0


	//----- nvinfo : EIATTR_MAX_THREADS
	.align		4
.L_1351:
        /*008c*/ 	.byte	0x04, 0x05
        /*008e*/ 	.short	(.L_1353 - .L_1352)
.L_1352:
        /*0090*/ 	.word	0x000001c0
        /*0094*/ 	.word	0x00000001
        /*0098*/ 	.word	0x00000001


	//----- nvinfo : EIATTR_CRS_STACK_SIZE
	.align		4
.L_1353:
        /*009c*/ 	.byte	0x04, 0x1e
        /*009e*/ 	.short	(.L_1355 - .L_1354)
.L_1354:
        /*00a0*/ 	.word	0x00000000


	//----- nvinfo : EIATTR_CBANK_PARAM_SIZE
	.align		4
.L_1355:
        /*00a4*/ 	.byte	0x03, 0x19
        /*00a6*/ 	.short	0x00a0


	//----- nvinfo : EIATTR_PARAM_CBANK
	.align		4
        /*00a8*/ 	.byte	0x04, 0x0a
        /*00aa*/ 	.short	(.L_1357 - .L_1356)
	.align		4
.L_1356:
        /*00ac*/ 	.word	index@(.nv.constant0._Z35group_norm_nhwc_fwd_one_pass_kernelI11Bf16IOBf16WLi512ELi56ELi448EEv26Group_norm_nhwc_fwd_params)
        /*00b0*/ 	.short	0x0210
        /*00b2*/ 	.short	0x00a0


	//----- nvinfo : EIATTR_SW_WAR
	.align		4
.L_1357:
        /*00b4*/ 	.byte	0x04, 0x36
        /*00b6*/ 	.short	(.L_1359 - .L_1358)
.L_1358:
        /*00b8*/ 	.word	0x00000008
.L_1359:


//--------------------- .nv.info._Z35group_norm_nhwc_fwd_one_pass_kernelI11Bf16IOFp16WLi64ELi56ELi448EEv26Group_norm_nhwc_fwd_params --------------------------
	.section	.nv.info._Z35group_norm_nhwc_fwd_one_pass_kernelI11Bf16IOFp16WLi64ELi56ELi448EEv26Group_norm_nhwc_fwd_params,"",@"SHT_CUDA_INFO"
	.sectionflags	@""
	.align	4


	//----- nvinfo : EIATTR_CUDA_API_VERSION
	.align		4
        /*0000*/ 	.byte	0x04, 0x37
        /*0002*/ 	.short	(.L_1361 - .L_1360)
.L_1360:
        /*0004*/ 	.word	0x00000082


	//----- nvinfo : EIATTR_KPARAM_INFO
	.align		4
.L_1361:
        /*0008*/ 	.byte	0x04, 0x17
        /*000a*/ 	.short	(.L_1363 - .L_1362)
.L_1362:
        /*000c*/ 	.word	0x00000000
        /*0010*/ 	.short	0x0000
        /*0012*/ 	.short	0x0000
        /*0014*/ 	.byte	0x00, 0xf0, 0x81, 0x02


	//----- nvinfo : EIATTR_SPARSE_MMA_MASK
	.align		4
.L_1363:
        /*0018*/ 	.byte	0x03, 0x50
        /*001a*/ 	.short	0x0000


	//----- nvinfo : EIATTR_MAXREG_COUNT
	.align		4
        /*001c*/ 	.byte	0x03, 0x1b
        /*001e*/ 	.short	0x0080


	//----- nvinfo : EIATTR_NUM_BARRIERS
	.align		4
        /*0020*/ 	.byte	0x02, 0x4c
        /*0022*/ 	.byte	0x01
	.zero		1


	//----- nvinfo : EIATTR_MERCURY_ISA_VERSION
	.align		4
        /*0024*/ 	.byte	0x03, 0x5f
        /*0026*/ 	.short	0x0101


	//----- nvinfo : EIATTR_COOP_GROUP_MASK_REGIDS
	.align		4
        /*0028*/ 	.byte	0x04, 0x29
        /*002a*/ 	.short	(.L_1365 - .L_1364)


	//   ....[0]....
.L_1364:
        /*002c*/ 	.word	0xffffffff


	//   ....[1]....
        /*0030*/ 	.word	0xffffffff


	//   ....[2]....
        /*0034*/ 	.word	0xffffffff


	//   ....[3]....
        /*0038*/ 	.word	0xffffffff


	//   ....[4]....
        /*003c*/ 	.word	0xffffffff


	//   ....[5]....
        /*0040*/ 	.word	0xffffffff


	//   ....[6]....
        /*0044*/ 	.word	0xffffffff


	//   ....[7]....
        /*0048*/ 	.word	0xffffffff


	//   ....[8]....
        /*004c*/ 	.word	0xffffffff


	//   ....[9]....
        /*0050*/ 	.word	0xffffffff


	//----- nvinfo : EIATTR_COOP_GROUP_INSTR_OFFSETS
	.align		4
.L_1365:
        /*0054*/ 	.byte	0x04, 0x28
        /*0056*/ 	.short	(.L_1367 - .L_1366)


	//   ....[0]....
.L_1366:
        /*0058*/ 	.word	0x00000a80


	//   ....[1]....
        /*005c*/ 	.word	0x00000a90


	//   ....[2]....
        /*0060*/ 	.word	0x00000ac0


	//   ....[3]....
        /*0064*/ 	.word	0x00000ad0


	//   ....[4]....
        /*0068*/ 	.word	0x00000b10


	//   ....[5]....
        /*006c*/ 	.word	0x00000b20


	//   ....[6]....
        /*0070*/ 	.word	0x00000b60


	//   ....[7]....
        /*0074*/ 	.word	0x00000b70


	//   ....[8]....
        /*0078*/ 	.word	0x00000bb0


	//   ....[9]....
        /*007c*/ 	.word	0x00000bc0


	//----- nvinfo : EIATTR_EXIT_INSTR_OFFSETS
	.align		4
.L_1367:
        /*0080*/ 	.byte	0x04, 0x1c
        /*0082*/ 	.short	(.L_1369 - .L_1368)


	//   ....[0]....
.L_1368:
        /*0084*/ 	.word	0x00000060


	//   ....[1]....
        /*0088*/ 	.word	0x00002510


	//----- nvinfo : EIATTR_MAX_THREADS
	.align		4
.L_1369:
        /*008c*/ 	.byte	0x04, 0x05
        /*008e*/ 	.short	(.L_1371 - .L_1370)
.L_1370:
        /*0090*/ 	.word	0x000001c0
        /*0094*/ 	.word	0x00000001
        /*0098*/ 	.word	0x00000001


	//----- nvinfo : EIATTR_CRS_STACK_SIZE
	.align		4
.L_1371:
        /*009c*/ 	.byte	0x04, 0x1e
        /*009e*/ 	.short	(.L_1373 - .L_1372)
.L_1372:
        /*00a0*/ 	.word	0x00000000


	//----- nvinfo : EIATTR_CBANK_PARAM_SIZE
	.align		4
.L_1373:
        /*00a4*/ 	.byte	0x03, 0x19
        /*00a6*/ 	.short	0x00a0


	//----- nvinfo : EIATTR_PARAM_CBANK
	.align		4
        /*00a8*/ 	.byte	0x04, 0x0a
        /*00aa*/ 	.short	(.L_1375 - .L_1374)
	.align		4
.L_1374:
        /*00ac*/ 	.word	index@(.nv.constant0._Z35group_norm_nhwc_fwd_one_pass_kernelI11Bf16IOFp16WLi64ELi56ELi448EEv26Group_norm_nhwc_fwd_params)
        /*00b0*/ 	.short	0x0210
        /*00b2*/ 	.short	0x00a0


	//----- nvinfo : EIATTR_SW_WAR
	.align		4
.L_1375:
        /*00b4*/ 	.byte	0x04, 0x36
        /*00b6*/ 	.short	(.L_1377 - .L_1376)
.L_1376:
        /*00b8*/ 	.word	0x00000008
.L_1377:


//--------------------- .nv.info._Z35group_norm_nhwc_fwd_one_pass_kernelI11Bf16IOFp16WLi128ELi56ELi448EEv26Group_norm_nhwc_fwd_params --------------------------
	.section	.nv.info._Z35group_norm_nhwc_fwd_one_pass_kernelI11Bf16IOFp16WLi128ELi56ELi448EEv26Group_norm_nhwc_fwd_params,"",@"SHT_CUDA_INFO"
	.sectionflags	@""
	.align	4


	//----- nvinfo : EIATTR_CUDA_API_VERSION
	.align		4
        /*0000*/ 	.byte	0x04, 0x37
        /*0002*/ 	.short	(.L_1379 - .L_1378)
.L_1378:
        /*0004*/ 	.word	0x00000082


	//----- nvinfo : EIATTR_KPARAM_INFO
	.align		4
.L_1379:
        /*0008*/ 	.byte	0x04, 0x17
        /*000a*/ 	.short	(.L_1381 - .L_1380)
.L_1380:
        /*000c*/ 	.word	0x00000000
        /*0010*/ 	.short	0x0000
        /*0012*/ 	.short	0x0000
        /*0014*/ 	.byte	0x00, 0xf0, 0x81, 0x02


	//----- nvinfo : EIATTR_SPARSE_MMA_MASK
	.align		4
.L_1381:
        /*0018*/ 	.byte	0x03, 0x50
        /*001a*/ 	.short	0x0000


	//----- nvinfo : EIATTR_MAXREG_COUNT
	.align		4
        /*001c*/ 	.byte	0x03, 0x1b
        /*001e*/ 	.short	0x0080


	//----- nvinfo : EIATTR_NUM_BARRIERS
	.align		4
        /*0020*/ 	.byte	0x02, 0x4c
        /*0022*/ 	.byte	0x01
	.zero		1


	//----- nvinfo : EIATTR_MERCURY_ISA_VERSION
	.align		4
        /*0024*/ 	.byte	0x03, 0x5f
        /*0026*/ 	.short	0x0101


	//----- nvinfo : EIATTR_COOP_GROUP_MASK_REGIDS
	.align		4
        /*0028*/ 	.byte	0x04, 0x29
        /*002a*/ 	.short	(.L_1383 - .L_1382)


	//   ....[0]....
.L_1382:
        /*002c*/ 	.word	0xffffffff


	//   ....[1]....
        /*0030*/ 	.word	0xffffffff


	//   ....[2]....
        /*0034*/ 	.word	0xffffffff


	//   ....[3]....
        /*0038*/ 	.word	0xffffffff


	//   ....[4]....
        /*003c*/ 	.word	0xffffffff


	//   ....[5]....
        /*0040*/ 	.word	0xffffffff


	//   ....[6]....
        /*0044*/ 	.word	0xffffffff


	//   ....[7]....
        /*0048*/ 	.word	0xffffffff


	//   ....[8]....
        /*004c*/ 	.word	0xffffffff


	//   ....[9]....
        /*0050*/ 	.word	0xffffffff


	//----- nvinfo : EIATTR_COOP_GROUP_INSTR_OFFSETS
	.align		4
.L_1383:
        /*0054*/ 	.byte	0x04, 0x28
        /*0056*/ 	.short	(.L_1385 - .L_1384)


	//   ....[0]....
.L_1384:
        /*0058*/ 	.word	0x000010c0


	//   ....[1]....
        /*005c*/ 	.word	0x000010d0


	//   ....[2]....
        /*0060*/ 	.word	0x00001100


	//   ....[3]....
        /*0064*/ 	.word	0x00001110


	//   ....[4]....
        /*0068*/ 	.word	0x00001150


	//   ....[5]....
        /*006c*/ 	.word	0x00001160


	//   ....[6]....
        /*0070*/ 	.word	0x000011a0


	//   ....[7]....
        /*0074*/ 	.word	0x000011b0


	//   ....[8]....
        /*0078*/ 	.word	0x000011f0


	//   ....[9]....
        /*007c*/ 	.word	0x00001200


	//----- nvinfo : EIATTR_EXIT_INSTR_OFFSETS
	.align		4
.L_1385:
        /*0080*/ 	.byte	0x04, 0x1c
        /*0082*/ 	.short	(.L_1387 - .L_1386)


	//   ....[0]....
.L_1386:
        /*0084*/ 	.word	0x00000070


	//   ....[1]....
        /*0088*/ 	.word	0x00003c50


	//----- nvinfo : EIATTR_MAX_THREADS
	.align		4
.L_1387:
        /*008c*/ 	.byte	0x04, 0x05
        /*008e*/ 	.short	(.L_1389 - .L_1388)
.L_1388:
        /*0090*/ 	.word	0x000001c0
        /*0094*/ 	.word	0x00000001
        /*0098*/ 	.word	0x00000001


	//----- nvinfo : EIATTR_CRS_STACK_SIZE
	.align		4
.L_1389:
        /*009c*/ 	.byte	0x04, 0x1e
        /*009e*/ 	.short	(.L_1391 - .L_1390)
.L_1390:
        /*00a0*/ 	.word	0x00000000


	//----- nvinfo : EIATTR_CBANK_PARAM_SIZE
	.align		4
.L_1391:
        /*00a4*/ 	.byte	0x03, 0x19
        /*00a6*/ 	.short	0x00a0


	//----- nvinfo : EIATTR_PARAM_CBANK
	.align		4
        /*00a8*/ 	.byte	0x04, 0x0a
        /*00aa*/ 	.short	(.L_1393 - .L_1392)
	.align		4
.L_1392:
        /*00ac*/ 	.word	index@(.nv.constant0._Z35group_norm_nhwc_fwd_one_pass_kernelI11Bf16IOFp16WLi128ELi56ELi448EEv26Group_norm_nhwc_fwd_params)
        /*00b0*/ 	.short	0x0210
        /*00b2*/ 	.short	0x00a0


	//----- nvinfo : EIATTR_SW_WAR
	.align		4
.L_1393:
        /*00b4*/ 	.byte	0x04, 0x36
        /*00b6*/ 	.short	(.L_1395 - .L_1394)
.L_1394:
        /*00b8*/ 	.word	0x00000008
.L_1395:


//--------------------- .nv.info._Z35group_norm_nhwc_fwd_one_pass_kernelI11Bf16IOFp16WLi256ELi56ELi448EEv26Group_norm_nhwc_fwd_params --------------------------
	.section	.nv.info._Z35group_norm_nhwc_fwd_one_pass_kernelI11Bf16IOFp16WLi256ELi56ELi448EEv26Group_norm_nhwc_fwd_params,"",@"SHT_CUDA_INFO"
	.sectionflags	@""
	.align	4


	//----- nvinfo : EIATTR_CUDA_API_VERSION
	.align		4
        /*0000*/ 	.byte	0x04, 0x37
        /*0002*/ 	.short	(.L_1397 - .L_1396)
.L_1396:
        /*0004*/ 	.word	0x00000082


	//----- nvinfo : EIATTR_KPARAM_INFO
	.align		4
.L_1397:
        /*0008*/ 	.byte	0x04, 0x17
        /*000a*/ 	.short	(.L_1399 - .L_1398)
.L_1398:
        /*000c*/ 	.word	0x00000000
        /*0010*/ 	.short	0x0000
        /*0012*/ 	.short	0x0000
        /*0014*/ 	.byte	0x00, 0xf0, 0x81, 0x02


	//----- nvinfo : EIATTR_SPARSE_MMA_MASK
	.align		4
.L_1399:
        /*0018*/ 	.byte	0x03, 0x50
        /*001a*/ 	.short	0x0000


	//----- nvinfo : EIATTR_MAXREG_COUNT
	.align		4
        /*001c*/ 	.byte	0x03, 0x1b
        /*001e*/ 	.short	0x0080


	//----- nvinfo : EIATTR_NUM_BARRIERS
	.align		4
        /*0020*/ 	.byte	0x02, 0x4c
        /*0022*/ 	.byte	0x01
	.zero		1


	//----- nvinfo : EIATTR_MERCURY_ISA_VERSION
	.align		4
        /*0024*/ 	.byte	0x03, 0x5f
        /*0026*/ 	.short	0x0101


	//----- nvinfo : EIATTR_COOP_GROUP_MASK_REGIDS
	.align		4
        /*0028*/ 	.byte	0x04, 0x29
        /*002a*/ 	.short	(.L_1401 - .L_1400)


	//   ....[0]....
.L_1400:
        /*002c*/ 	.word	0xffffffff


	//   ....[1]....
        /*0030*/ 	.word	0xffffffff


	//   ....[2]....
        /*0034*/ 	.word	0xffffffff


	//   ....[3]....
        /*0038*/ 	.word	0xffffffff


	//   ....[4]....
        /*003c*/ 	.word	0xffffffff


	//   ....[5]....
        /*0040*/ 	.word	0xffffffff


	//   ....[6]....
        /*0044*/ 	.word	0xffffffff


	//   ....[7]....
        /*0048*/ 	.word	0xffffffff


	//   ....[8]....
        /*004c*/ 	.word	0xffffffff


	//   ....[9]....
        /*0050*/ 	.word	0xffffffff


	//----- nvinfo : EIATTR_COOP_GROUP_INSTR_OFFSETS
	.align		4
.L_1401:
        /*0054*/ 	.byte	0x04, 0x28
        /*0056*/ 	.short	(.L_1403 - .L_1402)


	//   ....[0]....
.L_1402:
        /*0058*/ 	.word	0x00001c80


	//   ....[1]....
        /*005c*/ 	.word	0x00001c90


	//   ....[2]....
        /*0060*/ 	.word	0x00001cc0


	//   ....[3]....
        /*0064*/ 	.word	0x00001cd0


	//   ....[4]....
        /*0068*/ 	.word	0x00001d10


	//   ....[5]....
        /*006c*/ 	.word	0x00001d20


	//   ....[6]....
        /*0070*/ 	.word	0x00001d60


	//   ....[7]....
        /*0074*/ 	.word	0x00001d70


	//   ....[8]....
        /*0078*/ 	.word	0x00001db0


	//   ....[9]....
        /*007c*/ 	.word	0x00001dc0


	//----- nvinfo : EIATTR_EXIT_INSTR_OFFSETS
	.align		4
.L_1403:
        /*0080*/ 	.byte	0x04, 0x1c
        /*0082*/ 	.short	(.L_1405 - .L_1404)


	//   ....[0]....
.L_1404:
        /*0084*/ 	.word	0x00000060


	//   ....[1]....
        /*0088*/ 	.word	0x000052e0


	//----- nvinfo : EIATTR_MAX_THREADS
	.align		4
.L_1405:
        /*008c*/ 	.byte	0x04, 0x05
        /*008e*/ 	.short	(.L_1407 - .L_1406)
.L_1406:
        /*0090*/ 	.word	0x000001c0
        /*0094*/ 	.word	0x00000001
        /*0098*/ 	.word	0x00000001


	//----- nvinfo : EIATTR_CRS_STACK_SIZE
	.align		4
.L_1407:
        /*009c*/ 	.byte	0x04, 0x1e
        /*009e*/ 	.short	(.L_1409 - .L_1408)
.L_1408:
        /*00a0*/ 	.word	0x00000000


	//----- nvinfo : EIATTR_CBANK_PARAM_SIZE
	.align		4
.L_1409:
        /*00a4*/ 	.byte	0x03, 0x19
        /*00a6*/ 	.short	0x00a0


	//----- nvinfo : EIATTR_PARAM_CBANK
	.align		4
        /*00a8*/ 	.byte	0x04, 0x0a
        /*00aa*/ 	.short	(.L_1411 - .L_1410)
	.align		4
.L_1410:
        /*00ac*/ 	.word	index@(.nv.constant0._Z35group_norm_nhwc_fwd_one_pass_kernelI11Bf16IOFp16WLi256ELi56ELi448EEv26Group_norm_nhwc_fwd_params)
        /*00b0*/ 	.short	0x0210
        /*00b2*/ 	.short	0x00a0


	//----- nvinfo : EIATTR_SW_WAR
	.align		4
.L_1411:
        /*00b4*/ 	.byte	0x04, 0x36
        /*00b6*/ 	.short	(.L_1413 - .L_1412)
.L_1412:
        /*00b8*/ 	.word	0x00000008
.L_1413:


//--------------------- .nv.info._Z35group_norm_nhwc_fwd_one_pass_kernelI11Bf16IOFp16WLi512ELi56ELi448EEv26Group_norm_nhwc_fwd_params --------------------------
	.section	.nv.info._Z35group_norm_nhwc_fwd_one_pass_kernelI11Bf16IOFp16WLi512ELi56ELi448EEv26Group_norm_nhwc_fwd_params,"",@"SHT_CUDA_INFO"
	.sectionflags	@""
	.align	4


	//----- nvinfo : EIATTR_CUDA_API_VERSION
	.align		4
        /*0000*/ 	.byte	0x04, 0x37
        /*0002*/ 	.short	(.L_1415 - .L_1414)
.L_1414:
        /*0004*/ 	.word	0x00000082


	//----- nvinfo : EIATTR_KPARAM_INFO
	.align		4
.L_1415:
        /*0008*/ 	.byte	0x04, 0x17
        /*000a*/ 	.short	(.L_1417 - .L_1416)
.L_1416:
        /*000c*/ 	.word	0x00000000
        /*0010*/ 	.short	0x0000
        /*0012*/ 	.short	0x0000
        /*0014*/ 	.byte	0x00, 0xf0, 0x81, 0x02


	//----- nvinfo : EIATTR_SPARSE_MMA_MASK
	.align		4
.L_1417:
        /*0018*/ 	.byte	0x03, 0x50
        /*001a*/ 	.short	0x0000


	//----- nvinfo : EIATTR_MAXREG_COUNT
	.align		4
        /*001c*/ 	.byte	0x03, 0x1b
        /*001e*/ 	.short	0x0080


	//----- nvinfo : EIATTR_NUM_BARRIERS
	.align		4
        /*0020*/ 	.byte	0x02, 0x4c
        /*0022*/ 	.byte	0x01
	.zero		1


	//----- nvinfo : EIATTR_MERCURY_ISA_VERSION
	.align		4
        /*0024*/ 	.byte	0x03, 0x5f
        /*0026*/ 	.short	0x0101


	//----- nvinfo : EIATTR_COOP_GROUP_MASK_REGIDS
	.align		4
        /*0028*/ 	.byte	0x04, 0x29
        /*002a*/ 	.short	(.L_1419 - .L_1418)


	//   ....[0]....
.L_1418:
        /*002c*/ 	.word	0xffffffff


	//   ....[1]....
        /*0030*/ 	.word	0xffffffff


	//   ....[2]....
        /*0034*/ 	.word	0xffffffff


	//   ....[3]....
        /*0038*/ 	.word	0xffffffff


	//   ....[4]....
        /*003c*/ 	.word	0xffffffff


	//   ....[5]....
        /*0040*/ 	.word	0xffffffff


	//   ....[6]....
        /*0044*/ 	.word	0xffffffff


	//   ....[7]....
        /*0048*/ 	.word	0xffffffff


	//   ....[8]....
        /*004c*/ 	.word	0xffffffff


	//   ....[9]....
        /*0050*/ 	.word	0xffffffff


	//----- nvinfo : EIATTR_COOP_GROUP_INSTR_OFFSETS
	.align		4
.L_1419:
        /*0054*/ 	.byte	0x04, 0x28
        /*0056*/ 	.short	(.L_1421 - .L_1420)


	//   ....[0]....
.L_1420:
        /*0058*/ 	.word	0x00003d90


	//   ....[1]....
        /*005c*/ 	.word	0x00003da0


	//   ....[2]....
        /*0060*/ 	.word	0x00003de0


	//   ....[3]....
        /*0064*/ 	.word	0x00003df0


	//   ....[4]....
        /*0068*/ 	.word	0x00003e30


	//   ....[5]....
        /*006c*/ 	.word	0x00003e40


	//   ....[6]....
        /*0070*/ 	.word	0x00003e80


	//   ....[7]....
        /*0074*/ 	.word	0x00003e90


	//   ....[8]....
        /*0078*/ 	.word	0x00003ee0


	//   ....[9]....
        /*007c*/ 	.word	0x00003ef0


	//----- nvinfo : EIATTR_EXIT_INSTR_OFFSETS
	.align		4
.L_1421:
        /*0080*/ 	.byte	0x04, 0x1c
        /*0082*/ 	.short	(.L_1423 - .L_1422)


	//   ....[0]....
.L_1422:
        /*0084*/ 	.word	0x00000060


	//   ....[1]....
        /*0088*/ 	.word	0x000098f0


	//----- nvinfo : EIATTR_MAX_THREADS
	.align		4
.L_1423:
        /*008c*/ 	.byte	0x04, 0x05
        /*008e*/ 	.short	(.L_1425 - .L_1424)
.L_1424:
        /*0090*/ 	.word	0x000001c0
        /*0094*/ 	.word	0x00000001
        /*0098*/ 	.word	0x00000001


	//----- nvinfo : EIATTR_CRS_STACK_SIZE
	.align		4
.L_1425:
        /*009c*/ 	.byte	0x04, 0x1e
        /*009e*/ 	.short	(.L_1427 - .L_1426)
.L_1426:
        /*00a0*/ 	.word	0x00000000


	//----- nvinfo : EIATTR_CBANK_PARAM_SIZE
	.align		4
.L_1427:
        /*00a4*/ 	.byte	0x03, 0x19
        /*00a6*/ 	.short	0x00a0


	//----- nvinfo : EIATTR_PARAM_CBANK
	.align		4
        /*00a8*/ 	.byte	0x04, 0x0a
        /*00aa*/ 	.short	(.L_1429 - .L_1428)
	.align		4
.L_1428:
        /*00ac*/ 	.word	index@(.nv.constant0._Z35group_norm_nhwc_fwd_one_pass_kernelI11Bf16IOFp16WLi512ELi56ELi448EEv26Group_norm_nhwc_fwd_params)
        /*00b0*/ 	.short	0x0210
        /*00b2*/ 	.short	0x00a0


	//----- nvinfo : EIATTR_SW_WAR
	.align		4
.L_1429:
        /*00b4*/ 	.byte	0x04, 0x36
        /*00b6*/ 	.short	(.L_1431 - .L_1430)
.L_1430:
        /*00b8*/ 	.word	0x00000008
.L_1431:


//--------------------- .nv.info._Z35group_norm_nhwc_fwd_one_pass_kernelI11Fp16IOFp32WLi64ELi56ELi448EEv26Group_norm_nhwc_fwd_params --------------------------
	.section	.nv.info._Z35group_norm_nhwc_fwd_one_pass_kernelI11Fp16IOFp32WLi64ELi56ELi448EEv26Group_norm_nhwc_fwd_params,"",@"SHT_CUDA_INFO"
	.sectionflags	@""
	.align	4


	//----- nvinfo : EIATTR_CUDA_API_VERSION
	.align		4
        /*0000*/ 	.byte	0x04, 0x37
        /*0002*/ 	.short	(.L_1433 - .L_1432)
.L_1432:
        /*0004*/ 	.word	0x00000082


	//----- nvinfo : EIATTR_KPARAM_INFO
	.align		4
.L_1433:
        /*0008*/ 	.byte	0x04, 0x17
        /*000a*/ 	.short	(.L_1435 - .L_1434)
.L_1434:
        /*000c*/ 	.word	0x00000000
        /*0010*/ 	.short	0x0000
        /*0012*/ 	.short	0x0000
        /*0014*/ 	.byte	0x00, 0xf0, 0x81, 0x02


	//----- nvinfo : EIATTR_SPARSE_MMA_MASK
	.align		4
.L_1435:
        /*0018*/ 	.byte	0x03, 0x50
        /*001a*/ 	.short	0x0000


	//----- nvinfo : EIATTR_MAXREG_COUNT
	.align		4
        /*001c*/ 	.byte	0x03, 0x1b
        /*001e*/ 	.short	0x0080


	//----- nvinfo : EIATTR_NUM_BARRIERS
	.align		4
        /*0020*/ 	.byte	0x02, 0x4c
        /*0022*/ 	.byte	0x01
	.zero		1


	//----- nvinfo : EIATTR_MERCURY_ISA_VERSION
	.align		4
        /*0024*/ 	.byte	0x03, 0x5f
        /*0026*/ 	.short	0x0101


	//----- nvinfo : EIATTR_COOP_GROUP_MASK_REGIDS
	.align		4
        /*0028*/ 	.byte	0x04, 0x29
        /*002a*/ 	.short	(.L_1437 - .L_1436)


	//   ....[0]....
.L_1436:
        /*002c*/ 	.word	0xffffffff


	//   ....[1]....
        /*0030*/ 	.word	0xffffffff


	//   ....[2]....
        /*0034*/ 	.word	0xffffffff


	//   ....[3]....
        /*0038*/ 	.word	0xffffffff


	//   ....[4]....
        /*003c*/ 	.word	0xffffffff


	//   ....[5]....
        /*0040*/ 	.word	0xffffffff


	//   ....[6]....
        /*0044*/ 	.word	0xffffffff


	//   ....[7]....
        /*0048*/ 	.word	0xffffffff


	//   ....[8]....
        /*004c*/ 	.word	0xffffffff


	//   ....[9]....
        /*0050*/ 	.word	0xffffffff


	//----- nvinfo : EIATTR_COOP_GROUP_INSTR_OFFSETS
	.align		4
.L_1437:
        /*0054*/ 	.byte	0x04, 0x28
        /*0056*/ 	.short	(.L_1439 - .L_1438)


	//   ....[0]....
.L_1438:
        /*0058*/ 	.word	0x00000a00


	//   ....[1]....
        /*005c*/ 	.word	0x00000a20


	//   ....[2]....
        /*0060*/ 	.word	0x00000a70


	//   ....[3]....
        /*0064*/ 	.word	0x00000a90


	//   ....[4]....
        /*0068*/ 	.word	0x00000ac0


	//   ....[5]....
        /*006c*/ 	.word	0x00000ae0


	//   ....[6]....
        /*0070*/ 	.word	0x00000b10


	//   ....[7]....
        /*0074*/ 	.word	0x00000b30


	//   ....[8]....
        /*0078*/ 	.word	0x00000b60


	//   ....[9]....
        /*007c*/ 	.word	0x00000b80


	//----- nvinfo : EIATTR_EXIT_INSTR_OFFSETS
	.align		4
.L_1439:
        /*0080*/ 	.byte	0x04, 0x1c
        /*0082*/ 	.short	(.L_1441 - .L_1440)


	//   ....[0]....
.L_1440:
        /*0084*/ 	.word	0x00000060


	//   ....[1]....
        /*0088*/ 	.word	0x00002410


	//----- nvinfo : EIATTR_MAX_THREADS
	.align		4
.L_1441:
        /*008c*/ 	.byte	0x04, 0x05
        /*008e*/ 	.short	(.L_1443 - .L_1442)
.L_1442:
        /*0090*/ 	.word	0x000001c0
        /*0094*/ 	.word	0x00000001
        /*0098*/ 	.word	0x00000001


	//----- nvinfo : EIATTR_CRS_STACK_SIZE
	.align		4
.L_1443:
        /*009c*/ 	.byte	0x04, 0x1e
        /*009e*/ 	.short	(.L_1445 - .L_1444)
.L_1444:
        /*00a0*/ 	.word	0x00000000


	//----- nvinfo : EIATTR_CBANK_PARAM_SIZE
	.align		4
.L_1445:
        /*00a4*/ 	.byte	0x03, 0x19
        /*00a6*/ 	.short	0x00a0


	//----- nvinfo : EIATTR_PARAM_CBANK
	.align		4
        /*00a8*/ 	.byte	0x04, 0x0a
        /*00aa*/ 	.short	(.L_1447 - .L_1446)
	.align		4
.L_1446:
        /*00ac*/ 	.word	index@(.nv.constant0._Z35group_norm_nhwc_fwd_one_pass_kernelI11Fp16IOFp32WLi64ELi56ELi448EEv26Group_norm_nhwc_fwd_params)
        /*00b0*/ 	.short	0x0210
        /*00b2*/ 	.short	0x00a0


	//----- nvinfo : EIATTR_SW_WAR
	.align		4
.L_1447:
        /*00b4*/ 	.byte	0x04, 0x36
        /*00b6*/ 	.short	(.L_1449 - .L_1448)
.L_1448:
        /*00b8*/ 	.word	0x00000008
.L_1449:


//--------------------- .nv.info._Z35group_norm_nhwc_fwd_one_pass_kernelI11Fp16IOFp32WLi128ELi56ELi448EEv26Group_norm_nhwc_fwd_params --------------------------
	.section	.nv.info._Z35group_norm_nhwc_fwd_one_pass_kernelI11Fp16IOFp32WLi128ELi56ELi448EEv26Group_norm_nhwc_fwd_params,"",@"SHT_CUDA_INFO"
	.sectionflags	@""
	.align	4


	//----- nvinfo : EIATTR_CUDA_API_VERSION
	.align		4
        /*0000*/ 	.byte	0x04, 0x37
        /*0002*/ 	.short	(.L_1451 - .L_1450)
.L_1450:
        /*0004*/ 	.word	0x00000082


	//----- nvinfo : EIATTR_KPARAM_INFO
	.align		4
.L_1451:
        /*0008*/ 	.byte	0x04, 0x17
        /*000a*/ 	.short	(.L_1453 - .L_1452)
.L_1452:
        /*000c*/ 	.word	0x00000000
        /*0010*/ 	.short	0x0000
        /*0012*/ 	.short	0x0000
        /*0014*/ 	.byte	0x00, 0xf0, 0x81, 0x02


	//----- nvinfo : EIATTR_SPARSE_MMA_MASK
	.align		4
.L_1453:
        /*0018*/ 	.byte	0x03, 0x50
        /*001a*/ 	.short	0x0000


	//----- nvinfo : EIATTR_MAXREG_COUNT
	.align		4
        /*001c*/ 	.byte	0x03, 0x1b
        /*001e*/ 	.short	0x0080


	//----- nvinfo : EIATTR_NUM_BARRIERS
	.align		4
        /*0020*/ 	.byte	0x02, 0x4c
        /*0022*/ 	.byte	0x01
	.zero		1


	//----- nvinfo : EIATTR_MERCURY_ISA_VERSION
	.align		4
        /*0024*/ 	.byte	0x03, 0x5f
        /*0026*/ 	.short	0x0101


	//----- nvinfo : EIATTR_COOP_GROUP_MASK_REGIDS
	.align		4
        /*0028*/ 	.byte	0x04, 0x29
        /*002a*/ 	.short	(.L_1455 - .L_1454)


	//   ....[0]....
.L_1454:
        /*002c*/ 	.word	0xffffffff


	//   ....[1]....
        /*0030*/ 	.word	0xffffffff


	//   ....[2]....
        /*0034*/ 	.word	0xffffffff


	//   ....[3]....
        /*0038*/ 	.word	0xffffffff


	//   ....[4]....
        /*003c*/ 	.word	0xffffffff


	//   ....[5]....
        /*0040*/ 	.word	0xffffffff


	//   ....[6]....
        /*0044*/ 	.word	0xffffffff


	//   ....[7]....
        /*0048*/ 	.word	0xffffffff


	//   ....[8]....
        /*004c*/ 	.word	0xffffffff


	//   ....[9]....
        /*0050*/ 	.word	0xffffffff


	//----- nvinfo : EIATTR_COOP_GROUP_INSTR_OFFSETS
	.align		4
.L_1455:
        /*0054*/ 	.byte	0x04, 0x28
        /*0056*/ 	.short	(.L_1457 - .L_1456)


	//   ....[0]....
.L_1456:
        /*0058*/ 	.word	0x00001040


	//   ....[1]....
        /*005c*/ 	.word	0x00001050


	//   ....[2]....
        /*0060*/ 	.word	0x00001080


	//   ....[3]....
        /*0064*/ 	.word	0x00001090


	//   ....[4]....
        /*0068*/ 	.word	0x000010d0


	//   ....[5]....
        /*006c*/ 	.word	0x000010e0


	//   ....[6]....
        /*0070*/ 	.word	0x00001120


	//   ....[7]....
        /*0074*/ 	.word	0x00001130


	//   ....[8]....
        /*0078*/ 	.word	0x00001170


	//   ....[9]....
        /*007c*/ 	.word	0x00001180


	//----- nvinfo : EIATTR_EXIT_INSTR_OFFSETS
	.align		4
.L_1457:
        /*0080*/ 	.byte	0x04, 0x1c
        /*0082*/ 	.short	(.L_1459 - .L_1458)


	//   ....[0]....
.L_1458:
        /*0084*/ 	.word	0x00000070


	//   ....[1]....
        /*0088*/ 	.word	0x00003b80


	//----- nvinfo : EIATTR_MAX_THREADS
	.align		4
.L_1459:
        /*008c*/ 	.byte	0x04, 0x05
        /*008e*/ 	.short	(.L_1461 - .L_1460)
.L_1460:
        /*0090*/ 	.word	0x000001c0
        /*0094*/ 	.word	0x00000001
        /*0098*/ 	.word	0x00000001


	//----- nvinfo : EIATTR_CRS_STACK_SIZE
	.align		4
.L_1461:
        /*009c*/ 	.byte	0x04, 0x1e
        /*009e*/ 	.short	(.L_1463 - .L_1462)
.L_1462:
        /*00a0*/ 	.word	0x00000000


	//----- nvinfo : EIATTR_CBANK_PARAM_SIZE
	.align		4
.L_1463:
        /*00a4*/ 	.byte	0x03, 0x19
        /*00a6*/ 	.short	0x00a0


	//----- nvinfo : EIATTR_PARAM_CBANK
	.align		4
        /*00a8*/ 	.byte	0x04, 0x0a
        /*00aa*/ 	.short	(.L_1465 - .L_1464)
	.align		4
.L_1464:
        /*00ac*/ 	.word	index@(.nv.constant0._Z35group_norm_nhwc_fwd_one_pass_kernelI11Fp16IOFp32WLi128ELi56ELi448EEv26Group_norm_nhwc_fwd_params)
        /*00b0*/ 	.short	0x0210
        /*00b2*/ 	.short	0x00a0


	//----- nvinfo : EIATTR_SW_WAR
	.align		4
.L_1465:
        /*00b4*/ 	.byte	0x04, 0x36
        /*00b6*/ 	.short	(.L_1467 - .L_1466)
.L_1466:
        /*00b8*/ 	.word	0x00000008
.L_1467:


//--------------------- .nv.info._Z35group_norm_nhwc_fwd_one_pass_kernelI11Fp16IOFp32WLi256ELi56ELi448EEv26Group_norm_nhwc_fwd_params --------------------------
	.section	.nv.info._Z35group_norm_nhwc_fwd_one_pass_kernelI11Fp16IOFp32WLi256ELi56ELi448EEv26Group_norm_nhwc_fwd_params,"",@"SHT_CUDA_INFO"
	.sectionflags	@""
	.align	4


	//----- nvinfo : EIATTR_CUDA_API_VERSION
	.align		4
        /*0000*/ 	.byte	0x04, 0x37
        /*0002*/ 	.short	(.L_1469 - .L_1468)
.L_1468:
        /*0004*/ 	.word	0x00000082


	//----- nvinfo : EIATTR_KPARAM_INFO
	.align		4
.L_1469:
        /*0008*/ 	.byte	0x04, 0x17
        /*000a*/ 	.short	(.L_1471 - .L_1470)
.L_1470:
        /*000c*/ 	.word	0x00000000
        /*0010*/ 	.short	0x0000
        /*0012*/ 	.short	0x0000
        /*0014*/ 	.byte	0x00, 0xf0, 0x81, 0x02


	//----- nvinfo : EIATTR_SPARSE_MMA_MASK
	.align		4
.L_1471:
        /*0018*/ 	.byte	0x03, 0x50
        /*001a*/ 	.short	0x0000


	//----- nvinfo : EIATTR_MAXREG_COUNT
	.align		4
        /*001c*/ 	.byte	0x03, 0x1b
        /*001e*/ 	.short	0x0080


	//----- nvinfo : EIATTR_NUM_BARRIERS
	.align		4
        /*0020*/ 	.byte	0x02, 0x4c
        /*0022*/ 	.byte	0x01
	.zero		1


	//----- nvinfo : EIATTR_MERCURY_ISA_VERSION
	.align		4
        /*0024*/ 	.byte	0x03, 0x5f
        /*0026*/ 	.short	0x0101


	//----- nvinfo : EIATTR_COOP_GROUP_MASK_REGIDS
	.align		4
        /*0028*/ 	.byte	0x04, 0x29
        /*002a*/ 	.short	(.L_1473 - .L_1472)


	//   ....[0]....
.L_1472:
        /*002c*/ 	.word	0xffffffff


	//   ....[1]....
        /*0030*/ 	.word	0xffffffff


	//   ....[2]....
        /*0034*/ 	.word	0xffffffff


	//   ....[3]....
        /*0038*/ 	.word	0xffffffff


	//   ....[4]....
        /*003c*/ 	.word	0xffffffff


	//   ....[5]....
        /*0040*/ 	.word	0xffffffff


	//   ....[6]....
        /*0044*/ 	.word	0xffffffff


	//   ....[7]....
        /*0048*/ 	.word	0xffffffff


	//   ....[8]....
        /*004c*/ 	.word	0xffffffff


	//   ....[9]....
        /*0050*/ 	.word	0xffffffff


	//----- nvinfo : EIATTR_COOP_GROUP_INSTR_OFFSETS
	.align		4
.L_1473:
        /*0054*/ 	.byte	0x04, 0x28
        /*0056*/ 	.short	(.L_1475 - .L_1474)


	//   ....[0]....
.L_1474:
        /*0058*/ 	.word	0x00001bb0


	//   ....[1]....
        /*005c*/ 	.word	0x00001bc0


	//   ....[2]....
        /*0060*/ 	.word	0x00001bf0


	//   ....[3]....
        /*0064*/ 	.word	0x00001c00


	//   ....[4]....
        /*0068*/ 	.word	0x00001c40


	//   ....[5]....
        /*006c*/ 	.word	0x00001c50


	//   ....[6]....
        /*0070*/ 	.word	0x00001c90


	//   ....[7]....
        /*0074*/ 	.word	0x00001ca0


	//   ....[8]....
        /*0078*/ 	.word	0x00001ce0


	//   ....[9]....
        /*007c*/ 	.word	0x00001cf0


	//----- nvinfo : EIATTR_EXIT_INSTR_OFFSETS
	.align		4
.L_1475:
        /*0080*/ 	.byte	0x04, 0x1c
        /*0082*/ 	.short	(.L_1477 - .L_1476)


	//   ....[0]....
.L_1476:
        /*0084*/ 	.word	0x00000060


	//   ....[1]....
        /*0088*/ 	.word	0x00005120


	//----- nvinfo : EIATTR_MAX_THREADS
	.align		4
.L_1477:
        /*008c*/ 	.byte	0x04, 0x05
        /*008e*/ 	.short	(.L_1479 - .L_1478)
.L_1478:
        /*0090*/ 	.word	0x000001c0
        /*0094*/ 	.word	0x00000001
        /*0098*/ 	.word	0x00000001


	//----- nvinfo : EIATTR_CRS_STACK_SIZE
	.align		4
.L_1479:
        /*009c*/ 	.byte	0x04, 0x1e
        /*009e*/ 	.short	(.L_1481 - .L_1480)
.L_1480:
        /*00a0*/ 	.word	0x00000000


	//----- nvinfo : EIATTR_CBANK_PARAM_SIZE
	.align		4
.L_1481:
        /*00a4*/ 	.byte	0x03, 0x19
        /*00a6*/ 	.short	0x00a0


	//----- nvinfo : EIATTR_PARAM_CBANK
	.align		4
        /*00a8*/ 	.byte	0x04, 0x0a
        /*00aa*/ 	.short	(.L_1483 - .L_1482)
	.align		4
.L_1482:
        /*00ac*/ 	.word	index@(.nv.constant0._Z35group_norm_nhwc_fwd_one_pass_kernelI11Fp16IOFp32WLi256ELi56ELi448EEv26Group_norm_nhwc_fwd_params)
        /*00b0*/ 	.short	0x0210
        /*00b2*/ 	.short	0x00a0


	//----- nvinfo : EIATTR_SW_WAR
	.align		4
.L_1483:
        /*00b4*/ 	.byte	0x04, 0x36
        /*00b6*/ 	.short	(.L_1485 - .L_1484)
.L_1484:
        /*00b8*/ 	.word	0x00000008
.L_1485:


//--------------------- .nv.info._Z35group_norm_nhwc_fwd_one_pass_kernelI11Fp16IOFp32WLi512ELi56ELi448EEv26Group_norm_nhwc_fwd_params --------------------------
	.section	.nv.info._Z35group_norm_nhwc_fwd_one_pass_kernelI11Fp16IOFp32WLi512ELi56ELi448EEv26Group_norm_nhwc_fwd_params,"",@"SHT_CUDA_INFO"
	.sectionflags	@""
	.align	4


	//----- nvinfo : EIATTR_CUDA_API_VERSION
	.align		4
        /*0000*/ 	.byte	0x04, 0x37
        /*0002*/ 	.short	(.L_1487 - .L_1486)
.L_1486:
        /*0004*/ 	.word	0x00000082


	//----- nvinfo : EIATTR_KPARAM_INFO
	.align		4
.L_1487:
        /*0008*/ 	.byte	0x04, 0x17
        /*000a*/ 	.short	(.L_1489 - .L_1488)
.L_1488:
        /*000c*/ 	.word	0x00000000
        /*0010*/ 	.short	0x0000
        /*0012*/ 	.short	0x0000
        /*0014*/ 	.byte	0x00, 0xf0, 0x81, 0x02


	//----- nvinfo : EIATTR_SPARSE_MMA_MASK
	.align		4
.L_1489:
        /*0018*/ 	.byte	0x03, 0x50
        /*001a*/ 	.short	0x0000


	//----- nvinfo : EIATTR_MAXREG_COUNT
	.align		4
        /*001c*/ 	.byte	0x03, 0x1b
        /*001e*/ 	.short	0x0080


	//----- nvinfo : EIATTR_NUM_BARRIERS
	.align		4
        /*0020*/ 	.byte	0x02, 0x4c
        /*0022*/ 	.byte	0x01
	.zero		1


	//----- nvinfo : EIATTR_MERCURY_ISA_VERSION
	.align		4
        /*0024*/ 	.byte	0x03, 0x5f
        /*0026*/ 	.short	0x0101


	//----- nvinfo : EIATTR_COOP_GROUP_MASK_REGIDS
	.align		4
        /*0028*/ 	.byte	0x04, 0x29
        /*002a*/ 	.short	(.L_1491 - .L_1490)


	//   ....[0]....
.L_1490:
        /*002c*/ 	.word	0xffffffff


	//   ....[1]....
        /*0030*/ 	.word	0xffffffff


	//   ....[2]....
        /*0034*/ 	.word	0xffffffff


	//   ....[3]....
        /*0038*/ 	.word	0xffffffff


	//   ....[4]....
        /*003c*/ 	.word	0xffffffff


	//   ....[5]....
        /*0040*/ 	.word	0xffffffff


	//   ....[6]....
        /*0044*/ 	.word	0xffffffff


	//   ....[7]....
        /*0048*/ 	.word	0xffffffff


	//   ....[8]....
        /*004c*/ 	.word	0xffffffff


	//   ....[9]....
        /*0050*/ 	.word	0xffffffff


	//----- nvinfo : EIATTR_COOP_GROUP_INSTR_OFFSETS
	.align		4
.L_1491:
        /*0054*/ 	.byte	0x04, 0x28
        /*0056*/ 	.short	(.L_1493 - .L_1492)


	//   ....[0]....
.L_1492:
        /*0058*/ 	.word	0x00003a30


	//   ....[1]....
        /*005c*/ 	.word	0x00003a40


	//   ....[2]....
        /*0060*/ 	.word	0x00003a80


	//   ....[3]....
        /*0064*/ 	.word	0x00003a90


	//   ....[4]....
        /*0068*/ 	.word	0x00003ad0


	//   ....[5]....
        /*006c*/ 	.word	0x00003ae0


	//   ....[6]....
        /*0070*/ 	.word	0x00003b20


	//   ....[7]....
        /*0074*/ 	.word	0x00003b30


	//   ....[8]....
        /*0078*/ 	.word	0x00003b80


	//   ....[9]....
        /*007c*/ 	.word	0x00003b90


	//----- nvinfo : EIATTR_EXIT_INSTR_OFFSETS
	.align		4
.L_1493:
        /*0080*/ 	.byte	0x04, 0x1c
        /*0082*/ 	.short	(.L_1495 - .L_1494)


	//   ....[0]....
.L_1494:
        /*0084*/ 	.word	0x00000060


	//   ....[1]....
        /*0088*/ 	.word	0x00009280


	//----- nvinfo : EIATTR_MAX_THREADS
	.align		4
.L_1495:
        /*008c*/ 	.byte	0x04, 0x05
        /*008e*/ 	.short	(.L_1497 - .L_1496)
.L_1496:
        /*0090*/ 	.word	0x000001c0
        /*0094*/ 	.word	0x00000001
        /*0098*/ 	.word	0x00000001


	//----- nvinfo : EIATTR_CRS_STACK_SIZE
	.align		4
.L_1497:
        /*009c*/ 	.byte	0x04, 0x1e
        /*009e*/ 	.short	(.L_1499 - .L_1498)
.L_1498:
        /*00a0*/ 	.word	0x00000000


	//----- nvinfo : EIATTR_CBANK_PARAM_SIZE
	.align		4
.L_1499:
        /*00a4*/ 	.byte	0x03, 0x19
        /*00a6*/ 	.short	0x00a0


	//----- nvinfo : EIATTR_PARAM_CBANK
	.align		4
        /*00a8*/ 	.byte	0x04, 0x0a
        /*00aa*/ 	.short	(.L_1501 - .L_1500)
	.align		4
.L_1500:
        /*00ac*/ 	.word	index@(.nv.constant0._Z35group_norm_nhwc_fwd_one_pass_kernelI11Fp16IOFp32WLi512ELi56ELi448EEv26Group_norm_nhwc_fwd_params)
        /*00b0*/ 	.short	0x0210
        /*00b2*/ 	.short	0x00a0


	//----- nvinfo : EIATTR_SW_WAR
	.align		4
.L_1501:
        /*00b4*/ 	.byte	0x04, 0x36
        /*00b6*/ 	.short	(.L_1503 - .L_1502)
.L_1502:
        /*00b8*/ 	.word	0x00000008
.L_1503:


//--------------------- .nv.info._Z35group_norm_nhwc_fwd_one_pass_kernelI11Fp16IOBf16WLi64ELi56ELi448EEv26Group_norm_nhwc_fwd_params --------------------------
	.section	.nv.info._Z35group_norm_nhwc_fwd_one_pass_kernelI11Fp16IOBf16WLi64ELi56ELi448EEv26Group_norm_nhwc_fwd_params,"",@"SHT_CUDA_INFO"
	.sectionflags	@""
	.align	4


	//----- nvinfo : EIATTR_CUDA_API_VERSION
	.align		4
        /*0000*/ 	.byte	0x04, 0x37
        /*0002*/ 	.short	(.L_1505 - .L_1504)
.L_1504:
        /*0004*/ 	.word	0x00000082


	//----- nvinfo : EIATTR_KPARAM_INFO
	.align		4
.L_1505:
        /*0008*/ 	.byte	0x04, 0x17
        /*000a*/ 	.short	(.L_1507 - .L_1506)
.L_1506:
        /*000c*/ 	.word	0x00000000
        /*0010*/ 	.short	0x0000
        /*0012*/ 	.short	0x0000
        /*0014*/ 	.byte	0x00, 0xf0, 0x81, 0x02


	//----- nvinfo : EIATTR_SPARSE_MMA_MASK
	.align		4
.L_1507:
        /*0018*/ 	.byte	0x03, 0x50
        /*001a*/ 	.short	0x0000


	//----- nvinfo : EIATTR_MAXREG_COUNT
	.align		4
        /*001c*/ 	.byte	0x03, 0x1b
        /*001e*/ 	.short	0x0080


	//----- nvinfo : EIATTR_NUM_BARRIERS
	.align		4
        /*0020*/ 	.byte	0x02, 0x4c
        /*0022*/ 	.byte	0x01
	.zero		1


	//----- nvinfo : EIATTR_MERCURY_ISA_VERSION
	.align		4
        /*0024*/ 	.byte	0x03, 0x5f
        /*0026*/ 	.short	0x0101


	//----- nvinfo : EIATTR_COOP_GROUP_MASK_REGIDS
	.align		4
        /*0028*/ 	.byte	0x04, 0x29
        /*002a*/ 	.short	(.L_1509 - .L_1508)


	//   ....[0]....
.L_1508:
        /*002c*/ 	.word	0xffffffff


	//   ....[1]....
        /*0030*/ 	.word	0xffffffff


	//   ....[2]....
        /*0034*/ 	.word	0xffffffff


	//   ....[3]....
        /*0038*/ 	.word	0xffffffff


	//   ....[4]....
        /*003c*/ 	.word	0xffffffff


	//   ....[5]....
        /*0040*/ 	.word	0xffffffff


	//   ....[6]....
        /*0044*/ 	.word	0xffffffff


	//   ....[7]....
        /*0048*/ 	.word	0xffffffff


	//   ....[8]....
        /*004c*/ 	.word	0xffffffff


	//   ....[9]....
        /*0050*/ 	.word	0xffffffff


	//----- nvinfo : EIATTR_COOP_GROUP_INSTR_OFFSETS
	.align		4
.L_1509:
        /*0054*/ 	.byte	0x04, 0x28
        /*0056*/ 	.short	(.L_1511 - .L_1510)


	//   ....[0]....
.L_1510:
        /*0058*/ 	.word	0x00000a10


	//   ....[1]....
        /*005c*/ 	.word	0x00000a30


	//   ....[2]....
        /*0060*/ 	.word	0x00000a80


	//   ....[3]....
        /*0064*/ 	.word	0x00000aa0


	//   ....[4]....
        /*0068*/ 	.word	0x00000ad0


	//   ....[5]....
        /*006c*/ 	.word	0x00000af0


	//   ....[6]....
        /*0070*/ 	.word	0x00000b20


	//   ....[7]....
        /*0074*/ 	.word	0x00000b40


	//   ....[8]....
        /*0078*/ 	.word	0x00000b70


	//   ....[9]....
        /*007c*/ 	.word	0x00000b90


	//----- nvinfo : EIATTR_EXIT_INSTR_OFFSETS
	.align		4
.L_1511:
        /*0080*/ 	.byte	0x04, 0x1c
        /*0082*/ 	.short	(.L_1513 - .L_1512)


	//   ....[0]....
.L_1512:
        /*0084*/ 	.word	0x00000060


	//   ....[1]....
        /*0088*/ 	.word	0x00002470


	//----- nvinfo : EIATTR_MAX_THREADS
	.align		4
.L_1513:
        /*008c*/ 	.byte	0x04, 0x05
        /*008e*/ 	.short	(.L_1515 - .L_1514)
.L_1514:
        /*0090*/ 	.word	0x000001c0
        /*0094*/ 	.word	0x00000001
        /*0098*/ 	.word	0x00000001


	//----- nvinfo : EIATTR_CRS_STACK_SIZE
	.align		4
.L_1515:
        /*009c*/ 	.byte	0x04, 0x1e
        /*009e*/ 	.short	(.L_1517 - .L_1516)
.L_1516:
        /*00a0*/ 	.word	0x00000000


	//----- nvinfo : EIATTR_CBANK_PARAM_SIZE
	.align		4
.L_1517:
        /*00a4*/ 	.byte	0x03, 0x19
        /*00a6*/ 	.short	0x00a0


	//----- nvinfo : EIATTR_PARAM_CBANK
	.align		4
        /*00a8*/ 	.byte	0x04, 0x0a
        /*00aa*/ 	.short	(.L_1519 - .L_1518)
	.align		4
.L_1518:
        /*00ac*/ 	.word	index@(.nv.constant0._Z35group_norm_nhwc_fwd_one_pass_kernelI11Fp16IOBf16WLi64ELi56ELi448EEv26Group_norm_nhwc_fwd_params)
        /*00b0*/ 	.short	0x0210
        /*00b2*/ 	.short	0x00a0


	//----- nvinfo : EIATTR_SW_WAR
	.align		4
.L_1519:
        /*00b4*/ 	.byte	0x04, 0x36
        /*00b6*/ 	.short	(.L_1521 - .L_1520)
.L_1520:
        /*00b8*/ 	.word	0x00000008
.L_1521:


//--------------------- .nv.info._Z35group_norm_nhwc_fwd_one_pass_kernelI11Fp16IOBf16WLi128ELi56ELi448EEv26Group_norm_nhwc_fwd_params --------------------------
	.section	.nv.info._Z35group_norm_nhwc_fwd_one_pass_kernelI11Fp16IOBf16WLi128ELi56ELi448EEv26Group_norm_nhwc_fwd_params,"",@"SHT_CUDA_INFO"
	.sectionflags	@""
	.align	4


	//----- nvinfo : EIATTR_CUDA_API_VERSION
	.align		4
        /*0000*/ 	.byte	0x04, 0x37
        /*0002*/ 	.short	(.L_1523 - .L_1522)
.L_1522:
        /*0004*/ 	.word	0x00000082


	//----- nvinfo : EIATTR_KPARAM_INFO
	.align		4
.L_1523:
        /*0008*/ 	.byte	0x04, 0x17
        /*000a*/ 	.short	(.L_1525 - .L_1524)
.L_1524:
        /*000c*/ 	.word	0x00000000
        /*0010*/ 	.short	0x0000
        /*0012*/ 	.short	0x0000
        /*0014*/ 	.byte	0x00, 0xf0, 0x81, 0x02


	//----- nvinfo : EIATTR_SPARSE_MMA_MASK
	.align		4
.L_1525:
        /*0018*/ 	.byte	0x03, 0x50
        /*001a*/ 	.short	0x0000


	//----- nvinfo : EIATTR_MAXREG_COUNT
	.align		4
        /*001c*/ 	.byte	0x03, 0x1b
        /*001e*/ 	.short	0x0080


	//----- nvinfo : EIATTR_NUM_BARRIERS
	.align		4
        /*0020*/ 	.byte	0x02, 0x4c
        /*0022*/ 	.byte	0x01
	.zero		1


	//----- nvinfo : EIATTR_MERCURY_ISA_VERSION
	.align		4
        /*0024*/ 	.byte	0x03, 0x5f
        /*0026*/ 	.short	0x0101


	//----- nvinfo : EIATTR_COOP_GROUP_MASK_REGIDS
	.align		4
        /*0028*/ 	.byte	0x04, 0x29
        /*002a*/ 	.short	(.L_1527 - .L_1526)


	//   ....[0]....
.L_1526:
        /*002c*/ 	.word	0xffffffff


	//   ....[1]....
        /*0030*/ 	.word	0xffffffff


	//   ....[2]....
        /*0034*/ 	.word	0xffffffff


	//   ....[3]....
        /*0038*/ 	.word	0xffffffff


	//   ....[4]....
        /*003c*/ 	.word	0xffffffff


	//   ....[5]....
        /*0040*/ 	.word	0xffffffff


	//   ....[6]....
        /*0044*/ 	.word	0xffffffff


	//   ....[7]....
        /*0048*/ 	.word	0xffffffff


	//   ....[8]....
        /*004c*/ 	.word	0xffffffff


	//   ....[9]....
        /*0050*/ 	.word	0xffffffff


	//----- nvinfo : EIATTR_COOP_GROUP_INSTR_OFFSETS
	.align		4
.L_1527:
        /*0054*/ 	.byte	0x04, 0x28
        /*0056*/ 	.short	(.L_1529 - .L_1528)


	//   ....[0]....
.L_1528:
        /*0058*/ 	.word	0x00001040


	//   ....[1]....
        /*005c*/ 	.word	0x00001050


	//   ....[2]....
        /*0060*/ 	.word	0x00001080


	//   ....[3]....
        /*0064*/ 	.word	0x00001090


	//   ....[4]....
        /*0068*/ 	.word	0x000010d0


	//   ....[5]....
        /*006c*/ 	.word	0x000010e0


	//   ....[6]....
        /*0070*/ 	.word	0x00001120


	//   ....[7]....
        /*0074*/ 	.word	0x00001130


	//   ....[8]....
        /*0078*/ 	.word	0x00001170


	//   ....[9]....
        /*007c*/ 	.word	0x00001180


	//----- nvinfo : EIATTR_EXIT_INSTR_OFFSETS
	.align		4
.L_1529:
        /*0080*/ 	.byte	0x04, 0x1c
        /*0082*/ 	.short	(.L_1531 - .L_1530)


	//   ....[0]....
.L_1530:
        /*0084*/ 	.word	0x00000070


	//   ....[1]....
        /*0088*/ 	.word	0x00003be0


	//----- nvinfo : EIATTR_MAX_THREADS
	.align		4
.L_1531:
        /*008c*/ 	.byte	0x04, 0x05
        /*008e*/ 	.short	(.L_1533 - .L_1532)
.L_1532:
        /*0090*/ 	.word	0x000001c0
        /*0094*/ 	.word	0x00000001
        /*0098*/ 	.word	0x00000001


	//----- nvinfo : EIATTR_CRS_STACK_SIZE
	.align		4
.L_1533:
        /*009c*/ 	.byte	0x04, 0x1e
        /*009e*/ 	.short	(.L_1535 - .L_1534)
.L_1534:
        /*00a0*/ 	.word	0x00000000


	//----- nvinfo : EIATTR_CBANK_PARAM_SIZE
	.align		4
.L_1535:
        /*00a4*/ 	.byte	0x03, 0x19
        /*00a6*/ 	.short	0x00a0


	//----- nvinfo : EIATTR_PARAM_CBANK
	.align		4
        /*00a8*/ 	.byte	0x04, 0x0a
        /*00aa*/ 	.short	(.L_1537 - .L_1536)
	.align		4
.L_1536:
        /*00ac*/ 	.word	index@(.nv.constant0._Z35group_norm_nhwc_fwd_one_pass_kernelI11Fp16IOBf16WLi128ELi56ELi448EEv26Group_norm_nhwc_fwd_params)
        /*00b0*/ 	.short	0x0210
        /*00b2*/ 	.short	0x00a0


	//----- nvinfo : EIATTR_SW_WAR
	.align		4
.L_1537:
        /*00b4*/ 	.byte	0x04, 0x36
        /*00b6*/ 	.short	(.L_1539 - .L_1538)
.L_1538:
        /*00b8*/ 	.word	0x00000008
.L_1539:


//--------------------- .nv.info._Z35group_norm_nhwc_fwd_one_pass_kernelI11Fp16IOBf16WLi256ELi56ELi448EEv26Group_norm_nhwc_fwd_params --------------------------
	.section	.nv.info._Z35group_norm_nhwc_fwd_one_pass_kernelI11Fp16IOBf16WLi256ELi56ELi448EEv26Group_norm_nhwc_fwd_params,"",@"SHT_CUDA_INFO"
	.sectionflags	@""
	.align	4


	//----- nvinfo : EIATTR_CUDA_API_VERSION
	.align		4
        /*0000*/ 	.byte	0x04, 0x37
        /*0002*/ 	.short	(.L_1541 - .L_1540)
.L_1540:
        /*0004*/ 	.word	0x00000082


	//----- nvinfo : EIATTR_KPARAM_INFO
	.align		4
.L_1541:
        /*0008*/ 	.byte	0x04, 0x17
        /*000a*/ 	.short	(.L_1543 - .L_1542)
.L_1542:
        /*000c*/ 	.word	0x00000000
        /*0010*/ 	.short	0x0000
        /*0012*/ 	.short	0x0000
        /*0014*/ 	.byte	0x00, 0xf0, 0x81, 0x02


	//----- nvinfo : EIATTR_SPARSE_MMA_MASK
	.align		4
.L_1543:
        /*0018*/ 	.byte	0x03, 0x50
        /*001a*/ 	.short	0x0000


	//----- nvinfo : EIATTR_MAXREG_COUNT
	.align		4
        /*001c*/ 	.byte	0x03, 0x1b
        /*001e*/ 	.short	0x0080


	//----- nvinfo : EIATTR_NUM_BARRIERS
	.align		4
        /*0020*/ 	.byte	0x02, 0x4c
        /*0022*/ 	.byte	0x01
	.zero		1


	//----- nvinfo : EIATTR_MERCURY_ISA_VERSION
	.align		4
        /*0024*/ 	.byte	0x03, 0x5f
        /*0026*/ 	.short	0x0101


	//----- nvinfo : EIATTR_COOP_GROUP_MASK_REGIDS
	.align		4
        /*0028*/ 	.byte	0x04, 0x29
        /*002a*/ 	.short	(.L_1545 - .L_1544)


	//   ....[0]....
.L_1544:
        /*002c*/ 	.word	0xffffffff


	//   ....[1]....
        /*0030*/ 	.word	0xffffffff


	//   ....[2]....
        /*0034*/ 	.word	0xffffffff


	//   ....[3]....
        /*0038*/ 	.word	0xffffffff


	//   ....[4]....
        /*003c*/ 	.word	0xffffffff


	//   ....[5]....
        /*0040*/ 	.word	0xffffffff


	//   ....[6]....
        /*0044*/ 	.word	0xffffffff


	//   ....[7]....
        /*0048*/ 	.word	0xffffffff


	//   ....[8]....
        /*004c*/ 	.word	0xffffffff


	//   ....[9]....
        /*0050*/ 	.word	0xffffffff


	//----- nvinfo : EIATTR_COOP_GROUP_INSTR_OFFSETS
	.align		4
.L_1545:
        /*0054*/ 	.byte	0x04, 0x28
        /*0056*/ 	.short	(.L_1547 - .L_1546)


	//   ....[0]....
.L_1546:
        /*0058*/ 	.word	0x00001bb0


	//   ....[1]....
        /*005c*/ 	.word	0x00001bc0


	//   ....[2]....
        /*0060*/ 	.word	0x00001bf0


	//   ....[3]....
        /*0064*/ 	.word	0x00001c00


	//   ....[4]....
        /*0068*/ 	.word	0x00001c40


	//   ....[5]....
        /*006c*/ 	.word	0x00001c50


	//   ....[6]....
        /*0070*/ 	.word	0x00001c90


	//   ....[7]....
        /*0074*/ 	.word	0x00001ca0


	//   ....[8]....
        /*0078*/ 	.word	0x00001ce0


	//   ....[9]....
        /*007c*/ 	.word	0x00001cf0


	//----- nvinfo : EIATTR_EXIT_INSTR_OFFSETS
	.align		4
.L_1547:
        /*0080*/ 	.byte	0x04, 0x1c
        /*0082*/ 	.short	(.L_1549 - .L_1548)


	//   ....[0]....
.L_1548:
        /*0084*/ 	.word	0x00000060


	//   ....[1]....
        /*0088*/ 	.word	0x00005180


	//----- nvinfo : EIATTR_MAX_THREADS
	.align		4
.L_1549:
        /*008c*/ 	.byte	0x04, 0x05
        /*008e*/ 	.short	(.L_1551 - .L_1550)
.L_1550:
        /*0090*/ 	.word	0x000001c0
        /*0094*/ 	.word	0x00000001
        /*0098*/ 	.word	0x00000001


	//----- nvinfo : EIATTR_CRS_STACK_SIZE
	.align		4
.L_1551:
        /*009c*/ 	.byte	0x04, 0x1e
        /*009e*/ 	.short	(.L_1553 - .L_1552)
.L_1552:
        /*00a0*/ 	.word	0x00000000


	//----- nvinfo : EIATTR_CBANK_PARAM_SIZE
	.align		4
.L_1553:
        /*00a4*/ 	.byte	0x03, 0x19
        /*00a6*/ 	.short	0x00a0


	//----- nvinfo : EIATTR_PARAM_CBANK
	.align		4
        /*00a8*/ 	.byte	0x04, 0x0a
        /*00aa*/ 	.short	(.L_1555 - .L_1554)
	.align		4
.L_1554:
        /*00ac*/ 	.word	index@(.nv.constant0._Z35group_norm_nhwc_fwd_one_pass_kernelI11Fp16IOBf16WLi256ELi56ELi448EEv26Group_norm_nhwc_fwd_params)
        /*00b0*/ 	.short	0x0210
        /*00b2*/ 	.short	0x00a0


	//----- nvinfo : EIATTR_SW_WAR
	.align		4
.L_1555:
        /*00b4*/ 	.byte	0x04, 0x36
        /*00b6*/ 	.short	(.L_1557 - .L_1556)
.L_1556:
        /*00b8*/ 	.word	0x00000008
.L_1557:


//--------------------- .nv.info._Z35group_norm_nhwc_fwd_one_pass_kernelI11Fp16IOBf16WLi512ELi56ELi448EEv26Group_norm_nhwc_fwd_params --------------------------
	.section	.nv.info._Z35group_norm_nhwc_fwd_one_pass_kernelI11Fp16IOBf16WLi512ELi56ELi448EEv26Group_norm_nhwc_fwd_params,"",@"SHT_CUDA_INFO"
	.sectionflags	@""
	.align	4


	//----- nvinfo : EIATTR_CUDA_API_VERSION
	.align		4
        /*0000*/ 	.byte	0x04, 0x37
        /*0002*/ 	.short	(.L_1559 - .L_1558)
.L_1558:
        /*0004*/ 	.word	0x00000082


	//----- nvinfo : EIATTR_KPARAM_INFO
	.align		4
.L_1559:
        /*0008*/ 	.byte	0x04, 0x17
        /*000a*/ 	.short	(.L_1561 - .L_1560)
.L_1560:
        /*000c*/ 	.word	0x00000000
        /*0010*/ 	.short	0x0000
        /*0012*/ 	.short	0x0000
        /*0014*/ 	.byte	0x00, 0xf0, 0x81, 0x02


	//----- nvinfo : EIATTR_SPARSE_MMA_MASK
	.align		4
.L_1561:
        /*0018*/ 	.byte	0x03, 0x50
        /*001a*/ 	.short	0x0000


	//----- nvinfo : EIATTR_MAXREG_COUNT
	.align		4
        /*001c*/ 	.byte	0x03, 0x1b
        /*001e*/ 	.short	0x0080


	//----- nvinfo : EIATTR_NUM_BARRIERS
	.align		4
        /*0020*/ 	.byte	0x02, 0x4c
        /*0022*/ 	.byte	0x01
	.zero		1


	//----- nvinfo : EIATTR_MERCURY_ISA_VERSION
	.align		4
        /*0024*/ 	.byte	0x03, 0x5f
        /*0026*/ 	.short	0x0101


	//----- nvinfo : EIATTR_COOP_GROUP_MASK_REGIDS
	.align		4
        /*0028*/ 	.byte	0x04, 0x29
        /*002a*/ 	.short	(.L_1563 - .L_1562)


	//   ....[0]....
.L_1562:
        /*002c*/ 	.word	0xffffffff


	//   ....[1]....
        /*0030*/ 	.word	0xffffffff


	//   ....[2]....
        /*0034*/ 	.word	0xffffffff


	//   ....[3]....
        /*0038*/ 	.word	0xffffffff


	//   ....[4]....
        /*003c*/ 	.word	0xffffffff


	//   ....[5]....
        /*0040*/ 	.word	0xffffffff


	//   ....[6]....
        /*0044*/ 	.word	0xffffffff


	//   ....[7]....
        /*0048*/ 	.word	0xffffffff


	//   ....[8]....
        /*004c*/ 	.word	0xffffffff


	//   ....[9]....
        /*0050*/ 	.word	0xffffffff


	//----- nvinfo : EIATTR_COOP_GROUP_INSTR_OFFSETS
	.align		4
.L_1563:
        /*0054*/ 	.byte	0x04, 0x28
        /*0056*/ 	.short	(.L_1565 - .L_1564)


	//   ....[0]....
.L_1564:
        /*0058*/ 	.word	0x00003a40


	//   ....[1]....
        /*005c*/ 	.word	0x00003a50


	//   ....[2]....
        /*0060*/ 	.word	0x00003a90


	//   ....[3]....
        /*0064*/ 	.word	0x00003aa0


	//   ....[4]....
        /*0068*/ 	.word	0x00003ae0


	//   ....[5]....
        /*006c*/ 	.word	0x00003af0


	//   ....[6]....
        /*0070*/ 	.word	0x00003b30


	//   ....[7]....
        /*0074*/ 	.word	0x00003b40


	//   ....[8]....
        /*0078*/ 	.word	0x00003b90


	//   ....[9]....
        /*007c*/ 	.word	0x00003ba0


	//----- nvinfo : EIATTR_EXIT_INSTR_OFFSETS
	.align		4
.L_1565:
        /*0080*/ 	.byte	0x04, 0x1c
        /*0082*/ 	.short	(.L_1567 - .L_1566)


	//   ....[0]....
.L_1566:
        /*0084*/ 	.word	0x00000060


	//   ....[1]....
        /*0088*/ 	.word	0x000092f0


	//----- nvinfo : EIATTR_MAX_THREADS
	.align		4
.L_1567:
        /*008c*/ 	.byte	0x04, 0x05
        /*008e*/ 	.short	(.L_1569 - .L_1568)
.L_1568:
        /*0090*/ 	.word	0x000001c0
        /*0094*/ 	.word	0x00000001
        /*0098*/ 	.word	0x00000001


	//----- nvinfo : EIATTR_CRS_STACK_SIZE
	.align		4
.L_1569:
        /*009c*/ 	.byte	0x04, 0x1e
        /*009e*/ 	.short	(.L_1571 - .L_1570)
.L_1570:
        /*00a0*/ 	.word	0x00000000


	//----- nvinfo : EIATTR_CBANK_PARAM_SIZE
	.align		4
.L_1571:
        /*00a4*/ 	.byte	0x03, 0x19
        /*00a6*/ 	.short	0x00a0


	//----- nvinfo : EIATTR_PARAM_CBANK
	.align		4
        /*00a8*/ 	.byte	0x04, 0x0a
        /*00aa*/ 	.short	(.L_1573 - .L_1572)
	.align		4
.L_1572:
        /*00ac*/ 	.word	index@(.nv.constant0._Z35group_norm_nhwc_fwd_one_pass_kernelI11Fp16IOBf16WLi512ELi56ELi448EEv26Group_norm_nhwc_fwd_params)
        /*00b0*/ 	.short	0x0210
        /*00b2*/ 	.short	0x00a0


	//----- nvinfo : EIATTR_SW_WAR
	.align		4
.L_1573:
        /*00b4*/ 	.byte	0x04, 0x36
        /*00b6*/ 	.short	(.L_1575 - .L_1574)
.L_1574:
        /*00b8*/ 	.word	0x00000008
.L_1575:


//--------------------- .nv.info._Z35group_norm_nhwc_fwd_one_pass_kernelI11Fp16IOFp16WLi64ELi56ELi448EEv26Group_norm_nhwc_fwd_params --------------------------
	.section	.nv.info._Z35group_norm_nhwc_fwd_one_pass_kernelI11Fp16IOFp16WLi64ELi56ELi448EEv26Group_norm_nhwc_fwd_params,"",@"SHT_CUDA_INFO"
	.sectionflags	@""
	.align	4


	//----- nvinfo : EIATTR_CUDA_API_VERSION
	.align		4
        /*0000*/ 	.byte	0x04, 0x37
        /*0002*/ 	.short	(.L_1577 - .L_1576)
.L_1576:
        /*0004*/ 	.word	0x00000082


	//----- nvinfo : EIATTR_KPARAM_INFO
	.align		4
.L_1577:
        /*0008*/ 	.byte	0x04, 0x17
        /*000a*/ 	.short	(.L_1579 - .L_1578)
.L_1578:
        /*000c*/ 	.word	0x00000000
        /*0010*/ 	.short	0x0000
        /*0012*/ 	.short	0x0000
        /*0014*/ 	.byte	0x00, 0xf0, 0x81, 0x02


	//----- nvinfo : EIATTR_SPARSE_MMA_MASK
	.align		4
.L_1579:
        /*0018*/ 	.byte	0x03, 0x50
        /*001a*/ 	.short	0x0000


	//----- nvinfo : EIATTR_MAXREG_COUNT
	.align		4
        /*001c*/ 	.byte	0x03, 0x1b
        /*001e*/ 	.short	0x0080


	//----- nvinfo : EIATTR_NUM_BARRIERS
	.align		4
        /*0020*/ 	.byte	0x02, 0x4c
        /*0022*/ 	.byte	0x01
	.zero		1


	//----- nvinfo : EIATTR_MERCURY_ISA_VERSION
	.align		4
        /*0024*/ 	.byte	0x03, 0x5f
        /*0026*/ 	.short	0x0101


	//----- nvinfo : EIATTR_COOP_GROUP_MASK_REGIDS
	.align		4
        /*0028*/ 	.byte	0x04, 0x29
        /*002a*/ 	.short	(.L_1581 - .L_1580)


	//   ....[0]....
.L_1580:
        /*002c*/ 	.word	0xffffffff


	//   ....[1]....
        /*0030*/ 	.word	0xffffffff


	//   ....[2]....
        /*0034*/ 	.word	0xffffffff


	//   ....[3]....
        /*0038*/ 	.word	0xffffffff


	//   ....[4]....
        /*003c*/ 	.word	0xffffffff


	//   ....[5]....
        /*0040*/ 	.word	0xffffffff


	//   ....[6]....
        /*0044*/ 	.word	0xffffffff


	//   ....[7]....
        /*0048*/ 	.word	0xffffffff


	//   ....[8]....
        /*004c*/ 	.word	0xffffffff


	//   ....[9]....
        /*0050*/ 	.word	0xffffffff


	//----- nvinfo : EIATTR_COOP_GROUP_INSTR_OFFSETS
	.align		4
.L_1581:
        /*0054*/ 	.byte	0x04, 0x28
        /*0056*/ 	.short	(.L_1583 - .L_1582)


	//   ....[0]....
.L_1582:
        /*0058*/ 	.word	0x00000a10


	//   ....[1]....
        /*005c*/ 	.word	0x00000a30


	//   ....[2]....
        /*0060*/ 	.word	0x00000a80


	//   ....[3]....
        /*0064*/ 	.word	0x00000aa0


	//   ....[4]....
        /*0068*/ 	.word	0x00000ad0


	//   ....[5]....
        /*006c*/ 	.word	0x00000af0


	//   ....[6]....
        /*0070*/ 	.word	0x00000b20


	//   ....[7]....
        /*0074*/ 	.word	0x00000b40


	//   ....[8]....
        /*0078*/ 	.word	0x00000b70


	//   ....[9]....
        /*007c*/ 	.word	0x00000b90


	//----- nvinfo : EIATTR_EXIT_INSTR_OFFSETS
	.align		4
.L_1583:
        /*0080*/ 	.byte	0x04, 0x1c
        /*0082*/ 	.short	(.L_1585 - .L_1584)


	//   ....[0]....
.L_1584:
        /*0084*/ 	.word	0x00000060


	//   ....[1]....
        /*0088*/ 	.word	0x00002470


	//----- nvinfo : EIATTR_MAX_THREADS
	.align		4
.L_1585:
        /*008c*/ 	.byte	0x04, 0x05
        /*008e*/ 	.short	(.L_1587 - .L_1586)
.L_1586:
        /*0090*/ 	.word	0x000001c0
        /*0094*/ 	.word	0x00000001
        /*0098*/ 	.word	0x00000001


	//----- nvinfo : EIATTR_CRS_STACK_SIZE
	.align		4
.L_1587:
        /*009c*/ 	.byte	0x04, 0x1e
        /*009e*/ 	.short	(.L_1589 - .L_1588)
.L_1588:
        /*00a0*/ 	.word	0x00000000


	//----- nvinfo : EIATTR_CBANK_PARAM_SIZE
	.align		4
.L_1589:
        /*00a4*/ 	.byte	0x03, 0x19
        /*00a6*/ 	.short	0x00a0


	//----- nvinfo : EIATTR_PARAM_CBANK
	.align		4
        /*00a8*/ 	.byte	0x04, 0x0a
        /*00aa*/ 	.short	(.L_1591 - .L_1590)
	.align		4
.L_1590:
        /*00ac*/ 	.word	index@(.nv.constant0._Z35group_norm_nhwc_fwd_one_pass_kernelI11Fp16IOFp16WLi64ELi56ELi448EEv26Group_norm_nhwc_fwd_params)
        /*00b0*/ 	.short	0x0210
        /*00b2*/ 	.short	0x00a0


	//----- nvinfo : EIATTR_SW_WAR
	.align		4
.L_1591:
        /*00b4*/ 	.byte	0x04, 0x36
        /*00b6*/ 	.short	(.L_1593 - .L_1592)
.L_1592:
        /*00b8*/ 	.word	0x00000008
.L_1593:


//--------------------- .nv.info._Z35group_norm_nhwc_fwd_one_pass_kernelI11Fp16IOFp16WLi128ELi56ELi448EEv26Group_norm_nhwc_fwd_params --------------------------
	.section	.nv.info._Z35group_norm_nhwc_fwd_one_pass_kernelI11Fp16IOFp16WLi128ELi56ELi448EEv26Group_norm_nhwc_fwd_params,"",@"SHT_CUDA_INFO"
	.sectionflags	@""
	.align	4


	//----- nvinfo : EIATTR_CUDA_API_VERSION
	.align		4
        /*0000*/ 	.byte	0x04, 0x37
        /*0002*/ 	.short	(.L_1595 - .L_1594)
.L_1594:
        /*0004*/ 	.word	0x00000082


	//----- nvinfo : EIATTR_KPARAM_INFO
	.align		4
.L_1595:
        /*0008*/ 	.byte	0x04, 0x17
        /*000a*/ 	.short	(.L_1597 - .L_1596)
.L_1596:
        /*000c*/ 	.word	0x00000000
        /*0010*/ 	.short	0x0000
        /*0012*/ 	.short	0x0000
        /*0014*/ 	.byte	0x00, 0xf0, 0x81, 0x02


	//----- nvinfo : EIATTR_SPARSE_MMA_MASK
	.align		4
.L_1597:
        /*0018*/ 	.byte	0x03, 0x50
        /*001a*/ 	.short	0x0000


	//----- nvinfo : EIATTR_MAXREG_COUNT
	.align		4
        /*001c*/ 	.byte	0x03, 0x1b
        /*001e*/ 	.short	0x0080


	//----- nvinfo : EIATTR_NUM_BARRIERS
	.align		4
        /*0020*/ 	.byte	0x02, 0x4c
        /*0022*/ 	.byte	0x01
	.zero		1


	//----- nvinfo : EIATTR_MERCURY_ISA_VERSION
	.align		4
        /*0024*/ 	.byte	0x03, 0x5f
        /*0026*/ 	.short	0x0101


	//----- nvinfo : EIATTR_COOP_GROUP_MASK_REGIDS
	.align		4
        /*0028*/ 	.byte	0x04, 0x29
        /*002a*/ 	.short	(.L_1599 - .L_1598)


	//   ....[0]....
.L_1598:
        /*002c*/ 	.word	0xffffffff


	//   ....[1]....
        /*0030*/ 	.word	0xffffffff


	//   ....[2]....
        /*0034*/ 	.word	0xffffffff


	//   ....[3]....
        /*0038*/ 	.word	0xffffffff


	//   ....[4]....
        /*003c*/ 	.word	0xffffffff


	//   ....[5]....
        /*0040*/ 	.word	0xffffffff


	//   ....[6]....
        /*0044*/ 	.word	0xffffffff


	//   ....[7]....
        /*0048*/ 	.word	0xffffffff


	//   ....[8]....
        /*004c*/ 	.word	0xffffffff


	//   ....[9]....
        /*0050*/ 	.word	0xffffffff


	//----- nvinfo : EIATTR_COOP_GROUP_INSTR_OFFSETS
	.align		4
.L_1599:
        /*0054*/ 	.byte	0x04, 0x28
        /*0056*/ 	.short	(.L_1601 - .L_1600)


	//   ....[0]....
.L_1600:
        /*0058*/ 	.word	0x00001040


	//   ....[1]....
        /*005c*/ 	.word	0x00001050


	//   ....[2]....
        /*0060*/ 	.word	0x00001080


	//   ....[3]....
        /*0064*/ 	.word	0x00001090


	//   ....[4]....
        /*0068*/ 	.word	0x000010d0


	//   ....[5]....
        /*006c*/ 	.word	0x000010e0


	//   ....[6]....
        /*0070*/ 	.word	0x00001120


	//   ....[7]....
        /*0074*/ 	.word	0x00001130


	//   ....[8]....
        /*0078*/ 	.word	0x00001170


	//   ....[9]....
        /*007c*/ 	.word	0x00001180


	//----- nvinfo : EIATTR_EXIT_INSTR_OFFSETS
	.align		4
.L_1601:
        /*0080*/ 	.byte	0x04, 0x1c
        /*0082*/ 	.short	(.L_1603 - .L_1602)


	//   ....[0]....
.L_1602:
        /*0084*/ 	.word	0x00000070


	//   ....[1]....
        /*0088*/ 	.word	0x00003be0


	//----- nvinfo : EIATTR_MAX_THREADS
	.align		4
.L_1603:
        /*008c*/ 	.byte	0x04, 0x05
        /*008e*/ 	.short	(.L_1605 - .L_1604)
.L_1604:
        /*0090*/ 	.word	0x000001c0
        /*0094*/ 	.word	0x00000001
        /*0098*/ 	.word	0x00000001


	//----- nvinfo : EIATTR_CRS_STACK_SIZE
	.align		4
.L_1605:
        /*009c*/ 	.byte	0x04, 0x1e
        /*009e*/ 	.short	(.L_1607 - .L_1606)
.L_1606:
        /*00a0*/ 	.word	0x00000000


	//----- nvinfo : EIATTR_CBANK_PARAM_SIZE
	.align		4
.L_1607:
        /*00a4*/ 	.byte	0x03, 0x19
        /*00a6*/ 	.short	0x00a0


	//----- nvinfo : EIATTR_PARAM_CBANK
	.align		4
        /*00a8*/ 	.byte	0x04, 0x0a
        /*00aa*/ 	.short	(.L_1609 - .L_1608)
	.align		4
.L_1608:
        /*00ac*/ 	.word	index@(.nv.constant0._Z35group_norm_nhwc_fwd_one_pass_kernelI11Fp16IOFp16WLi128ELi56ELi448EEv26Group_norm_nhwc_fwd_params)
        /*00b0*/ 	.short	0x0210
        /*00b2*/ 	.short	0x00a0


	//----- nvinfo : EIATTR_SW_WAR
	.align		4
.L_1609:
        /*00b4*/ 	.byte	0x04, 0x36
        /*00b6*/ 	.short	(.L_1611 - .L_1610)
.L_1610:
        /*00b8*/ 	.word	0x00000008
.L_1611:


//--------------------- .nv.info._Z35group_norm_nhwc_fwd_one_pass_kernelI11Fp16IOFp16WLi256ELi56ELi448EEv26Group_norm_nhwc_fwd_params --------------------------
	.section	.nv.info._Z35group_norm_nhwc_fwd_one_pass_kernelI11Fp16IOFp16WLi256ELi56ELi448EEv26Group_norm_nhwc_fwd_params,"",@"SHT_CUDA_INFO"
	.sectionflags	@""
	.align	4


	//----- nvinfo : EIATTR_CUDA_API_VERSION
	.align		4
        /*0000*/ 	.byte	0x04, 0x37
        /*0002*/ 	.short	(.L_1613 - .L_1612)
.L_1612:
        /*0004*/ 	.word	0x00000082


	//----- nvinfo : EIATTR_KPARAM_INFO
	.align		4
.L_1613:
        /*0008*/ 	.byte	0x04, 0x17
        /*000a*/ 	.short	(.L_1615 - .L_1614)
.L_1614:
        /*000c*/ 	.word	0x00000000
        /*0010*/ 	.short	0x0000
        /*0012*/ 	.short	0x0000
        /*0014*/ 	.byte	0x00, 0xf0, 0x81, 0x02


	//----- nvinfo : EIATTR_SPARSE_MMA_MASK
	.align		4
.L_1615:
        /*0018*/ 	.byte	0x03, 0x50
        /*001a*/ 	.short	0x0000


	//----- nvinfo : EIATTR_MAXREG_COUNT
	.align		4
        /*001c*/ 	.byte	0x03, 0x1b
        /*001e*/ 	.short	0x0080


	//----- nvinfo : EIATTR_NUM_BARRIERS
	.align		4
        /*0020*/ 	.byte	0x02, 0x4c
        /*0022*/ 	.byte	0x01
	.zero		1


	//----- nvinfo : EIATTR_MERCURY_ISA_VERSION
	.align		4
        /*0024*/ 	.byte	0x03, 0x5f
        /*0026*/ 	.short	0x0101


	//----- nvinfo : EIATTR_COOP_GROUP_MASK_REGIDS
	.align		4
        /*0028*/ 	.byte	0x04, 0x29
        /*002a*/ 	.short	(.L_1617 - .L_1616)


	//   ....[0]....
.L_1616:
        /*002c*/ 	.word	0xffffffff


	//   ....[1]....
        /*0030*/ 	.word	0xffffffff


	//   ....[2]....
        /*0034*/ 	.word	0xffffffff


	//   ....[3]....
        /*0038*/ 	.word	0xffffffff


	//   ....[4]....
        /*003c*/ 	.word	0xffffffff


	//   ....[5]....
        /*0040*/ 	.word	0xffffffff


	//   ....[6]....
        /*0044*/ 	.word	0xffffffff


	//   ....[7]....
        /*0048*/ 	.word	0xffffffff


	//   ....[8]....
        /*004c*/ 	.word	0xffffffff


	//   ....[9]....
        /*0050*/ 	.word	0xffffffff


	//----- nvinfo : EIATTR_COOP_GROUP_INSTR_OFFSETS
	.align		4
.L_1617:
        /*0054*/ 	.byte	0x04, 0x28
        /*0056*/ 	.short	(.L_1619 - .L_1618)


	//   ....[0]....
.L_1618:
        /*0058*/ 	.word	0x00001bb0


	//   ....[1]....
        /*005c*/ 	.word	0x00001bc0


	//   ....[2]....
        /*0060*/ 	.word	0x00001bf0


	//   ....[3]....
        /*0064*/ 	.word	0x00001c00


	//   ....[4]....
        /*0068*/ 	.word	0x00001c40


	//   ....[5]....
        /*006c*/ 	.word	0x00001c50


	//   ....[6]....
        /*0070*/ 	.word	0x00001c90


	//   ....[7]....
        /*0074*/ 	.word	0x00001ca0


	//   ....[8]....
        /*0078*/ 	.word	0x00001ce0


	//   ....[9]....
        /*007c*/ 	.word	0x00001cf0


	//----- nvinfo : EIATTR_EXIT_INSTR_OFFSETS
	.align		4
.L_1619:
        /*0080*/ 	.byte	0x04, 0x1c
        /*0082*/ 	.short	(.L_1621 - .L_1620)


	//   ....[0]....
.L_1620:
        /*0084*/ 	.word	0x00000060


	//   ....[1]....
        /*0088*/ 	.word	0x00005180


	//----- nvinfo : EIATTR_MAX_THREADS
	.align		4
.L_1621:
        /*008c*/ 	.byte	0x04, 0x05
        /*008e*/ 	.short	(.L_1623 - .L_1622)
.L_1622:
        /*0090*/ 	.word	0x000001c0
        /*0094*/ 	.word	0x00000001
        /*0098*/ 	.word	0x00000001


	//----- nvinfo : EIATTR_CRS_STACK_SIZE
	.align		4
.L_1623:
        /*009c*/ 	.byte	0x04, 0x1e
        /*009e*/ 	.short	(.L_1625 - .L_1624)
.L_1624:
        /*00a0*/ 	.word	0x00000000


	//----- nvinfo : EIATTR_CBANK_PARAM_SIZE
	.align		4
.L_1625:
        /*00a4*/ 	.byte	0x03, 0x19
        /*00a6*/ 	.short	0x00a0


	//----- nvinfo : EIATTR_PARAM_CBANK
	.align		4
        /*00a8*/ 	.byte	0x04, 0x0a
        /*00aa*/ 	.short	(.L_1627 - .L_1626)
	.align		4
.L_1626:
        /*00ac*/ 	.word	index@(.nv.constant0._Z35group_norm_nhwc_fwd_one_pass_kernelI11Fp16IOFp16WLi256ELi56ELi448EEv26Group_norm_nhwc_fwd_params)
        /*00b0*/ 	.short	0x0210
        /*00b2*/ 	.short	0x00a0


	//----- nvinfo : EIATTR_SW_WAR
	.align		4
.L_1627:
        /*00b4*/ 	.byte	0x04, 0x36
        /*00b6*/ 	.short	(.L_1629 - .L_1628)
.L_1628:
        /*00b8*/ 	.word	0x00000008
.L_1629:


//--------------------- .nv.info._Z35group_norm_nhwc_fwd_one_pass_kernelI11Fp16IOFp16WLi512ELi56ELi448EEv26Group_norm_nhwc_fwd_params --------------------------
	.section	.nv.info._Z35group_norm_nhwc_fwd_one_pass_kernelI11Fp16IOFp16WLi512ELi56ELi448EEv26Group_norm_nhwc_fwd_params,"",@"SHT_CUDA_INFO"
	.sectionflags	@""
	.align	4


	//----- nvinfo : EIATTR_CUDA_API_VERSION
	.align		4
        /*0000*/ 	.byte	0x04, 0x37
        /*0002*/ 	.short	(.L_1631 - .L_1630)
.L_1630:
        /*0004*/ 	.word	0x00000082


	//----- nvinfo : EIATTR_KPARAM_INFO
	.align		4
.L_1631:
        /*0008*/ 	.byte	0x04, 0x17
        /*000a*/ 	.short	(.L_1633 - .L_1632)
.L_1632:
        /*000c*/ 	.word	0x00000000
        /*0010*/ 	.short	0x0000
        /*0012*/ 	.short	0x0000
        /*0014*/ 	.byte	0x00, 0xf0, 0x81, 0x02


	//----- nvinfo : EIATTR_SPARSE_MMA_MASK
	.align		4
.L_1633:
        /*0018*/ 	.byte	0x03, 0x50
        /*001a*/ 	.short	0x0000


	//----- nvinfo : EIATTR_MAXREG_COUNT
	.align		4
        /*001c*/ 	.byte	0x03, 0x1b
        /*001e*/ 	.short	0x0080


	//----- nvinfo : EIATTR_NUM_BARRIERS
	.align		4
        /*0020*/ 	.byte	0x02, 0x4c
        /*0022*/ 	.byte	0x01
	.zero		1


	//----- nvinfo : EIATTR_MERCURY_ISA_VERSION
	.align		4
        /*0024*/ 	.byte	0x03, 0x5f
        /*0026*/ 	.short	0x0101


	//----- nvinfo : EIATTR_COOP_GROUP_MASK_REGIDS
	.align		4
        /*0028*/ 	.byte	0x04, 0x29
        /*002a*/ 	.short	(.L_1635 - .L_1634)


	//   ....[0]....
.L_1634:
        /*002c*/ 	.word	0xffffffff


	//   ....[1]....
        /*0030*/ 	.word	0xffffffff


	//   ....[2]....
        /*0034*/ 	.word	0xffffffff


	//   ....[3]....
        /*0038*/ 	.word	0xffffffff


	//   ....[4]....
        /*003c*/ 	.word	0xffffffff


	//   ....[5]....
        /*0040*/ 	.word	0xffffffff


	//   ....[6]....
        /*0044*/ 	.word	0xffffffff


	//   ....[7]....
        /*0048*/ 	.word	0xffffffff


	//   ....[8]....
        /*004c*/ 	.word	0xffffffff


	//   ....[9]....
        /*0050*/ 	.word	0xffffffff


	//----- nvinfo : EIATTR_COOP_GROUP_INSTR_OFFSETS
	.align		4
.L_1635:
        /*0054*/ 	.byte	0x04, 0x28
        /*0056*/ 	.short	(.L_1637 - .L_1636)


	//   ....[0]....
.L_1636:
        /*0058*/ 	.word	0x00003a40


	//   ....[1]....
        /*005c*/ 	.word	0x00003a50


	//   ....[2]....
        /*0060*/ 	.word	0x00003a90


	//   ....[3]....
        /*0064*/ 	.word	0x00003aa0


	//   ....[4]....
        /*0068*/ 	.word	0x00003ae0


	//   ....[5]....
        /*006c*/ 	.word	0x00003af0


	//   ....[6]....
        /*0070*/ 	.word	0x00003b30


	//   ....[7]....
        /*0074*/ 	.word	0x00003b40


	//   ....[8]....
        /*0078*/ 	.word	0x00003b90


	//   ....[9]....
        /*007c*/ 	.word	0x00003ba0


	//----- nvinfo : EIATTR_EXIT_INSTR_OFFSETS
	.align		4
.L_1637:
        /*0080*/ 	.byte	0x04, 0x1c
        /*0082*/ 	.short	(.L_1639 - .L_1638)


	//   ....[0]....
.L_1638:
        /*0084*/ 	.word	0x00000060


	//   ....[1]....
        /*0088*/ 	.word	0x000092f0


	//----- nvinfo : EIATTR_MAX_THREADS
	.align		4
.L_1639:
        /*008c*/ 	.byte	0x04, 0x05
        /*008e*/ 	.short	(.L_1641 - .L_1640)
.L_1640:
        /*0090*/ 	.word	0x000001c0
        /*0094*/ 	.word	0x00000001
        /*0098*/ 	.word	0x00000001


	//----- nvinfo : EIATTR_CRS_STACK_SIZE
	.align		4
.L_1641:
        /*009c*/ 	.byte	0x04, 0x1e
        /*009e*/ 	.short	(.L_1643 - .L_1642)
.L_1642:
        /*00a0*/ 	.word	0x00000000


	//----- nvinfo : EIATTR_CBANK_PARAM_SIZE
	.align		4
.L_1643:
        /*00a4*/ 	.byte	0x03, 0x19
        /*00a6*/ 	.short	0x00a0


	//----- nvinfo : EIATTR_PARAM_CBANK
	.align		4
        /*00a8*/ 	.byte	0x04, 0x0a
        /*00aa*/ 	.short	(.L_1645 - .L_1644)
	.align		4
.L_1644:
        /*00ac*/ 	.word	index@(.nv.constant0._Z35group_norm_nhwc_fwd_one_pass_kernelI11Fp16IOFp16WLi512ELi56ELi448EEv26Group_norm_nhwc_fwd_params)
        /*00b0*/ 	.short	0x0210
        /*00b2*/ 	.short	0x00a0


	//----- nvinfo : EIATTR_SW_WAR
	.align		4
.L_1645:
        /*00b4*/ 	.byte	0x04, 0x36
        /*00b6*/ 	.short	(.L_1647 - .L_1646)
.L_1646:
        /*00b8*/ 	.word	0x00000008
.L_1647:


//--------------------- .nv.info._Z35group_norm_nhwc_fwd_one_pass_kernelI11Fp32IOFp32WLi64ELi56ELi448EEv26Group_norm_nhwc_fwd_params --------------------------
	.section	.nv.info._Z35group_norm_nhwc_fwd_one_pass_kernelI11Fp32IOFp32WLi64ELi56ELi448EEv26Group_norm_nhwc_fwd_params,"",@"SHT_CUDA_INFO"
	.sectionflags	@""
	.align	4


	//----- nvinfo : EIATTR_CUDA_API_VERSION
	.align		4
        /*0000*/ 	.byte	0x04, 0x37
        /*0002*/ 	.short	(.L_1649 - .L_1648)
.L_1648:
        /*0004*/ 	.word	0x00000082


	//----- nvinfo : EIATTR_KPARAM_INFO
	.align		4
.L_1649:
        /*0008*/ 	.byte	0x04, 0x17
        /*000a*/ 	.short	(.L_1651 - .L_1650)
.L_1650:
        /*000c*/ 	.word	0x00000000
        /*0010*/ 	.short	0x0000
        /*0012*/ 	.short	0x0000
        /*0014*/ 	.byte	0x00, 0xf0, 0x81, 0x02


	//----- nvinfo : EIATTR_SPARSE_MMA_MASK
	.align		4
.L_1651:
        /*0018*/ 	.byte	0x03, 0x50
        /*001a*/ 	.short	0x0000


	//----- nvinfo : EIATTR_MAXREG_COUNT
	.align		4
        /*001c*/ 	.byte	0x03, 0x1b
        /*001e*/ 	.short	0x0080


	//----- nvinfo : EIATTR_NUM_BARRIERS
	.align		4
        /*0020*/ 	.byte	0x02, 0x4c
        /*0022*/ 	.byte	0x01
	.zero		1


	//----- nvinfo : EIATTR_MERCURY_ISA_VERSION
	.align		4
        /*0024*/ 	.byte	0x03, 0x5f
        /*0026*/ 	.short	0x0101


	//----- nvinfo : EIATTR_COOP_GROUP_MASK_REGIDS
	.align		4
        /*0028*/ 	.byte	0x04, 0x29
        /*002a*/ 	.short	(.L_1653 - .L_1652)


	//   ....[0]....
.L_1652:
        /*002c*/ 	.word	0xffffffff


	//   ....[1]....
        /*0030*/ 	.word	0xffffffff


	//   ....[2]....
        /*0034*/ 	.word	0xffffffff


	//   ....[3]....
        /*0038*/ 	.word	0xffffffff


	//   ....[4]....
        /*003c*/ 	.word	0xffffffff


	//   ....[5]....
        /*0040*/ 	.word	0xffffffff


	//   ....[6]....
        /*0044*/ 	.word	0xffffffff


	//   ....[7]....
        /*0048*/ 	.word	0xffffffff


	//   ....[8]....
        /*004c*/ 	.word	0xffffffff


	//   ....[9]....
        /*0050*/ 	.word	0xffffffff


	//----- nvinfo : EIATTR_COOP_GROUP_INSTR_OFFSETS
	.align		4
.L_1653:
        /*0054*/ 	.byte	0x04, 0x28
        /*0056*/ 	.short	(.L_1655 - .L_1654)


	//   ....[0]....
.L_1654:
        /*0058*/ 	.word	0x000009b0


	//   ....[1]....
        /*005c*/ 	.word	0x000009d0


	//   ....[2]....
        /*0060*/ 	.word	0x00000a10


	//   ....[3]....
        /*0064*/ 	.word	0x00000a30


	//   ....[4]....
        /*0068*/ 	.word	0x00000a60


	//   ....[5]....
        /*006c*/ 	.word	0x00000a80


	//   ....[6]....
        /*0070*/ 	.word	0x00000ab0


	//   ....[7]....
        /*0074*/ 	.word	0x00000ad0


	//   ....[8]....
        /*0078*/ 	.word	0x00000b00


	//   ....[9]....
        /*007c*/ 	.word	0x00000b20


	//----- nvinfo : EIATTR_EXIT_INSTR_OFFSETS
	.align		4
.L_1655:
        /*0080*/ 	.byte	0x04, 0x1c
        /*0082*/ 	.short	(.L_1657 - .L_1656)


	//   ....[0]....
.L_1656:
        /*0084*/ 	.word	0x00000060


	//   ....[1]....
        /*0088*/ 	.word	0x00002310


	//----- nvinfo : EIATTR_MAX_THREADS
	.align		4
.L_1657:
        /*008c*/ 	.byte	0x04, 0x05
        /*008e*/ 	.short	(.L_1659 - .L_1658)
.L_1658:
        /*0090*/ 	.word	0x000001c0
        /*0094*/ 	.word	0x00000001
        /*0098*/ 	.word	0x00000001


	//----- nvinfo : EIATTR_CRS_STACK_SIZE
	.align		4
.L_1659:
        /*009c*/ 	.byte	0x04, 0x1e
        /*009e*/ 	.short	(.L_1661 - .L_1660)
.L_1660:
        /*00a0*/ 	.word	0x00000000


	//----- nvinfo : EIATTR_CBANK_PARAM_SIZE
	.align		4
.L_1661:
        /*00a4*/ 	.byte	0x03, 0x19
        /*00a6*/ 	.short	0x00a0


	//----- nvinfo : EIATTR_PARAM_CBANK
	.align		4
        /*00a8*/ 	.byte	0x04, 0x0a
        /*00aa*/ 	.short	(.L_1663 - .L_1662)
	.align		4
.L_1662:
        /*00ac*/ 	.word	index@(.nv.constant0._Z35group_norm_nhwc_fwd_one_pass_kernelI11Fp32IOFp32WLi64ELi56ELi448EEv26Group_norm_nhwc_fwd_params)
        /*00b0*/ 	.short	0x0210
        /*00b2*/ 	.short	0x00a0


	//----- nvinfo : EIATTR_SW_WAR
	.align		4
.L_1663:
        /*00b4*/ 	.byte	0x04, 0x36
        /*00b6*/ 	.short	(.L_1665 - .L_1664)
.L_1664:
        /*00b8*/ 	.word	0x00000008
.L_1665:


//--------------------- .nv.info._Z35group_norm_nhwc_fwd_one_pass_kernelI11Fp32IOFp32WLi128ELi56ELi448EEv26Group_norm_nhwc_fwd_params --------------------------
	.section	.nv.info._Z35group_norm_nhwc_fwd_one_pass_kernelI11Fp32IOFp32WLi128ELi56ELi448EEv26Group_norm_nhwc_fwd_params,"",@"SHT_CUDA_INFO"
	.sectionflags	@""
	.align	4


	//----- nvinfo : EIATTR_CUDA_API_VERSION
	.align		4
        /*0000*/ 	.byte	0x04, 0x37
        /*0002*/ 	.short	(.L_1667 - .L_1666)
.L_1666:
        /*0004*/ 	.word	0x00000082


	//----- nvinfo : EIATTR_KPARAM_INFO
	.align		4
.L_1667:
        /*0008*/ 	.byte	0x04, 0x17
        /*000a*/ 	.short	(.L_1669 - .L_1668)
.L_1668:
        /*000c*/ 	.word	0x00000000
        /*0010*/ 	.short	0x0000
        /*0012*/ 	.short	0x0000
        /*0014*/ 	.byte	0x00, 0xf0, 0x81, 0x02


	//----- nvinfo : EIATTR_SPARSE_MMA_MASK
	.align		4
.L_1669:
        /*0018*/ 	.byte	0x03, 0x50
        /*001a*/ 	.short	0x0000


	//----- nvinfo : EIATTR_MAXREG_COUNT
	.align		4
        /*001c*/ 	.byte	0x03, 0x1b
        /*001e*/ 	.short	0x0080


	//----- nvinfo : EIATTR_NUM_BARRIERS
	.align		4
        /*0020*/ 	.byte	0x02, 0x4c
        /*0022*/ 	.byte	0x01
	.zero		1


	//----- nvinfo : EIATTR_MERCURY_ISA_VERSION
	.align		4
        /*0024*/ 	.byte	0x03, 0x5f
        /*0026*/ 	.short	0x0101


	//----- nvinfo : EIATTR_COOP_GROUP_MASK_REGIDS
	.align		4
        /*0028*/ 	.byte	0x04, 0x29
        /*002a*/ 	.short	(.L_1671 - .L_1670)


	//   ....[0]....
.L_1670:
        /*002c*/ 	.word	0xffffffff


	//   ....[1]....
        /*0030*/ 	.word	0xffffffff


	//   ....[2]....
        /*0034*/ 	.word	0xffffffff


	//   ....[3]....
        /*0038*/ 	.word	0xffffffff


	//   ....[4]....
        /*003c*/ 	.word	0xffffffff


	//   ....[5]....
        /*0040*/ 	.word	0xffffffff


	//   ....[6]....
        /*0044*/ 	.word	0xffffffff


	//   ....[7]....
        /*0048*/ 	.word	0xffffffff


	//   ....[8]....
        /*004c*/ 	.word	0xffffffff


	//   ....[9]....
        /*0050*/ 	.word	0xffffffff


	//----- nvinfo : EIATTR_COOP_GROUP_INSTR_OFFSETS
	.align		4
.L_1671:
        /*0054*/ 	.byte	0x04, 0x28
        /*0056*/ 	.short	(.L_1673 - .L_1672)


	//   ....[0]....
.L_1672:
        /*0058*/ 	.word	0x00000fb0


	//   ....[1]....
        /*005c*/ 	.word	0x00000fc0


	//   ....[2]....
        /*0060*/ 	.word	0x00000ff0


	//   ....[3]....
        /*0064*/ 	.word	0x00001000


	//   ....[4]....
        /*0068*/ 	.word	0x00001040


	//   ....[5]....
        /*006c*/ 	.word	0x00001050


	//   ....[6]....
        /*0070*/ 	.word	0x00001090


	//   ....[7]....
        /*0074*/ 	.word	0x000010a0


	//   ....[8]....
        /*0078*/ 	.word	0x000010e0


	//   ....[9]....
        /*007c*/ 	.word	0x000010f0


	//----- nvinfo : EIATTR_EXIT_INSTR_OFFSETS
	.align		4
.L_1673:
        /*0080*/ 	.byte	0x04, 0x1c
        /*0082*/ 	.short	(.L_1675 - .L_1674)


	//   ....[0]....
.L_1674:
        /*0084*/ 	.word	0x00000070


	//   ....[1]....
        /*0088*/ 	.word	0x000039a0


	//----- nvinfo : EIATTR_MAX_THREADS
	.align		4
.L_1675:
        /*008c*/ 	.byte	0x04, 0x05
        /*008e*/ 	.short	(.L_1677 - .L_1676)
.L_1676:
        /*0090*/ 	.word	0x000001c0
        /*0094*/ 	.word	0x00000001
        /*0098*/ 	.word	0x00000001


	//----- nvinfo : EIATTR_CRS_STACK_SIZE
	.align		4
.L_1677:
        /*009c*/ 	.byte	0x04, 0x1e
        /*009e*/ 	.short	(.L_1679 - .L_1678)
.L_1678:
        /*00a0*/ 	.word	0x00000000


	//----- nvinfo : EIATTR_CBANK_PARAM_SIZE
	.align		4
.L_1679:
        /*00a4*/ 	.byte	0x03, 0x19
        /*00a6*/ 	.short	0x00a0


	//----- nvinfo : EIATTR_PARAM_CBANK
	.align		4
        /*00a8*/ 	.byte	0x04, 0x0a
        /*00aa*/ 	.short	(.L_1681 - .L_1680)
	.align		4
.L_1680:
        /*00ac*/ 	.word	index@(.nv.constant0._Z35group_norm_nhwc_fwd_one_pass_kernelI11Fp32IOFp32WLi128ELi56ELi448EEv26Group_norm_nhwc_fwd_params)
        /*00b0*/ 	.short	0x0210
        /*00b2*/ 	.short	0x00a0


	//----- nvinfo : EIATTR_SW_WAR
	.align		4
.L_1681:
        /*00b4*/ 	.byte	0x04, 0x36
        /*00b6*/ 	.short	(.L_1683 - .L_1682)
.L_1682:
        /*00b8*/ 	.word	0x00000008
.L_1683:


//--------------------- .nv.info._Z35group_norm_nhwc_fwd_one_pass_kernelI11Fp32IOFp32WLi256ELi56ELi448EEv26Group_norm_nhwc_fwd_params --------------------------
	.section	.nv.info._Z35group_norm_nhwc_fwd_one_pass_kernelI11Fp32IOFp32WLi256ELi56ELi448EEv26Group_norm_nhwc_fwd_params,"",@"SHT_CUDA_INFO"
	.sectionflags	@""
	.align	4


	//----- nvinfo : EIATTR_CUDA_API_VERSION
	.align		4
        /*0000*/ 	.byte	0x04, 0x37
        /*0002*/ 	.short	(.L_1685 - .L_1684)
.L_1684:
        /*0004*/ 	.word	0x00000082


	//----- nvinfo : EIATTR_KPARAM_INFO
	.align		4
.L_1685:
        /*0008*/ 	.byte	0x04, 0x17
        /*000a*/ 	.short	(.L_1687 - .L_1686)
.L_1686:
        /*000c*/ 	.word	0x00000000
        /*0010*/ 	.short	0x0000
        /*0012*/ 	.short	0x0000
        /*0014*/ 	.byte	0x00, 0xf0, 0x81, 0x02


	//----- nvinfo : EIATTR_SPARSE_MMA_MASK
	.align		4
.L_1687:
        /*0018*/ 	.byte	0x03, 0x50
        /*001a*/ 	.short	0x0000


	//----- nvinfo : EIATTR_MAXREG_COUNT
	.align		4
        /*001c*/ 	.byte	0x03, 0x1b
        /*001e*/ 	.short	0x0080


	//----- nvinfo : EIATTR_NUM_BARRIERS
	.align		4
        /*0020*/ 	.byte	0x02, 0x4c
        /*0022*/ 	.byte	0x01
	.zero		1


	//----- nvinfo : EIATTR_MERCURY_ISA_VERSION
	.align		4
        /*0024*/ 	.byte	0x03, 0x5f
        /*0026*/ 	.short	0x0101


	//----- nvinfo : EIATTR_COOP_GROUP_MASK_REGIDS
	.align		4
        /*0028*/ 	.byte	0x04, 0x29
        /*002a*/ 	.short	(.L_1689 - .L_1688)


	//   ....[0]....
.L_1688:
        /*002c*/ 	.word	0xffffffff


	//   ....[1]....
        /*0030*/ 	.word	0xffffffff


	//   ....[2]....
        /*0034*/ 	.word	0xffffffff


	//   ....[3]....
        /*0038*/ 	.word	0xffffffff


	//   ....[4]....
        /*003c*/ 	.word	0xffffffff


	//   ....[5]....
        /*0040*/ 	.word	0xffffffff


	//   ....[6]....
        /*0044*/ 	.word	0xffffffff


	//   ....[7]....
        /*0048*/ 	.word	0xffffffff


	//   ....[8]....
        /*004c*/ 	.word	0xffffffff


	//   ....[9]....
        /*0050*/ 	.word	0xffffffff


	//----- nvinfo : EIATTR_COOP_GROUP_INSTR_OFFSETS
	.align		4
.L_1689:
        /*0054*/ 	.byte	0x04, 0x28
        /*0056*/ 	.short	(.L_1691 - .L_1690)


	//   ....[0]....
.L_1690:
        /*0058*/ 	.word	0x000019e0


	//   ....[1]....
        /*005c*/ 	.word	0x000019f0


	//   ....[2]....
        /*0060*/ 	.word	0x00001a20


	//   ....[3]....
        /*0064*/ 	.word	0x00001a30


	//   ....[4]....
        /*0068*/ 	.word	0x00001a70


	//   ....[5]....
        /*006c*/ 	.word	0x00001a80


	//   ....[6]....
        /*0070*/ 	.word	0x00001ac0


	//   ....[7]....
        /*0074*/ 	.word	0x00001ad0


	//   ....[8]....
        /*0078*/ 	.word	0x00001b10


	//   ....[9]....
        /*007c*/ 	.word	0x00001b20


	//----- nvinfo : EIATTR_EXIT_INSTR_OFFSETS
	.align		4
.L_1691:
        /*0080*/ 	.byte	0x04, 0x1c
        /*0082*/ 	.short	(.L_1693 - .L_1692)


	//   ....[0]....
.L_1692:
        /*0084*/ 	.word	0x00000060


	//   ....[1]....
        /*0088*/ 	.word	0x00004be0


	//----- nvinfo : EIATTR_MAX_THREADS
	.align		4
.L_1693:
        /*008c*/ 	.byte	0x04, 0x05
        /*008e*/ 	.short	(.L_1695 - .L_1694)
.L_1694:
        /*0090*/ 	.word	0x000001c0
        /*0094*/ 	.word	0x00000001
        /*0098*/ 	.word	0x00000001


	//----- nvinfo : EIATTR_CRS_STACK_SIZE
	.align		4
.L_1695:
        /*009c*/ 	.byte	0x04, 0x1e
        /*009e*/ 	.short	(.L_1697 - .L_1696)
.L_1696:
        /*00a0*/ 	.word	0x00000000


	//----- nvinfo : EIATTR_CBANK_PARAM_SIZE
	.align		4
.L_1697:
        /*00a4*/ 	.byte	0x03, 0x19
        /*00a6*/ 	.short	0x00a0


	//----- nvinfo : EIATTR_PARAM_CBANK
	.align		4
        /*00a8*/ 	.byte	0x04, 0x0a
        /*00aa*/ 	.short	(.L_1699 - .L_1698)
	.align		4
.L_1698:
        /*00ac*/ 	.word	index@(.nv.constant0._Z35group_norm_nhwc_fwd_one_pass_kernelI11Fp32IOFp32WLi256ELi56ELi448EEv26Group_norm_nhwc_fwd_params)
        /*00b0*/ 	.short	0x0210
        /*00b2*/ 	.short	0x00a0


	//----- nvinfo : EIATTR_SW_WAR
	.align		4
.L_1699:
        /*00b4*/ 	.byte	0x04, 0x36
        /*00b6*/ 	.short	(.L_1701 - .L_1700)
.L_1700:
        /*00b8*/ 	.word	0x00000008
.L_1701:


//--------------------- .nv.info._Z35group_norm_nhwc_fwd_one_pass_kernelI11Fp32IOFp32WLi512ELi56ELi448EEv26Group_norm_nhwc_fwd_params --------------------------
	.section	.nv.info._Z35group_norm_nhwc_fwd_one_pass_kernelI11Fp32IOFp32WLi512ELi56ELi448EEv26Group_norm_nhwc_fwd_params,"",@"SHT_CUDA_INFO"
	.sectionflags	@""
	.align	4


	//----- nvinfo : EIATTR_CUDA_API_VERSION
	.align		4
        /*0000*/ 	.byte	0x04, 0x37
        /*0002*/ 	.short	(.L_1703 - .L_1702)
.L_1702:
        /*0004*/ 	.word	0x00000082


	//----- nvinfo : EIATTR_KPARAM_INFO
	.align		4
.L_1703:
        /*0008*/ 	.byte	0x04, 0x17
        /*000a*/ 	.short	(.L_1705 - .L_1704)
.L_1704:
        /*000c*/ 	.word	0x00000000
        /*0010*/ 	.short	0x0000
        /*0012*/ 	.short	0x0000
        /*0014*/ 	.byte	0x00, 0xf0, 0x81, 0x02


	//----- nvinfo : EIATTR_SPARSE_MMA_MASK
	.align		4
.L_1705:
        /*0018*/ 	.byte	0x03, 0x50
        /*001a*/ 	.short	0x0000


	//----- nvinfo : EIATTR_MAXREG_COUNT
	.align		4
        /*001c*/ 	.byte	0x03, 0x1b
        /*001e*/ 	.short	0x0080


	//----- nvinfo : EIATTR_NUM_BARRIERS
	.align		4
        /*0020*/ 	.byte	0x02, 0x4c
        /*0022*/ 	.byte	0x01
	.zero		1


	//----- nvinfo : EIATTR_MERCURY_ISA_VERSION
	.align		4
        /*0024*/ 	.byte	0x03, 0x5f
        /*0026*/ 	.short	0x0101


	//----- nvinfo : EIATTR_COOP_GROUP_MASK_REGIDS
	.align		4
        /*0028*/ 	.byte	0x04, 0x29
        /*002a*/ 	.short	(.L_1707 - .L_1706)


	//   ....[0]....
.L_1706:
        /*002c*/ 	.word	0xffffffff


	//   ....[1]....
        /*0030*/ 	.word	0xffffffff


	//   ....[2]....
        /*0034*/ 	.word	0xffffffff


	//   ....[3]....
        /*0038*/ 	.word	0xffffffff


	//   ....[4]....
        /*003c*/ 	.word	0xffffffff


	//   ....[5]....
        /*0040*/ 	.word	0xffffffff


	//   ....[6]....
        /*0044*/ 	.word	0xffffffff


	//   ....[7]....
        /*0048*/ 	.word	0xffffffff


	//   ....[8]....
        /*004c*/ 	.word	0xffffffff


	//   ....[9]....
        /*0050*/ 	.word	0xffffffff


	//----- nvinfo : EIATTR_COOP_GROUP_INSTR_OFFSETS
	.align		4
.L_1707:
        /*0054*/ 	.byte	0x04, 0x28
        /*0056*/ 	.short	(.L_1709 - .L_1708)


	//   ....[0]....
.L_1708:
        /*0058*/ 	.word	0x00003660


	//   ....[1]....
        /*005c*/ 	.word	0x00003670


	//   ....[2]....
        /*0060*/ 	.word	0x000036b0


	//   ....[3]....
        /*0064*/ 	.word	0x000036c0


	//   ....[4]....
        /*0068*/ 	.word	0x00003700


	//   ....[5]....
        /*006c*/ 	.word	0x00003710


	//   ....[6]....
        /*0070*/ 	.word	0x00003750


	//   ....[7]....
        /*0074*/ 	.word	0x00003760


	//   ....[8]....
        /*0078*/ 	.word	0x000037b0


	//   ....[9]....
        /*007c*/ 	.word	0x000037c0


	//----- nvinfo : EIATTR_EXIT_INSTR_OFFSETS
	.align		4
.L_1709:
        /*0080*/ 	.byte	0x04, 0x1c
        /*0082*/ 	.short	(.L_1711 - .L_1710)


	//   ....[0]....
.L_1710:
        /*0084*/ 	.word	0x00000060


	//   ....[1]....
        /*0088*/ 	.word	0x000089c0


	//----- nvinfo : EIATTR_MAX_THREADS
	.align		4
.L_1711:
        /*008c*/ 	.byte	0x04, 0x05
        /*008e*/ 	.short	(.L_1713 - .L_1712)
.L_1712:
        /*0090*/ 	.word	0x000001c0
        /*0094*/ 	.word	0x00000001
        /*0098*/ 	.word	0x00000001


	//----- nvinfo : EIATTR_CRS_STACK_SIZE
	.align		4
.L_1713:
        /*009c*/ 	.byte	0x04, 0x1e
        /*009e*/ 	.short	(.L_1715 - .L_1714)
.L_1714:
        /*00a0*/ 	.word	0x00000000


	//----- nvinfo : EIATTR_CBANK_PARAM_SIZE
	.align		4
.L_1715:
        /*00a4*/ 	.byte	0x03, 0x19
        /*00a6*/ 	.short	0x00a0


	//----- nvinfo : EIATTR_PARAM_CBANK
	.align		4
        /*00a8*/ 	.byte	0x04, 0x0a
        /*00aa*/ 	.short	(.L_1717 - .L_1716)
	.align		4
.L_1716:
        /*00ac*/ 	.word	index@(.nv.constant0._Z35group_norm_nhwc_fwd_one_pass_kernelI11Fp32IOFp32WLi512ELi56ELi448EEv26Group_norm_nhwc_fwd_params)
        /*00b0*/ 	.short	0x0210
        /*00b2*/ 	.short	0x00a0


	//----- nvinfo : EIATTR_SW_WAR
	.align		4
.L_1717:
        /*00b4*/ 	.byte	0x04, 0x36
        /*00b6*/ 	.short	(.L_1719 - .L_1718)
.L_1718:
        /*00b8*/ 	.word	0x00000008
.L_1719:


//--------------------- .nv.info._Z35group_norm_nhwc_fwd_one_pass_kernelI11Fp32IOBf16WLi64ELi56ELi448EEv26Group_norm_nhwc_fwd_params --------------------------
	.section	.nv.info._Z35group_norm_nhwc_fwd_one_pass_kernelI11Fp32IOBf16WLi64ELi56ELi448EEv26Group_norm_nhwc_fwd_params,"",@"SHT_CUDA_INFO"
	.sectionflags	@""
	.align	4


	//----- nvinfo : EIATTR_CUDA_API_VERSION
	.align		4
        /*0000*/ 	.byte	0x04, 0x37
        /*0002*/ 	.short	(.L_1721 - .L_1720)
.L_1720:
        /*0004*/ 	.word	0x00000082


	//----- nvinfo : EIATTR_KPARAM_INFO
	.align		4
.L_1721:
        /*0008*/ 	.byte	0x04, 0x17
        /*000a*/ 	.short	(.L_1723 - .L_1722)
.L_1722:
        /*000c*/ 	.word	0x00000000
        /*0010*/ 	.short	0x0000
        /*0012*/ 	.short	0x0000
        /*0014*/ 	.byte	0x00, 0xf0, 0x81, 0x02


	//----- nvinfo : EIATTR_SPARSE_MMA_MASK
	.align		4
.L_1723:
        /*0018*/ 	.byte	0x03, 0x50
        /*001a*/ 	.short	0x0000


	//----- nvinfo : EIATTR_MAXREG_COUNT
	.align		4
        /*001c*/ 	.byte	0x03, 0x1b
        /*001e*/ 	.short	0x0080


	//----- nvinfo : EIATTR_NUM_BARRIERS
	.align		4
        /*0020*/ 	.byte	0x02, 0x4c
        /*0022*/ 	.byte	0x01
	.zero		1


	//----- nvinfo : EIATTR_MERCURY_ISA_VERSION
	.align		4
        /*0024*/ 	.byte	0x03, 0x5f
        /*0026*/ 	.short	0x0101


	//----- nvinfo : EIATTR_COOP_GROUP_MASK_REGIDS
	.align		4
        /*0028*/ 	.byte	0x04, 0x29
        /*002a*/ 	.short	(.L_1725 - .L_1724)


	//   ....[0]....
.L_1724:
        /*002c*/ 	.word	0xffffffff


	//   ....[1]....
        /*0030*/ 	.word	0xffffffff


	//   ....[2]....
        /*0034*/ 	.word	0xffffffff


	//   ....[3]....
        /*0038*/ 	.word	0xffffffff


	//   ....[4]....
        /*003c*/ 	.word	0xffffffff


	//   ....[5]....
        /*0040*/ 	.word	0xffffffff


	//   ....[6]....
        /*0044*/ 	.word	0xffffffff


	//   ....[7]....
        /*0048*/ 	.word	0xffffffff


	//   ....[8]....
        /*004c*/ 	.word	0xffffffff


	//   ....[9]....
        /*0050*/ 	.word	0xffffffff


	//----- nvinfo : EIATTR_COOP_GROUP_INSTR_OFFSETS
	.align		4
.L_1725:
        /*0054*/ 	.byte	0x04, 0x28
        /*0056*/ 	.short	(.L_1727 - .L_1726)


	//   ....[0]....
.L_1726:
        /*0058*/ 	.word	0x000009c0


	//   ....[1]....
        /*005c*/ 	.word	0x000009e0


	//   ....[2]....
        /*0060*/ 	.word	0x00000a20


	//   ....[3]....
        /*0064*/ 	.word	0x00000a40


	//   ....[4]....
        /*0068*/ 	.word	0x00000a70


	//   ....[5]....
        /*006c*/ 	.word	0x00000a90


	//   ....[6]....
        /*0070*/ 	.word	0x00000ac0


	//   ....[7]....
        /*0074*/ 	.word	0x00000ae0


	//   ....[8]....
        /*0078*/ 	.word	0x00000b10


	//   ....[9]....
        /*007c*/ 	.word	0x00000b30


	//----- nvinfo : EIATTR_EXIT_INSTR_OFFSETS
	.align		4
.L_1727:
        /*0080*/ 	.byte	0x04, 0x1c
        /*0082*/ 	.short	(.L_1729 - .L_1728)


	//   ....[0]....
.L_1728:
        /*0084*/ 	.word	0x00000060


	//   ....[1]....
        /*0088*/ 	.word	0x00002350


	//----- nvinfo : EIATTR_MAX_THREADS
	.align		4
.L_1729:
        /*008c*/ 	.byte	0x04, 0x05
        /*008e*/ 	.short	(.L_1731 - .L_1730)
.L_1730:
        /*0090*/ 	.word	0x000001c0
        /*0094*/ 	.word	0x00000001
        /*0098*/ 	.word	0x00000001


	//----- nvinfo : EIATTR_CRS_STACK_SIZE
	.align		4
.L_1731:
        /*009c*/ 	.byte	0x04, 0x1e
        /*009e*/ 	.short	(.L_1733 - .L_1732)
.L_1732:
        /*00a0*/ 	.word	0x00000000


	//----- nvinfo : EIATTR_CBANK_PARAM_SIZE
	.align		4
.L_1733:
        /*00a4*/ 	.byte	0x03, 0x19
        /*00a6*/ 	.short	0x00a0


	//----- nvinfo : EIATTR_PARAM_CBANK
	.align		4
        /*00a8*/ 	.byte	0x04, 0x0a
        /*00aa*/ 	.short	(.L_1735 - .L_1734)
	.align		4
.L_1734:
        /*00ac*/ 	.word	index@(.nv.constant0._Z35group_norm_nhwc_fwd_one_pass_kernelI11Fp32IOBf16WLi64ELi56ELi448EEv26Group_norm_nhwc_fwd_params)
        /*00b0*/ 	.short	0x0210
        /*00b2*/ 	.short	0x00a0


	//----- nvinfo : EIATTR_SW_WAR
	.align		4
.L_1735:
        /*00b4*/ 	.byte	0x04, 0x36
        /*00b6*/ 	.short	(.L_1737 - .L_1736)
.L_1736:
        /*00b8*/ 	.word	0x00000008
.L_1737:


//--------------------- .nv.info._Z35group_norm_nhwc_fwd_one_pass_kernelI11Fp32IOBf16WLi128ELi56ELi448EEv26Group_norm_nhwc_fwd_params --------------------------
	.section	.nv.info._Z35group_norm_nhwc_fwd_one_pass_kernelI11Fp32IOBf16WLi128ELi56ELi448EEv26Group_norm_nhwc_fwd_params,"",@"SHT_CUDA_INFO"
	.sectionflags	@""
	.align	4


	//----- nvinfo : EIATTR_CUDA_API_VERSION
	.align		4
        /*0000*/ 	.byte	0x04, 0x37
        /*0002*/ 	.short	(.L_1739 - .L_1738)
.L_1738:
        /*0004*/ 	.word	0x00000082


	//----- nvinfo : EIATTR_KPARAM_INFO
	.align		4
.L_1739:
        /*0008*/ 	.byte	0x04, 0x17
        /*000a*/ 	.short	(.L_1741 - .L_1740)
.L_1740:
        /*000c*/ 	.word	0x00000000
        /*0010*/ 	.short	0x0000
        /*0012*/ 	.short	0x0000
        /*0014*/ 	.byte	0x00, 0xf0, 0x81, 0x02


	//----- nvinfo : EIATTR_SPARSE_MMA_MASK
	.align		4
.L_1741:
        /*0018*/ 	.byte	0x03, 0x50
        /*001a*/ 	.short	0x0000


	//----- nvinfo : EIATTR_MAXREG_COUNT
	.align		4
        /*001c*/ 	.byte	0x03, 0x1b
        /*001e*/ 	.short	0x0080


	//----- nvinfo : EIATTR_NUM_BARRIERS
	.align		4
        /*0020*/ 	.byte	0x02, 0x4c
        /*0022*/ 	.byte	0x01
	.zero		1


	//----- nvinfo : EIATTR_MERCURY_ISA_VERSION
	.align		4
        /*0024*/ 	.byte	0x03, 0x5f
        /*0026*/ 	.short	0x0101


	//----- nvinfo : EIATTR_COOP_GROUP_MASK_REGIDS
	.align		4
        /*0028*/ 	.byte	0x04, 0x29
        /*002a*/ 	.short	(.L_1743 - .L_1742)


	//   ....[0]....
.L_1742:
        /*002c*/ 	.word	0xffffffff


	//   ....[1]....
        /*0030*/ 	.word	0xffffffff


	//   ....[2]....
        /*0034*/ 	.word	0xffffffff


	//   ....[3]....
        /*0038*/ 	.word	0xffffffff


	//   ....[4]....
        /*003c*/ 	.word	0xffffffff


	//   ....[5]....
        /*0040*/ 	.word	0xffffffff


	//   ....[6]....
        /*0044*/ 	.word	0xffffffff


	//   ....[7]....
        /*0048*/ 	.word	0xffffffff


	//   ....[8]....
        /*004c*/ 	.word	0xffffffff


	//   ....[9]....
        /*0050*/ 	.word	0xffffffff


	//----- nvinfo : EIATTR_COOP_GROUP_INSTR_OFFSETS
	.align		4
.L_1743:
        /*0054*/ 	.byte	0x04, 0x28
        /*0056*/ 	.short	(.L_1745 - .L_1744)


	//   ....[0]....
.L_1744:
        /*0058*/ 	.word	0x00000fb0


	//   ....[1]....
        /*005c*/ 	.word	0x00000fc0


	//   ....[2]....
        /*0060*/ 	.word	0x00000ff0


	//   ....[3]....
        /*0064*/ 	.word	0x00001000


	//   ....[4]....
        /*0068*/ 	.word	0x00001040


	//   ....[5]....
        /*006c*/ 	.word	0x00001050


	//   ....[6]....
        /*0070*/ 	.word	0x00001090


	//   ....[7]....
        /*0074*/ 	.word	0x000010a0


	//   ....[8]....
        /*0078*/ 	.word	0x000010e0


	//   ....[9]....
        /*007c*/ 	.word	0x000010f0


	//----- nvinfo : EIATTR_EXIT_INSTR_OFFSETS
	.align		4
.L_1745:
        /*0080*/ 	.byte	0x04, 0x1c
        /*0082*/ 	.short	(.L_1747 - .L_1746)


	//   ....[0]....
.L_1746:
        /*0084*/ 	.word	0x00000070


	//   ....[1]....
        /*0088*/ 	.word	0x00003a00


	//----- nvinfo : EIATTR_MAX_THREADS
	.align		4
.L_1747:
        /*008c*/ 	.byte	0x04, 0x05
        /*008e*/ 	.short	(.L_1749 - .L_1748)
.L_1748:
        /*0090*/ 	.word	0x000001c0
        /*0094*/ 	.word	0x00000001
        /*0098*/ 	.word	0x00000001


	//----- nvinfo : EIATTR_CRS_STACK_SIZE
	.align		4
.L_1749:
        /*009c*/ 	.byte	0x04, 0x1e
        /*009e*/ 	.short	(.L_1751 - .L_1750)
.L_1750:
        /*00a0*/ 	.word	0x00000000


	//----- nvinfo : EIATTR_CBANK_PARAM_SIZE
	.align		4
.L_1751:
        /*00a4*/ 	.byte	0x03, 0x19
        /*00a6*/ 	.short	0x00a0


	//----- nvinfo : EIATTR_PARAM_CBANK
	.align		4
        /*00a8*/ 	.byte	0x04, 0x0a
        /*00aa*/ 	.short	(.L_1753 - .L_1752)
	.align		4
.L_1752:
        /*00ac*/ 	.word	index@(.nv.constant0._Z35group_norm_nhwc_fwd_one_pass_kernelI11Fp32IOBf16WLi128ELi56ELi448EEv26Group_norm_nhwc_fwd_params)
        /*00b0*/ 	.short	0x0210
        /*00b2*/ 	.short	0x00a0


	//----- nvinfo : EIATTR_SW_WAR
	.align		4
.L_1753:
        /*00b4*/ 	.byte	0x04, 0x36
        /*00b6*/ 	.short	(.L_1755 - .L_1754)
.L_1754:
        /*00b8*/ 	.word	0x00000008
.L_1755:


//--------------------- .nv.info._Z35group_norm_nhwc_fwd_one_pass_kernelI11Fp32IOBf16WLi256ELi56ELi448EEv26Group_norm_nhwc_fwd_params --------------------------
	.section	.nv.info._Z35group_norm_nhwc_fwd_one_pass_kernelI11Fp32IOBf16WLi256ELi56ELi448EEv26Group_norm_nhwc_fwd_params,"",@"SHT_CUDA_INFO"
	.sectionflags	@""
	.align	4


	//----- nvinfo : EIATTR_CUDA_API_VERSION
	.align		4
        /*0000*/ 	.byte	0x04, 0x37
        /*0002*/ 	.short	(.L_1757 - .L_1756)
.L_1756:
        /*0004*/ 	.word	0x00000082


	//----- nvinfo : EIATTR_KPARAM_INFO
	.align		4
.L_1757:
        /*0008*/ 	.byte	0x04, 0x17
        /*000a*/ 	.short	(.L_1759 - .L_1758)
.L_1758:
        /*000c*/ 	.word	0x00000000
        /*0010*/ 	.short	0x0000
        /*0012*/ 	.short	0x0000
        /*0014*/ 	.byte	0x00, 0xf0, 0x81, 0x02


	//----- nvinfo : EIATTR_SPARSE_MMA_MASK
	.align		4
.L_1759:
        /*0018*/ 	.byte	0x03, 0x50
        /*001a*/ 	.short	0x0000


	//----- nvinfo : EIATTR_MAXREG_COUNT
	.align		4
        /*001c*/ 	.byte	0x03, 0x1b
        /*001e*/ 	.short	0x0080


	//----- nvinfo : EIATTR_NUM_BARRIERS
	.align		4
        /*0020*/ 	.byte	0x02, 0x4c
        /*0022*/ 	.byte	0x01
	.zero		1


	//----- nvinfo : EIATTR_MERCURY_ISA_VERSION
	.align		4
        /*0024*/ 	.byte	0x03, 0x5f
        /*0026*/ 	.short	0x0101


	//----- nvinfo : EIATTR_COOP_GROUP_MASK_REGIDS
	.align		4
        /*0028*/ 	.byte	0x04, 0x29
        /*002a*/ 	.short	(.L_1761 - .L_1760)


	//   ....[0]....
.L_1760:
        /*002c*/ 	.word	0xffffffff


	//   ....[1]....
        /*0030*/ 	.word	0xffffffff


	//   ....[2]....
        /*0034*/ 	.word	0xffffffff


	//   ....[3]....
        /*0038*/ 	.word	0xffffffff


	//   ....[4]....
        /*003c*/ 	.word	0xffffffff


	//   ....[5]....
        /*0040*/ 	.word	0xffffffff


	//   ....[6]....
        /*0044*/ 	.word	0xffffffff


	//   ....[7]....
        /*0048*/ 	.word	0xffffffff


	//   ....[8]....
        /*004c*/ 	.word	0xffffffff


	//   ....[9]....
        /*0050*/ 	.word	0xffffffff


	//----- nvinfo : EIATTR_COOP_GROUP_INSTR_OFFSETS
	.align		4
.L_1761:
        /*0054*/ 	.byte	0x04, 0x28
        /*0056*/ 	.short	(.L_1763 - .L_1762)


	//   ....[0]....
.L_1762:
        /*0058*/ 	.word	0x000019e0


	//   ....[1]....
        /*005c*/ 	.word	0x000019f0


	//   ....[2]....
        /*0060*/ 	.word	0x00001a20


	//   ....[3]....
        /*0064*/ 	.word	0x00001a30


	//   ....[4]....
        /*0068*/ 	.word	0x00001a70


	//   ....[5]....
        /*006c*/ 	.word	0x00001a80


	//   ....[6]....
        /*0070*/ 	.word	0x00001ac0


	//   ....[7]....
        /*0074*/ 	.word	0x00001ad0


	//   ....[8]....
        /*0078*/ 	.word	0x00001b10


	//   ....[9]....
        /*007c*/ 	.word	0x00001b20


	//----- nvinfo : EIATTR_EXIT_INSTR_OFFSETS
	.align		4
.L_1763:
        /*0080*/ 	.byte	0x04, 0x1c
        /*0082*/ 	.short	(.L_1765 - .L_1764)


	//   ....[0]....
.L_1764:
        /*0084*/ 	.word	0x00000060


	//   ....[1]....
        /*0088*/ 	.word	0x00004c40


	//----- nvinfo : EIATTR_MAX_THREADS
	.align		4
.L_1765:
        /*008c*/ 	.byte	0x04, 0x05
        /*008e*/ 	.short	(.L_1767 - .L_1766)
.L_1766:
        /*0090*/ 	.word	0x000001c0
        /*0094*/ 	.word	0x00000001
        /*0098*/ 	.word	0x00000001


	//----- nvinfo : EIATTR_CRS_STACK_SIZE
	.align		4
.L_1767:
        /*009c*/ 	.byte	0x04, 0x1e
        /*009e*/ 	.short	(.L_1769 - .L_1768)
.L_1768:
        /*00a0*/ 	.word	0x00000000


	//----- nvinfo : EIATTR_CBANK_PARAM_SIZE
	.align		4
.L_1769:
        /*00a4*/ 	.byte	0x03, 0x19
        /*00a6*/ 	.short	0x00a0


	//----- nvinfo : EIATTR_PARAM_CBANK
	.align		4
        /*00a8*/ 	.byte	0x04, 0x0a
        /*00aa*/ 	.short	(.L_1771 - .L_1770)
	.align		4
.L_1770:
        /*00ac*/ 	.word	index@(.nv.constant0._Z35group_norm_nhwc_fwd_one_pass_kernelI11Fp32IOBf16WLi256ELi56ELi448EEv26Group_norm_nhwc_fwd_params)
        /*00b0*/ 	.short	0x0210
        /*00b2*/ 	.short	0x00a0


	//----- nvinfo : EIATTR_SW_WAR
	.align		4
.L_1771:
        /*00b4*/ 	.byte	0x04, 0x36
        /*00b6*/ 	.short	(.L_1773 - .L_1772)
.L_1772:
        /*00b8*/ 	.word	0x00000008
.L_1773:


//--------------------- .nv.info._Z35group_norm_nhwc_fwd_one_pass_kernelI11Fp32IOBf16WLi512ELi56ELi448EEv26Group_norm_nhwc_fwd_params --------------------------
	.section	.nv.info._Z35group_norm_nhwc_fwd_one_pass_kernelI11Fp32IOBf16WLi512ELi56ELi448EEv26Group_norm_nhwc_fwd_params,"",@"SHT_CUDA_INFO"
	.sectionflags	@""
	.align	4


	//----- nvinfo : EIATTR_CUDA_API_VERSION
	.align		4
        /*0000*/ 	.byte	0x04, 0x37
        /*0002*/ 	.short	(.L_1775 - .L_1774)
.L_1774:
        /*0004*/ 	.word	0x00000082


	//----- nvinfo : EIATTR_KPARAM_INFO
	.align		4
.L_1775:
        /*0008*/ 	.byte	0x04, 0x17
        /*000a*/ 	.short	(.L_1777 - .L_1776)
.L_1776:
        /*000c*/ 	.word	0x00000000
        /*0010*/ 	.short	0x0000
        /*0012*/ 	.short	0x0000
        /*0014*/ 	.byte	0x00, 0xf0, 0x81, 0x02


	//----- nvinfo : EIATTR_SPARSE_MMA_MASK
	.align		4
.L_1777:
        /*0018*/ 	.byte	0x03, 0x50
        /*001a*/ 	.short	0x0000


	//----- nvinfo : EIATTR_MAXREG_COUNT
	.align		4
        /*001c*/ 	.byte	0x03, 0x1b
        /*001e*/ 	.short	0x0080


	//----- nvinfo : EIATTR_NUM_BARRIERS
	.align		4
        /*0020*/ 	.byte	0x02, 0x4c
        /*0022*/ 	.byte	0x01
	.zero		1


	//----- nvinfo : EIATTR_MERCURY_ISA_VERSION
	.align		4
        /*0024*/ 	.byte	0x03, 0x5f
        /*0026*/ 	.short	0x0101


	//----- nvinfo : EIATTR_COOP_GROUP_MASK_REGIDS
	.align		4
        /*0028*/ 	.byte	0x04, 0x29
        /*002a*/ 	.short	(.L_1779 - .L_1778)


	//   ....[0]....
.L_1778:
        /*002c*/ 	.word	0xffffffff


	//   ....[1]....
        /*0030*/ 	.word	0xffffffff


	//   ....[2]....
        /*0034*/ 	.word	0xffffffff


	//   ....[3]....
        /*0038*/ 	.word	0xffffffff


	//   ....[4]....
        /*003c*/ 	.word	0xffffffff


	//   ....[5]....
        /*0040*/ 	.word	0xffffffff


	//   ....[6]....
        /*0044*/ 	.word	0xffffffff


	//   ....[7]....
        /*0048*/ 	.word	0xffffffff


	//   ....[8]....
        /*004c*/ 	.word	0xffffffff


	//   ....[9]....
        /*0050*/ 	.word	0xffffffff


	//----- nvinfo : EIATTR_COOP_GROUP_INSTR_OFFSETS
	.align		4
.L_1779:
        /*0054*/ 	.byte	0x04, 0x28
        /*0056*/ 	.short	(.L_1781 - .L_1780)


	//   ....[0]....
.L_1780:
        /*0058*/ 	.word	0x00003660


	//   ....[1]....
        /*005c*/ 	.word	0x00003670


	//   ....[2]....
        /*0060*/ 	.word	0x000036b0


	//   ....[3]....
        /*0064*/ 	.word	0x000036c0


	//   ....[4]....
        /*0068*/ 	.word	0x00003700


	//   ....[5]....
        /*006c*/ 	.word	0x00003710


	//   ....[6]....
        /*0070*/ 	.word	0x00003750


	//   ....[7]....
        /*0074*/ 	.word	0x00003760


	//   ....[8]....
        /*0078*/ 	.word	0x000037b0


	//   ....[9]....
        /*007c*/ 	.word	0x000037c0


	//----- nvinfo : EIATTR_EXIT_INSTR_OFFSETS
	.align		4
.L_1781:
        /*0080*/ 	.byte	0x04, 0x1c
        /*0082*/ 	.short	(.L_1783 - .L_1782)


	//   ....[0]....
.L_1782:
        /*0084*/ 	.word	0x00000060


	//   ....[1]....
        /*0088*/ 	.word	0x00008a20


	//----- nvinfo : EIATTR_MAX_THREADS
	.align		4
.L_1783:
        /*008c*/ 	.byte	0x04, 0x05
        /*008e*/ 	.short	(.L_1785 - .L_1784)
.L_1784:
        /*0090*/ 	.word	0x000001c0
        /*0094*/ 	.word	0x00000001
        /*0098*/ 	.word	0x00000001


	//----- nvinfo : EIATTR_CRS_STACK_SIZE
	.align		4
.L_1785:
        /*009c*/ 	.byte	0x04, 0x1e
        /*009e*/ 	.short	(.L_1787 - .L_1786)
.L_1786:
        /*00a0*/ 	.word	0x00000000


	//----- nvinfo : EIATTR_CBANK_PARAM_SIZE
	.align		4
.L_1787:
        /*00a4*/ 	.byte	0x03, 0x19
        /*00a6*/ 	.short	0x00a0


	//----- nvinfo : EIATTR_PARAM_CBANK
	.align		4
        /*00a8*/ 	.byte	0x04, 0x0a
        /*00aa*/ 	.short	(.L_1789 - .L_1788)
	.align		4
.L_1788:
        /*00ac*/ 	.word	index@(.nv.constant0._Z35group_norm_nhwc_fwd_one_pass_kernelI11Fp32IOBf16WLi512ELi56ELi448EEv26Group_norm_nhwc_fwd_params)
        /*00b0*/ 	.short	0x0210
        /*00b2*/ 	.short	0x00a0


	//----- nvinfo : EIATTR_SW_WAR
	.align		4
.L_1789:
        /*00b4*/ 	.byte	0x04, 0x36
        /*00b6*/ 	.short	(.L_1791 - .L_1790)
.L_1790:
        /*00b8*/ 	.word	0x00000008
.L_1791:


//--------------------- .nv.info._Z35group_norm_nhwc_fwd_one_pass_kernelI11Fp32IOFp16WLi64ELi56ELi448EEv26Group_norm_nhwc_fwd_params --------------------------
	.section	.nv.info._Z35group_norm_nhwc_fwd_one_pass_kernelI11Fp32IOFp16WLi64ELi56ELi448EEv26Group_norm_nhwc_fwd_params,"",@"SHT_CUDA_INFO"
	.sectionflags	@""
	.align	4


	//----- nvinfo : EIATTR_CUDA_API_VERSION
	.align		4
        /*0000*/ 	.byte	0x04, 0x37
        /*0002*/ 	.short	(.L_1793 - .L_1792)
.L_1792:
        /*0004*/ 	.word	0x00000082


	//----- nvinfo : EIATTR_KPARAM_INFO
	.align		4
.L_1793:
        /*0008*/ 	.byte	0x04, 0x17
        /*000a*/ 	.short	(.L_1795 - .L_1794)
.L_1794:
        /*000c*/ 	.word	0x00000000
        /*0010*/ 	.short	0x0000
        /*0012*/ 	.short	0x0000
        /*0014*/ 	.byte	0x00, 0xf0, 0x81, 0x02


	//----- nvinfo : EIATTR_SPARSE_MMA_MASK
	.align		4
.L_1795:
        /*0018*/ 	.byte	0x03, 0x50
        /*001a*/ 	.short	0x0000


	//----- nvinfo : EIATTR_MAXREG_COUNT
	.align		4
        /*001c*/ 	.byte	0x03, 0x1b
        /*001e*/ 	.short	0x0080


	//----- nvinfo : EIATTR_NUM_BARRIERS
	.align		4
        /*0020*/ 	.byte	0x02, 0x4c
        /*0022*/ 	.byte	0x01
	.zero		1


	//----- nvinfo : EIATTR_MERCURY_ISA_VERSION
	.align		4
        /*0024*/ 	.byte	0x03, 0x5f
        /*0026*/ 	.short	0x0101


	//----- nvinfo : EIATTR_COOP_GROUP_MASK_REGIDS
	.align		4
        /*0028*/ 	.byte	0x04, 0x29
        /*002a*/ 	.short	(.L_1797 - .L_1796)


	//   ....[0]....
.L_1796:
        /*002c*/ 	.word	0xffffffff


	//   ....[1]....
        /*0030*/ 	.word	0xffffffff


	//   ....[2]....
        /*0034*/ 	.word	0xffffffff


	//   ....[3]....
        /*0038*/ 	.word	0xffffffff


	//   ....[4]....
        /*003c*/ 	.word	0xffffffff


	//   ....[5]....
        /*0040*/ 	.word	0xffffffff


	//   ....[6]....
        /*0044*/ 	.word	0xffffffff


	//   ....[7]....
        /*0048*/ 	.word	0xffffffff


	//   ....[8]....
        /*004c*/ 	.word	0xffffffff


	//   ....[9]....
        /*0050*/ 	.word	0xffffffff


	//----- nvinfo : EIATTR_COOP_GROUP_INSTR_OFFSETS
	.align		4
.L_1797:
        /*0054*/ 	.byte	0x04, 0x28
        /*0056*/ 	.short	(.L_1799 - .L_1798)


	//   ....[0]....
.L_1798:
        /*0058*/ 	.word	0x000009c0


	//   ....[1]....
        /*005c*/ 	.word	0x000009e0


	//   ....[2]....
        /*0060*/ 	.word	0x00000a20


	//   ....[3]....
        /*0064*/ 	.word	0x00000a40


	//   ....[4]....
        /*0068*/ 	.word	0x00000a70


	//   ....[5]....
        /*006c*/ 	.word	0x00000a90


	//   ....[6]....
        /*0070*/ 	.word	0x00000ac0


	//   ....[7]....
        /*0074*/ 	.word	0x00000ae0


	//   ....[8]....
        /*0078*/ 	.word	0x00000b10


	//   ....[9]....
        /*007c*/ 	.word	0x00000b30


	//----- nvinfo : EIATTR_EXIT_INSTR_OFFSETS
	.align		4
.L_1799:
        /*0080*/ 	.byte	0x04, 0x1c
        /*0082*/ 	.short	(.L_1801 - .L_1800)


	//   ....[0]....
.L_1800:
        /*0084*/ 	.word	0x00000060


	//   ....[1]....
        /*0088*/ 	.word	0x00002350


	//----- nvinfo : EIATTR_MAX_THREADS
	.align		4
.L_1801:
        /*008c*/ 	.byte	0x04, 0x05
        /*008e*/ 	.short	(.L_1803 - .L_1802)
.L_1802:
        /*0090*/ 	.word	0x000001c0
        /*0094*/ 	.word	0x00000001
        /*0098*/ 	.word	0x00000001


	//----- nvinfo : EIATTR_CRS_STACK_SIZE
	.align		4
.L_1803:
        /*009c*/ 	.byte	0x04, 0x1e
        /*009e*/ 	.short	(.L_1805 - .L_1804)
.L_1804:
        /*00a0*/ 	.word	0x00000000


	//----- nvinfo : EIATTR_CBANK_PARAM_SIZE
	.align		4
.L_1805:
        /*00a4*/ 	.byte	0x03, 0x19
        /*00a6*/ 	.short	0x00a0


	//----- nvinfo : EIATTR_PARAM_CBANK
	.align		4
        /*00a8*/ 	.byte	0x04, 0x0a
        /*00aa*/ 	.short	(.L_1807 - .L_1806)
	.align		4
.L_1806:
        /*00ac*/ 	.word	index@(.nv.constant0._Z35group_norm_nhwc_fwd_one_pass_kernelI11Fp32IOFp16WLi64ELi56ELi448EEv26Group_norm_nhwc_fwd_params)
        /*00b0*/ 	.short	0x0210
        /*00b2*/ 	.short	0x00a0


	//----- nvinfo : EIATTR_SW_WAR
	.align		4
.L_1807:
        /*00b4*/ 	.byte	0x04, 0x36
        /*00b6*/ 	.short	(.L_1809 - .L_1808)
.L_1808:
        /*00b8*/ 	.word	0x00000008
.L_1809:


//--------------------- .nv.info._Z35group_norm_nhwc_fwd_one_pass_kernelI11Fp32IOFp16WLi128ELi56ELi448EEv26Group_norm_nhwc_fwd_params --------------------------
	.section	.nv.info._Z35group_norm_nhwc_fwd_one_pass_kernelI11Fp32IOFp16WLi128ELi56ELi448EEv26Group_norm_nhwc_fwd_params,"",@"SHT_CUDA_INFO"
	.sectionflags	@""
	.align	4


	//----- nvinfo : EIATTR_CUDA_API_VERSION
	.align		4
        /*0000*/ 	.byte	0x04, 0x37
        /*0002*/ 	.short	(.L_1811 - .L_1810)
.L_1810:
        /*0004*/ 	.word	0x00000082


	//----- nvinfo : EIATTR_KPARAM_INFO
	.align		4
.L_1811:
        /*0008*/ 	.byte	0x04, 0x17
        /*000a*/ 	.short	(.L_1813 - .L_1812)
.L_1812:
        /*000c*/ 	.word	0x00000000
        /*0010*/ 	.short	0x0000
        /*0012*/ 	.short	0x0000
        /*0014*/ 	.byte	0x00, 0xf0, 0x81, 0x02


	//----- nvinfo : EIATTR_SPARSE_MMA_MASK
	.align		4
.L_1813:
        /*0018*/ 	.byte	0x03, 0x50
        /*001a*/ 	.short	0x0000


	//----- nvinfo : EIATTR_MAXREG_COUNT
	.align		4
        /*001c*/ 	.byte	0x03, 0x1b
        /*001e*/ 	.short	0x0080


	//----- nvinfo : EIATTR_NUM_BARRIERS
	.align		4
        /*0020*/ 	.byte	0x02, 0x4c
        /*0022*/ 	.byte	0x01
	.zero		1


	//----- nvinfo : EIATTR_MERCURY_ISA_VERSION
	.align		4
        /*0024*/ 	.byte	0x03, 0x5f
        /*0026*/ 	.short	0x0101


	//----- nvinfo : EIATTR_COOP_GROUP_MASK_REGIDS
	.align		4
        /*0028*/ 	.byte	0x04, 0x29
        /*002a*/ 	.short	(.L_1815 - .L_1814)


	//   ....[0]....
.L_1814:
        /*002c*/ 	.word	0xffffffff


	//   ....[1]....
        /*0030*/ 	.word	0xffffffff


	//   ....[2]....
        /*0034*/ 	.word	0xffffffff


	//   ....[3]....
        /*0038*/ 	.word	0xffffffff


	//   ....[4]....
        /*003c*/ 	.word	0xffffffff


	//   ....[5]....
        /*0040*/ 	.word	0xffffffff


	//   ....[6]....
        /*0044*/ 	.word	0xffffffff


	//   ....[7]....
        /*0048*/ 	.word	0xffffffff


	//   ....[8]....
        /*004c*/ 	.word	0xffffffff


	//   ....[9]....
        /*0050*/ 	.word	0xffffffff


	//----- nvinfo : EIATTR_COOP_GROUP_INSTR_OFFSETS
	.align		4
.L_1815:
        /*0054*/ 	.byte	0x04, 0x28
        /*0056*/ 	.short	(.L_1817 - .L_1816)


	//   ....[0]....
.L_1816:
        /*0058*/ 	.word	0x00000fb0


	//   ....[1]....
        /*005c*/ 	.word	0x00000fc0


	//   ....[2]....
        /*0060*/ 	.word	0x00000ff0


	//   ....[3]....
        /*0064*/ 	.word	0x00001000


	//   ....[4]....
        /*0068*/ 	.word	0x00001040


	//   ....[5]....
        /*006c*/ 	.word	0x00001050


	//   ....[6]....
        /*0070*/ 	.word	0x00001090


	//   ....[7]....
        /*0074*/ 	.word	0x000010a0


	//   ....[8]....
        /*0078*/ 	.word	0x000010e0


	//   ....[9]....
        /*007c*/ 	.word	0x000010f0


	//----- nvinfo : EIATTR_EXIT_INSTR_OFFSETS
	.align		4
.L_1817:
        /*0080*/ 	.byte	0x04, 0x1c
        /*0082*/ 	.short	(.L_1819 - .L_1818)


	//   ....[0]....
.L_1818:
        /*0084*/ 	.word	0x00000070


	//   ....[1]....
        /*0088*/ 	.word	0x00003a00


	//----- nvinfo : EIATTR_MAX_THREADS
	.align		4
.L_1819:
        /*008c*/ 	.byte	0x04, 0x05
        /*008e*/ 	.short	(.L_1821 - .L_1820)
.L_1820:
        /*0090*/ 	.word	0x000001c0
        /*0094*/ 	.word	0x00000001
        /*0098*/ 	.word	0x00000001


	//----- nvinfo : EIATTR_CRS_STACK_SIZE
	.align		4
.L_1821:
        /*009c*/ 	.byte	0x04, 0x1e
        /*009e*/ 	.short	(.L_1823 - .L_1822)
.L_1822:
        /*00a0*/ 	.word	0x00000000


	//----- nvinfo : EIATTR_CBANK_PARAM_SIZE
	.align		4
.L_1823:
        /*00a4*/ 	.byte	0x03, 0x19
        /*00a6*/ 	.short	0x00a0


	//----- nvinfo : EIATTR_PARAM_CBANK
	.align		4
        /*00a8*/ 	.byte	0x04, 0x0a
        /*00aa*/ 	.short	(.L_1825 - .L_1824)
	.align		4
.L_1824:
        /*00ac*/ 	.word	index@(.nv.constant0._Z35group_norm_nhwc_fwd_one_pass_kernelI11Fp32IOFp16WLi128ELi56ELi448EEv26Group_norm_nhwc_fwd_params)
        /*00b0*/ 	.short	0x0210
        /*00b2*/ 	.short	0x00a0


	//----- nvinfo : EIATTR_SW_WAR
	.align		4
.L_1825:
        /*00b4*/ 	.byte	0x04, 0x36
        /*00b6*/ 	.short	(.L_1827 - .L_1826)
.L_1826:
        /*00b8*/ 	.word	0x00000008
.L_1827:


//--------------------- .nv.info._Z35group_norm_nhwc_fwd_one_pass_kernelI11Fp32IOFp16WLi256ELi56ELi448EEv26Group_norm_nhwc_fwd_params --------------------------
	.section	.nv.info._Z35group_norm_nhwc_fwd_one_pass_kernelI11Fp32IOFp16WLi256ELi56ELi448EEv26Group_norm_nhwc_fwd_params,"",@"SHT_CUDA_INFO"
	.sectionflags	@""
	.align	4


	//----- nvinfo : EIATTR_CUDA_API_VERSION
	.align		4
        /*0000*/ 	.byte	0x04, 0x37
        /*0002*/ 	.short	(.L_1829 - .L_1828)
.L_1828:
        /*0004*/ 	.word	0x00000082


	//----- nvinfo : EIATTR_KPARAM_INFO
	.align		4
.L_1829:
        /*0008*/ 	.byte	0x04, 0x17
        /*000a*/ 	.short	(.L_1831 - .L_1830)
.L_1830:
        /*000c*/ 	.word	0x00000000
        /*0010*/ 	.short	0x0000
        /*0012*/ 	.short	0x0000
        /*0014*/ 	.byte	0x00, 0xf0, 0x81, 0x02


	//----- nvinfo : EIATTR_SPARSE_MMA_MASK
	.align		4
.L_1831:
        /*0018*/ 	.byte	0x03, 0x50
        /*001a*/ 	.short	0x0000


	//----- nvinfo : EIATTR_MAXREG_COUNT
	.align		4
        /*001c*/ 	.byte	0x03, 0x1b
        /*001e*/ 	.short	0x0080


	//----- nvinfo : EIATTR_NUM_BARRIERS
	.align		4
        /*0020*/ 	.byte	0x02, 0x4c
        /*0022*/ 	.byte	0x01
	.zero		1


	//----- nvinfo : EIATTR_MERCURY_ISA_VERSION
	.align		4
        /*0024*/ 	.byte	0x03, 0x5f
        /*0026*/ 	.short	0x0101


	//----- nvinfo : EIATTR_COOP_GROUP_MASK_REGIDS
	.align		4
        /*0028*/ 	.byte	0x04, 0x29
        /*002a*/ 	.short	(.L_1833 - .L_1832)


	//   ....[0]....
.L_1832:
        /*002c*/ 	.word	0xffffffff


	//   ....[1]....
        /*0030*/ 	.word	0xffffffff


	//   ....[2]....
        /*0034*/ 	.word	0xffffffff


	//   ....[3]....
        /*0038*/ 	.word	0xffffffff


	//   ....[4]....
        /*003c*/ 	.word	0xffffffff


	//   ....[5]....
        /*0040*/ 	.word	0xffffffff


	//   ....[6]....
        /*0044*/ 	.word	0xffffffff


	//   ....[7]....
        /*0048*/ 	.word	0xffffffff


	//   ....[8]....
        /*004c*/ 	.word	0xffffffff


	//   ....[9]....
        /*0050*/ 	.word	0xffffffff


	//----- nvinfo : EIATTR_COOP_GROUP_INSTR_OFFSETS
	.align		4
.L_1833:
        /*0054*/ 	.byte	0x04, 0x28
        /*0056*/ 	.short	(.L_1835 - .L_1834)


	//   ....[0]....
.L_1834:
        /*0058*/ 	.word	0x000019e0


	//   ....[1]....
        /*005c*/ 	.word	0x000019f0


	//   ....[2]....
        /*0060*/ 	.word	0x00001a20


	//   ....[3]....
        /*0064*/ 	.word	0x00001a30


	//   ....[4]....
        /*0068*/ 	.word	0x00001a70


	//   ....[5]....
        /*006c*/ 	.word	0x00001a80


	//   ....[6]....
        /*0070*/ 	.word	0x00001ac0


	//   ....[7]....
        /*0074*/ 	.word	0x00001ad0


	//   ....[8]....
        /*0078*/ 	.word	0x00001b10


	//   ....[9]....
        /*007c*/ 	.word	0x00001b20


	//----- nvinfo : EIATTR_EXIT_INSTR_OFFSETS
	.align		4
.L_1835:
        /*0080*/ 	.byte	0x04, 0x1c
        /*0082*/ 	.short	(.L_1837 - .L_1836)


	//   ....[0]....
.L_1836:
        /*0084*/ 	.word	0x00000060


	//   ....[1]....
        /*0088*/ 	.word	0x00004c40


	//----- nvinfo : EIATTR_MAX_THREADS
	.align		4
.L_1837:
        /*008c*/ 	.byte	0x04, 0x05
        /*008e*/ 	.short	(.L_1839 - .L_1838)
.L_1838:
        /*0090*/ 	.word	0x000001c0
        /*0094*/ 	.word	0x00000001
        /*0098*/ 	.word	0x00000001


	//----- nvinfo : EIATTR_CRS_STACK_SIZE
	.align		4
.L_1839:
        /*009c*/ 	.byte	0x04, 0x1e
        /*009e*/ 	.short	(.L_1841 - .L_1840)
.L_1840:
        /*00a0*/ 	.word	0x00000000


	//----- nvinfo : EIATTR_CBANK_PARAM_SIZE
	.align		4
.L_1841:
        /*00a4*/ 	.byte	0x03, 0x19
        /*00a6*/ 	.short	0x00a0


	//----- nvinfo : EIATTR_PARAM_CBANK
	.align		4
        /*00a8*/ 	.byte	0x04, 0x0a
        /*00aa*/ 	.short	(.L_1843 - .L_1842)
	.align		4
.L_1842:
        /*00ac*/ 	.word	index@(.nv.constant0._Z35group_norm_nhwc_fwd_one_pass_kernelI11Fp32IOFp16WLi256ELi56ELi448EEv26Group_norm_nhwc_fwd_params)
        /*00b0*/ 	.short	0x0210
        /*00b2*/ 	.short	0x00a0


	//----- nvinfo : EIATTR_SW_WAR
	.align		4
.L_1843:
        /*00b4*/ 	.byte	0x04, 0x36
        /*00b6*/ 	.short	(.L_1845 - .L_1844)
.L_1844:
        /*00b8*/ 	.word	0x00000008
.L_1845:


//--------------------- .nv.info._Z35group_norm_nhwc_fwd_one_pass_kernelI11Fp32IOFp16WLi512ELi56ELi448EEv26Group_norm_nhwc_fwd_params --------------------------
	.section	.nv.info._Z35group_norm_nhwc_fwd_one_pass_kernelI11Fp32IOFp16WLi512ELi56ELi448EEv26Group_norm_nhwc_fwd_params,"",@"SHT_CUDA_INFO"
	.sectionflags	@""
	.align	4


	//----- nvinfo : EIATTR_CUDA_API_VERSION
	.align		4
        /*0000*/ 	.byte	0x04, 0x37
        /*0002*/ 	.short	(.L_1847 - .L_1846)
.L_1846:
        /*0004*/ 	.word	0x00000082


	//----- nvinfo : EIATTR_KPARAM_INFO
	.align		4
.L_1847:
        /*0008*/ 	.byte	0x04, 0x17
        /*000a*/ 	.short	(.L_1849 - .L_1848)
.L_1848:
        /*000c*/ 	.word	0x00000000
        /*0010*/ 	.short	0x0000
        /*0012*/ 	.short	0x0000
        /*0014*/ 	.byte	0x00, 0xf0, 0x81, 0x02


	//----- nvinfo : EIATTR_SPARSE_MMA_MASK
	.align		4
.L_1849:
        /*0018*/ 	.byte	0x03, 0x50
        /*001a*/ 	.short	0x0000


	//----- nvinfo : EIATTR_MAXREG_COUNT
	.align		4
        /*001c*/ 	.byte	0x03, 0x1b
        /*001e*/ 	.short	0x0080


	//----- nvinfo : EIATTR_NUM_BARRIERS
	.align		4
        /*0020*/ 	.byte	0x02, 0x4c
        /*0022*/ 	.byte	0x01
	.zero		1


	//----- nvinfo : EIATTR_MERCURY_ISA_VERSION
	.align		4
        /*0024*/ 	.byte	0x03, 0x5f
        /*0026*/ 	.short	0x0101


	//----- nvinfo : EIATTR_COOP_GROUP_MASK_REGIDS
	.align		4
        /*0028*/ 	.byte	0x04, 0x29
        /*002a*/ 	.short	(.L_1851 - .L_1850)


	//   ....[0]....
.L_1850:
        /*002c*/ 	.word	0xffffffff


	//   ....[1]....
        /*0030*/ 	.word	0xffffffff


	//   ....[2]....
        /*0034*/ 	.word	0xffffffff


	//   ....[3]....
        /*0038*/ 	.word	0xffffffff


	//   ....[4]....
        /*003c*/ 	.word	0xffffffff


	//   ....[5]....
        /*0040*/ 	.word	0xffffffff


	//   ....[6]....
        /*0044*/ 	.word	0xffffffff


	//   ....[7]....
        /*0048*/ 	.word	0xffffffff


	//   ....[8]....
        /*004c*/ 	.word	0xffffffff


	//   ....[9]....
        /*0050*/ 	.word	0xffffffff


	//----- nvinfo : EIATTR_COOP_GROUP_INSTR_OFFSETS
	.align		4
.L_1851:
        /*0054*/ 	.byte	0x04, 0x28
        /*0056*/ 	.short	(.L_1853 - .L_1852)


	//   ....[0]....
.L_1852:
        /*0058*/ 	.word	0x00003660


	//   ....[1]....
        /*005c*/ 	.word	0x00003670


	//   ....[2]....
        /*0060*/ 	.word	0x000036b0


	//   ....[3]....
        /*0064*/ 	.word	0x000036c0


	//   ....[4]....
        /*0068*/ 	.word	0x00003700


	//   ....[5]....
        /*006c*/ 	.word	0x00003710


	//   ....[6]....
        /*0070*/ 	.word	0x00003750


	//   ....[7]....
        /*0074*/ 	.word	0x00003760


	//   ....[8]....
        /*0078*/ 	.word	0x000037b0


	//   ....[9]....
        /*007c*/ 	.word	0x000037c0


	//----- nvinfo : EIATTR_EXIT_INSTR_OFFSETS
	.align		4
.L_1853:
        /*0080*/ 	.byte	0x04, 0x1c
        /*0082*/ 	.short	(.L_1855 - .L_1854)


	//   ....[0]....
.L_1854:
        /*0084*/ 	.word	0x00000060


	//   ....[1]....
        /*0088*/ 	.word	0x00008a20


	//----- nvinfo : EIATTR_MAX_THREADS
	.align		4
.L_1855:
        /*008c*/ 	.byte	0x04, 0x05
        /*008e*/ 	.short	(.L_1857 - .L_1856)
.L_1856:
        /*0090*/ 	.word	0x000001c0
        /*0094*/ 	.word	0x00000001
        /*0098*/ 	.word	0x00000001


	//----- nvinfo : EIATTR_CRS_STACK_SIZE
	.align		4
.L_1857:
        /*009c*/ 	.byte	0x04, 0x1e
        /*009e*/ 	.short	(.L_1859 - .L_1858)
.L_1858:
        /*00a0*/ 	.word	0x00000000


	//----- nvinfo : EIATTR_CBANK_PARAM_SIZE
	.align		4
.L_1859:
        /*00a4*/ 	.byte	0x03, 0x19
        /*00a6*/ 	.short	0x00a0


	//----- nvinfo : EIATTR_PARAM_CBANK
	.align		4
        /*00a8*/ 	.byte	0x04, 0x0a
        /*00aa*/ 	.short	(.L_1861 - .L_1860)
	.align		4
.L_1860:
        /*00ac*/ 	.word	index@(.nv.constant0._Z35group_norm_nhwc_fwd_one_pass_kernelI11Fp32IOFp16WLi512ELi56ELi448EEv26Group_norm_nhwc_fwd_params)
        /*00b0*/ 	.short	0x0210
        /*00b2*/ 	.short	0x00a0


	//----- nvinfo : EIATTR_SW_WAR
	.align		4
.L_1861:
        /*00b4*/ 	.byte	0x04, 0x36
        /*00b6*/ 	.short	(.L_1863 - .L_1862)
.L_1862:
        /*00b8*/ 	.word	0x00000008
.L_1863:


//--------------------- .nv.callgraph             --------------------------
	.section	.nv.callgraph,"",@"SHT_CUDA_CALLGRAPH"
	.align	4
	.sectionentsize	8
	.align		4
        /*0000*/ 	.word	0x00000000
	.align		4
        /*0004*/ 	.word	0xffffffff
	.align		4
        /*0008*/ 	.word	0x00000000
	.align		4
        /*000c*/ 	.word	0xfffffffe
	.align		4
        /*0010*/ 	.word	0x00000000
	.align		4
        /*0014*/ 	.word	0xfffffffd
	.align		4
        /*0018*/ 	.word	0x00000000
	.align		4
        /*001c*/ 	.word	0xfffffffc


//--------------------- .nv.constant4             --------------------------
	.section	.nv.constant4,"a",@progbits
	.align	8
	.align		8
.nv.constant4:
        /*0000*/ 	.dword	_ZN61_INTERNAL_11d9d268_30_group_norm_nhwc_one_pass_56_cu_66b800b84cuda3std3__45__cpo5beginE
	.align		8
        /*0008*/ 	.dword	_ZN61_INTERNAL_11d9d268_30_group_norm_nhwc_one_pass_56_cu_66b800b84cuda3std3__45__cpo3endE
	.align		8
        /*0010*/ 	.dword	_ZN61_INTERNAL_11d9d268_30_group_norm_nhwc_one_pass_56_cu_66b800b84cuda3std3__45__cpo6cbeginE
	.align		8
        /*0018*/ 	.dword	_ZN61_INTERNAL_11d9d268_30_group_norm_nhwc_one_pass_56_cu_66b800b84cuda3std3__45__cpo4cendE
	.align		8
        /*0020*/ 	.dword	_ZN61_INTERNAL_11d9d268_30_group_norm_nhwc_one_pass_56_cu_66b800b84cuda3std3__45__cpo6rbeginE
	.align		8
        /*0028*/ 	.dword	_ZN61_INTERNAL_11d9d268_30_group_norm_nhwc_one_pass_56_cu_66b800b84cuda3std3__45__cpo4rendE
	.align		8
        /*0030*/ 	.dword	_ZN61_INTERNAL_11d9d268_30_group_norm_nhwc_one_pass_56_cu_66b800b84cuda3std3__45__cpo7crbeginE
	.align		8
        /*0038*/ 	.dword	_ZN61_INTERNAL_11d9d268_30_group_norm_nhwc_one_pass_56_cu_66b800b84cuda3std3__45__cpo5crendE
	.align		8
        /*0040*/ 	.dword	_ZN61_INTERNAL_11d9d268_30_group_norm_nhwc_one_pass_56_cu_66b800b84cuda3std3__463_GLOBAL__N__11d9d268_30_group_norm_nhwc_one_pass_56_cu_66b800b86ignoreE
	.align		8
        /*0048*/ 	.dword	_ZN61_INTERNAL_11d9d268_30_group_norm_nhwc_one_pass_56_cu_66b800b84cuda3std3__419piecewise_constructE
	.align		8
        /*0050*/ 	.dword	_ZN61_INTERNAL_11d9d268_30_group_norm_nhwc_one_pass_56_cu_66b800b84cuda3std3__48in_placeE
	.align		8
        /*0058*/ 	.dword	_ZN61_INTERNAL_11d9d268_30_group_norm_nhwc_one_pass_56_cu_66b800b84cuda3std3__420unreachable_sentinelE
	.align		8
        /*0060*/ 	.dword	_ZN61_INTERNAL_11d9d268_30_group_norm_nhwc_one_pass_56_cu_66b800b84cuda3std3__47nulloptE
	.align		8
        /*0068*/ 	.dword	_ZN61_INTERNAL_11d9d268_30_group_norm_nhwc_one_pass_56_cu_66b800b84cuda3std3__48unexpectE
	.align		8
        /*0070*/ 	.dword	_ZN61_INTERNAL_11d9d268_30_group_norm_nhwc_one_pass_56_cu_66b800b84cuda3std6ranges3__45__cpo4swapE
	.align		8
        /*0078*/ 	.dword	_ZN61_INTERNAL_11d9d268_30_group_norm_nhwc_one_pass_56_cu_66b800b84cuda3std6ranges3__45__cpo9iter_moveE
	.align		8
        /*0080*/ 	.dword	_ZN61_INTERNAL_11d9d268_30_group_norm_nhwc_one_pass_56_cu_66b800b84cuda3std6ranges3__45__cpo5beginE
	.align		8
        /*0088*/ 	.dword	_ZN61_INTERNAL_11d9d268_30_group_norm_nhwc_one_pass_56_cu_66b800b84cuda3std6ranges3__45__cpo3endE
	.align		8
        /*0090*/ 	.dword	_ZN61_INTERNAL_11d9d268_30_group_norm_nhwc_one_pass_56_cu_66b800b84cuda3std6ranges3__45__cpo6cbeginE
	.align		8
        /*0098*/ 	.dword	_ZN61_INTERNAL_11d9d268_30_group_norm_nhwc_one_pass_56_cu_66b800b84cuda3std6ranges3__45__cpo4cendE
	.align		8
        /*00a0*/ 	.dword	_ZN61_INTERNAL_11d9d268_30_group_norm_nhwc_one_pass_56_cu_66b800b84cuda3std6ranges3__45__cpo7advanceE
	.align		8
        /*00a8*/ 	.dword	_ZN61_INTERNAL_11d9d268_30_group_norm_nhwc_one_pass_56_cu_66b800b84cuda3std6ranges3__45__cpo9iter_swapE
	.align		8
        /*00b0*/ 	.dword	_ZN61_INTERNAL_11d9d268_30_group_norm_nhwc_one_pass_56_cu_66b800b84cuda3std6ranges3__45__cpo4nextE
	.align		8
        /*00b8*/ 	.dword	_ZN61_INTERNAL_11d9d268_30_group_norm_nhwc_one_pass_56_cu_66b800b84cuda3std6ranges3__45__cpo4prevE
	.align		8
        /*00c0*/ 	.dword	_ZN61_INTERNAL_11d9d268_30_group_norm_nhwc_one_pass_56_cu_66b800b84cuda3std6ranges3__45__cpo4dataE
	.align		8
        /*00c8*/ 	.dword	_ZN61_INTERNAL_11d9d268_30_group_norm_nhwc_one_pass_56_cu_66b800b84cuda3std6ranges3__45__cpo5cdataE
	.align		8
        /*00d0*/ 	.dword	_ZN61_INTERNAL_11d9d268_30_group_norm_nhwc_one_pass_56_cu_66b800b84cuda3std6ranges3__45__cpo4sizeE
	.align		8
        /*00d8*/ 	.dword	_ZN61_INTERNAL_11d9d268_30_group_norm_nhwc_one_pass_56_cu_66b800b84cuda3std6ranges3__45__cpo5ssizeE
	.align		8
        /*00e0*/ 	.dword	_ZN61_INTERNAL_11d9d268_30_group_norm_nhwc_one_pass_56_cu_66b800b84cuda3std6ranges3__45__cpo8distanceE
	.align		8
        /*00e8*/ 	.dword	_ZN61_INTERNAL_11d9d268_30_group_norm_nhwc_one_pass_56_cu_66b800b86thrust23THRUST_300001_SM_900_NS6system6detail10sequential3seqE
	.align		8
        /*00f0*/ 	.dword	_ZN61_INTERNAL_11d9d268_30_group_norm_nhwc_one_pass_56_cu_66b800b86thrust23THRUST_300001_SM_900_NS12placeholders2_1E
	.align		8
        /*00f8*/ 	.dword	_ZN61_INTERNAL_11d9d268_30_group_norm_nhwc_one_pass_56_cu_66b800b86thrust23THRUST_300001_SM_900_NS12placeholders2_2E
	.align		8
        /*0100*/ 	.dword	_ZN61_INTERNAL_11d9d268_30_group_norm_nhwc_one_pass_56_cu_66b800b86thrust23THRUST_300001_SM_900_NS12placeholders2_3E
	.align		8
        /*0108*/ 	.dword	_ZN61_INTERNAL_11d9d268_30_group_norm_nhwc_one_pass_56_cu_66b800b86thrust23THRUST_300001_SM_900_NS12placeholders2_4E
	.align		8
        /*0110*/ 	.dword	_ZN61_INTERNAL_11d9d268_30_group_norm_nhwc_one_pass_56_cu_66b800b86thrust23THRUST_300001_SM_900_NS12placeholders2_5E
	.align		8
        /*0118*/ 	.dword	_ZN61_INTERNAL_11d9d268_30_group_norm_nhwc_one_pass_56_cu_66b800b86thrust23THRUST_300001_SM_900_NS12placeholders2_6E
	.align		8
        /*0120*/ 	.dword	_ZN61_INTERNAL_11d9d268_30_group_norm_nhwc_one_pass_56_cu_66b800b86thrust23THRUST_300001_SM_900_NS12placeholders2_7E
	.align		8
        /*0128*/ 	.dword	_ZN61_INTERNAL_11d9d268_30_group_norm_nhwc_one_pass_56_cu_66b800b86thrust23THRUST_300001_SM_900_NS12placeholders2_8E
	.align		8
        /*0130*/ 	.dword	_ZN61_INTERNAL_11d9d268_30_group_norm_nhwc_one_pass_56_cu_66b800b86thrust23THRUST_300001_SM_900_NS12placeholders2_9E
	.align		8
        /*0138*/ 	.dword	_ZN61_INTERNAL_11d9d268_30_group_norm_nhwc_one_pass_56_cu_66b800b86thrust23THRUST_300001_SM_900_NS12placeholders3_10E


//--------------------- .text._ZN3cub17CUB_300001_SM_9006detail11EmptyKernelIvEEvv --------------------------
	.section	.text._ZN3cub17CUB_300001_SM_9006detail11EmptyKernelIvEEvv,"ax",@progbits
	.align	128
        .global         _ZN3cub17CUB_300001_SM_9006detail11EmptyKernelIvEEvv
        .type           _ZN3cub17CUB_300001_SM_9006detail11EmptyKernelIvEEvv,@function
        .size           _ZN3cub17CUB_300001_SM_9006detail11EmptyKernelIvEEvv,(.L_x_5140 - _ZN3cub17CUB_300001_SM_9006detail11EmptyKernelIvEEvv)
        .other          _ZN3cub17CUB_300001_SM_9006detail11EmptyKernelIvEEvv,@"STO_CUDA_ENTRY STV_DEFAULT"
_ZN3cub17CUB_300001_SM_9006detail11EmptyKernelIvEEvv:
.text._ZN3cub17CUB_300001_SM_9006detail11EmptyKernelIvEEvv:
[----:B------:R-:W-:Y:S01]  /*0000*/  LDC R1, c[0x0][0x28] ;  /* 0x00000a00ff017b82 */ /* 0x000fe20000000800 */
[----:B------:R-:W-:Y:S05]  /*0010*/  EXIT ;  /* 0x000000000000794d */ /* 0x000fea0003800000 */
.L_x_0:
[----:B------:R-:W-:-:S00]  /*0020*/  BRA `(.L_x_0) ;  /* 0xfffffffc00fc7947 */ /* 0x000fc0000383ffff */
[----:B------:R-:W-:-:S00]  /*0030*/  NOP ;  /* 0x0000000000007918 */ /* 0x000fc00000000000 */
        /* <DEDUP_REMOVED lines=12> */
.L_x_5140:


//--------------------- .text._Z35group_norm_nhwc_bwd_one_pass_kernelI11Bf16IOFp32WLi64ELi56ELi448EEv26Group_norm_nhwc_bwd_params --------------------------
	.section	.text._Z35group_norm_nhwc_bwd_one_pass_kernelI11Bf16IOFp32WLi64ELi56ELi448EEv26Group_norm_nhwc_bwd_params,"ax",@progbits
	.align	128
        .global         _Z35group_norm_nhwc_bwd_one_pass_kernelI11Bf16IOFp32WLi64ELi56ELi448EEv26Group_norm_nhwc_bwd_params
        .type           _Z35group_norm_nhwc_bwd_one_pass_kernelI11Bf16IOFp32WLi64ELi56ELi448EEv26Group_norm_nhwc_bwd_params,@function
        .size           _Z35group_norm_nhwc_bwd_one_pass_kernelI11Bf16IOFp32WLi64ELi56ELi448EEv26Group_norm_nhwc_bwd_params,(.L_x_5141 - _Z35group_norm_nhwc_bwd_one_pass_kernelI11Bf16IOFp32WLi64ELi56ELi448EEv26Group_norm_nhwc_bwd_params)
        .other          _Z35group_norm_nhwc_bwd_one_pass_kernelI11Bf16IOFp32WLi64ELi56ELi448EEv26Group_norm_nhwc_bwd_params,@"STO_CUDA_ENTRY STV_DEFAULT"
_Z35group_norm_nhwc_bwd_one_pass_kernelI11Bf16IOFp32WLi64ELi56ELi448EEv26Group_norm_nhwc_bwd_params:
.text._Z35group_norm_nhwc_bwd_one_pass_kernelI11Bf16IOFp32WLi64ELi56ELi448EEv26Group_norm_nhwc_bwd_params:
[----:B------:R-:W-:Y:S01]  /*0000*/  LDC R1, c[0x0][0x28] ;  /* 0x00000a00ff017b82 */ /* 0x000fe20000000800 */
[----:B------:R-:W0:Y:S01]  /*0010*/  S2R R37, SR_CTAID.Y ;  /* 0x0000000000257919 */ /* 0x000e220000002600 */
[----:B------:R-:W-:Y:S01]  /*0020*/  ULDC UR4, c[0x0][0x2a0] ;  /* 0x0000a80000047ab9 */ /* 0x000fe20000000800 */
[----:B------:R-:W-:-:S05]  /*0030*/  ULDC UR5, c[0x0][0x270] ;  /* 0x00009c0000057ab9 */ /* 0x000fca0000000800 */
[----:B------:R-:W1:Y:S01]  /*0040*/  S2UR UR16, SR_CTAID.X ;  /* 0x00000000001079c3 */ /* 0x000e620000002500 */
[----:B------:R-:W-:Y:S01]  /*0050*/  UIMAD UR4, UR4, UR5, URZ ;  /* 0x00000005040472a4 */ /* 0x000fe2000f8e023f */
[----:B------:R-:W2:Y:S01]  /*0060*/  S2R R53, SR_TID.X ;  /* 0x0000000000357919 */ /* 0x000ea20000002100 */
[----:B------:R-:W-:-:S04]  /*0070*/  ULDC.64 UR14, c[0x0][0x208] ;  /* 0x00008200000e7ab9 */ /* 0x000fc80000000a00 */
[----:B0-----:R-:W-:-:S13]  /*0080*/  ISETP.GE.AND P0, PT, R37, UR4, PT ;  /* 0x0000000425007c0c */ /* 0x001fda000bf06270 */
[----:B-12---:R-:W-:Y:S05]  /*0090*/  @P0 BRA `(.L_x_1) ;  /* 0x0000004000780947 */ /* 0x006fea0003800000 */
[----:B------:R-:W0:Y:S01]  /*00a0*/  LDC R5, c[0x0][0x2ac] ;  /* 0x0000ab00ff057b82 */ /* 0x000e220000000800 */
[--C-:B------:R-:W-:Y:S01]  /*00b0*/  SHF.R.U32.HI R2, RZ, 0x2, R53.reuse ;  /* 0x00000002ff027819 */ /* 0x100fe20000011635 */
[----:B------:R-:W-:Y:S01]  /*00c0*/  ULDC.64 UR12, c[0x0][0x288] ;  /* 0x0000a200000c7ab9 */ /* 0x000fe20000000a00 */
[----:B------:R-:W1:Y:S01]  /*00d0*/  S2R R4, SR_LANEID ;  /* 0x0000000000047919 */ /* 0x000e620000000000 */
[----:B------:R-:W-:Y:S01]  /*00e0*/  UIMAD.WIDE.U32 UR6, UR12, 0x3, URZ ;  /* 0x000000030c0678a5 */ /* 0x000fe2000f8e003f */
[--C-:B------:R-:W-:Y:S01]  /*00f0*/  SHF.R.S32.HI R0, RZ, 0x1f, R53.reuse ;  /* 0x0000001fff007819 */ /* 0x100fe20000011435 */
[----:B------:R-:W-:Y:S01]  /*0100*/  UIMAD UR11, UR13, 0x3, URZ ;  /* 0x000000030d0b78a4 */ /* 0x000fe2000f8e023f */
[----:B------:R-:W-:Y:S01]  /*0110*/  IMAD.WIDE.U32 R2, R2, 0x24924925, RZ ;  /* 0x2492492502027825 */ /* 0x000fe200078e00ff */
[----:B------:R-:W2:Y:S01]  /*0120*/  S2UR UR8, SR_CgaCtaId ;  /* 0x00000000000879c3 */ /* 0x000ea20000008800 */
[----:B------:R-:W-:Y:S01]  /*0130*/  ULEA.HI UR9, UP0, UR13, UR12, URZ, 0x1 ;  /* 0x0000000c0d097291 */ /* 0x000fe2000f81083f */
[----:B------:R-:W-:Y:S01]  /*0140*/  LEA.HI R0, R0, R53, RZ, 0x5 ;  /* 0x0000003500007211 */ /* 0x000fe200078f28ff */
[----:B------:R-:W-:Y:S01]  /*0150*/  UIADD3 UR7, UR7, UR11, URZ ;  /* 0x0000000b07077290 */ /* 0x000fe2000fffe03f */
[----:B------:R-:W-:Y:S01]  /*0160*/  IMAD R54, R3, -0x1c, R53 ;  /* 0xffffffe403367824 */ /* 0x000fe200078e0235 */
[----:B------:R-:W-:Y:S01]  /*0170*/  UMOV UR5, 0x400 ;  /* 0x0000040000057882 */ /* 0x000fe20000000000 */
[----:B------:R-:W-:Y:S01]  /*0180*/  UIADD3.X UR10, URZ, UR13, URZ, UP0, !UPT ;  /* 0x0000000d3f0a7290 */ /* 0x000fe200087fe43f */
[----:B------:R-:W-:Y:S01]  /*0190*/  ISETP.GE.U32.AND P2, PT, R53, 0x1c0, PT ;  /* 0x000001c03500780c */ /* 0x000fe20003f46070 */
[----:B------:R-:W3:Y:S01]  /*01a0*/  LDC R8, c[0x0][0x10] ;  /* 0x00000400ff087b82 */ /* 0x000ee20000000800 */
[----:B------:R-:W-:Y:S01]  /*01b0*/  ULDC.64 UR12, c[0x0][0x290] ;  /* 0x0000a400000c7ab9 */ /* 0x000fe20000000a00 */
[----:B------:R-:W-:Y:S01]  /*01c0*/  SHF.R.S32.HI R0, RZ, 0x5, R0 ;  /* 0x00000005ff007819 */ /* 0x000fe20000011400 */
[----:B------:R-:W-:Y:S01]  /*01d0*/  HFMA2.MMA R46, -RZ, RZ, 0, 0 ;  /* 0x00000000ff2e7435 */ /* 0x000fe200000001ff */
[----:B------:R-:W-:Y:S01]  /*01e0*/  USHF.R.S64 UR9, UR9, 0x1, UR10 ;  /* 0x0000000109097899 */ /* 0x000fe2000800100a */
[----:B------:R-:W-:-:S02]  /*01f0*/  MOV R45, R37 ;  /* 0x00000025002d7202 */ /* 0x000fc40000000f00 */
[----:B------:R-:W-:Y:S01]  /*0200*/  SHF.L.U32 R54, R54, 0x1, RZ ;  /* 0x0000000136367819 */ /* 0x000fe200000006ff */
[----:B------:R-:W4:Y:S01]  /*0210*/  LDC R6, c[0x0][0xc] ;  /* 0x00000300ff067b82 */ /* 0x000f220000000800 */
[----:B0-----:R-:W-:-:S05]  /*0220*/  IMAD R52, R5, UR16, R3 ;  /* 0x0000001005347c24 */ /* 0x001fca000f8e0203 */
[C---:B------:R-:W-:Y:S01]  /*0230*/  IADD3 R50, R52.reuse, 0x10, RZ ;  /* 0x0000001034327810 */ /* 0x040fe20007ffe0ff */
[----:B--2---:R-:W-:Y:S01]  /*0240*/  ULEA UR5, UR8, UR5, 0x18 ;  /* 0x0000000508057291 */ /* 0x004fe2000f8ec03f */
[----:B------:R-:W-:Y:S01]  /*0250*/  ISETP.LT.U32.AND P1, PT, R52, UR12, PT ;  /* 0x0000000c34007c0c */ /* 0x000fe2000bf21070 */
[----:B------:R-:W-:Y:S01]  /*0260*/  ULEA.HI UR8, UP0, UR7, UR6, URZ, 0x1 ;  /* 0x0000000607087291 */ /* 0x000fe2000f81083f */
[----:B------:R-:W-:Y:S02]  /*0270*/  SHF.R.S32.HI R9, RZ, 0x1f, R52 ;  /* 0x0000001fff097819 */ /* 0x000fe40000011434 */
[----:B------:R-:W-:Y:S01]  /*0280*/  ISETP.LT.U32.AND P0, PT, R50, UR12, PT ;  /* 0x0000000c32007c0c */ /* 0x000fe2000bf01070 */
[----:B------:R-:W-:Y:S01]  /*0290*/  UIADD3.X UR6, URZ, UR7, URZ, UP0, !UPT ;  /* 0x000000073f067290 */ /* 0x000fe200087fe43f */
[----:B------:R-:W-:Y:S01]  /*02a0*/  SHF.R.S32.HI R7, RZ, 0x1f, R50 ;  /* 0x0000001fff077819 */ /* 0x000fe20000011432 */
[----:B------:R-:W-:Y:S01]  /*02b0*/  USHF.R.S32.HI UR7, URZ, 0x1, UR10 ;  /* 0x000000013f077899 */ /* 0x000fe2000801140a */
[C---:B------:R-:W-:Y:S01]  /*02c0*/  IADD3 R49, R52.reuse, 0x20, RZ ;  /* 0x0000002034317810 */ /* 0x040fe20007ffe0ff */
[----:B------:R-:W-:Y:S01]  /*02d0*/  USHF.R.S64 UR8, UR8, 0x1, UR6 ;  /* 0x0000000108087899 */ /* 0x000fe20008001006 */
[----:B------:R-:W-:Y:S01]  /*02e0*/  IADD3 R48, R52, 0x30, RZ ;  /* 0x0000003034307810 */ /* 0x000fe20007ffe0ff */
[----:B------:R-:W-:Y:S01]  /*02f0*/  USHF.R.S32.HI UR6, URZ, 0x1, UR6 ;  /* 0x000000013f067899 */ /* 0x000fe20008011406 */
[----:B------:R-:W-:Y:S01]  /*0300*/  ISETP.LT.AND.EX P1, PT, R9, UR13, !P2, P1 ;  /* 0x0000000d09007c0c */ /* 0x000fe2000d721310 */
[----:B---3--:R-:W-:Y:S01]  /*0310*/  IMAD R51, R8, UR16, R37 ;  /* 0x0000001008337c24 */ /* 0x008fe2000f8e0225 */
[----:B------:R-:W-:Y:S01]  /*0320*/  ISETP.LT.AND.EX P2, PT, R7, UR13, !P2, P0 ;  /* 0x0000000d07007c0c */ /* 0x000fe2000d741300 */
[----:B------:R-:W-:Y:S01]  /*0330*/  USHF.L.U64.HI UR7, UR9, 0x2, UR7 ;  /* 0x0000000209077899 */ /* 0x000fe20008010207 */
[----:B----4-:R-:W-:Y:S01]  /*0340*/  LOP3.LUT R47, R6, 0x3, RZ, 0xc0, !PT ;  /* 0x00000003062f7812 */ /* 0x010fe200078ec0ff */
[----:B------:R-:W-:Y:S01]  /*0350*/  USHF.L.U64.HI UR6, UR8, 0x2, UR6 ;  /* 0x0000000208067899 */ /* 0x000fe20008010206 */
[----:B------:R-:W-:Y:S01]  /*0360*/  LEA R2, R0, UR5, 0x3 ;  /* 0x0000000500027c11 */ /* 0x000fe2000f8e18ff */
[----:B------:R-:W-:Y:S01]  /*0370*/  ULDC.U8 UR12, c[0x0][0x2a4] ;  /* 0x0000a900000c7ab9 */ /* 0x000fe20000000000 */
[----:B------:R-:W-:-:S02]  /*0380*/  SHF.R.S32.HI R5, RZ, 0x1f, R49 ;  /* 0x0000001fff057819 */ /* 0x000fc40000011431 */
[----:B-1----:R-:W-:-:S07]  /*0390*/  SHF.R.S32.HI R3, RZ, 0x1f, R48 ;  /* 0x0000001fff037819 */ /* 0x002fce0000011430 */
.L_x_36:
[----:B0-----:R-:W0:Y:S01]  /*03a0*/  LDC R14, c[0x0][0x2a0] ;  /* 0x0000a800ff0e7b82 */ /* 0x001e220000000800 */
[----:B------:R-:W-:Y:S01]  /*03b0*/  ISETP.GE.AND P3, PT, R45, RZ, PT ;  /* 0x000000ff2d00720c */ /* 0x000fe20003f66270 */
[----:B------:R-:W-:Y:S01]  /*03c0*/  ULDC.64 UR10, c[0x0][0x298] ;  /* 0x0000a600000a7ab9 */ /* 0x000fe20000000a00 */
[----:B------:R-:W-:-:S05]  /*03d0*/  SHF.R.U32.HI R16, RZ, 0x2, R53 ;  /* 0x00000002ff107819 */ /* 0x000fca0000011635 */
[----:B------:R-:W1:Y:S01]  /*03e0*/  LDC R19, c[0x0][0x2ac] ;  /* 0x0000ab00ff137b82 */ /* 0x000e620000000800 */
[----:B------:R-:W-:-:S07]  /*03f0*/  CS2R R42, SRZ ;  /* 0x00000000002a7805 */ /* 0x000fce000001ff00 */
[----:B------:R-:W2:Y:S01]  /*0400*/  @P2 LDC.64 R24, c[0x0][0x230] ;  /* 0x00008c00ff182b82 */ /* 0x000ea20000000a00 */
[----:B0-----:R-:W-:-:S07]  /*0410*/  IABS R13, R14 ;  /* 0x0000000e000d7213 */ /* 0x001fce0000000000 */
[----:B------:R-:W0:Y:S01]  /*0420*/  @P2 LDC.64 R22, c[0x0][0x228] ;  /* 0x00008a00ff162b82 */ /* 0x000e220000000a00 */
[----:B------:R-:W3:Y:S08]  /*0430*/  I2F.RP R0, R13 ;  /* 0x0000000d00007306 */ /* 0x000ef00000209400 */
[----:B---3--:R-:W3:Y:S02]  /*0440*/  MUFU.RCP R0, R0 ;  /* 0x0000000000007308 */ /* 0x008ee40000001000 */
[----:B---3--:R-:W-:-:S06]  /*0450*/  IADD3 R10, R0, 0xffffffe, RZ ;  /* 0x0ffffffe000a7810 */ /* 0x008fcc0007ffe0ff */
[----:B------:R3:W4:Y:S02]  /*0460*/  F2I.FTZ.U32.TRUNC.NTZ R11, R10 ;  /* 0x0000000a000b7305 */ /* 0x000724000021f000 */
[----:B---3--:R-:W-:Y:S02]  /*0470*/  MOV R10, RZ ;  /* 0x000000ff000a7202 */ /* 0x008fe40000000f00 */
[----:B----4-:R-:W-:-:S05]  /*0480*/  IADD3 R12, RZ, -R11, RZ ;  /* 0x8000000bff0c7210 */ /* 0x010fca0007ffe0ff */
[----:B------:R-:W-:Y:S01]  /*0490*/  IMAD R15, R12, R13, RZ ;  /* 0x0000000d0c0f7224 */ /* 0x000fe200078e02ff */
[----:B------:R-:W-:-:S03]  /*04a0*/  IABS R12, R45 ;  /* 0x0000002d000c7213 */ /* 0x000fc60000000000 */
[----:B------:R-:W-:Y:S01]  /*04b0*/  IMAD.HI.U32 R11, R11, R15, R10 ;  /* 0x0000000f0b0b7227 */ /* 0x000fe200078e000a */
[-C--:B------:R-:W-:Y:S02]  /*04c0*/  LOP3.LUT R10, R45, R14.reuse, RZ, 0x3c, !PT ;  /* 0x0000000e2d0a7212 */ /* 0x080fe400078e3cff */
[----:B------:R-:W-:Y:S02]  /*04d0*/  LOP3.LUT R15, RZ, R14, RZ, 0x33, !PT ;  /* 0x0000000eff0f7212 */ /* 0x000fe400078e33ff */
[----:B------:R-:W-:Y:S01]  /*04e0*/  ISETP.GE.AND P4, PT, R10, RZ, PT ;  /* 0x000000ff0a00720c */ /* 0x000fe20003f86270 */
[----:B------:R-:W-:-:S05]  /*04f0*/  IMAD.HI.U32 R11, R11, R12, RZ ;  /* 0x0000000c0b0b7227 */ /* 0x000fca00078e00ff */
[----:B------:R-:W-:-:S05]  /*0500*/  IADD3 R0, -R11, RZ, RZ ;  /* 0x000000ff0b007210 */ /* 0x000fca0007ffe1ff */
[----:B------:R-:W-:-:S05]  /*0510*/  IMAD R0, R13, R0, R12 ;  /* 0x000000000d007224 */ /* 0x000fca00078e020c */
[----:B------:R-:W-:-:S13]  /*0520*/  ISETP.GT.U32.AND P5, PT, R13, R0, PT ;  /* 0x000000000d00720c */ /* 0x000fda0003fa4070 */
[-C--:B------:R-:W-:Y:S02]  /*0530*/  @!P5 IADD3 R0, R0, -R13.reuse, RZ ;  /* 0x8000000d0000d210 */ /* 0x080fe40007ffe0ff */
[----:B------:R-:W-:Y:S02]  /*0540*/  @!P5 IADD3 R11, R11, 0x1, RZ ;  /* 0x000000010b0bd810 */ /* 0x000fe40007ffe0ff */
[CC--:B------:R-:W-:Y:S02]  /*0550*/  ISETP.GE.U32.AND P0, PT, R0.reuse, R13.reuse, PT ;  /* 0x0000000d0000720c */ /* 0x0c0fe40003f06070 */
[----:B------:R-:W-:Y:S02]  /*0560*/  ISETP.GT.U32.AND P6, PT, R13, R0, PT ;  /* 0x000000000d00720c */ /* 0x000fe40003fc4070 */
[----:B------:R-:W-:Y:S02]  /*0570*/  IADD3 R13, R0, -R13, RZ ;  /* 0x8000000d000d7210 */ /* 0x000fe40007ffe0ff */
[----:B------:R-:W-:-:S02]  /*0580*/  ISETP.NE.AND P5, PT, R14, RZ, PT ;  /* 0x000000ff0e00720c */ /* 0x000fc40003fa5270 */
[----:B------:R-:W-:Y:S02]  /*0590*/  SEL R0, R13, R0, !P6 ;  /* 0x000000000d007207 */ /* 0x000fe40007000000 */
[----:B------:R-:W3:Y:S02]  /*05a0*/  LDC.64 R12, c[0x0][0x248] ;  /* 0x00009200ff0c7b82 */ /* 0x000ee40000000a00 */
[----:B------:R-:W-:Y:S02]  /*05b0*/  @!P3 IADD3 R0, -R0, RZ, RZ ;  /* 0x000000ff0000b210 */ /* 0x000fe40007ffe1ff */
[----:B------:R-:W-:Y:S02]  /*05c0*/  @P0 IADD3 R11, R11, 0x1, RZ ;  /* 0x000000010b0b0810 */ /* 0x000fe40007ffe0ff */
[----:B------:R-:W-:Y:S02]  /*05d0*/  SEL R0, R15, R0, !P5 ;  /* 0x000000000f007207 */ /* 0x000fe40006800000 */
[----:B------:R-:W-:-:S02]  /*05e0*/  MOV R14, R11 ;  /* 0x0000000b000e7202 */ /* 0x000fc40000000f00 */
[----:B------:R-:W4:Y:S01]  /*05f0*/  @P1 LDC.64 R10, c[0x0][0x288] ;  /* 0x0000a200ff0a1b82 */ /* 0x000f220000000a00 */
[----:B------:R-:W-:Y:S01]  /*0600*/  IMAD R29, R0, 0x38, RZ ;  /* 0x00000038001d7824 */ /* 0x000fe200078e02ff */
[----:B------:R-:W-:-:S04]  /*0610*/  @!P4 IADD3 R14, -R14, RZ, RZ ;  /* 0x000000ff0e0ec210 */ /* 0x000fc80007ffe1ff */
[----:B------:R-:W-:Y:S01]  /*0620*/  SEL R17, R15, R14, !P5 ;  /* 0x0000000e0f117207 */ /* 0x000fe20006800000 */
[----:B------:R-:W-:Y:S01]  /*0630*/  IMAD.WIDE.U32 R14, R16, 0x24924925, RZ ;  /* 0x24924925100e7825 */ /* 0x000fe200078e00ff */
[----:B------:R-:W-:Y:S02]  /*0640*/  SHF.R.S32.HI R16, RZ, 0x1f, R54 ;  /* 0x0000001fff107819 */ /* 0x000fe40000011436 */
[----:B------:R-:W-:Y:S01]  /*0650*/  IADD3 R56, P0, R54, R29, RZ ;  /* 0x0000001d36387210 */ /* 0x000fe20007f1e0ff */
[----:B-1----:R-:W-:Y:S01]  /*0660*/  IMAD R18, R19, UR16, R15 ;  /* 0x0000001013127c24 */ /* 0x002fe2000f8e020f */
[----:B------:R-:W-:Y:S01]  /*0670*/  SHF.R.S32.HI R14, RZ, 0x1f, R17 ;  /* 0x0000001fff0e7819 */ /* 0x000fe20000011411 */
[----:B---3--:R-:W-:Y:S01]  /*0680*/  IMAD.WIDE R12, R45, 0x8, R12 ;  /* 0x000000082d0c7825 */ /* 0x008fe200078e020c */
[----:B------:R-:W-:-:S03]  /*0690*/  LEA.HI.X.SX32 R57, R29, R16, 0x1, P0 ;  /* 0x000000101d397211 */ /* 0x000fc600000f0eff */
[----:B------:R-:W-:Y:S01]  /*06a0*/  IMAD R16, R14, UR10, RZ ;  /* 0x0000000a0e107c24 */ /* 0x000fe2000f8e02ff */
[----:B------:R-:W-:Y:S01]  /*06b0*/  IADD3 R14, R18, 0x20, RZ ;  /* 0x00000020120e7810 */ /* 0x000fe20007ffe0ff */
[----:B------:R-:W3:Y:S01]  /*06c0*/  LDG.E.64 R12, desc[UR14][R12.64] ;  /* 0x0000000e0c0c7981 */ /* 0x000ee2000c1e1b00 */
[----:B------:R-:W-:-:S04]  /*06d0*/  IMAD.WIDE.U32 R56, R17, UR10, R56 ;  /* 0x0000000a11387c25 */ /* 0x000fc8000f8e0038 */
[----:B------:R-:W-:Y:S01]  /*06e0*/  IMAD R59, R17, UR11, R16 ;  /* 0x0000000b113b7c24 */ /* 0x000fe2000f8e0210 */
[----:B------:R-:W-:Y:S01]  /*06f0*/  ULDC.64 UR10, c[0x0][0x290] ;  /* 0x0000a400000a7ab9 */ /* 0x000fe20000000a00 */
[----:B------:R-:W1:Y:S01]  /*0700*/  @P1 LDC.64 R16, c[0x0][0x230] ;  /* 0x00008c00ff101b82 */ /* 0x000e620000000a00 */
[----:B------:R-:W-:Y:S01]  /*0710*/  ISETP.GE.U32.AND P0, PT, R14, UR10, PT ;  /* 0x0000000a0e007c0c */ /* 0x000fe2000bf06070 */
[----:B----4-:R-:W-:Y:S01]  /*0720*/  @P1 IMAD R15, R9, R10, RZ ;  /* 0x0000000a090f1224 */ /* 0x010fe200078e02ff */
[----:B------:R-:W-:Y:S02]  /*0730*/  SHF.R.S32.HI R14, RZ, 0x1f, R14 ;  /* 0x0000001fff0e7819 */ /* 0x000fe4000001140e */
[----:B------:R-:W-:Y:S01]  /*0740*/  IADD3 R59, R57, R59, RZ ;  /* 0x0000003b393b7210 */ /* 0x000fe20007ffe0ff */
[----:B------:R-:W-:Y:S01]  /*0750*/  @P1 IMAD R21, R52, R11, R15 ;  /* 0x0000000b34151224 */ /* 0x000fe200078e020f */
[----:B------:R-:W-:Y:S02]  /*0760*/  ISETP.GE.AND.EX P0, PT, R14, UR11, PT, P0 ;  /* 0x0000000b0e007c0c */ /* 0x000fe4000bf06300 */
[----:B------:R-:W-:Y:S01]  /*0770*/  @P1 MOV R58, R56 ;  /* 0x00000038003a1202 */ /* 0x000fe20000000f00 */
[----:B------:R-:W4:Y:S01]  /*0780*/  @P2 LDC.64 R14, c[0x0][0x288] ;  /* 0x0000a200ff0e2b82 */ /* 0x000f220000000a00 */
[----:B------:R-:W-:-:S02]  /*0790*/  ISETP.LT.U32.AND P0, PT, R53, 0x1c0, !P0 ;  /* 0x000001c03500780c */ /* 0x000fc40004701070 */
[----:B------:R-:W-:Y:S01]  /*07a0*/  IADD3 R20, R18, 0x30, RZ ;  /* 0x0000003012147810 */ /* 0x000fe20007ffe0ff */
[----:B------:R-:W-:-:S04]  /*07b0*/  @P1 IMAD.WIDE.U32 R18, R52, R10, R58 ;  /* 0x0000000a34121225 */ /* 0x000fc800078e003a */
[----:B------:R-:W2:Y:S01]  /*07c0*/  @P1 LDC.64 R10, c[0x0][0x228] ;  /* 0x00008a00ff0a1b82 */ /* 0x000ea20000000a00 */
[----:B------:R-:W-:Y:S02]  /*07d0*/  ISETP.GE.U32.AND P3, PT, R20, UR10, PT ;  /* 0x0000000a14007c0c */ /* 0x000fe4000bf66070 */
[----:B------:R-:W-:Y:S02]  /*07e0*/  SHF.R.S32.HI R20, RZ, 0x1f, R20 ;  /* 0x0000001fff147819 */ /* 0x000fe40000011414 */
[----:B------:R-:W-:Y:S02]  /*07f0*/  @P1 IADD3 R21, R19, R21, RZ ;  /* 0x0000001513151210 */ /* 0x000fe40007ffe0ff */
[----:B------:R-:W-:Y:S01]  /*0800*/  ISETP.GE.AND.EX P3, PT, R20, UR11, PT, P3 ;  /* 0x0000000b14007c0c */ /* 0x000fe2000bf66330 */
[----:B------:R-:W0:Y:S01]  /*0810*/  @P0 LDC.64 R26, c[0x0][0x288] ;  /* 0x0000a200ff1a0b82 */ /* 0x000e220000000a00 */
[----:B------:R-:W-:Y:S02]  /*0820*/  @P1 SHF.L.U32 R19, R18, 0x1, RZ ;  /* 0x0000000112131819 */ /* 0x000fe400000006ff */
[----:B------:R-:W-:-:S02]  /*0830*/  ISETP.LT.U32.AND P3, PT, R53, 0x1c0, !P3 ;  /* 0x000001c03500780c */ /* 0x000fc40005f61070 */
[----:B------:R-:W-:Y:S02]  /*0840*/  @P1 SHF.L.U64.HI R18, R18, 0x1, R21 ;  /* 0x0000000112121819 */ /* 0x000fe40000010215 */
[----:B-1----:R-:W-:-:S04]  /*0850*/  @P1 IADD3 R16, P4, R19, R16, RZ ;  /* 0x0000001013101210 */ /* 0x002fc80007f9e0ff */
[----:B------:R-:W-:Y:S01]  /*0860*/  @P1 IADD3.X R17, R18, R17, RZ, P4, !PT ;  /* 0x0000001112111210 */ /* 0x000fe200027fe4ff */
[----:B----4-:R-:W-:-:S04]  /*0870*/  @P2 IMAD R28, R7, R14, RZ ;  /* 0x0000000e071c2224 */ /* 0x010fc800078e02ff */
[----:B------:R1:W5:Y:S01]  /*0880*/  @P1 LDG.E R43, desc[UR14][R16.64] ;  /* 0x0000000e102b1981 */ /* 0x000362000c1e1900 */
[----:B--2---:R-:W-:Y:S01]  /*0890*/  @P1 IADD3 R10, P4, R19, R10, RZ ;  /* 0x0000000a130a1210 */ /* 0x004fe20007f9e0ff */
[----:B------:R-:W2:Y:S01]  /*08a0*/  @P3 LDC.64 R20, c[0x0][0x288] ;  /* 0x0000a200ff143b82 */ /* 0x000ea20000000a00 */
[----:B------:R-:W-:Y:S02]  /*08b0*/  @P2 IMAD R31, R50, R15, R28 ;  /* 0x0000000f321f2224 */ /* 0x000fe400078e021c */
[----:B------:R-:W-:Y:S02]  /*08c0*/  @P1 IADD3.X R11, R18, R11, RZ, P4, !PT ;  /* 0x0000000b120b1210 */ /* 0x000fe400027fe4ff */
[----:B-1----:R-:W-:-:S03]  /*08d0*/  @P2 MOV R16, R56 ;  /* 0x0000003800102202 */ /* 0x002fc60000000f00 */
[----:B------:R1:W5:Y:S01]  /*08e0*/  @P1 LDG.E R42, desc[UR14][R10.64] ;  /* 0x0000000e0a2a1981 */ /* 0x000362000c1e1900 */
[----:B------:R-:W-:Y:S01]  /*08f0*/  @P2 MOV R17, R59 ;  /* 0x0000003b00112202 */ /* 0x000fe20000000f00 */
[----:B0-----:R-:W-:Y:S01]  /*0900*/  @P0 IMAD R30, R5, R26, RZ ;  /* 0x0000001a051e0224 */ /* 0x001fe200078e02ff */
[----:B------:R-:W-:Y:S02]  /*0910*/  MOV R44, RZ ;  /* 0x000000ff002c7202 */ /* 0x000fe40000000f00 */
[----:B------:R-:W-:Y:S01]  /*0920*/  CS2R R40, SRZ ;  /* 0x0000000000287805 */ /* 0x000fe2000001ff00 */
[----:B------:R-:W0:Y:S01]  /*0930*/  @P0 LDC.64 R18, c[0x0][0x230] ;  /* 0x00008c00ff120b82 */ /* 0x000e220000000a00 */
[----:B------:R-:W-:Y:S01]  /*0940*/  @P2 IMAD.WIDE.U32 R14, R50, R14, R16 ;  /* 0x0000000e320e2225 */ /* 0x000fe200078e0010 */
[----:B-1----:R-:W-:Y:S02]  /*0950*/  @P0 MOV R10, R56 ;  /* 0x00000038000a0202 */ /* 0x002fe40000000f00 */
[----:B------:R-:W-:-:S02]  /*0960*/  @P2 SHF.L.U32 R17, R14, 0x1, RZ ;  /* 0x000000010e112819 */ /* 0x000fc400000006ff */
[----:B------:R-:W-:Y:S02]  /*0970*/  @P0 MOV R11, R59 ;  /* 0x0000003b000b0202 */ /* 0x000fe40000000f00 */
[----:B------:R-:W-:Y:S01]  /*0980*/  @P2 IADD3 R15, R15, R31, RZ ;  /* 0x0000001f0f0f2210 */ /* 0x000fe20007ffe0ff */
[----:B------:R-:W-:Y:S01]  /*0990*/  @P0 IMAD R31, R49, R27, R30 ;  /* 0x0000001b311f0224 */ /* 0x000fe200078e021e */
[----:B------:R-:W-:Y:S01]  /*09a0*/  @P2 IADD3 R24, P4, R17, R24, RZ ;  /* 0x0000001811182210 */ /* 0x000fe20007f9e0ff */
[----:B------:R-:W-:Y:S01]  /*09b0*/  @P0 IMAD.WIDE.U32 R26, R49, R26, R10 ;  /* 0x0000001a311a0225 */ /* 0x000fe200078e000a */
[----:B------:R-:W-:Y:S02]  /*09c0*/  @P2 IADD3 R22, P5, R17, R22, RZ ;  /* 0x0000001611162210 */ /* 0x000fe40007fbe0ff */
[----:B------:R-:W-:Y:S01]  /*09d0*/  CS2R R38, SRZ ;  /* 0x0000000000267805 */ /* 0x000fe2000001ff00 */
[----:B------:R-:W1:Y:S01]  /*09e0*/  @P3 LDC.64 R16, c[0x0][0x230] ;  /* 0x00008c00ff103b82 */ /* 0x000e620000000a00 */
[----:B------:R-:W-:-:S02]  /*09f0*/  @P2 SHF.L.U64.HI R28, R14, 0x1, R15 ;  /* 0x000000010e1c2819 */ /* 0x000fc4000001020f */
[----:B------:R-:W-:Y:S02]  /*0a00*/  @P0 IADD3 R27, R27, R31, RZ ;  /* 0x0000001f1b1b0210 */ /* 0x000fe40007ffe0ff */
[C---:B------:R-:W-:Y:S02]  /*0a10*/  @P2 IADD3.X R25, R28.reuse, R25, RZ, P4, !PT ;  /* 0x000000191c192210 */ /* 0x040fe400027fe4ff */
[----:B------:R-:W-:Y:S01]  /*0a20*/  @P2 IADD3.X R23, R28, R23, RZ, P5, !PT ;  /* 0x000000171c172210 */ /* 0x000fe20002ffe4ff */
[----:B--2---:R-:W-:Y:S01]  /*0a30*/  @P3 IMAD R30, R3, R20, RZ ;  /* 0x00000014031e3224 */ /* 0x004fe200078e02ff */
[C---:B------:R-:W-:Y:S01]  /*0a40*/  @P0 SHF.L.U32 R31, R26.reuse, 0x1, RZ ;  /* 0x000000011a1f0819 */ /* 0x040fe200000006ff */
[----:B------:R-:W5:Y:S01]  /*0a50*/  @P2 LDG.E R44, desc[UR14][R24.64] ;  /* 0x0000000e182c2981 */ /* 0x000f62000c1e1900 */
[----:B------:R-:W-:Y:S01]  /*0a60*/  @P0 SHF.L.U64.HI R28, R26, 0x1, R27 ;  /* 0x000000011a1c0819 */ /* 0x000fe2000001021b */
[----:B------:R-:W2:Y:S01]  /*0a70*/  @P0 LDC.64 R14, c[0x0][0x228] ;  /* 0x00008a00ff0e0b82 */ /* 0x000ea20000000a00 */
[----:B------:R-:W-:Y:S01]  /*0a80*/  @P3 MOV R26, R56 ;  /* 0x00000038001a3202 */ /* 0x000fe20000000f00 */
[----:B------:R-:W5:Y:S01]  /*0a90*/  @P2 LDG.E R41, desc[UR14][R22.64] ;  /* 0x0000000e16292981 */ /* 0x000f62000c1e1900 */
[----:B------:R-:W-:Y:S01]  /*0aa0*/  @P3 MOV R27, R59 ;  /* 0x0000003b001b3202 */ /* 0x000fe20000000f00 */
[----:B------:R-:W-:-:S02]  /*0ab0*/  @P3 IMAD R33, R48, R21, R30 ;  /* 0x0000001530213224 */ /* 0x000fc400078e021e */
[----:B------:R-:W-:Y:S02]  /*0ac0*/  @P3 IMAD.WIDE.U32 R20, R48, R20, R26 ;  /* 0x0000001430143225 */ /* 0x000fe400078e001a */
[----:B------:R-:W4:Y:S03]  /*0ad0*/  @P3 LDC.64 R10, c[0x0][0x228] ;  /* 0x00008a00ff0a3b82 */ /* 0x000f260000000a00 */
[----:B------:R-:W-:Y:S02]  /*0ae0*/  @P3 IADD3 R27, R21, R33, RZ ;  /* 0x00000021151b3210 */ /* 0x000fe40007ffe0ff */
[C---:B------:R-:W-:Y:S02]  /*0af0*/  @P3 SHF.L.U32 R21, R20.reuse, 0x1, RZ ;  /* 0x0000000114153819 */ /* 0x040fe400000006ff */
[----:B------:R-:W-:Y:S02]  /*0b00*/  @P3 SHF.L.U64.HI R20, R20, 0x1, R27 ;  /* 0x0000000114143819 */ /* 0x000fe4000001021b */
[----:B-1----:R-:W-:-:S04]  /*0b10*/  @P3 IADD3 R16, P5, R21, R16, RZ ;  /* 0x0000001015103210 */ /* 0x002fc80007fbe0ff */
[----:B------:R-:W-:-:S05]  /*0b20*/  @P3 IADD3.X R17, R20, R17, RZ, P5, !PT ;  /* 0x0000001114113210 */ /* 0x000fca0002ffe4ff */
[----:B------:R-:W5:Y:S01]  /*0b30*/  @P3 LDG.E R40, desc[UR14][R16.64] ;  /* 0x0000000e10283981 */ /* 0x000f62000c1e1900 */
[----:B0-----:R-:W-:-:S04]  /*0b40*/  @P0 IADD3 R18, P4, R31, R18, RZ ;  /* 0x000000121f120210 */ /* 0x001fc80007f9e0ff */
[----:B------:R-:W-:Y:S02]  /*0b50*/  @P0 IADD3.X R19, R28, R19, RZ, P4, !PT ;  /* 0x000000131c130210 */ /* 0x000fe400027fe4ff */
[----:B--2---:R-:W-:-:S03]  /*0b60*/  @P0 IADD3 R14, P4, R31, R14, RZ ;  /* 0x0000000e1f0e0210 */ /* 0x004fc60007f9e0ff */
[----:B------:R-:W5:Y:S01]  /*0b70*/  @P0 LDG.E R39, desc[UR14][R18.64] ;  /* 0x0000000e12270981 */ /* 0x000f62000c1e1900 */
[----:B------:R-:W-:-:S05]  /*0b80*/  @P0 IADD3.X R15, R28, R15, RZ, P4, !PT ;  /* 0x0000000f1c0f0210 */ /* 0x000fca00027fe4ff */
[----:B------:R-:W5:Y:S01]  /*0b90*/  @P0 LDG.E R38, desc[UR14][R14.64] ;  /* 0x0000000e0e260981 */ /* 0x000f62000c1e1900 */
[----:B----4-:R-:W-:Y:S02]  /*0ba0*/  @P3 IADD3 R10, P6, R21, R10, RZ ;  /* 0x0000000a150a3210 */ /* 0x010fe40007fde0ff */
[----:B------:R-:W-:Y:S02]  /*0bb0*/  MOV R36, RZ ;  /* 0x000000ff00247202 */ /* 0x000fe40000000f00 */
[----:B------:R-:W-:Y:S01]  /*0bc0*/  @P3 IADD3.X R11, R20, R11, RZ, P6, !PT ;  /* 0x0000000b140b3210 */ /* 0x000fe200037fe4ff */
[----:B------:R-:W-:Y:S01]  /*0bd0*/  UMOV UR11, 0x3f800000 ;  /* 0x3f800000000b7882 */ /* 0x000fe20000000000 */
[----:B------:R-:W-:Y:S03]  /*0be0*/  BSSY B0, `(.L_x_2) ;  /* 0x000001b000007945 */ /* 0x000fe60003800000 */
[----:B------:R0:W5:Y:S02]  /*0bf0*/  @P3 LDG.E R36, desc[UR14][R10.64] ;  /* 0x0000000e0a243981 */ /* 0x000164000c1e1900 */
[----:B0-----:R-:W-:-:S02]  /*0c00*/  CS2R R10, SRZ ;  /* 0x00000000000a7805 */ /* 0x001fc4000001ff00 */
[----:B---3--:R-:W-:-:S13]  /*0c10*/  R2UR UR13, R12 ;  /* 0x000000000c0d72ca */ /* 0x008fda00000e0000 */
[----:B------:R-:W-:-:S05]  /*0c20*/  MOV R12, UR13 ;  /* 0x0000000d000c7c02 */ /* 0x000fca0008000f00 */
[----:B------:R-:W-:-:S05]  /*0c30*/  FFMA.FTZ R13, -R12, UR13, R13 ;  /* 0x0000000d0c0d7c23 */ /* 0x000fca000801010d */
[----:B------:R-:W-:-:S13]  /*0c40*/  FSETP.GTU.FTZ.AND P0, PT, R13, RZ, PT ;  /* 0x000000ff0d00720b */ /* 0x000fda0003f1c000 */
[----:B------:R-:W-:Y:S01]  /*0c50*/  VOTEU.ANY UP0, P0 ;  /* 0x00000000003f7886 */ /* 0x000fe20000000100 */
[----:B------:R-:W-:-:S04]  /*0c60*/  PLOP3.LUT P0, PT, PT, PT, UP0, 0x80, 0x0 ;  /* 0x000000000000781c */ /* 0x000fc80003f0f008 */
[----:B------:R-:W-:-:S09]  /*0c70*/  @UP0 ULDC UR5, c[0x0][0x250] ;  /* 0x0000940000050ab9 */ /* 0x000fd20000000800 */
[----:B------:R-:W-:-:S06]  /*0c80*/  @P0 FADD.FTZ R18, R13, UR5 ;  /* 0x000000050d120e21 */ /* 0x000fcc0008010000 */
[----:B------:R-:W0:Y:S01]  /*0c90*/  @P0 MUFU.RSQ R18, R18 ;  /* 0x0000001200120308 */ /* 0x000e220000001400 */
[----:B------:R-:W-:Y:S02]  /*0ca0*/  CS2R R12, SRZ ;  /* 0x00000000000c7805 */ /* 0x000fe4000001ff00 */
[----:B0-----:R-:W-:Y:S02]  /*0cb0*/  @P0 R2UR UR5, R18 ;  /* 0x00000000120502ca */ /* 0x001fe400000e0000 */
[----:B------:R-:W-:-:S11]  /*0cc0*/  ISETP.GT.U32.AND P0, PT, R53, 0x1bf, PT ;  /* 0x000001bf3500780c */ /* 0x000fd60003f04070 */
[----:B------:R-:W-:Y:S02]  /*0cd0*/  @UP0 UMOV UR11, UR5 ;  /* 0x00000005000b0c82 */ /* 0x000fe40008000000 */
[----:B------:R-:W-:Y:S05]  /*0ce0*/  @P0 BRA `(.L_x_3) ;  /* 0x0000000000280947 */ /* 0x000fea0003800000 */
[----:B------:R-:W-:Y:S01]  /*0cf0*/  ISETP.NE.AND P0, PT, RZ, UR12, PT ;  /* 0x0000000cff007c0c */ /* 0x000fe2000bf05270 */
[----:B------:R-:W0:Y:S01]  /*0d00*/  LDC.64 R14, c[0x0][0x238] ;  /* 0x00008e00ff0e7b82 */ /* 0x000e220000000a00 */
[----:B------:R-:W-:-:S04]  /*0d10*/  IADD3 R29, R54, R29, RZ ;  /* 0x0000001d361d7210 */ /* 0x000fc80007ffe0ff */
[----:B------:R-:W-:-:S07]  /*0d20*/  SHF.R.S32.HI R18, RZ, 0x1f, R29 ;  /* 0x0000001fff127819 */ /* 0x000fce000001141d */
[----:B------:R-:W1:Y:S01]  /*0d30*/  @P0 LDC.64 R10, c[0x0][0x240] ;  /* 0x00009000ff0a0b82 */ /* 0x000e620000000a00 */
[C---:B0-----:R-:W-:Y:S01]  /*0d40*/  IMAD.WIDE R14, R29.reuse, 0x4, R14 ;  /* 0x000000041d0e7825 */ /* 0x041fe200078e020e */
[----:B-1----:R-:W-:-:S04]  /*0d50*/  @P0 LEA R16, P3, R29, R10, 0x2 ;  /* 0x0000000a1d100211 */ /* 0x002fc800078610ff */
[----:B------:R-:W-:Y:S02]  /*0d60*/  @P0 LEA.HI.X R17, R29, R11, R18, 0x2, P3 ;  /* 0x0000000b1d110211 */ /* 0x000fe400018f1412 */
[----:B------:R0:W5:Y:S04]  /*0d70*/  LDG.E.64 R10, desc[UR14][R14.64] ;  /* 0x0000000e0e0a7981 */ /* 0x000168000c1e1b00 */
[----:B------:R0:W5:Y:S03]  /*0d80*/  @P0 LDG.E.64 R12, desc[UR14][R16.64] ;  /* 0x0000000e100c0981 */ /* 0x000166000c1e1b00 */
.L_x_3:
[----:B------:R-:W-:Y:S05]  /*0d90*/  BSYNC B0 ;  /* 0x0000000000007941 */ /* 0x000fea0003800000 */
.L_x_2:
[----:B------:R-:W-:Y:S02]  /*0da0*/  ISETP.NE.AND P4, PT, RZ, UR12, PT ;  /* 0x0000000cff007c0c */ /* 0x000fe4000bf85270 */
[C---:B0----5:R-:W-:Y:S02]  /*0db0*/  PRMT R14, R43.reuse, 0x7632, R14 ;  /* 0x000076322b0e7816 */ /* 0x061fe4000000000e */
[----:B------:R-:W-:Y:S02]  /*0dc0*/  SHF.L.U32 R15, R43, 0x10, RZ ;  /* 0x000000102b0f7819 */ /* 0x000fe400000006ff */
[----:B------:R-:W-:Y:S02]  /*0dd0*/  SHF.L.U32 R14, R14, 0x10, RZ ;  /* 0x000000100e0e7819 */ /* 0x000fe400000006ff */
[----:B------:R-:W-:Y:S01]  /*0de0*/  SHF.L.U32 R21, R44, 0x10, RZ ;  /* 0x000000102c157819 */ /* 0x000fe200000006ff */
[----:B------:R-:W-:Y:S01]  /*0df0*/  FADD.FTZ R15, R15, -UR13 ;  /* 0x8000000d0f0f7e21 */ /* 0x000fe20008010000 */
[----:B------:R-:W-:Y:S01]  /*0e00*/  PRMT R18, R42, 0x7632, R18 ;  /* 0x000076322a127816 */ /* 0x000fe20000000012 */
[----:B------:R-:W-:Y:S01]  /*0e10*/  FADD.FTZ R14, R14, -UR13 ;  /* 0x8000000d0e0e7e21 */ /* 0x000fe20008010000 */
[----:B------:R-:W-:Y:S01]  /*0e20*/  PRMT R19, R44, 0x7632, R19 ;  /* 0x000076322c137816 */ /* 0x000fe20000000013 */
[----:B------:R-:W-:Y:S01]  /*0e30*/  FADD.FTZ R29, R21, -UR13 ;  /* 0x8000000d151d7e21 */ /* 0x000fe20008010000 */
[----:B------:R-:W-:Y:S01]  /*0e40*/  PRMT R20, R41, 0x7632, R20 ;  /* 0x0000763229147816 */ /* 0x000fe20000000014 */
[----:B------:R-:W-:Y:S01]  /*0e50*/  FMUL.FTZ R15, R15, UR11 ;  /* 0x0000000b0f0f7c20 */ /* 0x000fe20008410000 */
[----:B------:R-:W-:Y:S01]  /*0e60*/  SHF.L.U32 R16, R42, 0x10, RZ ;  /* 0x000000102a107819 */ /* 0x000fe200000006ff */
[----:B------:R-:W-:Y:S01]  /*0e70*/  FMUL.FTZ R14, R14, UR11 ;  /* 0x0000000b0e0e7c20 */ /* 0x000fe20008410000 */
[----:B------:R-:W-:-:S02]  /*0e80*/  SHF.L.U32 R17, R41, 0x10, RZ ;  /* 0x0000001029117819 */ /* 0x000fc400000006ff */
[----:B------:R-:W-:Y:S02]  /*0e90*/  SHF.L.U32 R18, R18, 0x10, RZ ;  /* 0x0000001012127819 */ /* 0x000fe400000006ff */
[----:B------:R-:W-:Y:S02]  /*0ea0*/  SHF.L.U32 R27, R19, 0x10, RZ ;  /* 0x00000010131b7819 */ /* 0x000fe400000006ff */
[----:B------:R-:W-:Y:S01]  /*0eb0*/  SHF.L.U32 R20, R20, 0x10, RZ ;  /* 0x0000001014147819 */ /* 0x000fe200000006ff */
[----:B------:R-:W-:Y:S06]  /*0ec0*/  @!P4 BRA `(.L_x_4) ;  /* 0x000000000048c947 */ /* 0x000fec0003800000 */
[----:B------:R-:W-:Y:S01]  /*0ed0*/  FFMA.FTZ R19, R15, R10, R12 ;  /* 0x0000000a0f137223 */ /* 0x000fe2000001000c */
[----:B------:R-:W-:-:S03]  /*0ee0*/  FFMA.FTZ R21, R14, R11, R13 ;  /* 0x0000000b0e157223 */ /* 0x000fc6000001000d */
[----:B------:R-:W-:Y:S01]  /*0ef0*/  FMUL.FTZ R22, R19, -1.4426950216293334961 ;  /* 0xbfb8aa3b13167820 */ /* 0x000fe20000410000 */
[----:B------:R-:W-:-:S05]  /*0f00*/  FMUL.FTZ R24, R21, -1.4426950216293334961 ;  /* 0xbfb8aa3b15187820 */ /* 0x000fca0000410000 */
[----:B------:R-:W0:Y:S08]  /*0f10*/  MUFU.EX2 R22, R22 ;  /* 0x0000001600167308 */ /* 0x000e300000000800 */
[----:B------:R-:W1:Y:S01]  /*0f20*/  MUFU.EX2 R24, R24 ;  /* 0x0000001800187308 */ /* 0x000e620000000800 */
[----:B0-----:R-:W-:-:S07]  /*0f30*/  FADD.FTZ R23, R22, 1 ;  /* 0x3f80000016177421 */ /* 0x001fce0000010000 */
[----:B------:R-:W0:Y:S01]  /*0f40*/  MUFU.RCP R23, R23 ;  /* 0x0000001700177308 */ /* 0x000e220000001000 */
[----:B-1----:R-:W-:-:S07]  /*0f50*/  FADD.FTZ R25, R24, 1 ;  /* 0x3f80000018197421 */ /* 0x002fce0000010000 */
[----:B------:R-:W1:Y:S01]  /*0f60*/  MUFU.RCP R25, R25 ;  /* 0x0000001900197308 */ /* 0x000e620000001000 */
[----:B0-----:R-:W-:Y:S01]  /*0f70*/  FADD.FTZ R26, -R23, 1 ;  /* 0x3f800000171a7421 */ /* 0x001fe20000010100 */
[----:B------:R-:W-:-:S03]  /*0f80*/  FMUL.FTZ R16, R16, R23 ;  /* 0x0000001710107220 */ /* 0x000fc60000410000 */
[----:B------:R-:W-:Y:S01]  /*0f90*/  FFMA.FTZ R19, R19, R26, 1 ;  /* 0x3f80000013137423 */ /* 0x000fe2000001001a */
[----:B-1----:R-:W-:Y:S01]  /*0fa0*/  FADD.FTZ R28, -R25, 1 ;  /* 0x3f800000191c7421 */ /* 0x002fe20000010100 */
[----:B------:R-:W-:Y:S02]  /*0fb0*/  FMUL.FTZ R18, R18, R25 ;  /* 0x0000001912127220 */ /* 0x000fe40000410000 */
[----:B------:R-:W-:Y:S01]  /*0fc0*/  FMUL.FTZ R16, R16, R19 ;  /* 0x0000001310107220 */ /* 0x000fe20000410000 */
[----:B------:R-:W-:-:S04]  /*0fd0*/  FFMA.FTZ R21, R21, R28, 1 ;  /* 0x3f80000015157423 */ /* 0x000fc8000001001c */
[----:B------:R-:W-:-:S07]  /*0fe0*/  FMUL.FTZ R18, R18, R21 ;  /* 0x0000001512127220 */ /* 0x000fce0000410000 */
.L_x_4:
[----:B------:R-:W-:Y:S01]  /*0ff0*/  FMUL.FTZ R22, R16, R10 ;  /* 0x0000000a10167220 */ /* 0x000fe20000410000 */
[----:B------:R-:W-:Y:S01]  /*1000*/  FADD.FTZ R27, R27, -UR13 ;  /* 0x8000000d1b1b7e21 */ /* 0x000fe20008010000 */
[----:B------:R-:W-:Y:S01]  /*1010*/  FMUL.FTZ R19, R29, UR11 ;  /* 0x0000000b1d137c20 */ /* 0x000fe20008410000 */
[----:B------:R-:W-:Y:S01]  /*1020*/  FMUL.FTZ R23, R18, R11 ;  /* 0x0000000b12177220 */ /* 0x000fe20000410000 */
[----:B------:R-:W-:Y:S01]  /*1030*/  FFMA.FTZ R21, R15, R22, RZ ;  /* 0x000000160f157223 */ /* 0x000fe200000100ff */
[----:B------:R-:W-:Y:S01]  /*1040*/  FADD.FTZ R24, RZ, R22 ;  /* 0x00000016ff187221 */ /* 0x000fe20000010000 */
[----:B------:R-:W-:Y:S01]  /*1050*/  FMUL.FTZ R22, R27, UR11 ;  /* 0x0000000b1b167c20 */ /* 0x000fe20008410000 */
        /* <DEDUP_REMOVED lines=19> */
.L_x_5:
[--C-:B------:R-:W-:Y:S01]  /*1190*/  FFMA.FTZ R28, R14, R23, R21.reuse ;  /* 0x000000170e1c7223 */ /* 0x100fe20000010015 */
[----:B------:R-:W-:Y:S01]  /*11a0*/  PRMT R21, R39, 0x7632, R21 ;  /* 0x0000763227157816 */ /* 0x000fe20000000015 */
[----:B------:R-:W-:Y:S01]  /*11b0*/  FMUL.FTZ R26, R17, R10 ;  /* 0x0000000a111a7220 */ /* 0x000fe20000410000 */
[----:B------:R-:W-:Y:S01]  /*11c0*/  FADD.FTZ R27, R23, R24 ;  /* 0x00000018171b7221 */ /* 0x000fe20000010000 */
[----:B------:R-:W-:Y:S01]  /*11d0*/  SHF.L.U32 R23, R39, 0x10, RZ ;  /* 0x0000001027177819 */ /* 0x000fe200000006ff */
[----:B------:R-:W-:Y:S01]  /*11e0*/  FMUL.FTZ R30, R20, R11 ;  /* 0x0000000b141e7220 */ /* 0x000fe20000410000 */
[----:B------:R-:W-:Y:S01]  /*11f0*/  SHF.L.U32 R24, R21, 0x10, RZ ;  /* 0x0000001015187819 */ /* 0x000fe200000006ff */
[----:B------:R-:W-:Y:S01]  /*1200*/  FFMA.FTZ R25, R19, R26, R28 ;  /* 0x0000001a13197223 */ /* 0x000fe2000001001c */
[--C-:B------:R-:W-:Y:S01]  /*1210*/  FADD.FTZ R27, R27, R26.reuse ;  /* 0x0000001a1b1b7221 */ /* 0x100fe20000010000 */
[----:B------:R-:W-:Y:S01]  /*1220*/  PRMT R26, R38, 0x7632, R26 ;  /* 0x00007632261a7816 */ /* 0x000fe2000000001a */
[----:B------:R-:W-:Y:S01]  /*1230*/  FADD.FTZ R23, R23, -UR13 ;  /* 0x8000000d17177e21 */ /* 0x000fe20008010000 */
[----:B------:R-:W-:Y:S01]  /*1240*/  FADD.FTZ R29, R24, -UR13 ;  /* 0x8000000d181d7e21 */ /* 0x000fe20008010000 */
[----:B------:R-:W-:-:S02]  /*1250*/  SHF.L.U32 R21, R38, 0x10, RZ ;  /* 0x0000001026157819 */ /* 0x000fc400000006ff */
[----:B------:R-:W-:Y:S01]  /*1260*/  SHF.L.U32 R24, R26, 0x10, RZ ;  /* 0x000000101a187819 */ /* 0x000fe200000006ff */
[----:B------:R-:W-:Y:S01]  /*1270*/  FMUL.FTZ R23, R23, UR11 ;  /* 0x0000000b17177c20 */ /* 0x000fe20008410000 */
[----:B------:R-:W-:Y:S01]  /*1280*/  PRMT R28, R40, 0x7632, R28 ;  /* 0x00007632281c7816 */ /* 0x000fe2000000001c */
        /* <DEDUP_REMOVED lines=15> */
[----:B-1----:R-:W-:Y:S01]  /*1380*/  FMUL.FTZ R21, R21, R34 ;  /* 0x0000002215157220 */ /* 0x002fe20000410000 */
[----:B------:R-:W-:Y:S02]  /*1390*/  FADD.FTZ R34, -R34, 1 ;  /* 0x3f80000022227421 */ /* 0x000fe40000010100 */
[----:B------:R-:W-:Y:S02]  /*13a0*/  FMUL.FTZ R24, R24, R31 ;  /* 0x0000001f18187220 */ /* 0x000fe40000410000 */
[----:B------:R-:W-:-:S04]  /*13b0*/  FFMA.FTZ R34, R29, R34, 1 ;  /* 0x3f8000001d227423 */ /* 0x000fc80000010022 */
[----:B------:R-:W-:-:S07]  /*13c0*/  FMUL.FTZ R21, R21, R34 ;  /* 0x0000002215157220 */ /* 0x000fce0000410000 */
.L_x_6:
[----:B------:R-:W-:Y:S01]  /*13d0*/  FFMA.FTZ R34, R22, R30, R25 ;  /* 0x0000001e16227223 */ /* 0x000fe20000010019 */
[----:B------:R-:W-:Y:S01]  /*13e0*/  SHF.L.U32 R25, R40, 0x10, RZ ;  /* 0x0000001028197819 */ /* 0x000fe200000006ff */
[----:B------:R-:W-:Y:S01]  /*13f0*/  FADD.FTZ R29, R30, R27 ;  /* 0x0000001b1e1d7221 */ /* 0x000fe20000010000 */
[----:B------:R-:W-:Y:S01]  /*1400*/  SHF.L.U32 R28, R28, 0x10, RZ ;  /* 0x000000101c1c7819 */ /* 0x000fe200000006ff */
[----:B------:R-:W-:Y:S01]  /*1410*/  FMUL.FTZ R32, R21, R10 ;  /* 0x0000000a15207220 */ /* 0x000fe20000410000 */
[C---:B------:R-:W-:Y:S01]  /*1420*/  PRMT R30, R36.reuse, 0x7632, R30 ;  /* 0x00007632241e7816 */ /* 0x040fe2000000001e */
[----:B------:R-:W-:Y:S01]  /*1430*/  FADD.FTZ R31, R25, -UR13 ;  /* 0x8000000d191f7e21 */ /* 0x000fe20008010000 */
[----:B------:R-:W-:Y:S01]  /*1440*/  SHF.L.U32 R25, R36, 0x10, RZ ;  /* 0x0000001024197819 */ /* 0x000fe200000006ff */
[----:B------:R-:W-:Y:S01]  /*1450*/  FADD.FTZ R33, R28, -UR13 ;  /* 0x8000000d1c217e21 */ /* 0x000fe20008010000 */
[----:B------:R-:W-:Y:S01]  /*1460*/  FFMA.FTZ R27, R23, R32, R34 ;  /* 0x00000020171b7223 */ /* 0x000fe20000010022 */
[----:B------:R-:W-:Y:S01]  /*1470*/  FADD.FTZ R29, R29, R32 ;  /* 0x000000201d1d7221 */ /* 0x000fe20000010000 */
[----:B------:R-:W-:Y:S01]  /*1480*/  SHF.L.U32 R28, R30, 0x10, RZ ;  /* 0x000000101e1c7819 */ /* 0x000fe200000006ff */
[----:B------:R-:W-:Y:S01]  /*1490*/  FMUL.FTZ R31, R31, UR11 ;  /* 0x0000000b1f1f7c20 */ /* 0x000fe20008410000 */
[----:B------:R-:W-:Y:S01]  /*14a0*/  FMUL.FTZ R32, R24, R11 ;  /* 0x0000000b18207220 */ /* 0x000fe20000410000 */
        /* <DEDUP_REMOVED lines=12> */
[----:B0-----:R-:W-:Y:S01]  /*1570*/  FMUL.FTZ R25, R25, R60 ;  /* 0x0000003c19197220 */ /* 0x001fe20000410000 */
[----:B------:R-:W-:-:S04]  /*1580*/  FADD.FTZ R60, -R60, 1 ;  /* 0x3f8000003c3c7421 */ /* 0x000fc80000010100 */
[----:B------:R-:W-:Y:S01]  /*1590*/  FFMA.FTZ R60, R33, R60, 1 ;  /* 0x3f800000213c7423 */ /* 0x000fe2000001003c */
[----:B-1----:R-:W-:Y:S01]  /*15a0*/  FMUL.FTZ R28, R28, R63 ;  /* 0x0000003f1c1c7220 */ /* 0x002fe20000410000 */
[----:B------:R-:W-:Y:S02]  /*15b0*/  FADD.FTZ R63, -R63, 1 ;  /* 0x3f8000003f3f7421 */ /* 0x000fe40000010100 */
[----:B------:R-:W-:Y:S02]  /*15c0*/  FMUL.FTZ R25, R25, R60 ;  /* 0x0000003c19197220 */ /* 0x000fe40000410000 */
[----:B------:R-:W-:-:S04]  /*15d0*/  FFMA.FTZ R63, R34, R63, 1 ;  /* 0x3f800000223f7423 */ /* 0x000fc8000001003f */
[----:B------:R-:W-:-:S07]  /*15e0*/  FMUL.FTZ R28, R28, R63 ;  /* 0x0000003f1c1c7220 */ /* 0x000fce0000410000 */
.L_x_7:
[----:B------:R-:W-:Y:S01]  /*15f0*/  FFMA.FTZ R60, R26, R32, R27 ;  /* 0x000000201a3c7223 */ /* 0x000fe2000001001b */
[----:B------:R-:W-:Y:S01]  /*1600*/  FMUL.FTZ R34, R25, R10 ;  /* 0x0000000a19227220 */ /* 0x000fe20000410000 */
[----:B------:R-:W-:Y:S01]  /*1610*/  FADD.FTZ R33, R32, R29 ;  /* 0x0000001d20217221 */ /* 0x000fe20000010000 */
[----:B------:R-:W-:Y:S01]  /*1620*/  FMUL.FTZ R29, R28, R11 ;  /* 0x0000000b1c1d7220 */ /* 0x000fe20000410000 */
[----:B------:R-:W-:Y:S01]  /*1630*/  ISETP.GT.AND P0, PT, R4, 0x1e, PT ;  /* 0x0000001e0400780c */ /* 0x000fe20003f04270 */
[----:B------:R-:W-:Y:S01]  /*1640*/  FFMA.FTZ R27, R31, R34, R60 ;  /* 0x000000221f1b7223 */ /* 0x000fe2000001003c */
[----:B------:R-:W-:Y:S01]  /*1650*/  FADD.FTZ R34, R33, R34 ;  /* 0x0000002221227221 */ /* 0x000fe20000010000 */
[----:B------:R-:W0:Y:S01]  /*1660*/  S2UR UR17, SR_CgaCtaId ;  /* 0x00000000001179c3 */ /* 0x000e220000008800 */
[----:B------:R-:W-:Y:S01]  /*1670*/  FFMA.FTZ R60, R15, R16, RZ ;  /* 0x000000100f3c7223 */ /* 0x000fe200000100ff */
[----:B------:R-:W-:Y:S01]  /*1680*/  FFMA.FTZ R27, R30, R29, R27 ;  /* 0x0000001d1e1b7223 */ /* 0x000fe2000001001b */
[----:B------:R-:W-:Y:S01]  /*1690*/  FADD.FTZ R29, R29, R34 ;  /* 0x000000221d1d7221 */ /* 0x000fe20000010000 */
[----:B------:R-:W-:Y:S01]  /*16a0*/  FADD.FTZ R16, RZ, R16 ;  /* 0x00000010ff107221 */ /* 0x000fe20000010000 */
[----:B------:R-:W-:Y:S01]  /*16b0*/  FFMA.FTZ R60, R19, R17, R60 ;  /* 0x00000011133c7223 */ /* 0x000fe2000001003c */
[----:B------:R-:W-:Y:S01]  /*16c0*/  FFMA.FTZ R19, R14, R18, RZ ;  /* 0x000000120e137223 */ /* 0x000fe200000100ff */
[----:B------:R-:W1:Y:S01]  /*16d0*/  SHFL.DOWN PT, R32, R27, 0x1, 0x1f ;  /* 0x08201f001b207f89 */ /* 0x000e6200000e0000 */
[----:B------:R-:W-:Y:S01]  /*16e0*/  FADD.FTZ R15, RZ, R18 ;  /* 0x00000012ff0f7221 */ /* 0x000fe20000010000 */
[----:B------:R-:W-:Y:S01]  /*16f0*/  UMOV UR10, 0x400 ;  /* 0x00000400000a7882 */ /* 0x000fe20000000000 */
[----:B------:R-:W-:Y:S01]  /*1700*/  FADD.FTZ R16, R16, R17 ;  /* 0x0000001110107221 */ /* 0x000fe20000010000 */
[----:B------:R-:W2:Y:S01]  /*1710*/  SHFL.DOWN PT, R34, R29, 0x1, 0x1f ;  /* 0x08201f001d227f89 */ /* 0x000ea200000e0000 */
[----:B------:R-:W-:Y:S01]  /*1720*/  UIADD3 UR5, UR10, 0x90, URZ ;  /* 0x000000900a057890 */ /* 0x000fe2000fffe03f */
[----:B------:R-:W-:Y:S01]  /*1730*/  FFMA.FTZ R19, R22, R20, R19 ;  /* 0x0000001416137223 */ /* 0x000fe20000010013 */
[----:B------:R-:W-:Y:S01]  /*1740*/  FADD.FTZ R15, R15, R20 ;  /* 0x000000140f0f7221 */ /* 0x000fe20000010000 */
[----:B------:R-:W-:Y:S01]  /*1750*/  ISETP.NE.AND P3, PT, R53, RZ, PT ;  /* 0x000000ff3500720c */ /* 0x000fe20003f65270 */
[----:B------:R-:W-:Y:S01]  /*1760*/  FFMA.FTZ R60, R23, R21, R60 ;  /* 0x00000015173c7223 */ /* 0x000fe2000001003c */
[----:B------:R-:W-:Y:S01]  /*1770*/  FADD.FTZ R16, R16, R21 ;  /* 0x0000001510107221 */ /* 0x000fe20000010000 */
[----:B------:R-:W-:Y:S01]  /*1780*/  FFMA.FTZ R19, R26, R24, R19 ;  /* 0x000000181a137223 */ /* 0x000fe20000010013 */
[----:B------:R-:W-:Y:S01]  /*1790*/  FADD.FTZ R15, R15, R24 ;  /* 0x000000180f0f7221 */ /* 0x000fe20000010000 */
[----:B------:R-:W-:Y:S01]  /*17a0*/  BSSY B0, `(.L_x_8) ;  /* 0x0000047000007945 */ /* 0x000fe20003800000 */
[----:B------:R-:W-:Y:S01]  /*17b0*/  ISETP.GT.U32.AND P5, PT, R53, 0x1b, PT ;  /* 0x0000001b3500780c */ /* 0x000fe20003fa4070 */
[----:B------:R-:W-:Y:S01]  /*17c0*/  FFMA.FTZ R33, R30, R28, R19 ;  /* 0x0000001c1e217223 */ /* 0x000fe20000010013 */
[----:B------:R-:W-:Y:S01]  /*17d0*/  FADD.FTZ R35, R15, R28 ;  /* 0x0000001c0f237221 */ /* 0x000fe20000010000 */
[----:B0-----:R-:W-:-:S06]  /*17e0*/  ULEA UR5, UR17, UR5, 0x18 ;  /* 0x0000000511057291 */ /* 0x001fcc000f8ec03f */
[----:B------:R-:W-:Y:S01]  /*17f0*/  LEA R55, R53, UR5, 0x4 ;  /* 0x0000000535377c11 */ /* 0x000fe2000f8e20ff */
[----:B-1----:R-:W-:Y:S01]  /*1800*/  @!P0 FADD.FTZ R27, R27, R32 ;  /* 0x000000201b1b8221 */ /* 0x002fe20000010000 */
[----:B--2---:R-:W-:-:S04]  /*1810*/  @!P0 FADD.FTZ R29, R29, R34 ;  /* 0x000000221d1d8221 */ /* 0x004fc80000010000 */
[----:B------:R-:W0:Y:S01]  /*1820*/  SHFL.DOWN PT, R32, R27, 0x2, 0x1f ;  /* 0x08401f001b207f89 */ /* 0x000e2200000e0000 */
[----:B------:R-:W-:-:S03]  /*1830*/  ISETP.GT.AND P0, PT, R4, 0x1d, PT ;  /* 0x0000001d0400780c */ /* 0x000fc60003f04270 */
[----:B------:R-:W1:Y:S10]  /*1840*/  SHFL.DOWN PT, R34, R29, 0x2, 0x1f ;  /* 0x08401f001d227f89 */ /* 0x000e7400000e0000 */
[----:B0-----:R-:W-:Y:S01]  /*1850*/  @!P0 FADD.FTZ R27, R27, R32 ;  /* 0x000000201b1b8221 */ /* 0x001fe20000010000 */
[----:B-1----:R-:W-:-:S04]  /*1860*/  @!P0 FADD.FTZ R29, R29, R34 ;  /* 0x000000221d1d8221 */ /* 0x002fc80000010000 */
        /* <DEDUP_REMOVED lines=14> */
[----:B------:R-:W-:Y:S01]  /*1950*/  FFMA.FTZ R32, R31, R25, R60 ;  /* 0x000000191f207223 */ /* 0x000fe2000001003c */
[----:B-1----:R-:W-:Y:S01]  /*1960*/  @!P0 FADD.FTZ R29, R29, R34 ;  /* 0x000000221d1d8221 */ /* 0x002fe20000010000 */
[----:B------:R-:W-:Y:S01]  /*1970*/  ISETP.NE.AND P0, PT, R4, RZ, PT ;  /* 0x000000ff0400720c */ /* 0x000fe20003f05270 */
[----:B------:R-:W-:Y:S01]  /*1980*/  FADD.FTZ R34, R16, R25 ;  /* 0x0000001910227221 */ /* 0x000fe20000010000 */
[----:B------:R-:W-:-:S02]  /*1990*/  MOV R14, R27 ;  /* 0x0000001b000e7202 */ /* 0x000fc40000000f00 */
[----:B------:R-:W-:Y:S02]  /*19a0*/  MOV R15, R29 ;  /* 0x0000001d000f7202 */ /* 0x000fe40000000f00 */
[----:B------:R0:W-:Y:S07]  /*19b0*/  STS.128 [R55], R32 ;  /* 0x0000002037007388 */ /* 0x0001ee0000000c00 */
[----:B------:R0:W-:Y:S01]  /*19c0*/  @!P0 STS.64 [R2+0x10], R14 ;  /* 0x0000100e02008388 */ /* 0x0001e20000000a00 */
[----:B------:R-:W-:Y:S06]  /*19d0*/  BAR.SYNC.DEFER_BLOCKING 0x0 ;  /* 0x0000000000007b1d */ /* 0x000fec0000010000 */
[----:B------:R-:W-:Y:S05]  /*19e0*/  @P3 BRA `(.L_x_9) ;  /* 0x0000000000883947 */ /* 0x000fea0003800000 */
[----:B------:R-:W-:-:S09]  /*19f0*/  ULEA UR5, UR17, UR10, 0x18 ;  /* 0x0000000a11057291 */ /* 0x000fd2000f8ec03f */
[----:B------:R-:W1:Y:S04]  /*1a00*/  LDS.64 R28, [UR5+0x18] ;  /* 0x00001805ff1c7984 */ /* 0x000e680008000a00 */
[----:B------:R-:W2:Y:S04]  /*1a10*/  LDS.128 R16, [UR5+0x20] ;  /* 0x00002005ff107984 */ /* 0x000ea80008000c00 */
[----:B------:R-:W3:Y:S04]  /*1a20*/  LDS.128 R24, [UR5+0x30] ;  /* 0x00003005ff187984 */ /* 0x000ee80008000c00 */
[----:B------:R-:W4:Y:S01]  /*1a30*/  LDS.128 R20, [UR5+0x40] ;  /* 0x00004005ff147984 */ /* 0x000f220008000c00 */
[----:B-1----:R-:W-:Y:S01]  /*1a40*/  FADD.FTZ R31, R14, R28 ;  /* 0x0000001c0e1f7221 */ /* 0x002fe20000010000 */
[----:B0-----:R-:W-:-:S03]  /*1a50*/  FADD.FTZ R14, R15, R29 ;  /* 0x0000001d0f0e7221 */ /* 0x001fc60000010000 */
[----:B--2---:R-:W-:Y:S01]  /*1a60*/  FADD.FTZ R31, R31, R16 ;  /* 0x000000101f1f7221 */ /* 0x004fe20000010000 */
[----:B------:R-:W-:-:S03]  /*1a70*/  FADD.FTZ R14, R14, R17 ;  /* 0x000000110e0e7221 */ /* 0x000fc60000010000 */
[----:B------:R-:W-:Y:S01]  /*1a80*/  FADD.FTZ R15, R31, R18 ;  /* 0x000000121f0f7221 */ /* 0x000fe20000010000 */
[----:B------:R-:W-:Y:S01]  /*1a90*/  FADD.FTZ R14, R14, R19 ;  /* 0x000000130e0e7221 */ /* 0x000fe20000010000 */
[----:B------:R-:W0:Y:S02]  /*1aa0*/  LDS.128 R28, [UR5+0x50] ;  /* 0x00005005ff1c7984 */ /* 0x000e240008000c00 */
[----:B---3--:R-:W-:Y:S01]  /*1ab0*/  FADD.FTZ R15, R15, R24 ;  /* 0x000000180f0f7221 */ /* 0x008fe20000010000 */
[----:B------:R-:W-:Y:S01]  /*1ac0*/  FADD.FTZ R14, R14, R25 ;  /* 0x000000190e0e7221 */ /* 0x000fe20000010000 */
[----:B------:R-:W1:Y:S02]  /*1ad0*/  LDS.128 R16, [UR5+0x60] ;  /* 0x00006005ff107984 */ /* 0x000e640008000c00 */
[----:B------:R-:W-:Y:S01]  /*1ae0*/  FADD.FTZ R15, R15, R26 ;  /* 0x0000001a0f0f7221 */ /* 0x000fe20000010000 */
[----:B------:R-:W-:Y:S02]  /*1af0*/  FADD.FTZ R14, R14, R27 ;  /* 0x0000001b0e0e7221 */ /* 0x000fe40000010000 */
[----:B------:R-:W2:Y:S01]  /*1b00*/  LDS.128 R24, [UR5+0x70] ;  /* 0x00007005ff187984 */ /* 0x000ea20008000c00 */
[----:B----4-:R-:W-:Y:S01]  /*1b10*/  FADD.FTZ R15, R15, R20 ;  /* 0x000000140f0f7221 */ /* 0x010fe20000010000 */
[----:B------:R-:W-:-:S03]  /*1b20*/  FADD.FTZ R14, R14, R21 ;  /* 0x000000150e0e7221 */ /* 0x000fc60000010000 */
[----:B------:R-:W-:Y:S01]  /*1b30*/  FADD.FTZ R15, R15, R22 ;  /* 0x000000160f0f7221 */ /* 0x000fe20000010000 */
[----:B------:R-:W-:-:S03]  /*1b40*/  FADD.FTZ R14, R14, R23 ;  /* 0x000000170e0e7221 */ /* 0x000fc60000010000 */
[----:B0-----:R-:W-:Y:S01]  /*1b50*/  FADD.FTZ R15, R15, R28 ;  /* 0x0000001c0f0f7221 */ /* 0x001fe20000010000 */
[----:B------:R-:W-:-:S03]  /*1b60*/  FADD.FTZ R14, R14, R29 ;  /* 0x0000001d0e0e7221 */ /* 0x000fc60000010000 */
[----:B------:R-:W-:Y:S01]  /*1b70*/  FADD.FTZ R15, R15, R30 ;  /* 0x0000001e0f0f7221 */ /* 0x000fe20000010000 */
[----:B------:R-:W-:-:S03]  /*1b80*/  FADD.FTZ R14, R14, R31 ;  /* 0x0000001f0e0e7221 */ /* 0x000fc60000010000 */
[----:B-1----:R-:W-:Y:S01]  /*1b90*/  FADD.FTZ R15, R15, R16 ;  /* 0x000000100f0f7221 */ /* 0x002fe20000010000 */
[----:B------:R-:W-:-:S03]  /*1ba0*/  FADD.FTZ R14, R14, R17 ;  /* 0x000000110e0e7221 */ /* 0x000fc60000010000 */
[----:B------:R-:W-:Y:S01]  /*1bb0*/  FADD.FTZ R15, R15, R18 ;  /* 0x000000120f0f7221 */ /* 0x000fe20000010000 */
[----:B------:R-:W-:-:S03]  /*1bc0*/  FADD.FTZ R14, R14, R19 ;  /* 0x000000130e0e7221 */ /* 0x000fc60000010000 */
[----:B--2---:R-:W-:Y:S01]  /*1bd0*/  FADD.FTZ R15, R15, R24 ;  /* 0x000000180f0f7221 */ /* 0x004fe20000010000 */
[----:B------:R-:W-:-:S03]  /*1be0*/  FADD.FTZ R16, R14, R25 ;  /* 0x000000190e107221 */ /* 0x000fc60000010000 */
[----:B------:R-:W-:Y:S01]  /*1bf0*/  FADD.FTZ R14, R15, R26 ;  /* 0x0000001a0f0e7221 */ /* 0x000fe20000010000 */
[----:B------:R-:W-:-:S07]  /*1c00*/  FADD.FTZ R15, R16, R27 ;  /* 0x0000001b100f7221 */ /* 0x000fce0000010000 */
.L_x_9:
[----:B------:R-:W-:Y:S05]  /*1c10*/  BSYNC B0 ;  /* 0x0000000000007941 */ /* 0x000fea0003800000 */
.L_x_8:
[----:B------:R-:W-:Y:S06]  /*1c20*/  BAR.SYNC.DEFER_BLOCKING 0x0 ;  /* 0x0000000000007b1d */ /* 0x000fec0000010000 */
[----:B------:R-:W-:Y:S04]  /*1c30*/  BSSY B0, `(.L_x_10) ;  /* 0x000004d000007945 */ /* 0x000fe80003800000 */
[----:B------:R-:W-:Y:S05]  /*1c40*/  @P5 BRA `(.L_x_11) ;  /* 0x00000004002c5947 */ /* 0x000fea0003800000 */
[----:B------:R-:W1:Y:S04]  /*1c50*/  LDS.128 R20, [R55+0x1c0] ;  /* 0x0001c00037147984 */ /* 0x000e680000000c00 */
[----:B------:R-:W0:Y:S04]  /*1c60*/  LDS.128 R24, [R55+0x380] ;  /* 0x0003800037187984 */ /* 0x000e280000000c00 */
[----:B------:R-:W2:Y:S01]  /*1c70*/  LDS.128 R16, [R55+0x540] ;  /* 0x0005400037107984 */ /* 0x000ea20000000c00 */
[----:B-1----:R-:W-:Y:S01]  /*1c80*/  FADD.FTZ R29, R32, R20 ;  /* 0x00000014201d7221 */ /* 0x002fe20000010000 */
[----:B------:R-:W-:Y:S01]  /*1c90*/  FADD.FTZ R28, R33, R21 ;  /* 0x00000015211c7221 */ /* 0x000fe20000010000 */
[----:B------:R-:W-:Y:S01]  /*1ca0*/  FADD.FTZ R31, R34, R22 ;  /* 0x00000016221f7221 */ /* 0x000fe20000010000 */
[----:B------:R-:W-:Y:S01]  /*1cb0*/  FADD.FTZ R30, R35, R23 ;  /* 0x00000017231e7221 */ /* 0x000fe20000010000 */
[----:B0-----:R-:W-:Y:S01]  /*1cc0*/  FADD.FTZ R33, R29, R24 ;  /* 0x000000181d217221 */ /* 0x001fe20000010000 */
[----:B------:R-:W0:Y:S01]  /*1cd0*/  LDS.128 R20, [R55+0x700] ;  /* 0x0007000037147984 */ /* 0x000e220000000c00 */
[----:B------:R-:W-:Y:S01]  /*1ce0*/  FADD.FTZ R24, R28, R25 ;  /* 0x000000191c187221 */ /* 0x000fe20000010000 */
[----:B------:R-:W-:Y:S01]  /*1cf0*/  FADD.FTZ R35, R31, R26 ;  /* 0x0000001a1f237221 */ /* 0x000fe20000010000 */
[----:B------:R-:W-:Y:S01]  /*1d00*/  FADD.FTZ R32, R30, R27 ;  /* 0x0000001b1e207221 */ /* 0x000fe20000010000 */
[----:B--2---:R-:W-:Y:S01]  /*1d10*/  FADD.FTZ R33, R33, R16 ;  /* 0x0000001021217221 */ /* 0x004fe20000010000 */
[----:B------:R-:W1:Y:S01]  /*1d20*/  LDS.128 R28, [R55+0x8c0] ;  /* 0x0008c000371c7984 */ /* 0x000e620000000c00 */
[----:B------:R-:W-:Y:S01]  /*1d30*/  FADD.FTZ R34, R24, R17 ;  /* 0x0000001118227221 */ /* 0x000fe20000010000 */
[----:B------:R-:W-:Y:S01]  /*1d40*/  FADD.FTZ R35, R35, R18 ;  /* 0x0000001223237221 */ /* 0x000fe20000010000 */
[----:B------:R-:W-:Y:S01]  /*1d50*/  FADD.FTZ R32, R32, R19 ;  /* 0x0000001320207221 */ /* 0x000fe20000010000 */
[----:B------:R-:W2:Y:S04]  /*1d60*/  LDS.128 R24, [R55+0xa80] ;  /* 0x000a800037187984 */ /* 0x000ea80000000c00 */
[----:B------:R-:W3:Y:S01]  /*1d70*/  LDS.128 R16, [R55+0xc40] ;  /* 0x000c400037107984 */ /* 0x000ee20000000c00 */
[----:B0-----:R-:W-:Y:S01]  /*1d80*/  FADD.FTZ R33, R33, R20 ;  /* 0x0000001421217221 */ /* 0x001fe20000010000 */
[----:B------:R-:W-:Y:S01]  /*1d90*/  FADD.FTZ R34, R34, R21 ;  /* 0x0000001522227221 */ /* 0x000fe20000010000 */
[----:B------:R-:W-:Y:S01]  /*1da0*/  FADD.FTZ R35, R35, R22 ;  /* 0x0000001623237221 */ /* 0x000fe20000010000 */
[----:B------:R-:W-:-:S02]  /*1db0*/  FADD.FTZ R32, R32, R23 ;  /* 0x0000001720207221 */ /* 0x000fc40000010000 */
[----:B------:R-:W0:Y:S01]  /*1dc0*/  LDS.128 R20, [R55+0xe00] ;  /* 0x000e000037147984 */ /* 0x000e220000000c00 */
[----:B-1----:R-:W-:Y:S01]  /*1dd0*/  FADD.FTZ R33, R33, R28 ;  /* 0x0000001c21217221 */ /* 0x002fe20000010000 */
        /* <DEDUP_REMOVED lines=8> */
[----:B---3--:R-:W-:Y:S01]  /*1e60*/  FADD.FTZ R33, R33, R16 ;  /* 0x0000001021217221 */ /* 0x008fe20000010000 */
[----:B------:R-:W2:Y:S01]  /*1e70*/  LDS.128 R24, [R55+0x1180] ;  /* 0x0011800037187984 */ /* 0x000ea20000000c00 */
[----:B------:R-:W-:Y:S01]  /*1e80*/  FADD.FTZ R34, R34, R17 ;  /* 0x0000001122227221 */ /* 0x000fe20000010000 */
[----:B------:R-:W-:Y:S01]  /*1e90*/  FADD.FTZ R35, R35, R18 ;  /* 0x0000001223237221 */ /* 0x000fe20000010000 */
[----:B------:R-:W-:-:S02]  /*1ea0*/  FADD.FTZ R32, R32, R19 ;  /* 0x0000001320207221 */ /* 0x000fc40000010000 */
[----:B------:R-:W3:Y:S01]  /*1eb0*/  LDS.128 R16, [R55+0x1340] ;  /* 0x0013400037107984 */ /* 0x000ee20000000c00 */
[----:B0-----:R-:W-:Y:S01]  /*1ec0*/  FADD.FTZ R33, R33, R20 ;  /* 0x0000001421217221 */ /* 0x001fe20000010000 */
[----:B------:R-:W-:Y:S01]  /*1ed0*/  FADD.FTZ R34, R34, R21 ;  /* 0x0000001522227221 */ /* 0x000fe20000010000 */
[----:B------:R-:W-:Y:S01]  /*1ee0*/  FADD.FTZ R35, R35, R22 ;  /* 0x0000001623237221 */ /* 0x000fe20000010000 */
[----:B------:R-:W-:Y:S02]  /*1ef0*/  FADD.FTZ R32, R32, R23 ;  /* 0x0000001720207221 */ /* 0x000fe40000010000 */
[----:B------:R-:W0:Y:S01]  /*1f00*/  LDS.128 R20, [R55+0x1500] ;  /* 0x0015000037147984 */ /* 0x000e220000000c00 */
[----:B-1----:R-:W-:Y:S01]  /*1f10*/  FADD.FTZ R33, R33, R28 ;  /* 0x0000001c21217221 */ /* 0x002fe20000010000 */
[----:B------:R-:W-:Y:S01]  /*1f20*/  FADD.FTZ R34, R34, R29 ;  /* 0x0000001d22227221 */ /* 0x000fe20000010000 */
[----:B------:R-:W-:Y:S01]  /*1f30*/  FADD.FTZ R35, R35, R30 ;  /* 0x0000001e23237221 */ /* 0x000fe20000010000 */
[----:B------:R-:W-:Y:S01]  /*1f40*/  FADD.FTZ R32, R32, R31 ;  /* 0x0000001f20207221 */ /* 0x000fe20000010000 */
[----:B--2---:R-:W-:Y:S01]  /*1f50*/  FADD.FTZ R33, R33, R24 ;  /* 0x0000001821217221 */ /* 0x004fe20000010000 */
[----:B------:R-:W-:Y:S01]  /*1f60*/  FADD.FTZ R34, R34, R25 ;  /* 0x0000001922227221 */ /* 0x000fe20000010000 */
[----:B------:R-:W-:Y:S01]  /*1f70*/  FADD.FTZ R35, R35, R26 ;  /* 0x0000001a23237221 */ /* 0x000fe20000010000 */
[----:B------:R-:W-:Y:S01]  /*1f80*/  FADD.FTZ R60, R32, R27 ;  /* 0x0000001b203c7221 */ /* 0x000fe20000010000 */
[----:B------:R-:W-:Y:S01]  /*1f90*/  LDS.128 R28, [R55+0x1880] ;  /* 0x00188000371c7984 */ /* 0x000fe20000000c00 */
[----:B---3--:R-:W-:Y:S01]  /*1fa0*/  FADD.FTZ R61, R33, R16 ;  /* 0x00000010213d7221 */ /* 0x008fe20000010000 */
[----:B------:R-:W-:Y:S01]  /*1fb0*/  FADD.FTZ R16, R34, R17 ;  /* 0x0000001122107221 */ /* 0x000fe20000010000 */
[----:B------:R-:W-:Y:S01]  /*1fc0*/  FADD.FTZ R17, R35, R18 ;  /* 0x0000001223117221 */ /* 0x000fe20000010000 */
[----:B------:R-:W1:Y:S01]  /*1fd0*/  LDS.128 R24, [R55+0x16c0] ;  /* 0x0016c00037187984 */ /* 0x000e620000000c00 */
[----:B------:R-:W-:-:S03]  /*1fe0*/  FADD.FTZ R60, R60, R19 ;  /* 0x000000133c3c7221 */ /* 0x000fc60000010000 */
[----:B------:R-:W2:Y:S01]  /*1ff0*/  LDS.128 R32, [R55+0x1a40] ;  /* 0x001a400037207984 */ /* 0x000ea20000000c00 */
[----:B0-----:R-:W-:Y:S01]  /*2000*/  FADD.FTZ R61, R61, R20 ;  /* 0x000000143d3d7221 */ /* 0x001fe20000010000 */
[----:B------:R-:W-:Y:S01]  /*2010*/  FADD.FTZ R16, R16, R21 ;  /* 0x0000001510107221 */ /* 0x000fe20000010000 */
[----:B------:R-:W-:Y:S01]  /*2020*/  FADD.FTZ R17, R17, R22 ;  /* 0x0000001611117221 */ /* 0x000fe20000010000 */
[----:B------:R-:W-:Y:S01]  /*2030*/  FADD.FTZ R60, R60, R23 ;  /* 0x000000173c3c7221 */ /* 0x000fe20000010000 */
[----:B-1----:R-:W-:Y:S01]  /*2040*/  FADD.FTZ R61, R61, R24 ;  /* 0x000000183d3d7221 */ /* 0x002fe20000010000 */
[----:B------:R-:W-:Y:S01]  /*2050*/  FADD.FTZ R16, R16, R25 ;  /* 0x0000001910107221 */ /* 0x000fe20000010000 */
[----:B------:R-:W-:Y:S01]  /*2060*/  FADD.FTZ R17, R17, R26 ;  /* 0x0000001a11117221 */ /* 0x000fe20000010000 */
[----:B------:R-:W-:Y:S01]  /*2070*/  FADD.FTZ R60, R60, R27 ;  /* 0x0000001b3c3c7221 */ /* 0x000fe20000010000 */
[----:B------:R-:W-:Y:S01]  /*2080*/  FADD.FTZ R61, R61, R28 ;  /* 0x0000001c3d3d7221 */ /* 0x000fe20000010000 */
[----:B------:R-:W-:Y:S01]  /*2090*/  FADD.FTZ R16, R16, R29 ;  /* 0x0000001d10107221 */ /* 0x000fe20000010000 */
[----:B------:R-:W-:Y:S01]  /*20a0*/  FADD.FTZ R17, R17, R30 ;  /* 0x0000001e11117221 */ /* 0x000fe20000010000 */
[----:B------:R-:W-:Y:S01]  /*20b0*/  FADD.FTZ R60, R60, R31 ;  /* 0x0000001f3c3c7221 */ /* 0x000fe20000010000 */
[----:B--2---:R-:W-:Y:S01]  /*20c0*/  FADD.FTZ R32, R61, R32 ;  /* 0x000000203d207221 */ /* 0x004fe20000010000 */
[----:B------:R-:W-:Y:S01]  /*20d0*/  FADD.FTZ R33, R16, R33 ;  /* 0x0000002110217221 */ /* 0x000fe20000010000 */
[----:B------:R-:W-:Y:S01]  /*20e0*/  FADD.FTZ R34, R17, R34 ;  /* 0x0000002211227221 */ /* 0x000fe20000010000 */
[----:B------:R-:W-:-:S07]  /*20f0*/  FADD.FTZ R35, R60, R35 ;  /* 0x000000233c237221 */ /* 0x000fce0000010000 */
.L_x_11:
[----:B------:R-:W-:Y:S05]  /*2100*/  BSYNC B0 ;  /* 0x0000000000007941 */ /* 0x000fea0003800000 */
.L_x_10:
[----:B------:R-:W1:Y:S01]  /*2110*/  LDC.64 R18, c[0x0][0x268] ;  /* 0x00009a00ff127b82 */ /* 0x000e620000000a00 */
[----:B------:R-:W-:Y:S01]  /*2120*/  IMAD R17, R0, 0x1c, R53 ;  /* 0x0000001c00117824 */ /* 0x000fe200078e0235 */
[----:B------:R-:W-:Y:S01]  /*2130*/  BSSY B0, `(.L_x_12) ;  /* 0x0000012000007945 */ /* 0x000fe20003800000 */
[----:B------:R-:W-:Y:S02]  /*2140*/  ISETP.GE.U32.AND P0, PT, R6, 0x2, PT ;  /* 0x000000020600780c */ /* 0x000fe40003f06070 */
[----:B------:R-:W-:Y:S01]  /*2150*/  PRMT R0, R43, 0x7632, R0 ;  /* 0x000076322b007816 */ /* 0x000fe20000000000 */
[----:B-1----:R-:W-:Y:S01]  /*2160*/  IMAD.WIDE R18, R17, 0x4, R18 ;  /* 0x0000000411127825 */ /* 0x002fe200078e0212 */
[----:B------:R-:W-:Y:S09]  /*2170*/  @P5 BRA `(.L_x_13) ;  /* 0x0000000000345947 */ /* 0x000ff20003800000 */
[----:B------:R-:W1:Y:S01]  /*2180*/  LDC.64 R16, c[0x0][0x288] ;  /* 0x0000a200ff107b82 */ /* 0x000e620000000a00 */
[----:B------:R-:W-:Y:S01]  /*2190*/  MOV R25, UR9 ;  /* 0x0000000900197c02 */ /* 0x000fe20008000f00 */
[----:B------:R2:W-:Y:S01]  /*21a0*/  REDG.E.ADD.F32.FTZ.RN.STRONG.GPU desc[UR14][R18.64], R32 ;  /* 0x00000020120079a6 */ /* 0x0005e2000c10f38e */
[----:B------:R-:W-:Y:S02]  /*21b0*/  MOV R21, UR8 ;  /* 0x0000000800157c02 */ /* 0x000fe40008000f00 */
[-C--:B------:R-:W-:Y:S02]  /*21c0*/  LEA R24, P6, R25, R18.reuse, 0x2 ;  /* 0x0000001219187211 */ /* 0x080fe400078c10ff */
[----:B------:R-:W-:Y:S02]  /*21d0*/  LEA R20, P5, R21, R18, 0x2 ;  /* 0x0000001215147211 */ /* 0x000fe400078a10ff */
[C---:B------:R-:W-:Y:S02]  /*21e0*/  IADD3.X R25, R19.reuse, UR7, RZ, P6, !PT ;  /* 0x0000000713197c10 */ /* 0x040fe4000b7fe4ff */
[----:B------:R-:W-:-:S03]  /*21f0*/  IADD3.X R21, R19, UR6, RZ, P5, !PT ;  /* 0x0000000613157c10 */ /* 0x000fc6000affe4ff */
[----:B------:R2:W-:Y:S01]  /*2200*/  REDG.E.ADD.F32.FTZ.RN.STRONG.GPU desc[UR14][R24.64], R33 ;  /* 0x00000021180079a6 */ /* 0x0005e2000c10f38e */
[----:B-1----:R-:W-:-:S04]  /*2210*/  LEA R22, P6, R16, R18, 0x2 ;  /* 0x0000001210167211 */ /* 0x002fc800078c10ff */
[----:B------:R-:W-:-:S05]  /*2220*/  LEA.HI.X R23, R16, R19, R17, 0x2, P6 ;  /* 0x0000001310177211 */ /* 0x000fca00030f1411 */
[----:B------:R2:W-:Y:S04]  /*2230*/  REDG.E.ADD.F32.FTZ.RN.STRONG.GPU desc[UR14][R22.64], R34 ;  /* 0x00000022160079a6 */ /* 0x0005e8000c10f38e */
[----:B------:R2:W-:Y:S02]  /*2240*/  REDG.E.ADD.F32.FTZ.RN.STRONG.GPU desc[UR14][R20.64], R35 ;  /* 0x00000023140079a6 */ /* 0x0005e4000c10f38e */
.L_x_13:
[----:B------:R-:W-:Y:S05]  /*2250*/  BSYNC B0 ;  /* 0x0000000000007941 */ /* 0x000fea0003800000 */
.L_x_12:
[----:B------:R-:W-:Y:S02]  /*2260*/  PRMT R28, R42, 0x7632, R28 ;  /* 0x000076322a1c7816 */ /* 0x000fe4000000001c */
[----:B------:R-:W-:Y:S02]  /*2270*/  PRMT R27, R44, 0x7632, R27 ;  /* 0x000076322c1b7816 */ /* 0x000fe4000000001b */
[----:B------:R-:W-:Y:S02]  /*2280*/  PRMT R26, R41, 0x7632, R26 ;  /* 0x00007632291a7816 */ /* 0x000fe4000000001a */
[----:B--2---:R-:W-:Y:S02]  /*2290*/  PRMT R25, R39, 0x7632, R25 ;  /* 0x0000763227197816 */ /* 0x004fe40000000019 */
[----:B------:R-:W-:Y:S02]  /*22a0*/  PRMT R24, R38, 0x7632, R24 ;  /* 0x0000763226187816 */ /* 0x000fe40000000018 */
[----:B------:R-:W-:-:S02]  /*22b0*/  PRMT R23, R40, 0x7632, R23 ;  /* 0x0000763228177816 */ /* 0x000fc40000000017 */
[----:B------:R-:W-:Y:S01]  /*22c0*/  PRMT R22, R36, 0x7632, R22 ;  /* 0x0000763224167816 */ /* 0x000fe20000000016 */
[----:B------:R-:W-:Y:S06]  /*22d0*/  @!P0 BRA `(.L_x_14) ;  /* 0x00000010007c8947 */ /* 0x000fec0003800000 */
[----:B------:R-:W1:Y:S01]  /*22e0*/  LDC.64 R16, c[0x0][0x258] ;  /* 0x00009600ff107b82 */ /* 0x000e620000000a00 */
[----:B------:R-:W-:-:S05]  /*22f0*/  LOP3.LUT R19, R46, 0x1, RZ, 0xc0, !PT ;  /* 0x000000012e137812 */ /* 0x000fca00078ec0ff */
[----:B------:R-:W-:Y:S02]  /*2300*/  IMAD R19, R19, R8, RZ ;  /* 0x0000000813137224 */ /* 0x000fe400078e02ff */
[----:B0-----:R-:W0:Y:S02]  /*2310*/  LDC.64 R32, c[0x0][0x260] ;  /* 0x00009800ff207b82 */ /* 0x001e240000000a00 */
[C---:B------:R-:W-:Y:S01]  /*2320*/  IMAD R18, R19.reuse, R6, RZ ;  /* 0x0000000613127224 */ /* 0x040fe200078e02ff */
[----:B------:R-:W-:-:S04]  /*2330*/  IADD3 R19, R19, R37, RZ ;  /* 0x0000002513137210 */ /* 0x000fc80007ffe0ff */
[----:B------:R-:W-:Y:S01]  /*2340*/  SHF.L.U32 R21, R18, 0x1, RZ ;  /* 0x0000000112157819 */ /* 0x000fe200000006ff */
[----:B-1----:R-:W-:-:S04]  /*2350*/  IMAD.WIDE.U32 R16, R19, 0x4, R16 ;  /* 0x0000000413107825 */ /* 0x002fc800078e0010 */
[----:B0-----:R-:W-:Y:S01]  /*2360*/  IMAD.WIDE R32, R21, 0x4, R32 ;  /* 0x0000000415207825 */ /* 0x001fe200078e0220 */
[----:B------:R-:W-:Y:S06]  /*2370*/  @P3 BRA `(.L_x_15) ;  /* 0x0000000000603947 */ /* 0x000fec0003800000 */
[----:B------:R-:W0:Y:S01]  /*2380*/  S2R R4, SR_LANEID ;  /* 0x0000000000047919 */ /* 0x000e220000000000 */
[----:B------:R-:W-:Y:S01]  /*2390*/  HFMA2.MMA R20, -RZ, RZ, 0, 5.9604644775390625e-08 ;  /* 0x00000001ff147435 */ /* 0x000fe200000001ff */
[----:B------:R-:W-:Y:S01]  /*23a0*/  VOTEU.ANY UR5, UPT, PT ;  /* 0x0000000000057886 */ /* 0x000fe200038e0100 */
[----:B------:R-:W-:Y:S01]  /*23b0*/  LOP3.LUT P0, RZ, R46, 0x2, RZ, 0xc0, !PT ;  /* 0x000000022eff7812 */ /* 0x000fe2000780c0ff */
[----:B------:R-:W-:Y:S01]  /*23c0*/  UFLO.U32 UR10, UR5 ;  /* 0x00000005000a72bd */ /* 0x000fe200080e0000 */
[C---:B------:R-:W-:Y:S01]  /*23d0*/  LEA R18, P6, R51.reuse, R32, 0x3 ;  /* 0x0000002033127211 */ /* 0x040fe200078c18ff */
[----:B------:R-:W-:Y:S01]  /*23e0*/  UPOPC UR5, UR5 ;  /* 0x00000005000572bf */ /* 0x000fe20008000000 */
[----:B------:R-:W-:Y:S02]  /*23f0*/  SEL R29, R6, RZ, !P0 ;  /* 0x000000ff061d7207 */ /* 0x000fe40004000000 */
[----:B------:R-:W-:Y:S02]  /*2400*/  LEA.HI.X R19, R51, R33, RZ, 0x3, P6 ;  /* 0x0000002133137211 */ /* 0x000fe400030f1cff */
[----:B------:R-:W-:-:S02]  /*2410*/  SEL R20, R20, 0xffffffff, !P0 ;  /* 0xffffffff14147807 */ /* 0x000fc40004000000 */
[----:B------:R-:W-:Y:S01]  /*2420*/  ISETP.NE.AND P0, PT, R29, -0x1, PT ;  /* 0xffffffff1d00780c */ /* 0x000fe20003f05270 */
[----:B------:R1:W-:Y:S02]  /*2430*/  STG.E.64 desc[UR14][R18.64], R14 ;  /* 0x0000000e12007986 */ /* 0x0003e4000c101b0e */
[----:B------:R-:W-:Y:S01]  /*2440*/  IMAD R21, R20, UR5, RZ ;  /* 0x0000000514157c24 */ /* 0x000fe2000f8e02ff */
[----:B0-----:R-:W-:-:S13]  /*2450*/  ISETP.EQ.U32.AND P5, PT, R4, UR10, PT ;  /* 0x0000000a04007c0c */ /* 0x001fda000bfa2070 */
[----:B------:R-:W-:Y:S06]  /*2460*/  @P5 MEMBAR.ALL.GPU ;  /* 0x0000000000005992 */ /* 0x000fec000000a000 */
[----:B------:R-:W-:-:S00]  /*2470*/  @P5 ERRBAR ;  /* 0x00000000000059ab */ /* 0x000fc00000000000 */
[----:B------:R-:W-:Y:S06]  /*2480*/  @P5 CGAERRBAR ;  /* 0x00000000000055ab */ /* 0x000fec0000000000 */
[----:B------:R1:W-:Y:S01]  /*2490*/  @P5 REDG.E.ADD.S32.STRONG.GPU desc[UR14][R16.64], R21 ;  /* 0x000000151000598e */ /* 0x0003e2000c10e38e */
[----:B------:R-:W-:Y:S05]  /*24a0*/  @!P0 BRA `(.L_x_15) ;  /* 0x0000000000148947 */ /* 0x000fea0003800000 */
.L_x_16:
[----:B-1----:R-:W2:Y:S04]  /*24b0*/  LDG.E.STRONG.GPU R18, desc[UR14][R16.64] ;  /* 0x0000000e10127981 */ /* 0x002ea8000c1ef900 */
[----:B--2---:R-:W-:Y:S01]  /*24c0*/  CCTL.IVALL ;  /* 0x00000000ff00798f */ /* 0x004fe20002000000 */
[----:B------:R-:W-:Y:S05]  /*24d0*/  YIELD ;  /* 0x0000000000007946 */ /* 0x000fea0003800000 */
[----:B------:R-:W-:-:S13]  /*24e0*/  ISETP.NE.AND P0, PT, R18, R29, PT ;  /* 0x0000001d1200720c */ /* 0x000fda0003f05270 */
[----:B------:R-:W-:Y:S05]  /*24f0*/  @P0 BRA `(.L_x_16) ;  /* 0xfffffffc00ec0947 */ /* 0x000fea000383ffff */
.L_x_15:
[----:B------:R-:W-:Y:S01]  /*2500*/  ISETP.NE.AND P0, PT, R6, RZ, PT ;  /* 0x000000ff0600720c */ /* 0x000fe20003f05270 */
[----:B------:R-:W-:Y:S05]  /*2510*/  WARPSYNC.ALL ;  /* 0x0000000000007948 */ /* 0x000fea0003800000 */
[----:B------:R-:W-:Y:S07]  /*2520*/  BAR.SYNC.DEFER_BLOCKING 0x0 ;  /* 0x0000000000007b1d */ /* 0x000fee0000010000 */
[----:B------:R-:W-:Y:S05]  /*2530*/  @!P0 BRA `(.L_x_14) ;  /* 0x0000000c00e48947 */ /* 0x000fea0003800000 */
[----:B-1----:R-:W-:Y:S02]  /*2540*/  IADD3 R16, R6, -0x1, RZ ;  /* 0xffffffff06107810 */ /* 0x002fe40007ffe0ff */
[----:B------:R-:W-:Y:S02]  /*2550*/  MOV R30, RZ ;  /* 0x000000ff001e7202 */ /* 0x000fe40000000f00 */
[----:B------:R-:W-:-:S13]  /*2560*/  ISETP.GE.U32.AND P0, PT, R16, 0x3, PT ;  /* 0x000000031000780c */ /* 0x000fda0003f06070 */
[----:B------:R-:W-:Y:S05]  /*2570*/  @!P0 BRA `(.L_x_17) ;  /* 0x0000000c00648947 */ /* 0x000fea0003800000 */
[----:B------:R-:W-:Y:S01]  /*2580*/  IADD3 R29, -R47, R6, RZ ;  /* 0x000000062f1d7210 */ /* 0x000fe20007ffe1ff */
[----:B------:R-:W-:-:S03]  /*2590*/  HFMA2.MMA R30, -RZ, RZ, 0, 0 ;  /* 0x00000000ff1e7435 */ /* 0x000fc600000001ff */
[----:B------:R-:W-:-:S13]  /*25a0*/  ISETP.GT.AND P0, PT, R29, RZ, PT ;  /* 0x000000ff1d00720c */ /* 0x000fda0003f04270 */
[----:B------:R-:W-:Y:S05]  /*25b0*/  @!P0 BRA `(.L_x_18) ;  /* 0x0000000800d88947 */ /* 0x000fea0003800000 */
[----:B------:R-:W-:Y:S02]  /*25c0*/  ISETP.GT.AND P5, PT, R29, 0xc, PT ;  /* 0x0000000c1d00780c */ /* 0x000fe40003fa4270 */
[----:B------:R-:W-:-:S11]  /*25d0*/  PLOP3.LUT P0, PT, PT, PT, PT, 0x80, 0x0 ;  /* 0x000000000000781c */ /* 0x000fd60003f0f070 */
[----:B------:R-:W-:Y:S05]  /*25e0*/  @!P5 BRA `(.L_x_19) ;  /* 0x0000000400d0d947 */ /* 0x000fea0003800000 */
[----:B------:R-:W-:-:S13]  /*25f0*/  PLOP3.LUT P0, PT, PT, PT, PT, 0x8, 0x0 ;  /* 0x000000000000781c */ /* 0x000fda0003f0e170 */
.L_x_20:
[C---:B------:R-:W-:Y:S02]  /*2600*/  ISETP.EQ.OR P5, PT, R30.reuse, UR16, P3 ;  /* 0x000000101e007c0c */ /* 0x040fe40009fa2670 */
[----:B------:R-:W-:-:S04]  /*2610*/  IADD3 R19, R30, 0x1, RZ ;  /* 0x000000011e137810 */ /* 0x000fc80007ffe0ff */
[----:B------:R-:W-:-:S07]  /*2620*/  ISETP.EQ.OR P6, PT, R19, UR16, P3 ;  /* 0x0000001013007c0c */ /* 0x000fce0009fc2670 */
[----:B------:R-:W-:-:S04]  /*2630*/  @!P5 IMAD R17, R8, R30, R37 ;  /* 0x0000001e0811d224 */ /* 0x000fc800078e0225 */
[----:B------:R-:W-:-:S04]  /*2640*/  @!P5 IMAD.WIDE.U32 R16, R17, 0x8, R32 ;  /* 0x000000081110d825 */ /* 0x000fc800078e0020 */
[----:B------:R-:W-:Y:S02]  /*2650*/  @!P6 IMAD R19, R8, R19, R37 ;  /* 0x000000130813e224 */ /* 0x000fe400078e0225 */
[----:B------:R-:W2:Y:S02]  /*2660*/  @!P5 LDG.E.64 R16, desc[UR14][R16.64] ;  /* 0x0000000e1010d981 */ /* 0x000ea4000c1e1b00 */
[----:B------:R-:W-:-:S06]  /*2670*/  @!P6 IMAD.WIDE.U32 R18, R19, 0x8, R32 ;  /* 0x000000081312e825 */ /* 0x000fcc00078e0020 */
[----:B------:R-:W3:Y:S01]  /*2680*/  @!P6 LDG.E.64 R18, desc[UR14][R18.64] ;  /* 0x0000000e1212e981 */ /* 0x000ee2000c1e1b00 */
[C---:B------:R-:W-:Y:S02]  /*2690*/  IADD3 R20, R30.reuse, 0x2, RZ ;  /* 0x000000021e147810 */ /* 0x040fe40007ffe0ff */
[----:B------:R-:W-:Y:S01]  /*26a0*/  IADD3 R21, R30, 0x3, RZ ;  /* 0x000000031e157810 */ /* 0x000fe20007ffe0ff */
[----:B--2---:R-:W-:Y:S01]  /*26b0*/  @!P5 FADD.FTZ R14, R14, R16 ;  /* 0x000000100e0ed221 */ /* 0x004fe20000010000 */
[----:B------:R-:W-:Y:S01]  /*26c0*/  @!P5 FADD.FTZ R15, R15, R17 ;  /* 0x000000110f0fd221 */ /* 0x000fe20000010000 */
[----:B------:R-:W-:Y:S02]  /*26d0*/  ISETP.EQ.OR P5, PT, R20, UR16, P3 ;  /* 0x0000001014007c0c */ /* 0x000fe40009fa2670 */
[----:B---3--:R-:W-:Y:S01]  /*26e0*/  @!P6 FADD.FTZ R14, R14, R18 ;  /* 0x000000120e0ee221 */ /* 0x008fe20000010000 */
[----:B------:R-:W-:Y:S01]  /*26f0*/  @!P6 FADD.FTZ R15, R15, R19 ;  /* 0x000000130f0fe221 */ /* 0x000fe20000010000 */
[----:B------:R-:W-:-:S09]  /*2700*/  ISETP.EQ.OR P6, PT, R21, UR16, P3 ;  /* 0x0000001015007c0c */ /* 0x000fd20009fc2670 */
        /* <DEDUP_REMOVED lines=90> */
[----:B------:R-:W-:Y:S02]  /*2cb0*/  IADD3 R29, R29, -0x10, RZ ;  /* 0xfffffff01d1d7810 */ /* 0x000fe40007ffe0ff */
[----:B------:R-:W-:Y:S01]  /*2cc0*/  IADD3 R30, R30, 0x10, RZ ;  /* 0x000000101e1e7810 */ /* 0x000fe20007ffe0ff */
[----:B--2---:R-:W-:Y:S01]  /*2cd0*/  @!P5 FADD.FTZ R14, R14, R16 ;  /* 0x000000100e0ed221 */ /* 0x004fe20000010000 */
[----:B------:R-:W-:Y:S01]  /*2ce0*/  @!P5 FADD.FTZ R15, R15, R17 ;  /* 0x000000110f0fd221 */ /* 0x000fe20000010000 */
[----:B------:R-:W-:Y:S02]  /*2cf0*/  ISETP.GT.AND P5, PT, R29, 0xc, PT ;  /* 0x0000000c1d00780c */ /* 0x000fe40003fa4270 */
[----:B---3--:R-:W-:Y:S01]  /*2d00*/  @!P6 FADD.FTZ R14, R14, R18 ;  /* 0x000000120e0ee221 */ /* 0x008fe20000010000 */
[----:B------:R-:W-:-:S10]  /*2d10*/  @!P6 FADD.FTZ R15, R15, R19 ;  /* 0x000000130f0fe221 */ /* 0x000fd40000010000 */
[----:B------:R-:W-:Y:S05]  /*2d20*/  @P5 BRA `(.L_x_20) ;  /* 0xfffffff800345947 */ /* 0x000fea000383ffff */
.L_x_19:
[----:B------:R-:W-:-:S13]  /*2d30*/  ISETP.GT.AND P5, PT, R29, 0x4, PT ;  /* 0x000000041d00780c */ /* 0x000fda0003fa4270 */
[----:B------:R-:W-:Y:S05]  /*2d40*/  @!P5 BRA `(.L_x_21) ;  /* 0x0000000000ecd947 */ /* 0x000fea0003800000 */
        /* <DEDUP_REMOVED lines=10> */
[----:B------:R-:W-:Y:S02]  /*2df0*/  IADD3 R21, R30, 0x3, RZ ;  /* 0x000000031e157810 */ /* 0x000fe40007ffe0ff */
[----:B------:R-:W-:Y:S02]  /*2e00*/  ISETP.EQ.OR P0, PT, R20, UR16, P3 ;  /* 0x0000001014007c0c */ /* 0x000fe40009f02670 */
[----:B------:R-:W-:Y:S01]  /*2e10*/  IADD3 R30, R30, 0x4, RZ ;  /* 0x000000041e1e7810 */ /* 0x000fe20007ffe0ff */
[----:B--2---:R-:W-:Y:S01]  /*2e20*/  @!P6 FADD.FTZ R14, R14, R16 ;  /* 0x000000100e0ee221 */ /* 0x004fe20000010000 */
[----:B------:R-:W-:Y:S01]  /*2e30*/  @!P6 FADD.FTZ R15, R15, R17 ;  /* 0x000000110f0fe221 */ /* 0x000fe20000010000 */
[----:B------:R-:W-:-:S08]  /*2e40*/  ISETP.EQ.OR P6, PT, R21, UR16, P3 ;  /* 0x0000001015007c0c */ /* 0x000fd00009fc2670 */
[----:B------:R-:W-:-:S04]  /*2e50*/  @!P0 IMAD R17, R8, R20, R37 ;  /* 0x0000001408118224 */ /* 0x000fc800078e0225 */
[----:B------:R-:W-:-:S04]  /*2e60*/  @!P0 IMAD.WIDE.U32 R16, R17, 0x8, R32 ;  /* 0x0000000811108825 */ /* 0x000fc800078e0020 */
[----:B---3--:R-:W-:Y:S01]  /*2e70*/  @!P5 FADD.FTZ R14, R14, R18 ;  /* 0x000000120e0ed221 */ /* 0x008fe20000010000 */
[----:B------:R-:W-:Y:S01]  /*2e80*/  @!P5 FADD.FTZ R15, R15, R19 ;  /* 0x000000130f0fd221 */ /* 0x000fe20000010000 */
[----:B------:R-:W-:Y:S01]  /*2e90*/  ISETP.EQ.OR P5, PT, R30, UR16, P3 ;  /* 0x000000101e007c0c */ /* 0x000fe20009fa2670 */
[----:B------:R-:W2:Y:S01]  /*2ea0*/  @!P0 LDG.E.64 R16, desc[UR14][R16.64] ;  /* 0x0000000e10108981 */ /* 0x000ea2000c1e1b00 */
[----:B------:R-:W-:-:S04]  /*2eb0*/  @!P6 IMAD R19, R8, R21, R37 ;  /* 0x000000150813e224 */ /* 0x000fc800078e0225 */
[----:B------:R-:W-:-:S07]  /*2ec0*/  @!P6 IMAD.WIDE.U32 R18, R19, 0x8, R32 ;  /* 0x000000081312e825 */ /* 0x000fce00078e0020 */
[----:B------:R-:W-:Y:S01]  /*2ed0*/  @!P5 IMAD R21, R8, R30, R37 ;  /* 0x0000001e0815d224 */ /* 0x000fe200078e0225 */
[----:B------:R-:W3:Y:S03]  /*2ee0*/  @!P6 LDG.E.64 R18, desc[UR14][R18.64] ;  /* 0x0000000e1212e981 */ /* 0x000ee6000c1e1b00 */
[----:B------:R-:W-:-:S06]  /*2ef0*/  @!P5 IMAD.WIDE.U32 R20, R21, 0x8, R32 ;  /* 0x000000081514d825 */ /* 0x000fcc00078e0020 */
[----:B------:R-:W4:Y:S01]  /*2f00*/  @!P5 LDG.E.64 R20, desc[UR14][R20.64] ;  /* 0x0000000e1414d981 */ /* 0x000f22000c1e1b00 */
[C---:B------:R-:W-:Y:S02]  /*2f10*/  IADD3 R31, R30.reuse, 0x1, RZ ;  /* 0x000000011e1f7810 */ /* 0x040fe40007ffe0ff */
[C---:B------:R-:W-:Y:S02]  /*2f20*/  IADD3 R34, R30.reuse, 0x2, RZ ;  /* 0x000000021e227810 */ /* 0x040fe40007ffe0ff */
[----:B------:R-:W-:Y:S01]  /*2f30*/  IADD3 R35, R30, 0x3, RZ ;  /* 0x000000031e237810 */ /* 0x000fe20007ffe0ff */
[----:B--2---:R-:W-:Y:S01]  /*2f40*/  @!P0 FADD.FTZ R14, R14, R16 ;  /* 0x000000100e0e8221 */ /* 0x004fe20000010000 */
[----:B------:R-:W-:Y:S01]  /*2f50*/  @!P0 FADD.FTZ R15, R15, R17 ;  /* 0x000000110f0f8221 */ /* 0x000fe20000010000 */
[----:B------:R-:W-:Y:S02]  /*2f60*/  ISETP.EQ.OR P0, PT, R31, UR16, P3 ;  /* 0x000000101f007c0c */ /* 0x000fe40009f02670 */
[----:B---3--:R-:W-:Y:S01]  /*2f70*/  @!P6 FADD.FTZ R14, R14, R18 ;  /* 0x000000120e0ee221 */ /* 0x008fe20000010000 */
[----:B------:R-:W-:Y:S01]  /*2f80*/  @!P6 FADD.FTZ R15, R15, R19 ;  /* 0x000000130f0fe221 */ /* 0x000fe20000010000 */
[----:B------:R-:W-:-:S02]  /*2f90*/  ISETP.EQ.OR P6, PT, R34, UR16, P3 ;  /* 0x0000001022007c0c */ /* 0x000fc40009fc2670 */
[----:B----4-:R-:W-:Y:S01]  /*2fa0*/  @!P5 FADD.FTZ R14, R14, R20 ;  /* 0x000000140e0ed221 */ /* 0x010fe20000010000 */
[----:B------:R-:W-:Y:S01]  /*2fb0*/  @!P5 FADD.FTZ R15, R15, R21 ;  /* 0x000000150f0fd221 */ /* 0x000fe20000010000 */
[----:B------:R-:W-:-:S05]  /*2fc0*/  ISETP.EQ.OR P5, PT, R35, UR16, P3 ;  /* 0x0000001023007c0c */ /* 0x000fca0009fa2670 */
[----:B------:R-:W-:-:S04]  /*2fd0*/  @!P0 IMAD R17, R8, R31, R37 ;  /* 0x0000001f08118224 */ /* 0x000fc800078e0225 */
[----:B------:R-:W-:Y:S02]  /*2fe0*/  @!P6 IMAD R19, R8, R34, R37 ;  /* 0x000000220813e224 */ /* 0x000fe400078e0225 */
[----:B------:R-:W-:-:S04]  /*2ff0*/  @!P0 IMAD.WIDE.U32 R16, R17, 0x8, R32 ;  /* 0x0000000811108825 */ /* 0x000fc800078e0020 */
[----:B------:R-:W-:Y:S02]  /*3000*/  @!P6 IMAD.WIDE.U32 R18, R19, 0x8, R32 ;  /* 0x000000081312e825 */ /* 0x000fe400078e0020 */
[----:B------:R-:W2:Y:S02]  /*3010*/  @!P0 LDG.E.64 R16, desc[UR14][R16.64] ;  /* 0x0000000e10108981 */ /* 0x000ea4000c1e1b00 */
[----:B------:R-:W-:Y:S02]  /*3020*/  @!P5 IMAD R21, R8, R35, R37 ;  /* 0x000000230815d224 */ /* 0x000fe400078e0225 */
[----:B------:R-:W3:Y:S02]  /*3030*/  @!P6 LDG.E.64 R18, desc[UR14][R18.64] ;  /* 0x0000000e1212e981 */ /* 0x000ee4000c1e1b00 */
[----:B------:R-:W-:-:S06]  /*3040*/  @!P5 IMAD.WIDE.U32 R20, R21, 0x8, R32 ;  /* 0x000000081514d825 */ /* 0x000fcc00078e0020 */
[----:B------:R-:W4:Y:S01]  /*3050*/  @!P5 LDG.E.64 R20, desc[UR14][R20.64] ;  /* 0x0000000e1414d981 */ /* 0x000f22000c1e1b00 */
[----:B------:R-:W-:Y:S02]  /*3060*/  IADD3 R29, R29, -0x4, RZ ;  /* 0xfffffffc1d1d7810 */ /* 0x000fe40007ffe0ff */
[----:B------:R-:W-:Y:S02]  /*3070*/  IADD3 R30, R30, 0x4, RZ ;  /* 0x000000041e1e7810 */ /* 0x000fe40007ffe0ff */
[----:B------:R-:W-:Y:S01]  /*3080*/  IADD3 R29, R29, -0x4, RZ ;  /* 0xfffffffc1d1d7810 */ /* 0x000fe20007ffe0ff */
[----:B--2---:R-:W-:Y:S01]  /*3090*/  @!P0 FADD.FTZ R14, R14, R16 ;  /* 0x000000100e0e8221 */ /* 0x004fe20000010000 */
[----:B------:R-:W-:-:S03]  /*30a0*/  @!P0 FADD.FTZ R15, R15, R17 ;  /* 0x000000110f0f8221 */ /* 0x000fc60000010000 */
[----:B---3--:R-:W-:Y:S01]  /*30b0*/  @!P6 FADD.FTZ R14, R14, R18 ;  /* 0x000000120e0ee221 */ /* 0x008fe20000010000 */
[----:B------:R-:W-:Y:S01]  /*30c0*/  @!P6 FADD.FTZ R15, R15, R19 ;  /* 0x000000130f0fe221 */ /* 0x000fe20000010000 */
[----:B------:R-:W-:Y:S02]  /*30d0*/  PLOP3.LUT P0, PT, PT, PT, PT, 0x8, 0x0 ;  /* 0x000000000000781c */ /* 0x000fe40003f0e170 */
[----:B----4-:R-:W-:Y:S01]  /*30e0*/  @!P5 FADD.FTZ R14, R14, R20 ;  /* 0x000000140e0ed221 */ /* 0x010fe20000010000 */
[----:B------:R-:W-:-:S10]  /*30f0*/  @!P5 FADD.FTZ R15, R15, R21 ;  /* 0x000000150f0fd221 */ /* 0x000fd40000010000 */
.L_x_21:
[----:B------:R-:W-:-:S13]  /*3100*/  ISETP.NE.OR P0, PT, R29, RZ, P0 ;  /* 0x000000ff1d00720c */ /* 0x000fda0000705670 */
[----:B------:R-:W-:Y:S05]  /*3110*/  @!P0 BRA `(.L_x_17) ;  /* 0x00000000007c8947 */ /* 0x000fea0003800000 */
.L_x_18:
[----:B------:R-:W-:-:S13]  /*3120*/  ISETP.EQ.OR P6, PT, R30, UR16, P3 ;  /* 0x000000101e007c0c */ /* 0x000fda0009fc2670 */
[----:B------:R-:W-:-:S04]  /*3130*/  @!P6 IMAD R17, R8, R30, R37 ;  /* 0x0000001e0811e224 */ /* 0x000fc800078e0225 */
[----:B------:R-:W-:-:S06]  /*3140*/  @!P6 IMAD.WIDE.U32 R16, R17, 0x8, R32 ;  /* 0x000000081110e825 */ /* 0x000fcc00078e0020 */
[----:B------:R-:W2:Y:S01]  /*3150*/  @!P6 LDG.E.64 R16, desc[UR14][R16.64] ;  /* 0x0000000e1010e981 */ /* 0x000ea2000c1e1b00 */
[C---:B------:R-:W-:Y:S02]  /*3160*/  IADD3 R19, R30.reuse, 0x1, RZ ;  /* 0x000000011e137810 */ /* 0x040fe40007ffe0ff */
[C---:B------:R-:W-:Y:S02]  /*3170*/  IADD3 R21, R30.reuse, 0x2, RZ ;  /* 0x000000021e157810 */ /* 0x040fe40007ffe0ff */
[----:B------:R-:W-:Y:S02]  /*3180*/  ISETP.EQ.OR P0, PT, R19, UR16, P3 ;  /* 0x0000001013007c0c */ /* 0x000fe40009f02670 */
[----:B------:R-:W-:Y:S02]  /*3190*/  IADD3 R31, R30, 0x3, RZ ;  /* 0x000000031e1f7810 */ /* 0x000fe40007ffe0ff */
[----:B------:R-:W-:-:S09]  /*31a0*/  ISETP.EQ.OR P5, PT, R21, UR16, P3 ;  /* 0x0000001015007c0c */ /* 0x000fd20009fa2670 */
[----:B------:R-:W-:-:S04]  /*31b0*/  @!P0 IMAD R19, R8, R19, R37 ;  /* 0x0000001308138224 */ /* 0x000fc800078e0225 */
[----:B------:R-:W-:Y:S02]  /*31c0*/  @!P5 IMAD R21, R8, R21, R37 ;  /* 0x000000150815d224 */ /* 0x000fe400078e0225 */
[----:B--2---:R-:W-:Y:S01]  /*31d0*/  @!P6 FADD.FTZ R14, R14, R16 ;  /* 0x000000100e0ee221 */ /* 0x004fe20000010000 */
[----:B------:R-:W-:Y:S01]  /*31e0*/  @!P6 FADD.FTZ R15, R15, R17 ;  /* 0x000000110f0fe221 */ /* 0x000fe20000010000 */
[----:B------:R-:W-:Y:S01]  /*31f0*/  ISETP.EQ.OR P6, PT, R31, UR16, P3 ;  /* 0x000000101f007c0c */ /* 0x000fe20009fc2670 */
[----:B------:R-:W-:-:S04]  /*3200*/  @!P0 IMAD.WIDE.U32 R16, R19, 0x8, R32 ;  /* 0x0000000813108825 */ /* 0x000fc800078e0020 */
[----:B------:R-:W-:Y:S02]  /*3210*/  @!P5 IMAD.WIDE.U32 R18, R21, 0x8, R32 ;  /* 0x000000081512d825 */ /* 0x000fe400078e0020 */
[----:B------:R-:W2:Y:S04]  /*3220*/  @!P0 LDG.E.64 R16, desc[UR14][R16.64] ;  /* 0x0000000e10108981 */ /* 0x000ea8000c1e1b00 */
[----:B------:R-:W3:Y:S02]  /*3230*/  @!P5 LDG.E.64 R18, desc[UR14][R18.64] ;  /* 0x0000000e1212d981 */ /* 0x000ee4000c1e1b00 */
[----:B------:R-:W-:-:S04]  /*3240*/  @!P6 IMAD R31, R8, R31, R37 ;  /* 0x0000001f081fe224 */ /* 0x000fc800078e0225 */
[----:B------:R-:W-:-:S06]  /*3250*/  @!P6 IMAD.WIDE.U32 R20, R31, 0x8, R32 ;  /* 0x000000081f14e825 */ /* 0x000fcc00078e0020 */
[----:B------:R-:W4:Y:S01]  /*3260*/  @!P6 LDG.E.64 R20, desc[UR14][R20.64] ;  /* 0x0000000e1414e981 */ /* 0x000f22000c1e1b00 */
[----:B------:R-:W-:Y:S02]  /*3270*/  IADD3 R29, R29, -0x4, RZ ;  /* 0xfffffffc1d1d7810 */ /* 0x000fe40007ffe0ff */
[----:B------:R-:W-:Y:S01]  /*3280*/  IADD3 R30, R30, 0x4, RZ ;  /* 0x000000041e1e7810 */ /* 0x000fe20007ffe0ff */
[----:B--2---:R-:W-:Y:S01]  /*3290*/  @!P0 FADD.FTZ R14, R14, R16 ;  /* 0x000000100e0e8221 */ /* 0x004fe20000010000 */
[----:B------:R-:W-:Y:S01]  /*32a0*/  @!P0 FADD.FTZ R15, R15, R17 ;  /* 0x000000110f0f8221 */ /* 0x000fe20000010000 */
[----:B------:R-:W-:Y:S02]  /*32b0*/  ISETP.NE.AND P0, PT, R29, RZ, PT ;  /* 0x000000ff1d00720c */ /* 0x000fe40003f05270 */
[----:B---3--:R-:W-:Y:S01]  /*32c0*/  @!P5 FADD.FTZ R14, R14, R18 ;  /* 0x000000120e0ed221 */ /* 0x008fe20000010000 */
[----:B------:R-:W-:-:S03]  /*32d0*/  @!P5 FADD.FTZ R15, R15, R19 ;  /* 0x000000130f0fd221 */ /* 0x000fc60000010000 */
[----:B----4-:R-:W-:Y:S01]  /*32e0*/  @!P6 FADD.FTZ R14, R14, R20 ;  /* 0x000000140e0ee221 */ /* 0x010fe20000010000 */
[----:B------:R-:W-:-:S06]  /*32f0*/  @!P6 FADD.FTZ R15, R15, R21 ;  /* 0x000000150f0fe221 */ /* 0x000fcc0000010000 */
[----:B------:R-:W-:Y:S05]  /*3300*/  @P0 BRA `(.L_x_18) ;  /* 0xfffffffc00840947 */ /* 0x000fea000383ffff */
.L_x_17:
[----:B------:R-:W-:-:S13]  /*3310*/  ISETP.NE.AND P0, PT, R47, RZ, PT ;  /* 0x000000ff2f00720c */ /* 0x000fda0003f05270 */
[----:B------:R-:W-:Y:S05]  /*3320*/  @!P0 BRA `(.L_x_14) ;  /* 0x0000000000688947 */ /* 0x000fea0003800000 */
[----:B------:R-:W-:Y:S01]  /*3330*/  ISETP.EQ.OR P0, PT, R30, UR16, P3 ;  /* 0x000000101e007c0c */ /* 0x000fe20009f02670 */
[----:B------:R-:W-:Y:S01]  /*3340*/  BSSY B0, `(.L_x_22) ;  /* 0x0000008000007945 */ /* 0x000fe20003800000 */
[----:B------:R-:W-:-:S11]  /*3350*/  ISETP.NE.AND P5, PT, R47, 0x1, PT ;  /* 0x000000012f00780c */ /* 0x000fd60003fa5270 */
[----:B------:R-:W-:Y:S05]  /*3360*/  @P0 BRA `(.L_x_23) ;  /* 0x0000000000140947 */ /* 0x000fea0003800000 */
[----:B------:R-:W-:-:S04]  /*3370*/  IMAD R17, R8, R30, R37 ;  /* 0x0000001e08117224 */ /* 0x000fc800078e0225 */
[----:B------:R-:W-:-:S06]  /*3380*/  IMAD.WIDE.U32 R16, R17, 0x8, R32 ;  /* 0x0000000811107825 */ /* 0x000fcc00078e0020 */
[----:B------:R-:W2:Y:S02]  /*3390*/  LDG.E.64 R16, desc[UR14][R16.64] ;  /* 0x0000000e10107981 */ /* 0x000ea4000c1e1b00 */
[----:B--2---:R-:W-:Y:S01]  /*33a0*/  FADD.FTZ R14, R14, R16 ;  /* 0x000000100e0e7221 */ /* 0x004fe20000010000 */
[----:B------:R-:W-:-:S07]  /*33b0*/  FADD.FTZ R15, R15, R17 ;  /* 0x000000110f0f7221 */ /* 0x000fce0000010000 */
.L_x_23:
[----:B------:R-:W-:Y:S05]  /*33c0*/  BSYNC B0 ;  /* 0x0000000000007941 */ /* 0x000fea0003800000 */
.L_x_22:
[----:B------:R-:W-:Y:S05]  /*33d0*/  @!P5 BRA `(.L_x_14) ;  /* 0x00000000003cd947 */ /* 0x000fea0003800000 */
[C---:B------:R-:W-:Y:S02]  /*33e0*/  IADD3 R19, R30.reuse, 0x2, RZ ;  /* 0x000000021e137810 */ /* 0x040fe40007ffe0ff */
[----:B------:R-:W-:Y:S02]  /*33f0*/  IADD3 R17, R30, 0x1, RZ ;  /* 0x000000011e117810 */ /* 0x000fe40007ffe0ff */
[----:B------:R-:W-:Y:S02]  /*3400*/  ISETP.EQ.OR P0, PT, R19, UR16, P3 ;  /* 0x0000001013007c0c */ /* 0x000fe40009f02670 */
[----:B------:R-:W-:Y:S02]  /*3410*/  ISETP.EQ.OR P5, PT, R17, UR16, P3 ;  /* 0x0000001011007c0c */ /* 0x000fe40009fa2670 */
[----:B------:R-:W-:-:S11]  /*3420*/  ISETP.EQ.OR P0, PT, R47, 0x2, P0 ;  /* 0x000000022f00780c */ /* 0x000fd60000702670 */
[-CC-:B------:R-:W-:Y:S02]  /*3430*/  @!P5 IMAD R17, R17, R8.reuse, R37.reuse ;  /* 0x000000081111d224 */ /* 0x180fe400078e0225 */
[----:B------:R-:W-:Y:S02]  /*3440*/  @!P0 IMAD R19, R19, R8, R37 ;  /* 0x0000000813138224 */ /* 0x000fe400078e0225 */
[----:B------:R-:W-:-:S04]  /*3450*/  @!P5 IMAD.WIDE.U32 R16, R17, 0x8, R32 ;  /* 0x000000081110d825 */ /* 0x000fc800078e0020 */
[----:B------:R-:W-:Y:S02]  /*3460*/  @!P0 IMAD.WIDE.U32 R18, R19, 0x8, R32 ;  /* 0x0000000813128825 */ /* 0x000fe400078e0020 */
[----:B------:R-:W2:Y:S04]  /*3470*/  @!P5 LDG.E.64 R16, desc[UR14][R16.64] ;  /* 0x0000000e1010d981 */ /* 0x000ea8000c1e1b00 */
[----:B------:R-:W3:Y:S01]  /*3480*/  @!P0 LDG.E.64 R18, desc[UR14][R18.64] ;  /* 0x0000000e12128981 */ /* 0x000ee2000c1e1b00 */
[----:B--2---:R-:W-:Y:S01]  /*3490*/  @!P5 FADD.FTZ R14, R14, R16 ;  /* 0x000000100e0ed221 */ /* 0x004fe20000010000 */
[----:B------:R-:W-:-:S03]  /*34a0*/  @!P5 FADD.FTZ R15, R15, R17 ;  /* 0x000000110f0fd221 */ /* 0x000fc60000010000 */
[----:B---3--:R-:W-:Y:S01]  /*34b0*/  @!P0 FADD.FTZ R14, R14, R18 ;  /* 0x000000120e0e8221 */ /* 0x008fe20000010000 */
[----:B------:R-:W-:-:S07]  /*34c0*/  @!P0 FADD.FTZ R15, R15, R19 ;  /* 0x000000130f0f8221 */ /* 0x000fce0000010000 */
.L_x_14:
[----:B------:R-:W2:Y:S01]  /*34d0*/  S2UR UR10, SR_CgaCtaId ;  /* 0x00000000000a79c3 */ /* 0x000ea20000008800 */
[----:B------:R-:W-:Y:S01]  /*34e0*/  UMOV UR5, 0x400 ;  /* 0x0000040000057882 */ /* 0x000fe20000000000 */
[----:B-1----:R-:W-:Y:S01]  /*34f0*/  SHF.R.U32.HI R18, RZ, 0x2, R53 ;  /* 0x00000002ff127819 */ /* 0x002fe20000011635 */
[----:B------:R-:W-:Y:S01]  /*3500*/  ULDC.64 UR18, c[0x0][0x290] ;  /* 0x0000a40000127ab9 */ /* 0x000fe20000000a00 */
[----:B------:R-:W-:Y:S02]  /*3510*/  SHF.L.U32 R43, R43, 0x10, RZ ;  /* 0x000000102b2b7819 */ /* 0x000fe400000006ff */
[----:B------:R-:W-:Y:S01]  /*3520*/  SHF.L.U32 R28, R28, 0x10, RZ ;  /* 0x000000101c1c7819 */ /* 0x000fe200000006ff */
[----:B------:R-:W-:Y:S01]  /*3530*/  IMAD.WIDE.U32 R18, R18, 0x24924925, RZ ;  /* 0x2492492512127825 */ /* 0x000fe200078e00ff */
[----:B------:R-:W1:Y:S03]  /*3540*/  LDC R21, c[0x0][0x2ac] ;  /* 0x0000ab00ff157b82 */ /* 0x000e660000000800 */
[----:B------:R-:W-:Y:S01]  /*3550*/  FADD.FTZ R43, R43, -UR13 ;  /* 0x8000000d2b2b7e21 */ /* 0x000fe20008010000 */
[----:B------:R-:W-:-:S02]  /*3560*/  SHF.L.U32 R44, R44, 0x10, RZ ;  /* 0x000000102c2c7819 */ /* 0x000fc400000006ff */
[----:B------:R-:W-:Y:S01]  /*3570*/  SHF.L.U32 R27, R27, 0x10, RZ ;  /* 0x000000101b1b7819 */ /* 0x000fe200000006ff */
[----:B------:R-:W-:Y:S01]  /*3580*/  FMUL.FTZ R43, R43, UR11 ;  /* 0x0000000b2b2b7c20 */ /* 0x000fe20008410000 */
[----:B--2---:R-:W-:Y:S01]  /*3590*/  ULEA UR5, UR10, UR5, 0x18 ;  /* 0x000000050a057291 */ /* 0x004fe2000f8ec03f */
[----:B-1----:R-:W-:-:S08]  /*35a0*/  IMAD R18, R21, UR16, R19 ;  /* 0x0000001015127c24 */ /* 0x002fd0000f8e0213 */
[----:B------:R0:W-:Y:S01]  /*35b0*/  @!P3 STS.64 [UR5+0x88], R14 ;  /* 0x0000880eff00b988 */ /* 0x0001e20008000a05 */
[----:B------:R-:W-:Y:S01]  /*35c0*/  BAR.SYNC.DEFER_BLOCKING 0x0 ;  /* 0x0000000000007b1d */ /* 0x000fe20000010000 */
[C---:B------:R-:W-:Y:S02]  /*35d0*/  IADD3 R19, R18.reuse, 0x20, RZ ;  /* 0x0000002012137810 */ /* 0x040fe40007ffe0ff */
[----:B------:R-:W-:Y:S02]  /*35e0*/  IADD3 R18, R18, 0x30, RZ ;  /* 0x0000003012127810 */ /* 0x000fe40007ffe0ff */
[----:B------:R-:W-:Y:S02]  /*35f0*/  ISETP.GE.U32.AND P0, PT, R19, UR18, PT ;  /* 0x0000001213007c0c */ /* 0x000fe4000bf06070 */
[----:B0-----:R-:W-:Y:S02]  /*3600*/  SHF.L.U32 R14, R0, 0x10, RZ ;  /* 0x00000010000e7819 */ /* 0x001fe400000006ff */
[----:B------:R-:W-:-:S02]  /*3610*/  SHF.R.S32.HI R19, RZ, 0x1f, R19 ;  /* 0x0000001fff137819 */ /* 0x000fc40000011413 */
[----:B------:R-:W-:Y:S01]  /*3620*/  ISETP.GE.U32.AND P3, PT, R18, UR18, PT ;  /* 0x0000001212007c0c */ /* 0x000fe2000bf66070 */
[----:B------:R-:W-:Y:S01]  /*3630*/  FADD.FTZ R14, R14, -UR13 ;  /* 0x8000000d0e0e7e21 */ /* 0x000fe20008010000 */
[----:B------:R-:W-:Y:S02]  /*3640*/  SHF.R.S32.HI R18, RZ, 0x1f, R18 ;  /* 0x0000001fff127819 */ /* 0x000fe40000011412 */
[----:B------:R-:W-:Y:S01]  /*3650*/  ISETP.GE.AND.EX P0, PT, R19, UR19, PT, P0 ;  /* 0x0000001313007c0c */ /* 0x000fe2000bf06300 */
[----:B------:R-:W-:Y:S01]  /*3660*/  FMUL.FTZ R30, R14, UR11 ;  /* 0x0000000b0e1e7c20 */ /* 0x000fe20008410000 */
[----:B------:R-:W-:Y:S02]  /*3670*/  ISETP.GE.AND.EX P3, PT, R18, UR19, PT, P3 ;  /* 0x0000001312007c0c */ /* 0x000fe4000bf66330 */
[----:B------:R-:W-:Y:S01]  /*3680*/  SHF.L.U32 R15, R42, 0x10, RZ ;  /* 0x000000102a0f7819 */ /* 0x000fe200000006ff */
[----:B------:R-:W0:Y:S01]  /*3690*/  LDS.64 R16, [UR5+0x88] ;  /* 0x00008805ff107984 */ /* 0x000e220008000a00 */
[----:B------:R-:W-:-:S02]  /*36a0*/  ULDC UR5, c[0x0][0x2bc] ;  /* 0x0000af0000057ab9 */ /* 0x000fc40000000800 */
[----:B0-----:R-:W-:Y:S01]  /*36b0*/  FMUL.FTZ R0, R16, UR5 ;  /* 0x0000000510007c20 */ /* 0x001fe20008410000 */
        /* <DEDUP_REMOVED lines=20> */
.L_x_24:
[----:B------:R-:W-:Y:S04]  /*3800*/  BSSY B0, `(.L_x_25) ;  /* 0x0000014000007945 */ /* 0x000fe80003800000 */
[----:B------:R-:W-:Y:S05]  /*3810*/  @!P1 BRA `(.L_x_26) ;  /* 0x0000000000489947 */ /* 0x000fea0003800000 */
[C-C-:B------:R-:W-:Y:S01]  /*3820*/  FFMA.FTZ R14, R0.reuse, R43, R19.reuse ;  /* 0x0000002b000e7223 */ /* 0x140fe20000010013 */
[----:B------:R-:W-:Y:S01]  /*3830*/  ULDC.64 UR18, c[0x0][0x288] ;  /* 0x0000a20000127ab9 */ /* 0x000fe20000000a00 */
[----:B------:R-:W-:Y:S01]  /*3840*/  FFMA.FTZ R17, R0, R30, R19 ;  /* 0x0000001e00117223 */ /* 0x000fe20000010013 */
[----:B------:R-:W-:Y:S02]  /*3850*/  IMAD R21, R9, UR18, RZ ;  /* 0x0000001209157c24 */ /* 0x000fe4000f8e02ff */
[----:B------:R-:W-:Y:S01]  /*3860*/  FFMA.FTZ R16, R15, R10, -R14 ;  /* 0x0000000a0f107223 */ /* 0x000fe2000001080e */
[----:B------:R-:W-:Y:S01]  /*3870*/  MOV R14, R56 ;  /* 0x00000038000e7202 */ /* 0x000fe20000000f00 */
[----:B------:R-:W-:Y:S01]  /*3880*/  FFMA.FTZ R17, R28, R11, -R17 ;  /* 0x0000000b1c117223 */ /* 0x000fe20000010811 */
[----:B------:R-:W-:Y:S01]  /*3890*/  MOV R15, R59 ;  /* 0x0000003b000f7202 */ /* 0x000fe20000000f00 */
[----:B------:R-:W-:Y:S02]  /*38a0*/  IMAD R29, R52, UR19, R21 ;  /* 0x00000013341d7c24 */ /* 0x000fe4000f8e0215 */
[----:B------:R-:W-:Y:S01]  /*38b0*/  FMUL.FTZ R21, R16, UR11 ;  /* 0x0000000b10157c20 */ /* 0x000fe20008410000 */
[----:B------:R-:W-:Y:S01]  /*38c0*/  FMUL.FTZ R18, R17, UR11 ;  /* 0x0000000b11127c20 */ /* 0x000fe20008410000 */
[----:B------:R-:W-:Y:S01]  /*38d0*/  IMAD.WIDE.U32 R14, R52, UR18, R14 ;  /* 0x00000012340e7c25 */ /* 0x000fe2000f8e000e */
[----:B------:R-:W-:-:S02]  /*38e0*/  ULDC.64 UR18, c[0x0][0x210] ;  /* 0x0000840000127ab9 */ /* 0x000fc40000000a00 */
[----:B------:R-:W-:Y:S02]  /*38f0*/  LEA R16, P5, R14, UR18, 0x1 ;  /* 0x000000120e107c11 */ /* 0x000fe4000f8a08ff */
[----:B------:R-:W-:Y:S02]  /*3900*/  IADD3 R29, R15, R29, RZ ;  /* 0x0000001d0f1d7210 */ /* 0x000fe40007ffe0ff */
[----:B------:R-:W-:Y:S02]  /*3910*/  F2FP.BF16.F32.PACK_AB R15, R18, R21 ;  /* 0x00000015120f723e */ /* 0x000fe400000010ff */
[----:B------:R-:W-:-:S05]  /*3920*/  LEA.HI.X R17, R14, UR19, R29, 0x1, P5 ;  /* 0x000000130e117c11 */ /* 0x000fca000a8f0c1d */
[----:B------:R0:W-:Y:S02]  /*3930*/  STG.E desc[UR14][R16.64], R15 ;  /* 0x0000000f10007986 */ /* 0x0001e4000c10190e */
.L_x_26:
[----:B------:R-:W-:Y:S05]  /*3940*/  BSYNC B0 ;  /* 0x0000000000007941 */ /* 0x000fea0003800000 */
.L_x_25:
[----:B------:R-:W-:Y:S01]  /*3950*/  FADD.FTZ R44, R44, -UR13 ;  /* 0x8000000d2c2c7e21 */ /* 0x000fe20008010000 */
[----:B------:R-:W-:Y:S01]  /*3960*/  FADD.FTZ R27, R27, -UR13 ;  /* 0x8000000d1b1b7e21 */ /* 0x000fe20008010000 */
[----:B------:R-:W-:Y:S02]  /*3970*/  SHF.L.U32 R41, R41, 0x10, RZ ;  /* 0x0000001029297819 */ /* 0x000fe400000006ff */
[----:B------:R-:W-:Y:S01]  /*3980*/  SHF.L.U32 R26, R26, 0x10, RZ ;  /* 0x000000101a1a7819 */ /* 0x000fe200000006ff */
[----:B------:R-:W-:Y:S01]  /*3990*/  FMUL.FTZ R29, R44, UR11 ;  /* 0x0000000b2c1d7c20 */ /* 0x000fe20008410000 */
[----:B------:R-:W-:Y:S01]  /*39a0*/  FMUL.FTZ R30, R27, UR11 ;  /* 0x0000000b1b1e7c20 */ /* 0x000fe20008410000 */
[----:B------:R-:W-:Y:S06]  /*39b0*/  @!P4 BRA `(.L_x_27) ;  /* 0x000000000048c947 */ /* 0x000fec0003800000 */
[----:B0-----:R-:W-:Y:S01]  /*39c0*/  FFMA.FTZ R15, R30, R11, R13 ;  /* 0x0000000b1e0f7223 */ /* 0x001fe2000001000d */
        /* <DEDUP_REMOVED lines=17> */
.L_x_27:
[----:B------:R-:W-:Y:S04]  /*3ae0*/  BSSY B0, `(.L_x_28) ;  /* 0x0000014000007945 */ /* 0x000fe80003800000 */
[----:B------:R-:W-:Y:S05]  /*3af0*/  @!P2 BRA `(.L_x_29) ;  /* 0x000000000048a947 */ /* 0x000fea0003800000 */
[C-C-:B------:R-:W-:Y:S01]  /*3b00*/  FFMA.FTZ R14, R0.reuse, R29, R19.reuse ;  /* 0x0000001d000e7223 */ /* 0x140fe20000010013 */
[----:B0-----:R-:W-:Y:S01]  /*3b10*/  FFMA.FTZ R15, R0, R30, R19 ;  /* 0x0000001e000f7223 */ /* 0x001fe20000010013 */
[----:B------:R-:W-:Y:S02]  /*3b20*/  ULDC.64 UR18, c[0x0][0x288] ;  /* 0x0000a20000127ab9 */ /* 0x000fe40000000a00 */
[----:B------:R-:W-:Y:S01]  /*3b30*/  FFMA.FTZ R41, R41, R10, -R14 ;  /* 0x0000000a29297223 */ /* 0x000fe2000001080e */
[----:B------:R-:W-:Y:S01]  /*3b40*/  FFMA.FTZ R18, R26, R11, -R15 ;  /* 0x0000000b1a127223 */ /* 0x000fe2000001080f */
[----:B------:R-:W-:Y:S01]  /*3b50*/  MOV R14, R56 ;  /* 0x00000038000e7202 */ /* 0x000fe20000000f00 */
[----:B------:R-:W-:Y:S01]  /*3b60*/  IMAD R17, R7, UR18, RZ ;  /* 0x0000001207117c24 */ /* 0x000fe2000f8e02ff */
[----:B------:R-:W-:Y:S01]  /*3b70*/  MOV R15, R59 ;  /* 0x0000003b000f7202 */ /* 0x000fe20000000f00 */
[----:B------:R-:W-:Y:S01]  /*3b80*/  FMUL.FTZ R41, R41, UR11 ;  /* 0x0000000b29297c20 */ /* 0x000fe20008410000 */
[----:B------:R-:W-:Y:S01]  /*3b90*/  FMUL.FTZ R18, R18, UR11 ;  /* 0x0000000b12127c20 */ /* 0x000fe20008410000 */
[----:B------:R-:W-:-:S02]  /*3ba0*/  IMAD R17, R50, UR19, R17 ;  /* 0x0000001332117c24 */ /* 0x000fc4000f8e0211 */
[----:B------:R-:W-:Y:S01]  /*3bb0*/  IMAD.WIDE.U32 R14, R50, UR18, R14 ;  /* 0x00000012320e7c25 */ /* 0x000fe2000f8e000e */
[----:B------:R-:W-:Y:S02]  /*3bc0*/  ULDC.64 UR18, c[0x0][0x210] ;  /* 0x0000840000127ab9 */ /* 0x000fe40000000a00 */
[----:B------:R-:W-:Y:S02]  /*3bd0*/  LEA R16, P5, R14, UR18, 0x1 ;  /* 0x000000120e107c11 */ /* 0x000fe4000f8a08ff */
[----:B------:R-:W-:Y:S02]  /*3be0*/  IADD3 R17, R15, R17, RZ ;  /* 0x000000110f117210 */ /* 0x000fe40007ffe0ff */
[----:B------:R-:W-:Y:S02]  /*3bf0*/  F2FP.BF16.F32.PACK_AB R15, R18, R41 ;  /* 0x00000029120f723e */ /* 0x000fe400000010ff */
[----:B------:R-:W-:-:S05]  /*3c00*/  LEA.HI.X R17, R14, UR19, R17, 0x1, P5 ;  /* 0x000000130e117c11 */ /* 0x000fca000a8f0c11 */
[----:B------:R1:W-:Y:S02]  /*3c10*/  STG.E desc[UR14][R16.64], R15 ;  /* 0x0000000f10007986 */ /* 0x0003e4000c10190e */
.L_x_29:
[----:B------:R-:W-:Y:S05]  /*3c20*/  BSYNC B0 ;  /* 0x0000000000007941 */ /* 0x000fea0003800000 */
.L_x_28:
[----:B------:R-:W-:Y:S02]  /*3c30*/  SHF.L.U32 R39, R39, 0x10, RZ ;  /* 0x0000001027277819 */ /* 0x000fe400000006ff */
[----:B------:R-:W-:Y:S02]  /*3c40*/  SHF.L.U32 R25, R25, 0x10, RZ ;  /* 0x0000001019197819 */ /* 0x000fe400000006ff */
[----:B01----:R-:W-:Y:S01]  /*3c50*/  SHF.L.U32 R15, R38, 0x10, RZ ;  /* 0x00000010260f7819 */ /* 0x003fe200000006ff */
[----:B------:R-:W-:Y:S01]  /*3c60*/  FADD.FTZ R39, R39, -UR13 ;  /* 0x8000000d27277e21 */ /* 0x000fe20008010000 */
[----:B------:R-:W-:Y:S01]  /*3c70*/  ISETP.LT.U32.AND P0, PT, R53, 0x1c0, !P0 ;  /* 0x000001c03500780c */ /* 0x000fe20004701070 */
[----:B------:R-:W-:Y:S01]  /*3c80*/  FADD.FTZ R25, R25, -UR13 ;  /* 0x8000000d19197e21 */ /* 0x000fe20008010000 */
[----:B------:R-:W-:Y:S01]  /*3c90*/  ISETP.LT.U32.AND P3, PT, R53, 0x1c0, !P3 ;  /* 0x000001c03500780c */ /* 0x000fe20005f61070 */
[----:B------:R-:W-:Y:S01]  /*3ca0*/  FMUL.FTZ R39, R39, UR11 ;  /* 0x0000000b27277c20 */ /* 0x000fe20008410000 */
[----:B------:R-:W-:Y:S01]  /*3cb0*/  SHF.L.U32 R24, R24, 0x10, RZ ;  /* 0x0000001018187819 */ /* 0x000fe200000006ff */
[----:B------:R-:W-:Y:S01]  /*3cc0*/  FMUL.FTZ R26, R25, UR11 ;  /* 0x0000000b191a7c20 */ /* 0x000fe20008410000 */
[----:B------:R-:W-:-:S02]  /*3cd0*/  SHF.L.U32 R40, R40, 0x10, RZ ;  /* 0x0000001028287819 */ /* 0x000fc400000006ff */
        /* <DEDUP_REMOVED lines=20> */
.L_x_30:
        /* <DEDUP_REMOVED lines=20> */
.L_x_32:
[----:B------:R-:W-:Y:S05]  /*3f60*/  BSYNC B0 ;  /* 0x0000000000007941 */ /* 0x000fea0003800000 */
.L_x_31:
[----:B------:R-:W-:Y:S01]  /*3f70*/  FADD.FTZ R40, R40, -UR13 ;  /* 0x8000000d28287e21 */ /* 0x000fe20008010000 */
[----:B------:R-:W-:Y:S01]  /*3f80*/  FADD.FTZ R23, R23, -UR13 ;  /* 0x8000000d17177e21 */ /* 0x000fe20008010000 */
[----:B0-----:R-:W-:Y:S02]  /*3f90*/  SHF.L.U32 R15, R36, 0x10, RZ ;  /* 0x00000010240f7819 */ /* 0x001fe400000006ff */
[----:B------:R-:W-:Y:S01]  /*3fa0*/  SHF.L.U32 R22, R22, 0x10, RZ ;  /* 0x0000001016167819 */ /* 0x000fe200000006ff */
[----:B------:R-:W-:Y:S01]  /*3fb0*/  FMUL.FTZ R25, R40, UR11 ;  /* 0x0000000b28197c20 */ /* 0x000fe20008410000 */
        /* <DEDUP_REMOVED lines=20> */
.L_x_33:
[----:B------:R-:W-:Y:S04]  /*4100*/  BSSY B0, `(.L_x_34) ;  /* 0x0000013000007945 */ /* 0x000fe80003800000 */
[----:B------:R-:W-:Y:S05]  /*4110*/  @!P3 BRA `(.L_x_35) ;  /* 0x000000000044b947 */ /* 0x000fea0003800000 */
[C-C-:B------:R-:W-:Y:S01]  /*4120*/  FFMA.FTZ R12, R0.reuse, R25, R19.reuse ;  /* 0x00000019000c7223 */ /* 0x140fe20000010013 */
[----:B------:R-:W-:Y:S01]  /*4130*/  ULDC.64 UR18, c[0x0][0x288] ;  /* 0x0000a20000127ab9 */ /* 0x000fe20000000a00 */
[----:B------:R-:W-:Y:S01]  /*4140*/  FFMA.FTZ R19, R0, R24, R19 ;  /* 0x0000001800137223 */ /* 0x000fe20000010013 */
[----:B------:R-:W-:Y:S01]  /*4150*/  MOV R57, R59 ;  /* 0x0000003b00397202 */ /* 0x000fe20000000f00 */
[----:B------:R-:W-:Y:S02]  /*4160*/  IMAD R13, R3, UR18, RZ ;  /* 0x00000012030d7c24 */ /* 0x000fe4000f8e02ff */
[----:B------:R-:W-:Y:S01]  /*4170*/  FFMA.FTZ R12, R15, R10, -R12 ;  /* 0x0000000a0f0c7223 */ /* 0x000fe2000001080c */
[----:B------:R-:W-:Y:S01]  /*4180*/  FFMA.FTZ R19, R22, R11, -R19 ;  /* 0x0000000b16137223 */ /* 0x000fe20000010813 */
[----:B------:R-:W-:-:S04]  /*4190*/  IMAD.WIDE.U32 R56, R48, UR18, R56 ;  /* 0x0000001230387c25 */ /* 0x000fc8000f8e0038 */
[----:B------:R-:W-:Y:S01]  /*41a0*/  FMUL.FTZ R12, R12, UR11 ;  /* 0x0000000b0c0c7c20 */ /* 0x000fe20008410000 */
[----:B------:R-:W-:Y:S01]  /*41b0*/  IMAD R11, R48, UR19, R13 ;  /* 0x00000013300b7c24 */ /* 0x000fe2000f8e020d */
[----:B------:R-:W-:Y:S01]  /*41c0*/  ULDC.64 UR18, c[0x0][0x210] ;  /* 0x0000840000127ab9 */ /* 0x000fe20000000a00 */
[----:B------:R-:W-:Y:S01]  /*41d0*/  FMUL.FTZ R13, R19, UR11 ;  /* 0x0000000b130d7c20 */ /* 0x000fe20008410000 */
[C---:B------:R-:W-:Y:S02]  /*41e0*/  LEA R10, P0, R56.reuse, UR18, 0x1 ;  /* 0x00000012380a7c11 */ /* 0x040fe4000f8008ff */
[----:B------:R-:W-:Y:S02]  /*41f0*/  IADD3 R11, R57, R11, RZ ;  /* 0x0000000b390b7210 */ /* 0x000fe40007ffe0ff */
[----:B------:R-:W-:Y:S02]  /*4200*/  F2FP.BF16.F32.PACK_AB R13, R13, R12 ;  /* 0x0000000c0d0d723e */ /* 0x000fe400000010ff */
[----:B------:R-:W-:-:S05]  /*4210*/  LEA.HI.X R11, R56, UR19, R11, 0x1, P0 ;  /* 0x00000013380b7c11 */ /* 0x000fca00080f0c0b */
[----:B------:R0:W-:Y:S02]  /*4220*/  STG.E desc[UR14][R10.64], R13 ;  /* 0x0000000d0a007986 */ /* 0x0001e4000c10190e */
.L_x_35:
[----:B------:R-:W-:Y:S05]  /*4230*/  BSYNC B0 ;  /* 0x0000000000007941 */ /* 0x000fea0003800000 */
.L_x_34:
[----:B------:R-:W-:Y:S02]  /*4240*/  IADD3 R45, R8, R45, RZ ;  /* 0x0000002d082d7210 */ /* 0x000fe40007ffe0ff */
[----:B------:R-:W-:Y:S02]  /*4250*/  IADD3 R46, R46, 0x1, RZ ;  /* 0x000000012e2e7810 */ /* 0x000fe40007ffe0ff */
[----:B------:R-:W-:-:S13]  /*4260*/  ISETP.GE.AND P0, PT, R45, UR4, PT ;  /* 0x000000042d007c0c */ /* 0x000fda000bf06270 */
[----:B------:R-:W-:Y:S05]  /*4270*/  @!P0 BRA `(.L_x_36) ;  /* 0xffffffc000488947 */ /* 0x000fea000383ffff */
.L_x_1:
[----:B------:R-:W1:Y:S01]  /*4280*/  LDC R6, c[0x0][0xc] ;  /* 0x00000300ff067b82 */ /* 0x000e620000000800 */
[----:B------:R-:W-:Y:S01]  /*4290*/  ISETP.NE.AND P2, PT, R53, RZ, PT ;  /* 0x000000ff3500720c */ /* 0x000fe20003f45270 */
[----:B------:R-:W-:Y:S06]  /*42a0*/  BSSY B0, `(.L_x_37) ;  /* 0x0000015000007945 */ /* 0x000fec0003800000 */
[----:B------:R-:W2:Y:S08]  /*42b0*/  LDC R7, c[0x0][0x10] ;  /* 0x00000400ff077b82 */ /* 0x000eb00000000800 */
[----:B------:R-:W3:Y:S01]  /*42c0*/  LDC.64 R2, c[0x0][0x258] ;  /* 0x00009600ff027b82 */ /* 0x000ee20000000a00 */
[----:B-1----:R-:W-:-:S02]  /*42d0*/  IADD3 R0, R6, -0x1, RZ ;  /* 0xffffffff06007810 */ /* 0x002fc40007ffe0ff */
[----:B------:R-:W-:Y:S02]  /*42e0*/  ISETP.NE.AND P1, PT, R6, 0x1, PT ;  /* 0x000000010600780c */ /* 0x000fe40003f25270 */
[----:B------:R-:W-:Y:S02]  /*42f0*/  ISETP.NE.AND P0, PT, R0, UR16, PT ;  /* 0x0000001000007c0c */ /* 0x000fe4000bf05270 */
[C---:B--2---:R-:W-:Y:S02]  /*4300*/  SHF.L.U32 R0, R7.reuse, 0x1, RZ ;  /* 0x0000000107007819 */ /* 0x044fe400000006ff */
[----:B------:R-:W-:Y:S02]  /*4310*/  IADD3 R4, R7, -0x1, RZ ;  /* 0xffffffff07047810 */ /* 0x000fe40007ffe0ff */
[----:B------:R-:W-:Y:S02]  /*4320*/  SEL R5, R0, RZ, P1 ;  /* 0x000000ff00057207 */ /* 0x000fe40000800000 */
[----:B------:R-:W-:-:S03]  /*4330*/  ISETP.NE.OR P0, PT, R37, R4, P0 ;  /* 0x000000042500720c */ /* 0x000fc60000705670 */
[----:B---3--:R-:W-:Y:S01]  /*4340*/  IMAD.WIDE.U32 R2, R5, 0x4, R2 ;  /* 0x0000000405027825 */ /* 0x008fe200078e0002 */
[----:B------:R-:W-:Y:S09]  /*4350*/  @P2 BRA `(.L_x_38) ;  /* 0x0000000000242947 */ /* 0x000ff20003800000 */
[----:B------:R-:W1:Y:S01]  /*4360*/  S2R R0, SR_LANEID ;  /* 0x0000000000007919 */ /* 0x000e620000000000 */
[----:B------:R-:W-:Y:S02]  /*4370*/  VOTEU.ANY UR4, UPT, PT ;  /* 0x0000000000047886 */ /* 0x000fe400038e0100 */
[----:B------:R-:W-:Y:S02]  /*4380*/  UFLO.U32 UR5, UR4 ;  /* 0x00000004000572bd */ /* 0x000fe400080e0000 */
[----:B------:R-:W2:Y:S04]  /*4390*/  POPC R5, UR4 ;  /* 0x0000000400057d09 */ /* 0x000ea80008000000 */
[----:B-1----:R-:W-:-:S13]  /*43a0*/  ISETP.EQ.U32.AND P1, PT, R0, UR5, PT ;  /* 0x0000000500007c0c */ /* 0x002fda000bf22070 */
[----:B------:R-:W-:Y:S06]  /*43b0*/  @P1 MEMBAR.ALL.GPU ;  /* 0x0000000000001992 */ /* 0x000fec000000a000 */
[----:B------:R-:W-:-:S00]  /*43c0*/  @P1 ERRBAR ;  /* 0x00000000000019ab */ /* 0x000fc00000000000 */
[----:B------:R-:W-:Y:S06]  /*43d0*/  @P1 CGAERRBAR ;  /* 0x00000000000015ab */ /* 0x000fec0000000000 */
[----:B--2---:R1:W-:Y:S02]  /*43e0*/  @P1 REDG.E.ADD.S32.STRONG.GPU desc[UR14][R2.64], R5 ;  /* 0x000000050200198e */ /* 0x0043e4000c10e38e */
.L_x_38:
[----:B------:R-:W-:Y:S05]  /*43f0*/  BSYNC B0 ;  /* 0x0000000000007941 */ /* 0x000fea0003800000 */
.L_x_37:
[----:B------:R-:W-:Y:S05]  /*4400*/  @P0 EXIT ;  /* 0x000000000000094d */ /* 0x000fea0003800000 */
[----:B------:R-:W-:Y:S05]  /*4410*/  @P2 BRA `(.L_x_39) ;  /* 0x0000000000202947 */ /* 0x000fea0003800000 */
[----:B------:R-:W-:-:S05]  /*4420*/  IMAD R0, R6, R7, RZ ;  /* 0x0000000706007224 */ /* 0x000fca00078e02ff */
[----:B------:R-:W-:-:S13]  /*4430*/  ISETP.NE.AND P0, PT, R0, -0x1, PT ;  /* 0xffffffff0000780c */ /* 0x000fda0003f05270 */
[----:B------:R-:W-:Y:S05]  /*4440*/  @!P0 BRA `(.L_x_39) ;  /* 0x0000000000148947 */ /* 0x000fea0003800000 */
.L_x_40:
[----:B-1----:R-:W2:Y:S04]  /*4450*/  LDG.E.STRONG.GPU R5, desc[UR14][R2.64] ;  /* 0x0000000e02057981 */ /* 0x002ea8000c1ef900 */
[----:B--2---:R-:W-:Y:S01]  /*4460*/  CCTL.IVALL ;  /* 0x00000000ff00798f */ /* 0x004fe20002000000 */
[----:B------:R-:W-:Y:S05]  /*4470*/  YIELD ;  /* 0x0000000000007946 */ /* 0x000fea0003800000 */
[----:B------:R-:W-:-:S13]  /*4480*/  ISETP.NE.AND P0, PT, R5, R0, PT ;  /* 0x000000000500720c */ /* 0x000fda0003f05270 */
[----:B------:R-:W-:Y:S05]  /*4490*/  @P0 BRA `(.L_x_40) ;  /* 0xfffffffc00ec0947 */ /* 0x000fea000383ffff */
.L_x_39:
[----:B------:R-:W-:Y:S05]  /*44a0*/  WARPSYNC.ALL ;  /* 0x0000000000007948 */ /* 0x000fea0003800000 */
[----:B------:R-:W2:Y:S08]  /*44b0*/  LDC.64 R22, c[0x0][0x288] ;  /* 0x0000a200ff167b82 */ /* 0x000eb00000000a00 */
[----:B------:R-:W-:Y:S01]  /*44c0*/  BAR.SYNC.DEFER_BLOCKING 0x0 ;  /* 0x0000000000007b1d */ /* 0x000fe20000010000 */
[----:B--2---:R-:W-:-:S04]  /*44d0*/  LEA.HI R0, P0, R23, R22, RZ, 0x1 ;  /* 0x0000001617007211 */ /* 0x004fc800078108ff */
[----:B-1----:R-:W-:-:S04]  /*44e0*/  IADD3.X R3, RZ, R23, RZ, P0, !PT ;  /* 0x00000017ff037210 */ /* 0x002fc800007fe4ff */
[----:B------:R-:W-:Y:S02]  /*44f0*/  SHF.R.S64 R24, R0, 0x1, R3 ;  /* 0x0000000100187819 */ /* 0x000fe40000001003 */
[----:B------:R-:W-:Y:S02]  /*4500*/  SHF.R.S32.HI R0, RZ, 0x1f, R53 ;  /* 0x0000001fff007819 */ /* 0x000fe40000011435 */
[----:B------:R-:W-:Y:S02]  /*4510*/  SHF.R.S32.HI R25, RZ, 0x1, R3 ;  /* 0x00000001ff197819 */ /* 0x000fe40000011403 */
[----:B------:R-:W-:-:S04]  /*4520*/  ISETP.GT.U32.AND P0, PT, R24, R53, PT ;  /* 0x000000351800720c */ /* 0x000fc80003f04070 */
[----:B------:R-:W-:-:S13]  /*4530*/  ISETP.GT.AND.EX P0, PT, R25, R0, PT, P0 ;  /* 0x000000001900720c */ /* 0x000fda0003f04300 */
[----:B------:R-:W-:Y:S05]  /*4540*/  @!P0 EXIT ;  /* 0x000000000000894d */ /* 0x000fea0003800000 */
[C---:B------:R-:W-:Y:S01]  /*4550*/  IMAD.WIDE.U32 R2, R22.reuse, 0x3, RZ ;  /* 0x0000000316027825 */ /* 0x040fe200078e00ff */
[----:B------:R-:W-:Y:S01]  /*4560*/  LEA R5, R23, R23, 0x1 ;  /* 0x0000001717057211 */ /* 0x000fe200078e08ff */
[----:B------:R-:W1:Y:S01]  /*4570*/  LDC.64 R14, c[0x0][0x218] ;  /* 0x00008600ff0e7b82 */ /* 0x000e620000000a00 */
[----:B------:R-:W-:Y:S01]  /*4580*/  SHF.L.U64.HI R23, R22, 0x2, R23 ;  /* 0x0000000216177819 */ /* 0x000fe20000010217 */
[----:B------:R-:W-:Y:S01]  /*4590*/  ULDC.64 UR4, c[0x0][0x268] ;  /* 0x00009a0000047ab9 */ /* 0x000fe20000000a00 */
[----:B------:R-:W-:Y:S02]  /*45a0*/  IADD3 R5, R3, R5, RZ ;  /* 0x0000000503057210 */ /* 0x000fe40007ffe0ff */
[----:B------:R-:W-:Y:S02]  /*45b0*/  SHF.L.U64.HI R31, R24, 0x2, R25 ;  /* 0x00000002181f7819 */ /* 0x000fe40000010219 */
[----:B------:R-:W-:Y:S01]  /*45c0*/  LEA.HI R2, P0, R5, R2, RZ, 0x1 ;  /* 0x0000000205027211 */ /* 0x000fe200078108ff */
[----:B------:R-:W2:Y:S03]  /*45d0*/  LDC.64 R16, c[0x0][0x220] ;  /* 0x00008800ff107b82 */ /* 0x000ea60000000a00 */
[----:B------:R-:W-:-:S04]  /*45e0*/  IADD3.X R5, RZ, R5, RZ, P0, !PT ;  /* 0x00000005ff057210 */ /* 0x000fc800007fe4ff */
[--C-:B------:R-:W-:Y:S02]  /*45f0*/  SHF.R.S64 R27, R2, 0x1, R5.reuse ;  /* 0x00000001021b7819 */ /* 0x100fe40000001005 */
[----:B------:R-:W-:-:S04]  /*4600*/  SHF.R.S32.HI R2, RZ, 0x1, R5 ;  /* 0x00000001ff027819 */ /* 0x000fc80000011405 */
[----:B------:R-:W-:-:S07]  /*4610*/  SHF.L.U64.HI R29, R27, 0x2, R2 ;  /* 0x000000021b1d7819 */ /* 0x000fce0000010202 */
.L_x_41:
[----:B------:R-:W-:-:S04]  /*4620*/  LEA R6, P0, R53, UR4, 0x2 ;  /* 0x0000000435067c11 */ /* 0x000fc8000f8010ff */
[----:B------:R-:W-:Y:S02]  /*4630*/  LEA.HI.X R7, R53, UR5, R0, 0x2, P0 ;  /* 0x0000000535077c11 */ /* 0x000fe400080f1400 */
[-C--:B------:R-:W-:Y:S02]  /*4640*/  LEA R8, P0, R24, R6.reuse, 0x2 ;  /* 0x0000000618087211 */ /* 0x080fe400078010ff */
[-C--:B------:R-:W-:Y:S01]  /*4650*/  LEA R12, P1, R22, R6.reuse, 0x2 ;  /* 0x00000006160c7211 */ /* 0x080fe200078210ff */
[----:B---3--:R-:W3:Y:S01]  /*4660*/  LDG.E R18, desc[UR14][R6.64] ;  /* 0x0000000e06127981 */ /* 0x008ee2000c1e1900 */
[----:B0-----:R-:W-:Y:S02]  /*4670*/  LEA R10, P2, R27, R6, 0x2 ;  /* 0x000000061b0a7211 */ /* 0x001fe400078410ff */
[----:B------:R-:W-:Y:S02]  /*4680*/  IADD3.X R9, R7, R31, RZ, P0, !PT ;  /* 0x0000001f07097210 */ /* 0x000fe400007fe4ff */
[----:B------:R-:W-:-:S02]  /*4690*/  IADD3.X R13, R23, R7, RZ, P1, !PT ;  /* 0x00000007170d7210 */ /* 0x000fc40000ffe4ff */
[----:B------:R-:W-:Y:S01]  /*46a0*/  IADD3.X R11, R7, R29, RZ, P2, !PT ;  /* 0x0000001d070b7210 */ /* 0x000fe200017fe4ff */
[----:B------:R-:W3:Y:S04]  /*46b0*/  LDG.E R19, desc[UR14][R8.64] ;  /* 0x0000000e08137981 */ /* 0x000ee8000c1e1900 */
[----:B------:R-:W4:Y:S04]  /*46c0*/  LDG.E R20, desc[UR14][R12.64] ;  /* 0x0000000e0c147981 */ /* 0x000f28000c1e1900 */
[----:B------:R-:W4:Y:S01]  /*46d0*/  LDG.E R21, desc[UR14][R10.64] ;  /* 0x0000000e0a157981 */ /* 0x000f22000c1e1900 */
[----:B------:R-:W-:-:S02]  /*46e0*/  SHF.L.U32 R5, R53, 0x1, RZ ;  /* 0x0000000135057819 */ /* 0x000fc400000006ff */
[----:B------:R-:W-:-:S03]  /*46f0*/  IADD3 R53, R53, 0x1c0, RZ ;  /* 0x000001c035357810 */ /* 0x000fc60007ffe0ff */
[----:B-1----:R-:W-:-:S04]  /*4700*/  IMAD.WIDE R2, R5, 0x4, R14 ;  /* 0x0000000405027825 */ /* 0x002fc800078e020e */
[----:B--2---:R-:W-:Y:S01]  /*4710*/  IMAD.WIDE R4, R5, 0x4, R16 ;  /* 0x0000000405047825 */ /* 0x004fe200078e0210 */
[----:B------:R-:W-:Y:S02]  /*4720*/  ISETP.GT.U32.AND P0, PT, R24, R53, PT ;  /* 0x000000351800720c */ /* 0x000fe40003f04070 */
[----:B------:R-:W-:-:S04]  /*4730*/  SHF.R.S32.HI R0, RZ, 0x1f, R53 ;  /* 0x0000001fff007819 */ /* 0x000fc80000011435 */
[----:B------:R-:W-:Y:S01]  /*4740*/  ISETP.GT.AND.EX P0, PT, R25, R0, PT, P0 ;  /* 0x000000001900720c */ /* 0x000fe20003f04300 */
[----:B---3--:R3:W-:Y:S04]  /*4750*/  STG.E.64 desc[UR14][R2.64], R18 ;  /* 0x0000001202007986 */ /* 0x0087e8000c101b0e */
[----:B----4-:R3:W-:Y:S08]  /*4760*/  STG.E.64 desc[UR14][R4.64], R20 ;  /* 0x0000001404007986 */ /* 0x0107f0000c101b0e */
[----:B------:R-:W-:Y:S05]  /*4770*/  @P0 BRA `(.L_x_41) ;  /* 0xfffffffc00a80947 */ /* 0x000fea000383ffff */
[----:B------:R-:W-:Y:S05]  /*4780*/  EXIT ;  /* 0x000000000000794d */ /* 0x000fea0003800000 */
.L_x_42:
        /* <DEDUP_REMOVED lines=15> */
.L_x_5141:


//--------------------- .text._Z35group_norm_nhwc_bwd_one_pass_kernelI11Bf16IOFp32WLi128ELi56ELi448EEv26Group_norm_nhwc_bwd_params --------------------------
	.section	.text._Z35group_norm_nhwc_bwd_one_pass_kernelI11Bf16IOFp32WLi128ELi56ELi448EEv26Group_norm_nhwc_bwd_params,"ax",@progbits
	.align	128
        .global         _Z35group_norm_nhwc_bwd_one_pass_kernelI11Bf16IOFp32WLi128ELi56ELi448EEv26Group_norm_nhwc_bwd_params
        .type           _Z35group_norm_nhwc_bwd_one_pass_kernelI11Bf16IOFp32WLi128ELi56ELi448EEv26Group_norm_nhwc_bwd_params,@function
        .size           _Z35group_norm_nhwc_bwd_one_pass_kernelI11Bf16IOFp32WLi128ELi56ELi448EEv26Group_norm_nhwc_bwd_params,(.L_x_5142 - _Z35group_norm_nhwc_bwd_one_pass_kernelI11Bf16IOFp32WLi128ELi56ELi448EEv26Group_norm_nhwc_bwd_params)
        .other          _Z35group_norm_nhwc_bwd_one_pass_kernelI11Bf16IOFp32WLi128ELi56ELi448EEv26Group_norm_nhwc_bwd_params,@"STO_CUDA_ENTRY STV_DEFAULT"
_Z35group_norm_nhwc_bwd_one_pass_kernelI11Bf16IOFp32WLi128ELi56ELi448EEv26Group_norm_nhwc_bwd_params:
.text._Z35group_norm_nhwc_bwd_one_pass_kernelI11Bf16IOFp32WLi128ELi56ELi448EEv26Group_norm_nhwc_bwd_params:
[----:B------:R-:W-:Y:S08]  /*0000*/  LDC R1, c[0x0][0x28] ;  /* 0x00000a00ff017b82 */ /* 0x000ff00000000800 */
[----:B------:R-:W0:Y:S01]  /*0010*/  S2UR UR6, SR_CTAID.Y ;  /* 0x00000000000679c3 */ /* 0x000e220000002600 */
[----:B------:R-:W-:Y:S01]  /*0020*/  ULDC UR5, c[0x0][0x2a0] ;  /* 0x0000a80000057ab9 */ /* 0x000fe20000000800 */
[----:B------:R-:W-:Y:S01]  /*0030*/  ULDC UR4, c[0x0][0x270] ;  /* 0x00009c0000047ab9 */ /* 0x000fe20000000800 */
[----:B------:R-:W1:Y:S01]  /*0040*/  S2R R0, SR_TID.X ;  /* 0x0000000000007919 */ /* 0x000e620000002100 */
[----:B------:R-:W-:Y:S01]  /*0050*/  UIMAD UR5, UR5, UR4, URZ ;  /* 0x00000004050572a4 */ /* 0x000fe2000f8e023f */
[----:B------:R-:W-:-:S03]  /*0060*/  ULDC.64 UR14, c[0x0][0x208] ;  /* 0x00008200000e7ab9 */ /* 0x000fc60000000a00 */
[----:B0-----:R-:W-:-:S06]  /*0070*/  UISETP.GE.AND UP0, UPT, UR6, UR5, UPT ;  /* 0x000000050600728c */ /* 0x001fcc000bf06270 */
[----:B------:R-:W-:-:S13]  /*0080*/  PLOP3.LUT P0, PT, PT, PT, UP0, 0x80, 0x0 ;  /* 0x000000000000781c */ /* 0x000fda0003f0f008 */
[----:B-1----:R-:W-:Y:S05]  /*0090*/  @P0 BRA `(.L_x_43) ;  /* 0x0000005c00d00947 */ /* 0x002fea0003800000 */
[----:B------:R-:W0:Y:S01]  /*00a0*/  S2UR UR16, SR_CTAID.X ;  /* 0x00000000001079c3 */ /* 0x000e220000002500 */
[--C-:B------:R-:W-:Y:S01]  /*00b0*/  SHF.R.U32.HI R2, RZ, 0x2, R0.reuse ;  /* 0x00000002ff027819 */ /* 0x100fe20000011600 */
[----:B------:R-:W-:Y:S01]  /*00c0*/  ULDC.64 UR12, c[0x0][0x288] ;  /* 0x0000a200000c7ab9 */ /* 0x000fe20000000a00 */
[----:B------:R-:W1:Y:S01]  /*00d0*/  S2R R66, SR_LANEID ;  /* 0x0000000000427919 */ /* 0x000e620000000000 */
[----:B------:R-:W-:Y:S01]  /*00e0*/  UIMAD.WIDE.U32 UR8, UR12, 0x3, URZ ;  /* 0x000000030c0878a5 */ /* 0x000fe2000f8e003f */
[----:B------:R-:W-:Y:S01]  /*00f0*/  ISETP.GE.U32.AND P1, PT, R0, 0x1c0, PT ;  /* 0x000001c00000780c */ /* 0x000fe20003f26070 */
[----:B------:R-:W-:Y:S01]  /*0100*/  IMAD.WIDE.U32 R2, R2, 0x24924925, RZ ;  /* 0x2492492502027825 */ /* 0x000fe200078e00ff */
[----:B------:R-:W-:Y:S01]  /*0110*/  UIMAD UR10, UR13, 0x3, URZ ;  /* 0x000000030d0a78a4 */ /* 0x000fe2000f8e023f */
[----:B------:R-:W0:Y:S01]  /*0120*/  LDC R5, c[0x0][0x2ac] ;  /* 0x0000ab00ff057b82 */ /* 0x000e220000000800 */
[----:B------:R-:W-:Y:S01]  /*0130*/  ULEA.HI UR11, UP0, UR13, UR12, URZ, 0x1 ;  /* 0x0000000c0d0b7291 */ /* 0x000fe2000f81083f */
[----:B------:R-:W-:Y:S01]  /*0140*/  IMAD R55, R3, -0x1c, R0 ;  /* 0xffffffe403377824 */ /* 0x000fe200078e0200 */
[----:B------:R-:W-:Y:S01]  /*0150*/  ULDC.64 UR18, c[0x0][0x290] ;  /* 0x0000a40000127ab9 */ /* 0x000fe20000000a00 */
[----:B------:R-:W-:-:S02]  /*0160*/  UIADD3 UR10, UR9, UR10, URZ ;  /* 0x0000000a090a7290 */ /* 0x000fc4000fffe03f */
[----:B------:R-:W-:Y:S01]  /*0170*/  UIADD3.X UR12, URZ, UR13, URZ, UP0, !UPT ;  /* 0x0000000d3f0c7290 */ /* 0x000fe200087fe43f */
[----:B------:R-:W-:Y:S01]  /*0180*/  SHF.L.U32 R55, R55, 0x1, RZ ;  /* 0x0000000137377819 */ /* 0x000fe200000006ff */
[----:B------:R-:W2:Y:S01]  /*0190*/  S2UR UR7, SR_CgaCtaId ;  /* 0x00000000000779c3 */ /* 0x000ea20000008800 */
[----:B------:R-:W-:Y:S01]  /*01a0*/  ULEA.HI UR8, UP0, UR10, UR8, URZ, 0x1 ;  /* 0x000000080a087291 */ /* 0x000fe2000f81083f */
[----:B------:R-:W-:Y:S01]  /*01b0*/  UMOV UR4, 0x400 ;  /* 0x0000040000047882 */ /* 0x000fe20000000000 */
[----:B------:R-:W-:Y:S02]  /*01c0*/  USHF.R.S32.HI UR9, URZ, 0x1, UR12 ;  /* 0x000000013f097899 */ /* 0x000fe4000801140c */
[----:B------:R-:W-:Y:S01]  /*01d0*/  UIADD3.X UR10, URZ, UR10, URZ, UP0, !UPT ;  /* 0x0000000a3f0a7290 */ /* 0x000fe200087fe43f */
[----:B------:R-:W-:-:S03]  /*01e0*/  ULDC.U8 UR17, c[0x0][0x2a4] ;  /* 0x0000a90000117ab9 */ /* 0x000fc60000000000 */
[----:B------:R-:W-:Y:S02]  /*01f0*/  USHF.R.S64 UR8, UR8, 0x1, UR10 ;  /* 0x0000000108087899 */ /* 0x000fe4000800100a */
[----:B------:R-:W-:Y:S01]  /*0200*/  USHF.R.S32.HI UR10, URZ, 0x1, UR10 ;  /* 0x000000013f0a7899 */ /* 0x000fe2000801140a */
[----:B0-----:R-:W-:Y:S01]  /*0210*/  IMAD R2, R5, UR16, R3 ;  /* 0x0000001005027c24 */ /* 0x001fe2000f8e0203 */
[----:B------:R-:W-:Y:S02]  /*0220*/  SHF.R.S32.HI R3, RZ, 0x1f, R0 ;  /* 0x0000001fff037819 */ /* 0x000fe40000011400 */
[----:B------:R-:W-:Y:S02]  /*0230*/  USHF.L.U64.HI UR10, UR8, 0x2, UR10 ;  /* 0x00000002080a7899 */ /* 0x000fe4000801020a */
[C---:B------:R-:W-:Y:S02]  /*0240*/  ISETP.LT.U32.AND P0, PT, R2.reuse, UR18, PT ;  /* 0x0000001202007c0c */ /* 0x040fe4000bf01070 */
[----:B------:R-:W-:Y:S01]  /*0250*/  SHF.R.S32.HI R4, RZ, 0x1f, R2 ;  /* 0x0000001fff047819 */ /* 0x000fe20000011402 */
[----:B--2---:R-:W-:Y:S01]  /*0260*/  ULEA UR4, UR7, UR4, 0x18 ;  /* 0x0000000407047291 */ /* 0x004fe2000f8ec03f */
[----:B------:R-:W-:Y:S01]  /*0270*/  LEA.HI R3, R3, R0, RZ, 0x5 ;  /* 0x0000000003037211 */ /* 0x000fe200078f28ff */
[----:B------:R-:W-:Y:S01]  /*0280*/  USHF.R.S64 UR7, UR11, 0x1, UR12 ;  /* 0x000000010b077899 */ /* 0x000fe2000800100c */
[----:B------:R-:W-:-:S02]  /*0290*/  IADD3 R65, R2, 0x10, RZ ;  /* 0x0000001002417810 */ /* 0x000fc40007ffe0ff */
[C---:B------:R-:W-:Y:S01]  /*02a0*/  IADD3 R64, R2.reuse, 0x20, RZ ;  /* 0x0000002002407810 */ /* 0x040fe20007ffe0ff */
[----:B------:R-:W-:Y:S01]  /*02b0*/  USHF.L.U64.HI UR9, UR7, 0x2, UR9 ;  /* 0x0000000207097899 */ /* 0x000fe20008010209 */
[C---:B------:R-:W-:Y:S02]  /*02c0*/  IADD3 R63, R2.reuse, 0x30, RZ ;  /* 0x00000030023f7810 */ /* 0x040fe40007ffe0ff */
[----:B------:R-:W-:Y:S02]  /*02d0*/  IADD3 R62, R2, 0x40, RZ ;  /* 0x00000040023e7810 */ /* 0x000fe40007ffe0ff */
[----:B------:R-:W-:Y:S02]  /*02e0*/  ISETP.LT.AND.EX P0, PT, R4, UR19, !P1, P0 ;  /* 0x0000001304007c0c */ /* 0x000fe4000cf01300 */
[----:B------:R-:W-:Y:S02]  /*02f0*/  IADD3 R61, R2, 0x50, RZ ;  /* 0x00000050023d7810 */ /* 0x000fe40007ffe0ff */
[----:B------:R-:W-:-:S02]  /*0300*/  ISETP.LT.U32.AND P5, PT, R65, UR18, PT ;  /* 0x0000001241007c0c */ /* 0x000fc4000bfa1070 */
[----:B------:R-:W-:Y:S02]  /*0310*/  ISETP.LT.U32.AND P4, PT, R64, UR18, PT ;  /* 0x0000001240007c0c */ /* 0x000fe4000bf81070 */
[----:B------:R-:W-:Y:S02]  /*0320*/  P2R R56, PR, RZ, 0x1 ;  /* 0x00000001ff387803 */ /* 0x000fe40000000000 */
[----:B------:R-:W-:Y:S02]  /*0330*/  ISETP.LT.U32.AND P3, PT, R63, UR18, PT ;  /* 0x000000123f007c0c */ /* 0x000fe4000bf61070 */
[----:B------:R-:W-:Y:S02]  /*0340*/  ISETP.LT.U32.AND P2, PT, R62, UR18, PT ;  /* 0x000000123e007c0c */ /* 0x000fe4000bf41070 */
[----:B------:R-:W-:Y:S02]  /*0350*/  SHF.R.S32.HI R8, RZ, 0x1f, R65 ;  /* 0x0000001fff087819 */ /* 0x000fe40000011441 */
[----:B------:R-:W-:-:S02]  /*0360*/  SHF.R.S32.HI R7, RZ, 0x1f, R64 ;  /* 0x0000001fff077819 */ /* 0x000fc40000011440 */
[----:B------:R-:W-:Y:S02]  /*0370*/  SHF.R.S32.HI R6, RZ, 0x1f, R63 ;  /* 0x0000001fff067819 */ /* 0x000fe4000001143f */
[----:B------:R-:W-:Y:S02]  /*0380*/  SHF.R.S32.HI R5, RZ, 0x1f, R62 ;  /* 0x0000001fff057819 */ /* 0x000fe4000001143e */
[----:B------:R-:W-:Y:S02]  /*0390*/  SHF.R.S32.HI R3, RZ, 0x5, R3 ;  /* 0x00000005ff037819 */ /* 0x000fe40000011403 */
[----:B------:R-:W-:Y:S02]  /*03a0*/  ISETP.LT.U32.AND P0, PT, R61, UR18, PT ;  /* 0x000000123d007c0c */ /* 0x000fe4000bf01070 */
[----:B------:R-:W-:Y:S02]  /*03b0*/  SHF.R.S32.HI R4, RZ, 0x1f, R61 ;  /* 0x0000001fff047819 */ /* 0x000fe4000001143d */
[----:B------:R-:W-:-:S02]  /*03c0*/  IADD3 R60, R2, 0x60, RZ ;  /* 0x00000060023c7810 */ /* 0x000fc40007ffe0ff */
[----:B------:R-:W-:Y:S02]  /*03d0*/  ISETP.LT.AND.EX P5, PT, R8, UR19, !P1, P5 ;  /* 0x0000001308007c0c */ /* 0x000fe4000cfa1350 */
[----:B------:R-:W-:Y:S02]  /*03e0*/  ISETP.LT.AND.EX P4, PT, R7, UR19, !P1, P4 ;  /* 0x0000001307007c0c */ /* 0x000fe4000cf81340 */
[----:B------:R-:W-:Y:S02]  /*03f0*/  ISETP.LT.AND.EX P3, PT, R6, UR19, !P1, P3 ;  /* 0x0000001306007c0c */ /* 0x000fe4000cf61330 */
[----:B------:R-:W-:Y:S02]  /*0400*/  ISETP.LT.AND.EX P2, PT, R5, UR19, !P1, P2 ;  /* 0x0000001305007c0c */ /* 0x000fe4000cf41320 */
[----:B------:R-:W-:Y:S01]  /*0410*/  LEA R59, R3, UR4, 0x3 ;  /* 0x00000004033b7c11 */ /* 0x000fe2000f8e18ff */
[----:B------:R-:W-:Y:S01]  /*0420*/  UMOV UR4, URZ ;  /* 0x0000003f00047c82 */ /* 0x000fe20008000000 */
[----:B------:R-:W-:-:S02]  /*0430*/  ISETP.LT.AND.EX P1, PT, R4, UR19, !P1, P0 ;  /* 0x0000001304007c0c */ /* 0x000fc4000cf21300 */
[----:B------:R-:W-:Y:S02]  /*0440*/  IADD3 R57, R2, 0x70, RZ ;  /* 0x0000007002397810 */ /* 0x000fe40007ffe0ff */
[----:B-1----:R-:W-:-:S09]  /*0450*/  SHF.R.S32.HI R3, RZ, 0x1f, R60 ;  /* 0x0000001fff037819 */ /* 0x002fd2000001143c */
.L_x_94:
[----:B0-----:R-:W0:Y:S01]  /*0460*/  LDC R8, c[0x0][0x2a0] ;  /* 0x0000a800ff087b82 */ /* 0x001e220000000800 */
[----:B------:R-:W-:Y:S01]  /*0470*/  IABS R9, UR6 ;  /* 0x0000000600097c13 */ /* 0x000fe20008000000 */
[----:B------:R-:W-:Y:S01]  /*0480*/  ULDC.64 UR12, c[0x0][0x298] ;  /* 0x0000a600000c7ab9 */ /* 0x000fe20000000a00 */
[----:B------:R-:W-:Y:S02]  /*0490*/  ISETP.NE.AND P6, PT, R56, RZ, PT ;  /* 0x000000ff3800720c */ /* 0x000fe40003fc5270 */
[----:B------:R-:W-:Y:S02]  /*04a0*/  CS2R R44, SRZ ;  /* 0x00000000002c7805 */ /* 0x000fe4000001ff00 */
[----:B------:R-:W-:Y:S02]  /*04b0*/  SHF.R.S32.HI R14, RZ, 0x1f, R2 ;  /* 0x0000001fff0e7819 */ /* 0x000fe40000011402 */
[----:B------:R-:W-:Y:S01]  /*04c0*/  SHF.R.S32.HI R16, RZ, 0x1f, R65 ;  /* 0x0000001fff107819 */ /* 0x000fe20000011441 */
[----:B-1----:R-:W1:Y:S01]  /*04d0*/  @P5 LDC.64 R34, c[0x0][0x230] ;  /* 0x00008c00ff225b82 */ /* 0x002e620000000a00 */
[----:B------:R-:W-:-:S02]  /*04e0*/  SHF.R.S32.HI R17, RZ, 0x1f, R64 ;  /* 0x0000001fff117819 */ /* 0x000fc40000011440 */
[----:B------:R-:W-:Y:S02]  /*04f0*/  SHF.R.S32.HI R19, RZ, 0x1f, R63 ;  /* 0x0000001fff137819 */ /* 0x000fe4000001143f */
[----:B------:R-:W-:Y:S02]  /*0500*/  SHF.R.S32.HI R21, RZ, 0x1f, R62 ;  /* 0x0000001fff157819 */ /* 0x000fe4000001143e */
[----:B------:R-:W-:Y:S01]  /*0510*/  SHF.R.S32.HI R40, RZ, 0x1f, R61 ;  /* 0x0000001fff287819 */ /* 0x000fe2000001143d */
[----:B------:R-:W2:Y:S01]  /*0520*/  @P6 LDC.64 R12, c[0x0][0x288] ;  /* 0x0000a200ff0c6b82 */ /* 0x000ea20000000a00 */
[----:B------:R-:W-:Y:S02]  /*0530*/  SHF.R.S32.HI R41, RZ, 0x1f, R60 ;  /* 0x0000001fff297819 */ /* 0x000fe4000001143c */
[----:B0-----:R-:W-:-:S05]  /*0540*/  IABS R6, R8 ;  /* 0x0000000800067213 */ /* 0x001fca0000000000 */
[----:B------:R-:W0:Y:S01]  /*0550*/  @P6 LDC.64 R38, c[0x0][0x230] ;  /* 0x00008c00ff266b82 */ /* 0x000e220000000a00 */
[----:B------:R-:W3:Y:S07]  /*0560*/  I2F.RP R3, R6 ;  /* 0x0000000600037306 */ /* 0x000eee0000209400 */
[----:B------:R-:W4:Y:S08]  /*0570*/  @P6 LDC.64 R36, c[0x0][0x228] ;  /* 0x00008a00ff246b82 */ /* 0x000f300000000a00 */
[----:B------:R-:W1:Y:S01]  /*0580*/  @P5 LDC.64 R32, c[0x0][0x228] ;  /* 0x00008a00ff205b82 */ /* 0x000e620000000a00 */
[----:B---3--:R-:W3:Y:S07]  /*0590*/  MUFU.RCP R3, R3 ;  /* 0x0000000300037308 */ /* 0x008eee0000001000 */
[----:B------:R-:W1:Y:S08]  /*05a0*/  @P4 LDC.64 R30, c[0x0][0x230] ;  /* 0x00008c00ff1e4b82 */ /* 0x000e700000000a00 */
[----:B------:R-:W1:Y:S01]  /*05b0*/  @P4 LDC.64 R28, c[0x0][0x228] ;  /* 0x00008a00ff1c4b82 */ /* 0x000e620000000a00 */
[----:B---3--:R-:W-:-:S04]  /*05c0*/  IADD3 R4, R3, 0xffffffe, RZ ;  /* 0x0ffffffe03047810 */ /* 0x008fc80007ffe0ff */
[----:B------:R3:W2:Y:S03]  /*05d0*/  F2I.FTZ.U32.TRUNC.NTZ R5, R4 ;  /* 0x0000000400057305 */ /* 0x0006a6000021f000 */
[----:B------:R-:W1:Y:S01]  /*05e0*/  @P3 LDC.64 R26, c[0x0][0x228] ;  /* 0x00008a00ff1a3b82 */ /* 0x000e620000000a00 */
[----:B---3--:R-:W-:-:S07]  /*05f0*/  HFMA2.MMA R4, -RZ, RZ, 0, 0 ;  /* 0x00000000ff047435 */ /* 0x008fce00000001ff */
[----:B------:R-:W3:Y:S01]  /*0600*/  @P2 LDC.64 R24, c[0x0][0x230] ;  /* 0x00008c00ff182b82 */ /* 0x000ee20000000a00 */
[----:B--2---:R-:W-:-:S07]  /*0610*/  IADD3 R7, RZ, -R5, RZ ;  /* 0x80000005ff077210 */ /* 0x004fce0007ffe0ff */
[----:B------:R-:W2:Y:S01]  /*0620*/  @P2 LDC.64 R22, c[0x0][0x228] ;  /* 0x00008a00ff162b82 */ /* 0x000ea20000000a00 */
[----:B------:R-:W-:-:S04]  /*0630*/  IMAD R7, R7, R6, RZ ;  /* 0x0000000607077224 */ /* 0x000fc800078e02ff */
[----:B------:R-:W-:Y:S01]  /*0640*/  IMAD.HI.U32 R5, R5, R7, R4 ;  /* 0x0000000705057227 */ /* 0x000fe200078e0004 */
[----:B------:R-:W-:Y:S02]  /*0650*/  MOV R7, R9 ;  /* 0x0000000900077202 */ /* 0x000fe40000000f00 */
[----:B------:R-:W-:-:S03]  /*0660*/  SHF.R.S32.HI R9, RZ, 0x1f, R55 ;  /* 0x0000001fff097819 */ /* 0x000fc60000011437 */
[----:B------:R-:W-:-:S05]  /*0670*/  IMAD.HI.U32 R5, R5, R7, RZ ;  /* 0x0000000705057227 */ /* 0x000fca00078e00ff */
[----:B------:R-:W-:-:S05]  /*0680*/  IADD3 R3, -R5, RZ, RZ ;  /* 0x000000ff05037210 */ /* 0x000fca0007ffe1ff */
[----:B------:R-:W-:-:S05]  /*0690*/  IMAD R3, R6, R3, R7 ;  /* 0x0000000306037224 */ /* 0x000fca00078e0207 */
[----:B------:R-:W-:-:S13]  /*06a0*/  ISETP.GT.U32.AND P0, PT, R6, R3, PT ;  /* 0x000000030600720c */ /* 0x000fda0003f04070 */
[-C--:B------:R-:W-:Y:S02]  /*06b0*/  @!P0 IADD3 R3, R3, -R6.reuse, RZ ;  /* 0x8000000603038210 */ /* 0x080fe40007ffe0ff */
[----:B------:R-:W-:Y:S02]  /*06c0*/  @!P0 IADD3 R5, R5, 0x1, RZ ;  /* 0x0000000105058810 */ /* 0x000fe40007ffe0ff */
[----:B------:R-:W-:Y:S02]  /*06d0*/  ISETP.GT.U32.AND P0, PT, R6, R3, PT ;  /* 0x000000030600720c */ /* 0x000fe40003f04070 */
[----:B------:R-:W-:-:S04]  /*06e0*/  IADD3 R4, R3, -R6, RZ ;  /* 0x8000000603047210 */ /* 0x000fc80007ffe0ff */
[----:B------:R-:W-:Y:S02]  /*06f0*/  SEL R4, R4, R3, !P0 ;  /* 0x0000000304047207 */ /* 0x000fe40004000000 */
[----:B------:R-:W-:Y:S02]  /*0700*/  ISETP.GE.U32.AND P0, PT, R3, R6, PT ;  /* 0x000000060300720c */ /* 0x000fe40003f06070 */
[----:B------:R-:W-:-:S11]  /*0710*/  LOP3.LUT R3, R8, UR6, RZ, 0x3c, !PT ;  /* 0x0000000608037c12 */ /* 0x000fd6000f8e3cff */
[----:B------:R-:W-:Y:S02]  /*0720*/  @P0 IADD3 R5, R5, 0x1, RZ ;  /* 0x0000000105050810 */ /* 0x000fe40007ffe0ff */
[----:B------:R-:W-:-:S13]  /*0730*/  ISETP.LE.AND P0, PT, RZ, UR6, PT ;  /* 0x00000006ff007c0c */ /* 0x000fda000bf03270 */
[----:B------:R-:W-:Y:S02]  /*0740*/  @!P0 IADD3 R4, -R4, RZ, RZ ;  /* 0x000000ff04048210 */ /* 0x000fe40007ffe1ff */
[----:B------:R-:W-:Y:S02]  /*0750*/  ISETP.GE.AND P0, PT, R3, RZ, PT ;  /* 0x000000ff0300720c */ /* 0x000fe40003f06270 */
[----:B------:R-:W-:-:S11]  /*0760*/  LOP3.LUT R3, RZ, R8, RZ, 0x33, !PT ;  /* 0x00000008ff037212 */ /* 0x000fd600078e33ff */
[----:B------:R-:W-:Y:S02]  /*0770*/  @!P0 IADD3 R5, -R5, RZ, RZ ;  /* 0x000000ff05058210 */ /* 0x000fe40007ffe1ff */
[----:B------:R-:W-:-:S04]  /*0780*/  ISETP.NE.AND P0, PT, R8, RZ, PT ;  /* 0x000000ff0800720c */ /* 0x000fc80003f05270 */
[C---:B------:R-:W-:Y:S02]  /*0790*/  SEL R54, R3.reuse, R4, !P0 ;  /* 0x0000000403367207 */ /* 0x040fe40004000000 */
[----:B------:R-:W-:Y:S02]  /*07a0*/  SEL R3, R3, R5, !P0 ;  /* 0x0000000503037207 */ /* 0x000fe40004000000 */
[----:B------:R-:W0:Y:S01]  /*07b0*/  @P5 LDC.64 R4, c[0x0][0x288] ;  /* 0x0000a200ff045b82 */ /* 0x000e220000000a00 */
[----:B------:R-:W-:Y:S01]  /*07c0*/  IMAD R6, R54, 0x38, RZ ;  /* 0x0000003836067824 */ /* 0x000fe200078e02ff */
[----:B------:R-:W-:-:S04]  /*07d0*/  SHF.R.S32.HI R7, RZ, 0x1f, R3 ;  /* 0x0000001fff077819 */ /* 0x000fc80000011403 */
[----:B------:R-:W-:Y:S01]  /*07e0*/  IADD3 R8, P0, R55, R6, RZ ;  /* 0x0000000637087210 */ /* 0x000fe20007f1e0ff */
[----:B------:R-:W-:-:S03]  /*07f0*/  IMAD R10, R7, UR12, RZ ;  /* 0x0000000c070a7c24 */ /* 0x000fc6000f8e02ff */
[----:B------:R-:W-:Y:S01]  /*0800*/  LEA.HI.X.SX32 R9, R6, R9, 0x1, P0 ;  /* 0x0000000906097211 */ /* 0x000fe200000f0eff */
[C---:B------:R-:W-:Y:S02]  /*0810*/  IMAD R11, R3.reuse, UR13, R10 ;  /* 0x0000000d030b7c24 */ /* 0x040fe4000f8e020a */
[----:B------:R-:W-:Y:S01]  /*0820*/  IMAD.WIDE.U32 R8, R3, UR12, R8 ;  /* 0x0000000c03087c25 */ /* 0x000fe2000f8e0008 */
[----:B------:R-:W-:-:S03]  /*0830*/  ULDC.64 UR12, c[0x0][0x290] ;  /* 0x0000a400000c7ab9 */ /* 0x000fc60000000a00 */
[----:B------:R-:W-:Y:S01]  /*0840*/  @P6 IMAD R3, R14, R12, RZ ;  /* 0x0000000c0e036224 */ /* 0x000fe200078e02ff */
[----:B------:R-:W-:Y:S01]  /*0850*/  IADD3 R11, R9, R11, RZ ;  /* 0x0000000b090b7210 */ /* 0x000fe20007ffe0ff */
[----:B------:R-:W1:Y:S01]  /*0860*/  @P4 LDC.64 R14, c[0x0][0x288] ;  /* 0x0000a200ff0e4b82 */ /* 0x000e620000000a00 */
[----:B------:R-:W-:Y:S01]  /*0870*/  @P6 MOV R10, R8 ;  /* 0x00000008000a6202 */ /* 0x000fe20000000f00 */
[----:B------:R-:W-:Y:S02]  /*0880*/  @P6 IMAD R3, R2, R13, R3 ;  /* 0x0000000d02036224 */ /* 0x000fe400078e0203 */
[----:B0-----:R-:W-:Y:S02]  /*0890*/  @P5 IMAD R18, R16, R4, RZ ;  /* 0x0000000410125224 */ /* 0x001fe400078e02ff */
[----:B------:R-:W-:-:S05]  /*08a0*/  @P6 IMAD.WIDE.U32 R12, R2, R12, R10 ;  /* 0x0000000c020c6225 */ /* 0x000fca00078e000a */
[----:B------:R-:W-:Y:S02]  /*08b0*/  @P6 IADD3 R7, R13, R3, RZ ;  /* 0x000000030d076210 */ /* 0x000fe40007ffe0ff */
[C---:B------:R-:W-:Y:S02]  /*08c0*/  @P6 SHF.L.U32 R3, R12.reuse, 0x1, RZ ;  /* 0x000000010c036819 */ /* 0x040fe400000006ff */
[----:B------:R-:W-:Y:S01]  /*08d0*/  @P6 SHF.L.U64.HI R16, R12, 0x1, R7 ;  /* 0x000000010c106819 */ /* 0x000fe20000010207 */
[----:B------:R-:W-:Y:S01]  /*08e0*/  @P5 IMAD R7, R65, R5, R18 ;  /* 0x0000000541075224 */ /* 0x000fe200078e0212 */
[----:B------:R-:W-:Y:S02]  /*08f0*/  @P5 MOV R12, R8 ;  /* 0x00000008000c5202 */ /* 0x000fe40000000f00 */
[----:B------:R-:W-:Y:S02]  /*0900*/  @P5 MOV R13, R11 ;  /* 0x0000000b000d5202 */ /* 0x000fe40000000f00 */
[----:B------:R-:W-:Y:S01]  /*0910*/  @P6 IADD3 R38, P0, R3, R38, RZ ;  /* 0x0000002603266210 */ /* 0x000fe20007f1e0ff */
[----:B------:R-:W-:-:S03]  /*0920*/  @P5 IMAD.WIDE.U32 R4, R65, R4, R12 ;  /* 0x0000000441045225 */ /* 0x000fc600078e000c */
[----:B------:R-:W-:Y:S01]  /*0930*/  @P6 IADD3.X R39, R16, R39, RZ, P0, !PT ;  /* 0x0000002710276210 */ /* 0x000fe200007fe4ff */
[----:B------:R-:W0:Y:S01]  /*0940*/  @P3 LDC.64 R12, c[0x0][0x288] ;  /* 0x0000a200ff0c3b82 */ /* 0x000e220000000a00 */
[----:B----4-:R-:W-:Y:S02]  /*0950*/  @P6 IADD3 R36, P0, R3, R36, RZ ;  /* 0x0000002403246210 */ /* 0x010fe40007f1e0ff */
[----:B------:R-:W-:Y:S01]  /*0960*/  @P5 IADD3 R5, R5, R7, RZ ;  /* 0x0000000705055210 */ /* 0x000fe20007ffe0ff */
[----:B-1----:R-:W-:Y:S01]  /*0970*/  @P4 IMAD R7, R17, R14, RZ ;  /* 0x0000000e11074224 */ /* 0x002fe200078e02ff */
[C---:B------:R-:W-:Y:S02]  /*0980*/  @P5 SHF.L.U32 R3, R4.reuse, 0x1, RZ ;  /* 0x0000000104035819 */ /* 0x040fe400000006ff */
[----:B------:R-:W-:Y:S01]  /*0990*/  @P5 SHF.L.U64.HI R18, R4, 0x1, R5 ;  /* 0x0000000104125819 */ /* 0x000fe20000010205 */
[----:B------:R-:W-:Y:S01]  /*09a0*/  @P4 IMAD R7, R64, R15, R7 ;  /* 0x0000000f40074224 */ /* 0x000fe200078e0207 */
[----:B------:R-:W-:-:S02]  /*09b0*/  @P4 MOV R4, R8 ;  /* 0x0000000800044202 */ /* 0x000fc40000000f00 */
[----:B------:R-:W-:Y:S02]  /*09c0*/  @P4 MOV R5, R11 ;  /* 0x0000000b00054202 */ /* 0x000fe40000000f00 */
[----:B------:R-:W-:Y:S02]  /*09d0*/  @P6 IADD3.X R37, R16, R37, RZ, P0, !PT ;  /* 0x0000002510256210 */ /* 0x000fe400007fe4ff */
[C---:B------:R-:W-:Y:S01]  /*09e0*/  @P5 IADD3 R34, P0, R3.reuse, R34, RZ ;  /* 0x0000002203225210 */ /* 0x040fe20007f1e0ff */
[----:B------:R-:W-:Y:S01]  /*09f0*/  @P4 IMAD.WIDE.U32 R14, R64, R14, R4 ;  /* 0x0000000e400e4225 */ /* 0x000fe200078e0004 */
[----:B------:R-:W1:Y:S02]  /*0a00*/  @P2 LDC.64 R16, c[0x0][0x288] ;  /* 0x0000a200ff102b82 */ /* 0x000e640000000a00 */
[----:B------:R-:W-:Y:S02]  /*0a10*/  @P5 IADD3.X R35, R18, R35, RZ, P0, !PT ;  /* 0x0000002312235210 */ /* 0x000fe400007fe4ff */
[----:B------:R-:W-:-:S02]  /*0a20*/  @P5 IADD3 R32, P0, R3, R32, RZ ;  /* 0x0000002003205210 */ /* 0x000fc40007f1e0ff */
[----:B------:R-:W-:Y:S02]  /*0a30*/  @P4 IADD3 R7, R15, R7, RZ ;  /* 0x000000070f074210 */ /* 0x000fe40007ffe0ff */
[----:B------:R-:W-:Y:S01]  /*0a40*/  @P4 SHF.L.U32 R3, R14, 0x1, RZ ;  /* 0x000000010e034819 */ /* 0x000fe200000006ff */
[----:B------:R-:W4:Y:S01]  /*0a50*/  @P3 LDC.64 R4, c[0x0][0x230] ;  /* 0x00008c00ff043b82 */ /* 0x000f220000000a00 */
[----:B------:R-:W-:Y:S01]  /*0a60*/  @P5 IADD3.X R33, R18, R33, RZ, P0, !PT ;  /* 0x0000002112215210 */ /* 0x000fe200007fe4ff */
[----:B0-----:R-:W-:Y:S01]  /*0a70*/  @P3 IMAD R18, R19, R12, RZ ;  /* 0x0000000c13123224 */ /* 0x001fe200078e02ff */
[----:B------:R-:W-:Y:S02]  /*0a80*/  @P4 SHF.L.U64.HI R20, R14, 0x1, R7 ;  /* 0x000000010e144819 */ /* 0x000fe40000010207 */
[----:B------:R-:W-:Y:S02]  /*0a90*/  @P4 IADD3 R30, P0, R3, R30, RZ ;  /* 0x0000001e031e4210 */ /* 0x000fe40007f1e0ff */
[----:B------:R-:W-:Y:S01]  /*0aa0*/  @P3 MOV R19, R11 ;  /* 0x0000000b00133202 */ /* 0x000fe20000000f00 */
[----:B------:R-:W0:Y:S01]  /*0ab0*/  @P1 LDC.64 R14, c[0x0][0x288] ;  /* 0x0000a200ff0e1b82 */ /* 0x000e220000000a00 */
[----:B------:R-:W-:-:S02]  /*0ac0*/  @P4 IADD3.X R31, R20, R31, RZ, P0, !PT ;  /* 0x0000001f141f4210 */ /* 0x000fc400007fe4ff */
[----:B------:R-:W-:Y:S01]  /*0ad0*/  @P4 IADD3 R28, P0, R3, R28, RZ ;  /* 0x0000001c031c4210 */ /* 0x000fe20007f1e0ff */
[----:B------:R-:W-:Y:S01]  /*0ae0*/  @P3 IMAD R3, R63, R13, R18 ;  /* 0x0000000d3f033224 */ /* 0x000fe200078e0212 */
[----:B------:R-:W-:Y:S02]  /*0af0*/  @P3 MOV R18, R8 ;  /* 0x0000000800123202 */ /* 0x000fe40000000f00 */
[----:B------:R-:W-:-:S03]  /*0b00*/  @P4 IADD3.X R29, R20, R29, RZ, P0, !PT ;  /* 0x0000001d141d4210 */ /* 0x000fc600007fe4ff */
[----:B------:R-:W-:-:S05]  /*0b10*/  @P3 IMAD.WIDE.U32 R12, R63, R12, R18 ;  /* 0x0000000c3f0c3225 */ /* 0x000fca00078e0012 */
[----:B------:R-:W-:Y:S01]  /*0b20*/  @P3 IADD3 R3, R13, R3, RZ ;  /* 0x000000030d033210 */ /* 0x000fe20007ffe0ff */
[----:B-1----:R-:W-:Y:S01]  /*0b30*/  @P2 IMAD R13, R21, R16, RZ ;  /* 0x00000010150d2224 */ /* 0x002fe200078e02ff */
[C---:B------:R-:W-:Y:S01]  /*0b40*/  @P3 SHF.L.U32 R7, R12.reuse, 0x1, RZ ;  /* 0x000000010c073819 */ /* 0x040fe200000006ff */
[----:B------:R-:W1:Y:S01]  /*0b50*/  @P1 LDC.64 R20, c[0x0][0x230] ;  /* 0x00008c00ff141b82 */ /* 0x000e620000000a00 */
[----:B------:R-:W-:Y:S01]  /*0b60*/  @P3 SHF.L.U64.HI R18, R12, 0x1, R3 ;  /* 0x000000010c123819 */ /* 0x000fe20000010203 */
[----:B------:R-:W-:Y:S01]  /*0b70*/  @P2 IMAD R19, R62, R17, R13 ;  /* 0x000000113e132224 */ /* 0x000fe200078e020d */
[----:B------:R-:W-:Y:S02]  /*0b80*/  @P2 MOV R12, R8 ;  /* 0x00000008000c2202 */ /* 0x000fe40000000f00 */
[----:B------:R-:W-:Y:S01]  /*0b90*/  @P2 MOV R13, R11 ;  /* 0x0000000b000d2202 */ /* 0x000fe20000000f00 */
[----:B0-----:R-:W-:Y:S01]  /*0ba0*/  @P1 IMAD R40, R40, R14, RZ ;  /* 0x0000000e28281224 */ /* 0x001fe200078e02ff */
[----:B----4-:R-:W-:Y:S01]  /*0bb0*/  @P3 IADD3 R4, P0, R7, R4, RZ ;  /* 0x0000000407043210 */ /* 0x010fe20007f1e0ff */
[----:B------:R-:W0:Y:S01]  /*0bc0*/  LDC R3, c[0x0][0x2ac] ;  /* 0x0000ab00ff037b82 */ /* 0x000e220000000800 */
[----:B------:R-:W-:-:S02]  /*0bd0*/  @P2 IMAD.WIDE.U32 R16, R62, R16, R12 ;  /* 0x000000103e102225 */ /* 0x000fc400078e000c */
[C---:B------:R-:W-:Y:S02]  /*0be0*/  @P3 IADD3.X R5, R18.reuse, R5, RZ, P0, !PT ;  /* 0x0000000512053210 */ /* 0x040fe400007fe4ff */
[----:B------:R-:W-:Y:S02]  /*0bf0*/  @P3 IADD3 R26, P0, R7, R26, RZ ;  /* 0x0000001a071a3210 */ /* 0x000fe40007f1e0ff */
[----:B------:R-:W-:Y:S01]  /*0c00*/  @P2 IADD3 R17, R17, R19, RZ ;  /* 0x0000001311112210 */ /* 0x000fe20007ffe0ff */
[----:B------:R-:W4:Y:S01]  /*0c10*/  @P1 LDC.64 R12, c[0x0][0x228] ;  /* 0x00008a00ff0c1b82 */ /* 0x000f220000000a00 */
[----:B------:R-:W-:Y:S01]  /*0c20*/  @P3 IADD3.X R27, R18, R27, RZ, P0, !PT ;  /* 0x0000001b121b3210 */ /* 0x000fe200007fe4ff */
[----:B------:R-:W-:Y:S01]  /*0c30*/  @P1 IMAD R19, R61, R15, R40 ;  /* 0x0000000f3d131224 */ /* 0x000fe200078e0228 */
[C---:B------:R-:W-:Y:S02]  /*0c40*/  @P2 SHF.L.U32 R7, R16.reuse, 0x1, RZ ;  /* 0x0000000110072819 */ /* 0x040fe400000006ff */
[----:B------:R-:W-:-:S02]  /*0c50*/  @P2 SHF.L.U64.HI R18, R16, 0x1, R17 ;  /* 0x0000000110122819 */ /* 0x000fc40000010211 */
[----:B------:R-:W-:Y:S02]  /*0c60*/  @P1 MOV R16, R8 ;  /* 0x0000000800101202 */ /* 0x000fe40000000f00 */
[----:B------:R-:W-:Y:S02]  /*0c70*/  @P1 MOV R17, R11 ;  /* 0x0000000b00111202 */ /* 0x000fe40000000f00 */
[----:B---3--:R-:W-:Y:S01]  /*0c80*/  @P2 IADD3 R24, P0, R7, R24, RZ ;  /* 0x0000001807182210 */ /* 0x008fe20007f1e0ff */
[----:B------:R-:W-:Y:S01]  /*0c90*/  @P1 IMAD.WIDE.U32 R14, R61, R14, R16 ;  /* 0x0000000e3d0e1225 */ /* 0x000fe200078e0010 */
[----:B------:R-:W-:Y:S02]  /*0ca0*/  SHF.R.U32.HI R16, RZ, 0x2, R0 ;  /* 0x00000002ff107819 */ /* 0x000fe40000011600 */
[----:B------:R-:W-:Y:S02]  /*0cb0*/  @P2 IADD3.X R25, R18, R25, RZ, P0, !PT ;  /* 0x0000001912192210 */ /* 0x000fe400007fe4ff */
[----:B--2---:R-:W-:Y:S01]  /*0cc0*/  @P2 IADD3 R22, P0, R7, R22, RZ ;  /* 0x0000001607162210 */ /* 0x004fe20007f1e0ff */
[----:B------:R-:W-:Y:S01]  /*0cd0*/  IMAD.WIDE.U32 R16, R16, 0x24924925, RZ ;  /* 0x2492492510107825 */ /* 0x000fe200078e00ff */
[----:B------:R-:W-:-:S02]  /*0ce0*/  @P1 IADD3 R15, R15, R19, RZ ;  /* 0x000000130f0f1210 */ /* 0x000fc40007ffe0ff */
[----:B------:R-:W-:Y:S01]  /*0cf0*/  @P1 SHF.L.U32 R7, R14, 0x1, RZ ;  /* 0x000000010e071819 */ /* 0x000fe200000006ff */
[----:B0-----:R-:W-:Y:S01]  /*0d00*/  IMAD R3, R3, UR16, R17 ;  /* 0x0000001003037c24 */ /* 0x001fe2000f8e0211 */
[----:B------:R-:W-:Y:S02]  /*0d10*/  @P2 IADD3.X R23, R18, R23, RZ, P0, !PT ;  /* 0x0000001712172210 */ /* 0x000fe400007fe4ff */
[----:B------:R-:W-:Y:S02]  /*0d20*/  @P1 SHF.L.U64.HI R14, R14, 0x1, R15 ;  /* 0x000000010e0e1819 */ /* 0x000fe4000001020f */
[----:B-1----:R-:W-:Y:S02]  /*0d30*/  @P1 IADD3 R20, P0, R7, R20, RZ ;  /* 0x0000001407141210 */ /* 0x002fe40007f1e0ff */
[----:B------:R-:W-:Y:S02]  /*0d40*/  IADD3 R3, R3, 0x60, RZ ;  /* 0x0000006003037810 */ /* 0x000fe40007ffe0ff */
[----:B------:R-:W-:-:S02]  /*0d50*/  @P1 IADD3.X R21, R14, R21, RZ, P0, !PT ;  /* 0x000000150e151210 */ /* 0x000fc400007fe4ff */
[----:B----4-:R-:W-:-:S04]  /*0d60*/  @P1 IADD3 R12, P0, R7, R12, RZ ;  /* 0x0000000c070c1210 */ /* 0x010fc80007f1e0ff */
[----:B------:R-:W-:Y:S02]  /*0d70*/  @P1 IADD3.X R13, R14, R13, RZ, P0, !PT ;  /* 0x0000000d0e0d1210 */ /* 0x000fe400007fe4ff */
[----:B------:R-:W-:Y:S02]  /*0d80*/  ISETP.GE.U32.AND P0, PT, R3, UR12, PT ;  /* 0x0000000c03007c0c */ /* 0x000fe4000bf06070 */
[----:B------:R-:W-:Y:S02]  /*0d90*/  SHF.R.S32.HI R3, RZ, 0x1f, R3 ;  /* 0x0000001fff037819 */ /* 0x000fe40000011403 */
[----:B------:R-:W-:Y:S02]  /*0da0*/  SHF.R.S32.HI R58, RZ, 0x1f, R57 ;  /* 0x0000001fff3a7819 */ /* 0x000fe40000011439 */
[----:B------:R-:W-:Y:S02]  /*0db0*/  CS2R R50, SRZ ;  /* 0x0000000000327805 */ /* 0x000fe4000001ff00 */
[----:B------:R-:W-:-:S02]  /*0dc0*/  ISETP.GE.AND.EX P0, PT, R3, UR13, PT, P0 ;  /* 0x0000000d03007c0c */ /* 0x000fc4000bf06300 */
[----:B------:R-:W-:Y:S02]  /*0dd0*/  CS2R R52, SRZ ;  /* 0x0000000000347805 */ /* 0x000fe4000001ff00 */
[----:B------:R-:W-:Y:S02]  /*0de0*/  CS2R R42, SRZ ;  /* 0x00000000002a7805 */ /* 0x000fe4000001ff00 */
[----:B------:R-:W-:Y:S02]  /*0df0*/  CS2R R48, SRZ ;  /* 0x0000000000307805 */ /* 0x000fe4000001ff00 */
[----:B------:R-:W-:Y:S01]  /*0e00*/  ISETP.LT.U32.AND P0, PT, R0, 0x1c0, !P0 ;  /* 0x000001c00000780c */ /* 0x000fe20004701070 */
[----:B------:R0:W5:Y:S01]  /*0e10*/  @P3 LDG.E R50, desc[UR14][R4.64] ;  /* 0x0000000e04323981 */ /* 0x000162000c1e1900 */
[----:B------:R-:W-:-:S03]  /*0e20*/  CS2R R46, SRZ ;  /* 0x00000000002e7805 */ /* 0x000fc6000001ff00 */
[----:B------:R-:W5:Y:S04]  /*0e30*/  @P5 LDG.E R42, desc[UR14][R34.64] ;  /* 0x0000000e222a5981 */ /* 0x000f68000c1e1900 */
[----:B------:R-:W5:Y:S04]  /*0e40*/  @P5 LDG.E R51, desc[UR14][R32.64] ;  /* 0x0000000e20335981 */ /* 0x000f68000c1e1900 */
[----:B------:R-:W1:Y:S01]  /*0e50*/  @P0 LDC.64 R16, c[0x0][0x288] ;  /* 0x0000a200ff100b82 */ /* 0x000e620000000a00 */
[----:B------:R-:W-:Y:S01]  /*0e60*/  @P0 MOV R18, R8 ;  /* 0x0000000800120202 */ /* 0x000fe20000000f00 */
[----:B------:R-:W5:Y:S01]  /*0e70*/  @P4 LDG.E R49, desc[UR14][R28.64] ;  /* 0x0000000e1c314981 */ /* 0x000f62000c1e1900 */
[----:B------:R-:W-:-:S03]  /*0e80*/  @P0 MOV R19, R11 ;  /* 0x0000000b00130202 */ /* 0x000fc60000000f00 */
[----:B------:R-:W5:Y:S02]  /*0e90*/  @P3 LDG.E R48, desc[UR14][R26.64] ;  /* 0x0000000e1a303981 */ /* 0x000f64000c1e1900 */
[----:B------:R-:W2:Y:S01]  /*0ea0*/  @P0 LDC.64 R14, c[0x0][0x230] ;  /* 0x00008c00ff0e0b82 */ /* 0x000ea20000000a00 */
[----:B0-----:R-:W-:Y:S01]  /*0eb0*/  CS2R R4, SRZ ;  /* 0x0000000000047805 */ /* 0x001fe2000001ff00 */
[----:B------:R-:W5:Y:S04]  /*0ec0*/  @P2 LDG.E R46, desc[UR14][R22.64] ;  /* 0x0000000e162e2981 */ /* 0x000f68000c1e1900 */
[----:B------:R-:W5:Y:S04]  /*0ed0*/  @P1 LDG.E R47, desc[UR14][R20.64] ;  /* 0x0000000e142f1981 */ /* 0x000f68000c1e1900 */
[----:B------:R-:W5:Y:S01]  /*0ee0*/  @P2 LDG.E R4, desc[UR14][R24.64] ;  /* 0x0000000e18042981 */ /* 0x000f62000c1e1900 */
[----:B------:R-:W-:Y:S01]  /*0ef0*/  UMOV UR19, 0x3f800000 ;  /* 0x3f80000000137882 */ /* 0x000fe20000000000 */
[----:B------:R-:W-:Y:S02]  /*0f00*/  BSSY B0, `(.L_x_44) ;  /* 0x0000049000007945 */ /* 0x000fe40003800000 */
[----:B------:R-:W5:Y:S01]  /*0f10*/  @P1 LDG.E R45, desc[UR14][R12.64] ;  /* 0x0000000e0c2d1981 */ /* 0x000f62000c1e1900 */
[----:B-1----:R-:W-:-:S02]  /*0f20*/  @P0 IMAD R3, R41, R16, RZ ;  /* 0x0000001029030224 */ /* 0x002fc400078e02ff */
[----:B------:R-:W-:-:S04]  /*0f30*/  @P0 IMAD.WIDE.U32 R18, R60, R16, R18 ;  /* 0x000000103c120225 */ /* 0x000fc800078e0012 */
[----:B------:R-:W-:Y:S02]  /*0f40*/  @P0 IMAD R3, R60, R17, R3 ;  /* 0x000000113c030224 */ /* 0x000fe400078e0203 */
[----:B------:R-:W0:Y:S03]  /*0f50*/  @P0 LDC.64 R16, c[0x0][0x228] ;  /* 0x00008a00ff100b82 */ /* 0x000e260000000a00 */
[----:B------:R-:W-:Y:S02]  /*0f60*/  @P0 IADD3 R7, R19, R3, RZ ;  /* 0x0000000313070210 */ /* 0x000fe40007ffe0ff */
[C---:B------:R-:W-:Y:S02]  /*0f70*/  @P0 SHF.L.U32 R3, R18.reuse, 0x1, RZ ;  /* 0x0000000112030819 */ /* 0x040fe400000006ff */
[----:B------:R-:W-:Y:S02]  /*0f80*/  @P0 SHF.L.U64.HI R18, R18, 0x1, R7 ;  /* 0x0000000112120819 */ /* 0x000fe40000010207 */
[----:B--2---:R-:W-:-:S04]  /*0f90*/  @P0 IADD3 R14, P6, R3, R14, RZ ;  /* 0x0000000e030e0210 */ /* 0x004fc80007fde0ff */
[----:B------:R-:W-:Y:S02]  /*0fa0*/  @P0 IADD3.X R15, R18, R15, RZ, P6, !PT ;  /* 0x0000000f120f0210 */ /* 0x000fe400037fe4ff */
[----:B0-----:R-:W-:Y:S01]  /*0fb0*/  @P0 IADD3 R16, P6, R3, R16, RZ ;  /* 0x0000001003100210 */ /* 0x001fe20007fde0ff */
[----:B------:R-:W-:-:S03]  /*0fc0*/  HFMA2.MMA R3, -RZ, RZ, 0, 0 ;  /* 0x00000000ff037435 */ /* 0x000fc600000001ff */
[----:B------:R-:W-:-:S05]  /*0fd0*/  @P0 IADD3.X R17, R18, R17, RZ, P6, !PT ;  /* 0x0000001112110210 */ /* 0x000fca00037fe4ff */
[----:B------:R0:W5:Y:S04]  /*0fe0*/  @P0 LDG.E R44, desc[UR14][R16.64] ;  /* 0x0000000e102c0981 */ /* 0x000168000c1e1900 */
[----:B------:R1:W5:Y:S01]  /*0ff0*/  @P0 LDG.E R3, desc[UR14][R14.64] ;  /* 0x0000000e0e030981 */ /* 0x000362000c1e1900 */
[----:B------:R-:W-:-:S04]  /*1000*/  ISETP.GE.U32.AND P0, PT, R57, UR12, PT ;  /* 0x0000000c39007c0c */ /* 0x000fc8000bf06070 */
[----:B------:R-:W-:Y:S01]  /*1010*/  ISETP.GE.AND.EX P0, PT, R58, UR13, PT, P0 ;  /* 0x0000000d3a007c0c */ /* 0x000fe2000bf06300 */
[----:B------:R-:W-:-:S03]  /*1020*/  ULDC.64 UR12, c[0x0][0x248] ;  /* 0x00009200000c7ab9 */ /* 0x000fc60000000a00 */
[----:B------:R-:W-:-:S13]  /*1030*/  ISETP.GT.U32.OR P0, PT, R0, 0x1bf, P0 ;  /* 0x000001bf0000780c */ /* 0x000fda0000704470 */
[----:B0-----:R-:W0:Y:S01]  /*1040*/  @!P0 LDC.64 R16, c[0x0][0x288] ;  /* 0x0000a200ff108b82 */ /* 0x001e220000000a00 */
[----:B------:R-:W-:-:S07]  /*1050*/  @!P0 MOV R19, R11 ;  /* 0x0000000b00138202 */ /* 0x000fce0000000f00 */
[----:B-1----:R-:W1:Y:S01]  /*1060*/  @!P0 LDC.64 R14, c[0x0][0x230] ;  /* 0x00008c00ff0e8b82 */ /* 0x002e620000000a00 */
[----:B0-----:R-:W-:-:S04]  /*1070*/  @!P0 IMAD R18, R58, R16, RZ ;  /* 0x000000103a128224 */ /* 0x001fc800078e02ff */
[----:B------:R-:W-:Y:S01]  /*1080*/  @!P0 IMAD R7, R57, R17, R18 ;  /* 0x0000001139078224 */ /* 0x000fe200078e0212 */
[----:B------:R-:W-:-:S05]  /*1090*/  @!P0 MOV R18, R8 ;  /* 0x0000000800128202 */ /* 0x000fca0000000f00 */
[----:B------:R-:W-:-:S05]  /*10a0*/  @!P0 IMAD.WIDE.U32 R18, R57, R16, R18 ;  /* 0x0000001039128225 */ /* 0x000fca00078e0012 */
[----:B------:R-:W-:Y:S02]  /*10b0*/  @!P0 IADD3 R17, R19, R7, RZ ;  /* 0x0000000713118210 */ /* 0x000fe40007ffe0ff */
[C---:B------:R-:W-:Y:S02]  /*10c0*/  @!P0 SHF.L.U32 R7, R18.reuse, 0x1, RZ ;  /* 0x0000000112078819 */ /* 0x040fe400000006ff */
[----:B------:R-:W-:Y:S02]  /*10d0*/  @!P0 SHF.L.U64.HI R18, R18, 0x1, R17 ;  /* 0x0000000112128819 */ /* 0x000fe40000010211 */
[----:B------:R-:W0:Y:S01]  /*10e0*/  @!P0 LDC.64 R16, c[0x0][0x228] ;  /* 0x00008a00ff108b82 */ /* 0x000e220000000a00 */
[----:B-1----:R-:W-:Y:S01]  /*10f0*/  @!P0 IADD3 R14, P6, R7, R14, RZ ;  /* 0x0000000e070e8210 */ /* 0x002fe20007fde0ff */
[----:B------:R-:W-:-:S03]  /*1100*/  UIMAD.WIDE UR12, UR6, 0x8, UR12 ;  /* 0x00000008060c78a5 */ /* 0x000fc6000f8e020c */
[----:B------:R-:W-:-:S03]  /*1110*/  @!P0 IADD3.X R15, R18, R15, RZ, P6, !PT ;  /* 0x0000000f120f8210 */ /* 0x000fc600037fe4ff */
[----:B------:R-:W-:Y:S02]  /*1120*/  MOV R19, UR13 ;  /* 0x0000000d00137c02 */ /* 0x000fe40008000f00 */
[----:B------:R1:W5:Y:S01]  /*1130*/  @!P0 LDG.E R5, desc[UR14][R14.64] ;  /* 0x0000000e0e058981 */ /* 0x000362000c1e1900 */
[----:B0-----:R-:W-:-:S04]  /*1140*/  @!P0 IADD3 R16, P6, R7, R16, RZ ;  /* 0x0000001007108210 */ /* 0x001fc80007fde0ff */
[----:B------:R-:W-:Y:S02]  /*1150*/  @!P0 IADD3.X R17, R18, R17, RZ, P6, !PT ;  /* 0x0000001112118210 */ /* 0x000fe400037fe4ff */
[----:B------:R-:W-:Y:S02]  /*1160*/  MOV R18, UR12 ;  /* 0x0000000c00127c02 */ /* 0x000fe40008000f00 */
[----:B------:R-:W-:Y:S01]  /*1170*/  ISETP.NE.AND P6, PT, R56, RZ, PT ;  /* 0x000000ff3800720c */ /* 0x000fe20003fc5270 */
[----:B------:R-:W-:Y:S01]  /*1180*/  HFMA2.MMA R7, -RZ, RZ, 0, 0 ;  /* 0x00000000ff077435 */ /* 0x000fe200000001ff */
[----:B------:R0:W5:Y:S04]  /*1190*/  @!P0 LDG.E R43, desc[UR14][R16.64] ;  /* 0x0000000e102b8981 */ /* 0x000168000c1e1900 */
[----:B------:R-:W2:Y:S05]  /*11a0*/  LDG.E.64 R18, desc[UR14][R18.64] ;  /* 0x0000000e12127981 */ /* 0x000eaa000c1e1b00 */
[----:B------:R0:W5:Y:S04]  /*11b0*/  @P4 LDG.E R7, desc[UR14][R30.64] ;  /* 0x0000000e1e074981 */ /* 0x000168000c1e1900 */
[----:B------:R-:W3:Y:S04]  /*11c0*/  @P6 LDG.E R53, desc[UR14][R38.64] ;  /* 0x0000000e26356981 */ /* 0x000ee8000c1e1900 */
[----:B------:R0:W5:Y:S01]  /*11d0*/  @P6 LDG.E R52, desc[UR14][R36.64] ;  /* 0x0000000e24346981 */ /* 0x000162000c1e1900 */
[----:B------:R-:W-:-:S02]  /*11e0*/  CS2R R12, SRZ ;  /* 0x00000000000c7805 */ /* 0x000fc4000001ff00 */
[----:B-1----:R-:W-:Y:S02]  /*11f0*/  CS2R R14, SRZ ;  /* 0x00000000000e7805 */ /* 0x002fe4000001ff00 */
[----:B--2---:R-:W-:-:S13]  /*1200*/  R2UR UR18, R18 ;  /* 0x00000000121272ca */ /* 0x004fda00000e0000 */
[----:B------:R-:W-:-:S05]  /*1210*/  MOV R18, UR18 ;  /* 0x0000001200127c02 */ /* 0x000fca0008000f00 */
[----:B------:R-:W-:-:S05]  /*1220*/  FFMA.FTZ R19, -R18, UR18, R19 ;  /* 0x0000001212137c23 */ /* 0x000fca0008010113 */
[----:B------:R-:W-:-:S13]  /*1230*/  FSETP.GTU.FTZ.AND P0, PT, R19, RZ, PT ;  /* 0x000000ff1300720b */ /* 0x000fda0003f1c000 */
[----:B------:R-:W-:Y:S01]  /*1240*/  VOTEU.ANY UP0, P0 ;  /* 0x00000000003f7886 */ /* 0x000fe20000000100 */
[----:B------:R-:W-:-:S04]  /*1250*/  PLOP3.LUT P0, PT, PT, PT, UP0, 0x80, 0x0 ;  /* 0x000000000000781c */ /* 0x000fc80003f0f008 */
[----:B------:R-:W-:-:S09]  /*1260*/  @UP0 ULDC UR11, c[0x0][0x250] ;  /* 0x00009400000b0ab9 */ /* 0x000fd20000000800 */
[----:B------:R-:W-:Y:S01]  /*1270*/  @P0 FADD.FTZ R18, R19, UR11 ;  /* 0x0000000b13120e21 */ /* 0x000fe20008010000 */
[----:B------:R-:W-:-:S13]  /*1280*/  PLOP3.LUT P0, PT, PT, PT, UP0, 0x80, 0x0 ;  /* 0x000000000000781c */ /* 0x000fda0003f0f008 */
[----:B------:R-:W1:Y:S01]  /*1290*/  @P0 MUFU.RSQ R18, R18 ;  /* 0x0000001200120308 */ /* 0x000e620000001400 */
[----:B------:R-:W-:-:S13]  /*12a0*/  PLOP3.LUT P0, PT, PT, PT, UP0, 0x80, 0x0 ;  /* 0x000000000000781c */ /* 0x000fda0003f0f008 */
[----:B-1----:R-:W-:Y:S02]  /*12b0*/  @P0 R2UR UR19, R18 ;  /* 0x00000000121302ca */ /* 0x002fe400000e0000 */
[----:B------:R-:W-:Y:S02]  /*12c0*/  ISETP.GT.U32.AND P0, PT, R0, 0x1bf, PT ;  /* 0x000001bf0000780c */ /* 0x000fe40003f04070 */
[----:B---3--:R-:W-:-:S11]  /*12d0*/  PRMT R19, R53, 0x7632, R19 ;  /* 0x0000763235137816 */ /* 0x008fd60000000013 */
[----:B0-----:R-:W-:Y:S05]  /*12e0*/  @P0 BRA `(.L_x_45) ;  /* 0x0000000000280947 */ /* 0x001fea0003800000 */
[----:B------:R-:W-:Y:S02]  /*12f0*/  ISETP.NE.AND P0, PT, RZ, UR17, PT ;  /* 0x00000011ff007c0c */ /* 0x000fe4000bf05270 */
[----:B------:R-:W-:-:S04]  /*1300*/  IADD3 R21, R55, R6, RZ ;  /* 0x0000000637157210 */ /* 0x000fc80007ffe0ff */
[----:B------:R-:W-:-:S07]  /*1310*/  SHF.R.S32.HI R6, RZ, 0x1f, R21 ;  /* 0x0000001fff067819 */ /* 0x000fce0000011415 */
[----:B------:R-:W0:Y:S02]  /*1320*/  @P0 LDC.64 R12, c[0x0][0x240] ;  /* 0x00009000ff0c0b82 */ /* 0x000e240000000a00 */
[----:B0-----:R-:W-:-:S04]  /*1330*/  @P0 LEA R16, P6, R21, R12, 0x2 ;  /* 0x0000000c15100211 */ /* 0x001fc800078c10ff */
[C---:B------:R-:W-:Y:S02]  /*1340*/  @P0 LEA.HI.X R17, R21.reuse, R13, R6, 0x2, P6 ;  /* 0x0000000d15110211 */ /* 0x040fe400030f1406 */
[----:B------:R-:W0:Y:S03]  /*1350*/  LDC.64 R12, c[0x0][0x238] ;  /* 0x00008e00ff0c7b82 */ /* 0x000e260000000a00 */
[----:B------:R1:W5:Y:S01]  /*1360*/  @P0 LDG.E.64 R14, desc[UR14][R16.64] ;  /* 0x0000000e100e0981 */ /* 0x000362000c1e1b00 */
[----:B0-----:R-:W-:-:S06]  /*1370*/  IMAD.WIDE R12, R21, 0x4, R12 ;  /* 0x00000004150c7825 */ /* 0x001fcc00078e020c */
[----:B-1----:R-:W5:Y:S02]  /*1380*/  LDG.E.64 R12, desc[UR14][R12.64] ;  /* 0x0000000e0c0c7981 */ /* 0x002f64000c1e1b00 */
.L_x_45:
[----:B------:R-:W-:Y:S05]  /*1390*/  BSYNC B0 ;  /* 0x0000000000007941 */ /* 0x000fea0003800000 */
.L_x_44:
[----:B------:R-:W-:Y:S02]  /*13a0*/  ISETP.NE.AND P0, PT, RZ, UR17, PT ;  /* 0x00000011ff007c0c */ /* 0x000fe4000bf05270 */
[----:B------:R-:W-:Y:S02]  /*13b0*/  SHF.L.U32 R6, R53, 0x10, RZ ;  /* 0x0000001035067819 */ /* 0x000fe400000006ff */
[----:B------:R-:W-:Y:S02]  /*13c0*/  SHF.L.U32 R19, R19, 0x10, RZ ;  /* 0x0000001013137819 */ /* 0x000fe400000006ff */
[----:B-----5:R-:W-:Y:S01]  /*13d0*/  PRMT R16, R52, 0x7632, R16 ;  /* 0x0000763234107816 */ /* 0x020fe20000000010 */
[----:B------:R-:W-:Y:S01]  /*13e0*/  FADD.FTZ R6, R6, -UR18 ;  /* 0x8000001206067e21 */ /* 0x000fe20008010000 */
[----:B------:R-:W-:Y:S01]  /*13f0*/  SHF.L.U32 R18, R52, 0x10, RZ ;  /* 0x0000001034127819 */ /* 0x000fe200000006ff */
[----:B------:R-:W-:Y:S01]  /*1400*/  FADD.FTZ R19, R19, -UR18 ;  /* 0x8000001213137e21 */ /* 0x000fe20008010000 */
[----:B------:R-:W-:Y:S01]  /*1410*/  SHF.L.U32 R16, R16, 0x10, RZ ;  /* 0x0000001010107819 */ /* 0x000fe200000006ff */
[----:B------:R-:W-:-:S02]  /*1420*/  FMUL.FTZ R17, R6, UR19 ;  /* 0x0000001306117c20 */ /* 0x000fc40008410000 */
        /* <DEDUP_REMOVED lines=20> */
.L_x_46:
[----:B------:R-:W-:Y:S01]  /*1570*/  PRMT R22, R42, 0x7632, R22 ;  /* 0x000076322a167816 */ /* 0x000fe20000000016 */
[----:B------:R-:W-:Y:S01]  /*1580*/  FMUL.FTZ R20, R18, R12 ;  /* 0x0000000c12147220 */ /* 0x000fe20000410000 */
[----:B------:R-:W-:Y:S01]  /*1590*/  SHF.L.U32 R23, R42, 0x10, RZ ;  /* 0x000000102a177819 */ /* 0x000fe200000006ff */
[----:B------:R-:W-:Y:S01]  /*15a0*/  FMUL.FTZ R21, R16, R13 ;  /* 0x0000000d10157220 */ /* 0x000fe20000410000 */
[----:B------:R-:W-:Y:S01]  /*15b0*/  SHF.L.U32 R22, R22, 0x10, RZ ;  /* 0x0000001016167819 */ /* 0x000fe200000006ff */
[----:B------:R-:W-:Y:S01]  /*15c0*/  FFMA.FTZ R19, R17, R20, RZ ;  /* 0x0000001411137223 */ /* 0x000fe200000100ff */
[----:B------:R-:W-:Y:S01]  /*15d0*/  FADD.FTZ R20, RZ, R20 ;  /* 0x00000014ff147221 */ /* 0x000fe20000010000 */
[----:B------:R-:W-:Y:S01]  /*15e0*/  PRMT R24, R51, 0x7632, R24 ;  /* 0x0000763233187816 */ /* 0x000fe20000000018 */
[----:B------:R-:W-:Y:S01]  /*15f0*/  FADD.FTZ R23, R23, -UR18 ;  /* 0x8000001217177e21 */ /* 0x000fe20008010000 */
[----:B------:R-:W-:Y:S01]  /*1600*/  FADD.FTZ R25, R22, -UR18 ;  /* 0x8000001216197e21 */ /* 0x000fe20008010000 */
[----:B------:R-:W-:Y:S01]  /*1610*/  FFMA.FTZ R19, R6, R21, R19 ;  /* 0x0000001506137223 */ /* 0x000fe20000010013 */
[----:B------:R-:W-:Y:S01]  /*1620*/  FADD.FTZ R20, R21, R20 ;  /* 0x0000001415147221 */ /* 0x000fe20000010000 */
[----:B------:R-:W-:Y:S01]  /*1630*/  SHF.L.U32 R22, R24, 0x10, RZ ;  /* 0x0000001018167819 */ /* 0x000fe200000006ff */
[----:B------:R-:W-:Y:S01]  /*1640*/  FMUL.FTZ R23, R23, UR19 ;  /* 0x0000001317177c20 */ /* 0x000fe20008410000 */
[----:B------:R-:W-:Y:S01]  /*1650*/  SHF.L.U32 R21, R51, 0x10, RZ ;  /* 0x0000001033157819 */ /* 0x000fe200000006ff */
[----:B------:R-:W-:Y:S01]  /*1660*/  FFMA.FTZ R26, R17, R18, RZ ;  /* 0x00000012111a7223 */ /* 0x000fe200000100ff */
        /* <DEDUP_REMOVED lines=20> */
.L_x_47:
[----:B------:R-:W-:Y:S01]  /*17b0*/  FADD.FTZ R28, RZ, R18 ;  /* 0x00000012ff1c7221 */ /* 0x000fe20000010000 */
[----:B------:R-:W-:Y:S01]  /*17c0*/  FMUL.FTZ R30, R21, R12 ;  /* 0x0000000c151e7220 */ /* 0x000fe20000410000 */
[C---:B------:R-:W-:Y:S01]  /*17d0*/  FFMA.FTZ R18, R23.reuse, R21, R26 ;  /* 0x0000001517127223 */ /* 0x040fe2000001001a */
[----:B------:R-:W-:Y:S01]  /*17e0*/  FFMA.FTZ R25, R6, R16, RZ ;  /* 0x0000001006197223 */ /* 0x000fe200000100ff */
[----:B------:R-:W-:Y:S01]  /*17f0*/  FADD.FTZ R17, R28, R21 ;  /* 0x000000151c117221 */ /* 0x000fe20000010000 */
[----:B------:R-:W-:Y:S01]  /*1800*/  FADD.FTZ R21, RZ, R16 ;  /* 0x00000010ff157221 */ /* 0x000fe20000010000 */
[----:B------:R-:W-:Y:S01]  /*1810*/  FMUL.FTZ R16, R22, R13 ;  /* 0x0000000d16107220 */ /* 0x000fe20000410000 */
[----:B------:R-:W-:Y:S01]  /*1820*/  FFMA.FTZ R38, R24, R22, R25 ;  /* 0x0000001618267223 */ /* 0x000fe20000010019 */
[----:B------:R-:W-:Y:S01]  /*1830*/  FFMA.FTZ R19, R23, R30, R19 ;  /* 0x0000001e17137223 */ /* 0x000fe20000010013 */
[--C-:B------:R-:W-:Y:S01]  /*1840*/  FADD.FTZ R6, R21, R22.reuse ;  /* 0x0000001615067221 */ /* 0x100fe20000010000 */
[C---:B------:R-:W-:Y:S01]  /*1850*/  PRMT R22, R7.reuse, 0x7632, R22 ;  /* 0x0000763207167816 */ /* 0x040fe20000000016 */
[----:B------:R-:W-:Y:S01]  /*1860*/  FADD.FTZ R21, R20, R30 ;  /* 0x0000001e14157221 */ /* 0x000fe20000010000 */
[----:B------:R-:W-:Y:S01]  /*1870*/  SHF.L.U32 R20, R7, 0x10, RZ ;  /* 0x0000001007147819 */ /* 0x000fe200000006ff */
[----:B------:R-:W-:Y:S01]  /*1880*/  FFMA.FTZ R24, R24, R16, R19 ;  /* 0x0000001018187223 */ /* 0x000fe20000010013 */
[----:B------:R-:W-:Y:S01]  /*1890*/  SHF.L.U32 R22, R22, 0x10, RZ ;  /* 0x0000001016167819 */ /* 0x000fe200000006ff */
[----:B------:R-:W-:Y:S01]  /*18a0*/  FADD.FTZ R19, R16, R21 ;  /* 0x0000001510137221 */ /* 0x000fe20000010000 */
[C---:B------:R-:W-:Y:S01]  /*18b0*/  PRMT R16, R49.reuse, 0x7632, R16 ;  /* 0x0000763231107816 */ /* 0x040fe20000000010 */
[----:B------:R-:W-:Y:S01]  /*18c0*/  FADD.FTZ R23, R20, -UR18 ;  /* 0x8000001214177e21 */ /* 0x000fe20008010000 */
[----:B------:R-:W-:Y:S01]  /*18d0*/  SHF.L.U32 R21, R49, 0x10, RZ ;  /* 0x0000001031157819 */ /* 0x000fe200000006ff */
[----:B------:R-:W-:Y:S01]  /*18e0*/  FADD.FTZ R22, R22, -UR18 ;  /* 0x8000001216167e21 */ /* 0x000fe20008010000 */
[----:B------:R-:W-:Y:S01]  /*18f0*/  PRMT R20, R50, 0x7632, R20 ;  /* 0x0000763232147816 */ /* 0x000fe20000000014 */
[----:B------:R-:W-:Y:S01]  /*1900*/  FMUL.FTZ R23, R23, UR19 ;  /* 0x0000001317177c20 */ /* 0x000fe20008410000 */
[----:B------:R-:W-:Y:S01]  /*1910*/  SHF.L.U32 R16, R16, 0x10, RZ ;  /* 0x0000001010107819 */ /* 0x000fe200000006ff */
        /* <DEDUP_REMOVED lines=20> */
.L_x_48:
[----:B------:R-:W-:Y:S01]  /*1a60*/  FMUL.FTZ R25, R21, R12 ;  /* 0x0000000c15197220 */ /* 0x000fe20000410000 */
[----:B------:R-:W-:Y:S01]  /*1a70*/  FADD.FTZ R17, R17, R21 ;  /* 0x0000001511117221 */ /* 0x000fe20000010000 */
[C---:B------:R-:W-:Y:S01]  /*1a80*/  FFMA.FTZ R18, R23.reuse, R21, R18 ;  /* 0x0000001517127223 */ /* 0x040fe20000010012 */
        /* <DEDUP_REMOVED lines=31> */
.L_x_49:
[----:B------:R-:W-:Y:S01]  /*1c80*/  FFMA.FTZ R30, R29, R26, R24 ;  /* 0x0000001a1d1e7223 */ /* 0x000fe20000010018 */
[----:B------:R-:W-:Y:S01]  /*1c90*/  FMUL.FTZ R28, R19, R12 ;  /* 0x0000000c131c7220 */ /* 0x000fe20000410000 */
[--C-:B------:R-:W-:Y:S01]  /*1ca0*/  FADD.FTZ R25, R26, R23.reuse ;  /* 0x000000171a197221 */ /* 0x100fe20000010000 */
[C---:B------:R-:W-:Y:S02]  /*1cb0*/  PRMT R23, R4.reuse, 0x7632, R23 ;  /* 0x0000763204177816 */ /* 0x040fe40000000017 */
[----:B------:R-:W-:Y:S01]  /*1cc0*/  FFMA.FTZ R27, R21, R28, R30 ;  /* 0x0000001c151b7223 */ /* 0x000fe2000001001e */
[----:B------:R-:W-:Y:S01]  /*1cd0*/  SHF.L.U32 R24, R4, 0x10, RZ ;  /* 0x0000001004187819 */ /* 0x000fe200000006ff */
[----:B------:R-:W-:Y:S01]  /*1ce0*/  FADD.FTZ R28, R25, R28 ;  /* 0x0000001c191c7221 */ /* 0x000fe20000010000 */
[----:B------:R-:W-:Y:S02]  /*1cf0*/  SHF.L.U32 R25, R23, 0x10, RZ ;  /* 0x0000001017197819 */ /* 0x000fe400000006ff */
[----:B------:R-:W-:Y:S01]  /*1d00*/  PRMT R26, R46, 0x7632, R26 ;  /* 0x000076322e1a7816 */ /* 0x000fe2000000001a */
[----:B------:R-:W-:Y:S01]  /*1d10*/  FADD.FTZ R31, R24, -UR18 ;  /* 0x80000012181f7e21 */ /* 0x000fe20008010000 */
[----:B------:R-:W-:Y:S01]  /*1d20*/  SHF.L.U32 R23, R46, 0x10, RZ ;  /* 0x000000102e177819 */ /* 0x000fe200000006ff */
[----:B------:R-:W-:Y:S01]  /*1d30*/  FADD.FTZ R32, R25, -UR18 ;  /* 0x8000001219207e21 */ /* 0x000fe20008010000 */
[----:B------:R-:W-:Y:S01]  /*1d40*/  SHF.L.U32 R24, R26, 0x10, RZ ;  /* 0x000000101a187819 */ /* 0x000fe200000006ff */
[----:B------:R-:W-:Y:S01]  /*1d50*/  FMUL.FTZ R25, R31, UR19 ;  /* 0x000000131f197c20 */ /* 0x000fe20008410000 */
[----:B------:R-:W-:Y:S01]  /*1d60*/  PRMT R30, R47, 0x7632, R30 ;  /* 0x000076322f1e7816 */ /* 0x000fe2000000001e */
[----:B------:R-:W-:Y:S01]  /*1d70*/  FMUL.FTZ R31, R20, R13 ;  /* 0x0000000d141f7220 */ /* 0x000fe20000410000 */
[----:B------:R-:W-:Y:S01]  /*1d80*/  FMUL.FTZ R26, R32, UR19 ;  /* 0x00000013201a7c20 */ /* 0x000fe20008410000 */
[----:B------:R-:W-:Y:S06]  /*1d90*/  @!P0 BRA `(.L_x_50) ;  /* 0x0000000000488947 */ /* 0x000fec0003800000 */
[----:B------:R-:W-:Y:S01]  /*1da0*/  FFMA.FTZ R32, R25, R12, R14 ;  /* 0x0000000c19207223 */ /* 0x000fe2000001000e */
[----:B------:R-:W-:-:S03]  /*1db0*/  FFMA.FTZ R33, R26, R13, R15 ;  /* 0x0000000d1a217223 */ /* 0x000fc6000001000f */
[----:B------:R-:W-:Y:S01]  /*1dc0*/  FMUL.FTZ R39, R32, -1.4426950216293334961 ;  /* 0xbfb8aa3b20277820 */ /* 0x000fe20000410000 */
[----:B------:R-:W-:-:S04]  /*1dd0*/  FMUL.FTZ R40, R33, -1.4426950216293334961 ;  /* 0xbfb8aa3b21287820 */ /* 0x000fc80000410000 */
        /* <DEDUP_REMOVED lines=14> */
.L_x_50:
[----:B------:R-:W-:Y:S01]  /*1ec0*/  FFMA.FTZ R34, R22, R31, R27 ;  /* 0x0000001f16227223 */ /* 0x000fe2000001001b */
[----:B------:R-:W-:Y:S01]  /*1ed0*/  FMUL.FTZ R32, R23, R12 ;  /* 0x0000000c17207220 */ /* 0x000fe20000410000 */
[----:B------:R-:W-:Y:S01]  /*1ee0*/  FADD.FTZ R31, R31, R28 ;  /* 0x0000001c1f1f7221 */ /* 0x000fe20000010000 */
[----:B------:R-:W-:Y:S02]  /*1ef0*/  SHF.L.U32 R27, R47, 0x10, RZ ;  /* 0x000000102f1b7819 */ /* 0x000fe400000006ff */
[----:B------:R-:W-:Y:S01]  /*1f00*/  SHF.L.U32 R28, R30, 0x10, RZ ;  /* 0x000000101e1c7819 */ /* 0x000fe200000006ff */
[----:B------:R-:W-:Y:S01]  /*1f10*/  FFMA.FTZ R30, R25, R32, R34 ;  /* 0x00000020191e7223 */ /* 0x000fe20000010022 */
[--C-:B------:R-:W-:Y:S01]  /*1f20*/  FADD.FTZ R31, R31, R32.reuse ;  /* 0x000000201f1f7221 */ /* 0x100fe20000010000 */
[----:B------:R-:W-:Y:S01]  /*1f30*/  PRMT R32, R45, 0x7632, R32 ;  /* 0x000076322d207816 */ /* 0x000fe20000000020 */
[----:B------:R-:W-:Y:S01]  /*1f40*/  FADD.FTZ R33, R27, -UR18 ;  /* 0x800000121b217e21 */ /* 0x000fe20008010000 */
[----:B------:R-:W-:Y:S01]  /*1f50*/  FADD.FTZ R35, R28, -UR18 ;  /* 0x800000121c237e21 */ /* 0x000fe20008010000 */
[----:B------:R-:W-:Y:S01]  /*1f60*/  SHF.L.U32 R27, R45, 0x10, RZ ;  /* 0x000000102d1b7819 */ /* 0x000fe200000006ff */
[----:B------:R-:W-:Y:S01]  /*1f70*/  FMUL.FTZ R34, R24, R13 ;  /* 0x0000000d18227220 */ /* 0x000fe20000410000 */
        /* <DEDUP_REMOVED lines=22> */
.L_x_51:
[----:B------:R-:W-:Y:S01]  /*20e0*/  PRMT R37, R3, 0x7632, R37 ;  /* 0x0000763203257816 */ /* 0x000fe20000000025 */
[----:B------:R-:W-:Y:S01]  /*20f0*/  FFMA.FTZ R30, R26, R34, R30 ;  /* 0x000000221a1e7223 */ /* 0x000fe2000001001e */
        /* <DEDUP_REMOVED lines=35> */
.L_x_52:
[----:B------:R-:W-:Y:S01]  /*2330*/  FMUL.FTZ R39, R34, R12 ;  /* 0x0000000c22277220 */ /* 0x000fe20000410000 */
[----:B------:R-:W-:Y:S01]  /*2340*/  FFMA.FTZ R38, R29, R16, R38 ;  /* 0x000000101d267223 */ /* 0x000fe20000010026 */
[----:B------:R-:W-:Y:S01]  /*2350*/  PRMT R29, R5, 0x7632, R29 ;  /* 0x00007632051d7816 */ /* 0x000fe2000000001d */
[----:B------:R-:W-:Y:S01]  /*2360*/  FMUL.FTZ R41, R35, R13 ;  /* 0x0000000d23297220 */ /* 0x000fe20000410000 */
[----:B------:R-:W-:Y:S01]  /*2370*/  FFMA.FTZ R30, R36, R39, R30 ;  /* 0x00000027241e7223 */ /* 0x000fe2000001001e */
[----:B------:R-:W-:Y:S01]  /*2380*/  FADD.FTZ R31, R31, R39 ;  /* 0x000000271f1f7221 */ /* 0x000fe20000010000 */
[----:B------:R-:W-:Y:S02]  /*2390*/  SHF.L.U32 R39, R5, 0x10, RZ ;  /* 0x0000001005277819 */ /* 0x000fe400000006ff */
[----:B------:R-:W-:Y:S01]  /*23a0*/  SHF.L.U32 R29, R29, 0x10, RZ ;  /* 0x000000101d1d7819 */ /* 0x000fe200000006ff */
[----:B------:R-:W-:Y:S01]  /*23b0*/  FFMA.FTZ R40, R37, R41, R30 ;  /* 0x0000002925287223 */ /* 0x000fe2000001001e */
[--C-:B------:R-:W-:Y:S01]  /*23c0*/  FADD.FTZ R41, R41, R31.reuse ;  /* 0x0000001f29297221 */ /* 0x100fe20000010000 */
[----:B------:R-:W-:Y:S01]  /*23d0*/  FADD.FTZ R39, R39, -UR18 ;  /* 0x8000001227277e21 */ /* 0x000fe20008010000 */
[----:B------:R-:W-:Y:S01]  /*23e0*/  PRMT R31, R43, 0x7632, R31 ;  /* 0x000076322b1f7816 */ /* 0x000fe2000000001f */
[----:B------:R-:W-:Y:S01]  /*23f0*/  FADD.FTZ R29, R29, -UR18 ;  /* 0x800000121d1d7e21 */ /* 0x000fe20008010000 */
[----:B------:R-:W-:Y:S01]  /*2400*/  SHF.L.U32 R30, R43, 0x10, RZ ;  /* 0x000000102b1e7819 */ /* 0x000fe200000006ff */
[----:B------:R-:W-:Y:S01]  /*2410*/  FMUL.FTZ R39, R39, UR19 ;  /* 0x0000001327277c20 */ /* 0x000fe20008410000 */
[----:B------:R-:W-:Y:S01]  /*2420*/  SHF.L.U32 R31, R31, 0x10, RZ ;  /* 0x000000101f1f7819 */ /* 0x000fe200000006ff */
[----:B------:R-:W-:Y:S01]  /*2430*/  FMUL.FTZ R29, R29, UR19 ;  /* 0x000000131d1d7c20 */ /* 0x000fe20008410000 */
[----:B------:R-:W-:Y:S06]  /*2440*/  @!P0 BRA `(.L_x_53) ;  /* 0x0000000000488947 */ /* 0x000fec0003800000 */
[----:B------:R-:W-:-:S04]  /*2450*/  FFMA.FTZ R67, R39, R12, R14 ;  /* 0x0000000c27437223 */ /* 0x000fc8000001000e */
[----:B------:R-:W-:-:S06]  /*2460*/  FMUL.FTZ R68, R67, -1.4426950216293334961 ;  /* 0xbfb8aa3b43447820 */ /* 0x000fcc0000410000 */
[----:B------:R-:W0:Y:S02]  /*2470*/  MUFU.EX2 R68, R68 ;  /* 0x0000004400447308 */ /* 0x000e240000000800 */
[----:B0-----:R-:W-:-:S06]  /*2480*/  FADD.FTZ R68, R68, 1 ;  /* 0x3f80000044447421 */ /* 0x001fcc0000010000 */
[----:B------:R-:W0:Y:S02]  /*2490*/  MUFU.RCP R68, R68 ;  /* 0x0000004400447308 */ /* 0x000e240000001000 */
[----:B0-----:R-:W-:Y:S01]  /*24a0*/  FMUL.FTZ R30, R30, R68 ;  /* 0x000000441e1e7220 */ /* 0x001fe20000410000 */
[----:B------:R-:W-:-:S04]  /*24b0*/  FADD.FTZ R68, -R68, 1 ;  /* 0x3f80000044447421 */ /* 0x000fc80000010100 */
[----:B------:R-:W-:Y:S01]  /*24c0*/  FFMA.FTZ R68, R67, R68, 1 ;  /* 0x3f80000043447423 */ /* 0x000fe20000010044 */
[----:B------:R-:W-:-:S03]  /*24d0*/  FFMA.FTZ R67, R29, R13, R15 ;  /* 0x0000000d1d437223 */ /* 0x000fc6000001000f */
[----:B------:R-:W-:Y:S01]  /*24e0*/  FMUL.FTZ R30, R30, R68 ;  /* 0x000000441e1e7220 */ /* 0x000fe20000410000 */
[----:B------:R-:W-:-:S06]  /*24f0*/  FMUL.FTZ R68, R67, -1.4426950216293334961 ;  /* 0xbfb8aa3b43447820 */ /* 0x000fcc0000410000 */
[----:B------:R-:W0:Y:S02]  /*2500*/  MUFU.EX2 R68, R68 ;  /* 0x0000004400447308 */ /* 0x000e240000000800 */
[----:B0-----:R-:W-:-:S06]  /*2510*/  FADD.FTZ R68, R68, 1 ;  /* 0x3f80000044447421 */ /* 0x001fcc0000010000 */
[----:B------:R-:W0:Y:S02]  /*2520*/  MUFU.RCP R68, R68 ;  /* 0x0000004400447308 */ /* 0x000e240000001000 */
[----:B0-----:R-:W-:Y:S01]  /*2530*/  FMUL.FTZ R31, R31, R68 ;  /* 0x000000441f1f7220 */ /* 0x001fe20000410000 */
[----:B------:R-:W-:-:S04]  /*2540*/  FADD.FTZ R68, -R68, 1 ;  /* 0x3f80000044447421 */ /* 0x000fc80000010100 */
[----:B------:R-:W-:-:S04]  /*2550*/  FFMA.FTZ R68, R67, R68, 1 ;  /* 0x3f80000043447423 */ /* 0x000fc80000010044 */
[----:B------:R-:W-:-:S07]  /*2560*/  FMUL.FTZ R31, R31, R68 ;  /* 0x000000441f1f7220 */ /* 0x000fce0000410000 */
.L_x_53:
[----:B------:R-:W-:Y:S01]  /*2570*/  FMUL.FTZ R67, R30, R12 ;  /* 0x0000000c1e437220 */ /* 0x000fe20000410000 */
[----:B------:R-:W-:Y:S01]  /*2580*/  ISETP.GT.AND P0, PT, R66, 0x1e, PT ;  /* 0x0000001e4200780c */ /* 0x000fe20003f04270 */
[----:B------:R-:W0:Y:S01]  /*2590*/  S2UR UR13, SR_CgaCtaId ;  /* 0x00000000000d79c3 */ /* 0x000e220000008800 */
[----:B------:R-:W-:Y:S01]  /*25a0*/  FADD.FTZ R6, R6, R16 ;  /* 0x0000001006067221 */ /* 0x000fe20000010000 */
[----:B------:R-:W-:Y:S01]  /*25b0*/  FFMA.FTZ R40, R39, R67, R40 ;  /* 0x0000004327287223 */ /* 0x000fe20000010028 */
[----:B------:R-:W-:Y:S01]  /*25c0*/  FADD.FTZ R41, R41, R67 ;  /* 0x0000004329297221 */ /* 0x000fe20000010000 */
[----:B------:R-:W-:Y:S01]  /*25d0*/  FMUL.FTZ R67, R31, R13 ;  /* 0x0000000d1f437220 */ /* 0x000fe20000410000 */
[----:B------:R-:W-:Y:S01]  /*25e0*/  FFMA.FTZ R18, R21, R19, R18 ;  /* 0x0000001315127223 */ /* 0x000fe20000010012 */
[----:B------:R-:W-:Y:S01]  /*25f0*/  FADD.FTZ R17, R17, R19 ;  /* 0x0000001311117221 */ /* 0x000fe20000010000 */
[----:B------:R-:W-:Y:S01]  /*2600*/  FFMA.FTZ R19, R22, R20, R38 ;  /* 0x0000001416137223 */ /* 0x000fe20000010026 */
[----:B------:R-:W-:Y:S01]  /*2610*/  FFMA.FTZ R40, R29, R67, R40 ;  /* 0x000000431d287223 */ /* 0x000fe20000010028 */
[----:B------:R-:W-:Y:S01]  /*2620*/  FADD.FTZ R41, R67, R41 ;  /* 0x0000002943297221 */ /* 0x000fe20000010000 */
[----:B------:R-:W-:Y:S01]  /*2630*/  FADD.FTZ R21, R6, R20 ;  /* 0x0000001406157221 */ /* 0x000fe20000010000 */
[----:B------:R-:W-:Y:S01]  /*2640*/  FFMA.FTZ R26, R26, R24, R19 ;  /* 0x000000181a1a7223 */ /* 0x000fe20000010013 */
[----:B------:R-:W-:Y:S01]  /*2650*/  FFMA.FTZ R25, R25, R23, R18 ;  /* 0x0000001719197223 */ /* 0x000fe20000010012 */
[----:B------:R-:W1:Y:S01]  /*2660*/  SHFL.DOWN PT, R67, R40, 0x1, 0x1f ;  /* 0x08201f0028437f89 */ /* 0x000e6200000e0000 */
[----:B------:R-:W-:Y:S01]  /*2670*/  FADD.FTZ R21, R21, R24 ;  /* 0x0000001815157221 */ /* 0x000fe20000010000 */
[----:B------:R-:W-:Y:S01]  /*2680*/  FADD.FTZ R6, R17, R23 ;  /* 0x0000001711067221 */ /* 0x000fe20000010000 */
[----:B------:R-:W-:Y:S01]  /*2690*/  UMOV UR12, 0x400 ;  /* 0x00000400000c7882 */ /* 0x000fe20000000000 */
[----:B------:R-:W2:Y:S01]  /*26a0*/  SHFL.DOWN PT, R68, R41, 0x1, 0x1f ;  /* 0x08201f0029447f89 */ /* 0x000ea200000e0000 */
[----:B------:R-:W-:Y:S01]  /*26b0*/  FFMA.FTZ R26, R33, R28, R26 ;  /* 0x0000001c211a7223 */ /* 0x000fe2000001001a */
[----:B------:R-:W-:Y:S01]  /*26c0*/  UIADD3 UR11, UR12, 0x90, URZ ;  /* 0x000000900c0b7890 */ /* 0x000fe2000fffe03f */
[----:B------:R-:W-:Y:S01]  /*26d0*/  FFMA.FTZ R25, R32, R27, R25 ;  /* 0x0000001b20197223 */ /* 0x000fe20000010019 */
[----:B------:R-:W-:Y:S01]  /*26e0*/  FADD.FTZ R28, R21, R28 ;  /* 0x0000001c151c7221 */ /* 0x000fe20000010000 */
[----:B------:R-:W-:Y:S01]  /*26f0*/  FADD.FTZ R27, R6, R27 ;  /* 0x0000001b061b7221 */ /* 0x000fe20000010000 */
[----:B------:R-:W-:Y:S01]  /*2700*/  FFMA.FTZ R26, R37, R35, R26 ;  /* 0x00000023251a7223 */ /* 0x000fe2000001001a */
[----:B0-----:R-:W-:Y:S01]  /*2710*/  ULEA UR11, UR13, UR11, 0x18 ;  /* 0x0000000b0d0b7291 */ /* 0x001fe2000f8ec03f */
[----:B------:R-:W-:Y:S01]  /*2720*/  FFMA.FTZ R36, R36, R34, R25 ;  /* 0x0000002224247223 */ /* 0x000fe20000010019 */
[----:B------:R-:W-:Y:S01]  /*2730*/  FADD.FTZ R6, R28, R35 ;  /* 0x000000231c067221 */ /* 0x000fe20000010000 */
[----:B------:R-:W-:Y:S01]  /*2740*/  FADD.FTZ R27, R27, R34 ;  /* 0x000000221b1b7221 */ /* 0x000fe20000010000 */
[----:B------:R-:W-:Y:S01]  /*2750*/  FFMA.FTZ R29, R29, R31, R26 ;  /* 0x0000001f1d1d7223 */ /* 0x000fe2000001001a */
[----:B------:R-:W-:Y:S01]  /*2760*/  FFMA.FTZ R28, R39, R30, R36 ;  /* 0x0000001e271c7223 */ /* 0x000fe20000010024 */
[----:B------:R-:W-:Y:S01]  /*2770*/  FADD.FTZ R31, R6, R31 ;  /* 0x0000001f061f7221 */ /* 0x000fe20000010000 */
[----:B------:R-:W-:Y:S01]  /*2780*/  FADD.FTZ R30, R27, R30 ;  /* 0x0000001e1b1e7221 */ /* 0x000fe20000010000 */
[----:B------:R-:W-:Y:S01]  /*2790*/  LEA R6, R0, UR11, 0x4 ;  /* 0x0000000b00067c11 */ /* 0x000fe2000f8e20ff */
[----:B------:R-:W-:Y:S01]  /*27a0*/  BSSY B0, `(.L_x_54) ;  /* 0x000003f000007945 */ /* 0x000fe20003800000 */
[----:B-1----:R-:W-:-:S03]  /*27b0*/  @!P0 FADD.FTZ R40, R40, R67 ;  /* 0x0000004328288221 */ /* 0x002fc60000010000 */
[----:B------:R-:W-:Y:S01]  /*27c0*/  STS.128 [R6], R28 ;  /* 0x0000001c06007388 */ /* 0x000fe20000000c00 */
[----:B--2---:R-:W-:-:S03]  /*27d0*/  @!P0 FADD.FTZ R41, R41, R68 ;  /* 0x0000004429298221 */ /* 0x004fc60000010000 */
        /* <DEDUP_REMOVED lines=19> */
[----:B-1----:R-:W-:Y:S01]  /*2910*/  @!P0 FADD.FTZ R41, R41, R68 ;  /* 0x0000004429298221 */ /* 0x002fe20000010000 */
[----:B------:R-:W-:-:S13]  /*2920*/  ISETP.NE.AND P0, PT, R66, RZ, PT ;  /* 0x000000ff4200720c */ /* 0x000fda0003f05270 */
[----:B------:R0:W-:Y:S01]  /*2930*/  @!P0 STS.64 [R59+0x10], R40 ;  /* 0x000010283b008388 */ /* 0x0001e20000000a00 */
[----:B------:R-:W-:Y:S01]  /*2940*/  BAR.SYNC.DEFER_BLOCKING 0x0 ;  /* 0x0000000000007b1d */ /* 0x000fe20000010000 */
[----:B------:R-:W-:-:S13]  /*2950*/  ISETP.NE.AND P0, PT, R0, RZ, PT ;  /* 0x000000ff0000720c */ /* 0x000fda0003f05270 */
[----:B0-----:R-:W-:Y:S05]  /*2960*/  @P0 BRA `(.L_x_55) ;  /* 0x0000000000880947 */ /* 0x001fea0003800000 */
[----:B------:R-:W-:-:S09]  /*2970*/  ULEA UR11, UR13, UR12, 0x18 ;  /* 0x0000000c0d0b7291 */ /* 0x000fd2000f8ec03f */
[----:B------:R-:W0:Y:S04]  /*2980*/  LDS.64 R36, [UR11+0x18] ;  /* 0x0000180bff247984 */ /* 0x000e280008000a00 */
[----:B------:R-:W1:Y:S04]  /*2990*/  LDS.128 R16, [UR11+0x20] ;  /* 0x0000200bff107984 */ /* 0x000e680008000c00 */
[----:B------:R-:W2:Y:S04]  /*29a0*/  LDS.128 R20, [UR11+0x30] ;  /* 0x0000300bff147984 */ /* 0x000ea80008000c00 */
[----:B------:R-:W3:Y:S04]  /*29b0*/  LDS.128 R32, [UR11+0x40] ;  /* 0x0000400bff207984 */ /* 0x000ee80008000c00 */
[----:B------:R-:W4:Y:S01]  /*29c0*/  LDS.128 R24, [UR11+0x50] ;  /* 0x0000500bff187984 */ /* 0x000f220008000c00 */
[----:B0-----:R-:W-:Y:S01]  /*29d0*/  FADD.FTZ R36, R40, R36 ;  /* 0x0000002428247221 */ /* 0x001fe20000010000 */
[----:B------:R-:W-:-:S03]  /*29e0*/  FADD.FTZ R37, R41, R37 ;  /* 0x0000002529257221 */ /* 0x000fc60000010000 */
[----:B-1----:R-:W-:Y:S01]  /*29f0*/  FADD.FTZ R16, R36, R16 ;  /* 0x0000001024107221 */ /* 0x002fe20000010000 */
[----:B------:R-:W-:Y:S02]  /*2a00*/  FADD.FTZ R17, R37, R17 ;  /* 0x0000001125117221 */ /* 0x000fe40000010000 */
[----:B------:R-:W0:Y:S01]  /*2a10*/  LDS.128 R36, [UR11+0x60] ;  /* 0x0000600bff247984 */ /* 0x000e220008000c00 */
[----:B------:R-:W-:Y:S01]  /*2a20*/  FADD.FTZ R40, R16, R18 ;  /* 0x0000001210287221 */ /* 0x000fe20000010000 */
[----:B------:R-:W-:Y:S02]  /*2a30*/  FADD.FTZ R41, R17, R19 ;  /* 0x0000001311297221 */ /* 0x000fe40000010000 */
[----:B------:R-:W1:Y:S01]  /*2a40*/  LDS.128 R16, [UR11+0x70] ;  /* 0x0000700bff107984 */ /* 0x000e620008000c00 */
[----:B--2---:R-:W-:Y:S01]  /*2a50*/  FADD.FTZ R20, R40, R20 ;  /* 0x0000001428147221 */ /* 0x004fe20000010000 */
[----:B------:R-:W-:-:S03]  /*2a60*/  FADD.FTZ R21, R41, R21 ;  /* 0x0000001529157221 */ /* 0x000fc60000010000 */
[----:B------:R-:W-:Y:S01]  /*2a70*/  FADD.FTZ R20, R20, R22 ;  /* 0x0000001614147221 */ /* 0x000fe20000010000 */
[----:B------:R-:W-:-:S03]  /*2a80*/  FADD.FTZ R22, R21, R23 ;  /* 0x0000001715167221 */ /* 0x000fc60000010000 */
[----:B---3--:R-:W-:Y:S01]  /*2a90*/  FADD.FTZ R21, R20, R32 ;  /* 0x0000002014157221 */ /* 0x008fe20000010000 */
[----:B------:R-:W-:-:S03]  /*2aa0*/  FADD.FTZ R22, R22, R33 ;  /* 0x0000002116167221 */ /* 0x000fc60000010000 */
[----:B------:R-:W-:Y:S01]  /*2ab0*/  FADD.FTZ R21, R21, R34 ;  /* 0x0000002215157221 */ /* 0x000fe20000010000 */
[----:B------:R-:W-:-:S03]  /*2ac0*/  FADD.FTZ R22, R22, R35 ;  /* 0x0000002316167221 */ /* 0x000fc60000010000 */
        /* <DEDUP_REMOVED lines=11> */
[----:B------:R-:W-:-:S07]  /*2b80*/  FADD.FTZ R41, R22, R19 ;  /* 0x0000001316297221 */ /* 0x000fce0000010000 */
.L_x_55:
[----:B------:R-:W-:Y:S05]  /*2b90*/  BSYNC B0 ;  /* 0x0000000000007941 */ /* 0x000fea0003800000 */
.L_x_54:
[----:B------:R-:W-:Y:S01]  /*2ba0*/  BAR.SYNC.DEFER_BLOCKING 0x0 ;  /* 0x0000000000007b1d */ /* 0x000fe20000010000 */
[----:B------:R-:W-:-:S05]  /*2bb0*/  ISETP.GT.U32.AND P6, PT, R0, 0x1b, PT ;  /* 0x0000001b0000780c */ /* 0x000fca0003fc4070 */
[----:B------:R-:W-:Y:S08]  /*2bc0*/  BSSY B0, `(.L_x_56) ;  /* 0x000004d000007945 */ /* 0x000ff00003800000 */
[----:B------:R-:W-:Y:S05]  /*2bd0*/  @P6 BRA `(.L_x_57) ;  /* 0x00000004002c6947 */ /* 0x000fea0003800000 */
[----:B------:R-:W0:Y:S04]  /*2be0*/  LDS.128 R32, [R6+0x1c0] ;  /* 0x0001c00006207984 */ /* 0x000e280000000c00 */
[----:B------:R-:W1:Y:S04]  /*2bf0*/  LDS.128 R36, [R6+0x380] ;  /* 0x0003800006247984 */ /* 0x000e680000000c00 */
[----:B------:R-:W2:Y:S04]  /*2c00*/  LDS.128 R16, [R6+0x540] ;  /* 0x0005400006107984 */ /* 0x000ea80000000c00 */
[----:B------:R-:W3:Y:S04]  /*2c10*/  LDS.128 R24, [R6+0x700] ;  /* 0x0007000006187984 */ /* 0x000ee80000000c00 */
[----:B------:R-:W4:Y:S01]  /*2c20*/  LDS.128 R20, [R6+0x8c0] ;  /* 0x0008c00006147984 */ /* 0x000f220000000c00 */
        /* <DEDUP_REMOVED lines=8> */
[----:B--2---:R-:W-:Y:S01]  /*2cb0*/  FADD.FTZ R16, R36, R16 ;  /* 0x0000001024107221 */ /* 0x004fe20000010000 */
[----:B------:R-:W0:Y:S01]  /*2cc0*/  LDS.128 R32, [R6+0xa80] ;  /* 0x000a800006207984 */ /* 0x000e220000000c00 */
[----:B------:R-:W-:Y:S01]  /*2cd0*/  FADD.FTZ R17, R37, R17 ;  /* 0x0000001125117221 */ /* 0x000fe20000010000 */
[----:B------:R-:W-:Y:S01]  /*2ce0*/  FADD.FTZ R67, R38, R18 ;  /* 0x0000001226437221 */ /* 0x000fe20000010000 */
[----:B------:R-:W-:Y:S01]  /*2cf0*/  FADD.FTZ R68, R39, R19 ;  /* 0x0000001327447221 */ /* 0x000fe20000010000 */
[----:B------:R-:W1:Y:S01]  /*2d00*/  LDS.128 R28, [R6+0xc40] ;  /* 0x000c4000061c7984 */ /* 0x000e620000000c00 */
[----:B---3--:R-:W-:Y:S01]  /*2d10*/  FADD.FTZ R24, R16, R24 ;  /* 0x0000001810187221 */ /* 0x008fe20000010000 */
[----:B------:R-:W-:Y:S01]  /*2d20*/  FADD.FTZ R36, R17, R25 ;  /* 0x0000001911247221 */ /* 0x000fe20000010000 */
[----:B------:R-:W-:Y:S01]  /*2d30*/  FADD.FTZ R67, R67, R26 ;  /* 0x0000001a43437221 */ /* 0x000fe20000010000 */
[----:B------:R-:W2:Y:S01]  /*2d40*/  LDS.128 R16, [R6+0xe00] ;  /* 0x000e000006107984 */ /* 0x000ea20000000c00 */
[----:B------:R-:W-:Y:S01]  /*2d50*/  FADD.FTZ R68, R68, R27 ;  /* 0x0000001b44447221 */ /* 0x000fe20000010000 */
[----:B----4-:R-:W-:Y:S01]  /*2d60*/  FADD.FTZ R20, R24, R20 ;  /* 0x0000001418147221 */ /* 0x010fe20000010000 */
[----:B------:R-:W-:Y:S01]  /*2d70*/  FADD.FTZ R21, R36, R21 ;  /* 0x0000001524157221 */ /* 0x000fe20000010000 */
[----:B------:R-:W3:Y:S01]  /*2d80*/  LDS.128 R24, [R6+0xfc0] ;  /* 0x000fc00006187984 */ /* 0x000ee20000000c00 */
[----:B------:R-:W-:Y:S01]  /*2d90*/  FADD.FTZ R22, R67, R22 ;  /* 0x0000001643167221 */ /* 0x000fe20000010000 */
[----:B------:R-:W-:-:S02]  /*2da0*/  FADD.FTZ R23, R68, R23 ;  /* 0x0000001744177221 */ /* 0x000fc40000010000 */
        /* <DEDUP_REMOVED lines=10> */
[----:B------:R-:W-:Y:S01]  /*2e50*/  FADD.FTZ R17, R29, R17 ;  /* 0x000000111d117221 */ /* 0x000fe20000010000 */
[----:B------:R-:W0:Y:S01]  /*2e60*/  LDS.128 R20, [R6+0x1340] ;  /* 0x0013400006147984 */ /* 0x000e220000000c00 */
[----:B------:R-:W-:Y:S01]  /*2e70*/  FADD.FTZ R18, R30, R18 ;  /* 0x000000121e127221 */ /* 0x000fe20000010000 */
[----:B------:R-:W-:Y:S01]  /*2e80*/  FADD.FTZ R69, R31, R19 ;  /* 0x000000131f457221 */ /* 0x000fe20000010000 */
[----:B---3--:R-:W-:Y:S01]  /*2e90*/  FADD.FTZ R24, R16, R24 ;  /* 0x0000001810187221 */ /* 0x008fe20000010000 */
[----:B------:R-:W1:Y:S01]  /*2ea0*/  LDS.128 R28, [R6+0x1500] ;  /* 0x00150000061c7984 */ /* 0x000e620000000c00 */
[----:B------:R-:W-:Y:S01]  /*2eb0*/  FADD.FTZ R67, R17, R25 ;  /* 0x0000001911437221 */ /* 0x000fe20000010000 */
[----:B------:R-:W-:Y:S01]  /*2ec0*/  FADD.FTZ R68, R18, R26 ;  /* 0x0000001a12447221 */ /* 0x000fe20000010000 */
[----:B------:R-:W-:Y:S01]  /*2ed0*/  FADD.FTZ R69, R69, R27 ;  /* 0x0000001b45457221 */ /* 0x000fe20000010000 */
[----:B------:R-:W2:Y:S01]  /*2ee0*/  LDS.128 R16, [R6+0x16c0] ;  /* 0x0016c00006107984 */ /* 0x000ea20000000c00 */
[----:B----4-:R-:W-:Y:S01]  /*2ef0*/  FADD.FTZ R36, R24, R36 ;  /* 0x0000002418247221 */ /* 0x010fe20000010000 */
[----:B------:R-:W-:Y:S01]  /*2f00*/  FADD.FTZ R37, R67, R37 ;  /* 0x0000002543257221 */ /* 0x000fe20000010000 */
[----:B------:R-:W-:Y:S01]  /*2f10*/  FADD.FTZ R38, R68, R38 ;  /* 0x0000002644267221 */ /* 0x000fe20000010000 */
[----:B------:R-:W3:Y:S01]  /*2f20*/  LDS.128 R24, [R6+0x1880] ;  /* 0x0018800006187984 */ /* 0x000ee20000000c00 */
[----:B------:R-:W-:-:S03]  /*2f30*/  FADD.FTZ R39, R69, R39 ;  /* 0x0000002745277221 */ /* 0x000fc60000010000 */
[----:B------:R-:W4:Y:S01]  /*2f40*/  LDS.128 R32, [R6+0x1a40] ;  /* 0x001a400006207984 */ /* 0x000f220000000c00 */
[----:B0-----:R-:W-:Y:S01]  /*2f50*/  FADD.FTZ R21, R37, R21 ;  /* 0x0000001525157221 */ /* 0x001fe20000010000 */
[----:B------:R-:W-:Y:S01]  /*2f60*/  FADD.FTZ R20, R36, R20 ;  /* 0x0000001424147221 */ /* 0x000fe20000010000 */
[----:B------:R-:W-:Y:S01]  /*2f70*/  FADD.FTZ R37, R38, R22 ;  /* 0x0000001626257221 */ /* 0x000fe20000010000 */
[----:B------:R-:W-:Y:S02]  /*2f80*/  FADD.FTZ R22, R39, R23 ;  /* 0x0000001727167221 */ /* 0x000fe40000010000 */
        /* <DEDUP_REMOVED lines=8> */
[----:B---3--:R-:W-:Y:S01]  /*3010*/  FADD.FTZ R23, R23, R24 ;  /* 0x0000001817177221 */ /* 0x008fe20000010000 */
[----:B------:R-:W-:Y:S01]  /*3020*/  FADD.FTZ R20, R20, R25 ;  /* 0x0000001914147221 */ /* 0x000fe20000010000 */
[----:B------:R-:W-:Y:S01]  /*3030*/  FADD.FTZ R37, R37, R26 ;  /* 0x0000001a25257221 */ /* 0x000fe20000010000 */
[----:B------:R-:W-:Y:S01]  /*3040*/  FADD.FTZ R22, R22, R27 ;  /* 0x0000001b16167221 */ /* 0x000fe20000010000 */
[----:B----4-:R-:W-:Y:S01]  /*3050*/  FADD.FTZ R28, R23, R32 ;  /* 0x00000020171c7221 */ /* 0x010fe20000010000 */
[----:B------:R-:W-:Y:S01]  /*3060*/  FADD.FTZ R29, R20, R33 ;  /* 0x00000021141d7221 */ /* 0x000fe20000010000 */
[----:B------:R-:W-:Y:S01]  /*3070*/  FADD.FTZ R30, R37, R34 ;  /* 0x00000022251e7221 */ /* 0x000fe20000010000 */
[----:B------:R-:W-:-:S07]  /*3080*/  FADD.FTZ R31, R22, R35 ;  /* 0x00000023161f7221 */ /* 0x000fce0000010000 */
.L_x_57:
[----:B------:R-:W-:Y:S05]  /*3090*/  BSYNC B0 ;  /* 0x0000000000007941 */ /* 0x000fea0003800000 */
.L_x_56:
[----:B------:R-:W0:Y:S01]  /*30a0*/  LDC.64 R16, c[0x0][0x268] ;  /* 0x00009a00ff107b82 */ /* 0x000e220000000a00 */
[----:B------:R-:W-:Y:S01]  /*30b0*/  IMAD R19, R54, 0x1c, R0 ;  /* 0x0000001c36137824 */ /* 0x000fe200078e0200 */
[----:B------:R-:W-:Y:S01]  /*30c0*/  BSSY B0, `(.L_x_58) ;  /* 0x0000012000007945 */ /* 0x000fe20003800000 */
[----:B------:R-:W-:-:S05]  /*30d0*/  PRMT R39, R53, 0x7632, R39 ;  /* 0x0000763235277816 */ /* 0x000fca0000000027 */
[----:B------:R-:W1:Y:S01]  /*30e0*/  LDC R6, c[0x0][0xc] ;  /* 0x00000300ff067b82 */ /* 0x000e620000000800 */
[----:B0-----:R-:W-:Y:S01]  /*30f0*/  IMAD.WIDE R16, R19, 0x4, R16 ;  /* 0x0000000413107825 */ /* 0x001fe200078e0210 */
[----:B------:R-:W-:Y:S06]  /*3100*/  @P6 BRA `(.L_x_59) ;  /* 0x0000000000346947 */ /* 0x000fec0003800000 */
[----:B------:R-:W0:Y:S01]  /*3110*/  LDC.64 R22, c[0x0][0x288] ;  /* 0x0000a200ff167b82 */ /* 0x000e220000000a00 */
[----:B------:R-:W-:Y:S01]  /*3120*/  MOV R19, UR7 ;  /* 0x0000000700137c02 */ /* 0x000fe20008000f00 */
[----:B------:R2:W-:Y:S01]  /*3130*/  REDG.E.ADD.F32.FTZ.RN.STRONG.GPU desc[UR14][R16.64], R28 ;  /* 0x0000001c100079a6 */ /* 0x0005e2000c10f38e */
[----:B------:R-:W-:Y:S02]  /*3140*/  MOV R21, UR8 ;  /* 0x0000000800157c02 */ /* 0x000fe40008000f00 */
[----:B------:R-:W-:-:S04]  /*3150*/  LEA R18, P6, R19, R16, 0x2 ;  /* 0x0000001013127211 */ /* 0x000fc800078c10ff */
[----:B------:R-:W-:Y:S02]  /*3160*/  IADD3.X R19, R17, UR9, RZ, P6, !PT ;  /* 0x0000000911137c10 */ /* 0x000fe4000b7fe4ff */
[----:B------:R-:W-:-:S03]  /*3170*/  LEA R20, P6, R21, R16, 0x2 ;  /* 0x0000001015147211 */ /* 0x000fc600078c10ff */
[----:B------:R2:W-:Y:S01]  /*3180*/  REDG.E.ADD.F32.FTZ.RN.STRONG.GPU desc[UR14][R18.64], R29 ;  /* 0x0000001d120079a6 */ /* 0x0005e2000c10f38e */
[----:B------:R-:W-:Y:S02]  /*3190*/  IADD3.X R21, R17, UR10, RZ, P6, !PT ;  /* 0x0000000a11157c10 */ /* 0x000fe4000b7fe4ff */
[----:B0-----:R-:W-:-:S04]  /*31a0*/  LEA R24, P6, R22, R16, 0x2 ;  /* 0x0000001016187211 */ /* 0x001fc800078c10ff */
[----:B------:R-:W-:-:S05]  /*31b0*/  LEA.HI.X R25, R22, R17, R23, 0x2, P6 ;  /* 0x0000001116197211 */ /* 0x000fca00030f1417 */
[----:B------:R2:W-:Y:S04]  /*31c0*/  REDG.E.ADD.F32.FTZ.RN.STRONG.GPU desc[UR14][R24.64], R30 ;  /* 0x0000001e180079a6 */ /* 0x0005e8000c10f38e */
[----:B------:R2:W-:Y:S02]  /*31d0*/  REDG.E.ADD.F32.FTZ.RN.STRONG.GPU desc[UR14][R20.64], R31 ;  /* 0x0000001f140079a6 */ /* 0x0005e4000c10f38e */
.L_x_59:
[----:B------:R-:W-:Y:S05]  /*31e0*/  BSYNC B0 ;  /* 0x0000000000007941 */ /* 0x000fea0003800000 */
.L_x_58:
[----:B-1----:R-:W-:Y:S02]  /*31f0*/  ISETP.GE.U32.AND P6, PT, R6, 0x2, PT ;  /* 0x000000020600780c */ /* 0x002fe40003fc6070 */
[----:B------:R-:W-:Y:S02]  /*3200*/  PRMT R37, R52, 0x7632, R37 ;  /* 0x0000763234257816 */ /* 0x000fe40000000025 */
[----:B------:R-:W-:Y:S02]  /*3210*/  PRMT R36, R42, 0x7632, R36 ;  /* 0x000076322a247816 */ /* 0x000fe40000000024 */
[----:B------:R-:W-:Y:S02]  /*3220*/  PRMT R54, R51, 0x7632, R54 ;  /* 0x0000763233367816 */ /* 0x000fe40000000036 */
[----:B------:R-:W-:Y:S02]  /*3230*/  PRMT R38, R7, 0x7632, R38 ;  /* 0x0000763207267816 */ /* 0x000fe40000000026 */
[----:B------:R-:W-:-:S02]  /*3240*/  PRMT R35, R49, 0x7632, R35 ;  /* 0x0000763231237816 */ /* 0x000fc40000000023 */
[----:B------:R-:W-:Y:S02]  /*3250*/  PRMT R34, R50, 0x7632, R34 ;  /* 0x0000763232227816 */ /* 0x000fe40000000022 */
[----:B------:R-:W-:Y:S02]  /*3260*/  PRMT R33, R48, 0x7632, R33 ;  /* 0x0000763230217816 */ /* 0x000fe40000000021 */
[----:B------:R-:W-:Y:S02]  /*3270*/  PRMT R32, R4, 0x7632, R32 ;  /* 0x0000763204207816 */ /* 0x000fe40000000020 */
[----:B--2---:R-:W-:Y:S02]  /*3280*/  PRMT R31, R46, 0x7632, R31 ;  /* 0x000076322e1f7816 */ /* 0x004fe4000000001f */
[----:B------:R-:W-:Y:S02]  /*3290*/  PRMT R30, R47, 0x7632, R30 ;  /* 0x000076322f1e7816 */ /* 0x000fe4000000001e */
[----:B------:R-:W-:-:S02]  /*32a0*/  PRMT R16, R45, 0x7632, R16 ;  /* 0x000076322d107816 */ /* 0x000fc40000000010 */
[----:B------:R-:W-:Y:S02]  /*32b0*/  PRMT R17, R3, 0x7632, R17 ;  /* 0x0000763203117816 */ /* 0x000fe40000000011 */
[----:B------:R-:W-:Y:S02]  /*32c0*/  PRMT R18, R44, 0x7632, R18 ;  /* 0x000076322c127816 */ /* 0x000fe40000000012 */
[----:B------:R-:W-:Y:S02]  /*32d0*/  PRMT R19, R5, 0x7632, R19 ;  /* 0x0000763205137816 */ /* 0x000fe40000000013 */
[----:B------:R-:W-:Y:S01]  /*32e0*/  PRMT R20, R43, 0x7632, R20 ;  /* 0x000076322b147816 */ /* 0x000fe20000000014 */
[----:B------:R-:W-:Y:S06]  /*32f0*/  @!P6 BRA `(.L_x_60) ;  /* 0x0000001000a4e947 */ /* 0x000fec0003800000 */
[----:B------:R-:W0:Y:S01]  /*3300*/  LDC R21, c[0x0][0x10] ;  /* 0x00000400ff157b82 */ /* 0x000e220000000800 */
[----:B------:R-:W1:Y:S01]  /*3310*/  S2R R22, SR_CTAID.Y ;  /* 0x0000000000167919 */ /* 0x000e620000002600 */
[----:B------:R-:W-:-:S06]  /*3320*/  ULOP3.LUT UR11, UR4, 0x1, URZ, 0xc0, !UPT ;  /* 0x00000001040b7892 */ /* 0x000fcc000f8ec03f */
[----:B------:R-:W2:Y:S08]  /*3330*/  LDC.64 R26, c[0x0][0x258] ;  /* 0x00009600ff1a7b82 */ /* 0x000eb00000000a00 */
[----:B------:R-:W3:Y:S01]  /*3340*/  LDC.64 R24, c[0x0][0x260] ;  /* 0x00009800ff187b82 */ /* 0x000ee20000000a00 */
[----:B0-----:R-:W-:-:S04]  /*3350*/  IMAD R28, R21, UR11, RZ ;  /* 0x0000000b151c7c24 */ /* 0x001fc8000f8e02ff */
[C---:B------:R-:W-:Y:S01]  /*3360*/  IMAD R23, R28.reuse, R6, RZ ;  /* 0x000000061c177224 */ /* 0x040fe200078e02ff */
[----:B-1----:R-:W-:-:S04]  /*3370*/  IADD3 R28, R28, R22, RZ ;  /* 0x000000161c1c7210 */ /* 0x002fc80007ffe0ff */
[----:B------:R-:W-:Y:S01]  /*3380*/  SHF.L.U32 R23, R23, 0x1, RZ ;  /* 0x0000000117177819 */ /* 0x000fe200000006ff */
[----:B--2---:R-:W-:-:S04]  /*3390*/  IMAD.WIDE.U32 R26, R28, 0x4, R26 ;  /* 0x000000041c1a7825 */ /* 0x004fc800078e001a */
[----:B---3--:R-:W-:Y:S01]  /*33a0*/  IMAD.WIDE R24, R23, 0x4, R24 ;  /* 0x0000000417187825 */ /* 0x008fe200078e0218 */
[----:B------:R-:W-:Y:S06]  /*33b0*/  @P0 BRA `(.L_x_61) ;  /* 0x0000000000680947 */ /* 0x000fec0003800000 */
[----:B------:R-:W0:Y:S01]  /*33c0*/  S2R R66, SR_LANEID ;  /* 0x0000000000427919 */ /* 0x000e220000000000 */
[----:B------:R-:W-:Y:S01]  /*33d0*/  VOTEU.ANY UR12, UPT, PT ;  /* 0x00000000000c7886 */ /* 0x000fe200038e0100 */
[----:B------:R-:W-:Y:S01]  /*33e0*/  ULOP3.LUT UP0, URZ, UR4, 0x2, URZ, 0xc0, !UPT ;  /* 0x00000002043f7892 */ /* 0x000fe2000f80c03f */
[----:B------:R-:W-:Y:S01]  /*33f0*/  IMAD R28, R21, UR16, R22 ;  /* 0x00000010151c7c24 */ /* 0x000fe2000f8e0216 */
[----:B------:R-:W-:Y:S02]  /*3400*/  UPOPC UR13, UR12 ;  /* 0x0000000c000d72bf */ /* 0x000fe40008000000 */
[----:B------:R-:W-:Y:S01]  /*3410*/  UFLO.U32 UR12, UR12 ;  /* 0x0000000c000c72bd */ /* 0x000fe200080e0000 */
[----:B------:R-:W-:Y:S01]  /*3420*/  IMAD.WIDE.U32 R28, R28, 0x8, R24 ;  /* 0x000000081c1c7825 */ /* 0x000fe200078e0018 */
[----:B------:R-:W-:Y:S02]  /*3430*/  UMOV UR11, 0x1 ;  /* 0x00000001000b7882 */ /* 0x000fe40000000000 */
[----:B------:R-:W-:-:S02]  /*3440*/  USEL UR11, UR11, 0xffffffff, !UP0 ;  /* 0xffffffff0b0b7887 */ /* 0x000fc4000c000000 */
[----:B------:R-:W-:Y:S02]  /*3450*/  STG.E.64 desc[UR14][R28.64], R40 ;  /* 0x000000281c007986 */ /* 0x000fe4000c101b0e */
[----:B------:R-:W-:-:S06]  /*3460*/  UIMAD UR11, UR11, UR13, URZ ;  /* 0x0000000d0b0b72a4 */ /* 0x000fcc000f8e023f */
[----:B------:R-:W-:Y:S02]  /*3470*/  MOV R23, UR11 ;  /* 0x0000000b00177c02 */ /* 0x000fe40008000f00 */
[----:B0-----:R-:W-:-:S13]  /*3480*/  ISETP.EQ.U32.AND P6, PT, R66, UR12, PT ;  /* 0x0000000c42007c0c */ /* 0x001fda000bfc2070 */
[----:B------:R-:W-:Y:S06]  /*3490*/  @P6 MEMBAR.ALL.GPU ;  /* 0x0000000000006992 */ /* 0x000fec000000a000 */
[----:B------:R-:W-:-:S00]  /*34a0*/  @P6 ERRBAR ;  /* 0x00000000000069ab */ /* 0x000fc00000000000 */
[----:B------:R-:W-:Y:S06]  /*34b0*/  @P6 CGAERRBAR ;  /* 0x00000000000065ab */ /* 0x000fec0000000000 */
[----:B------:R0:W-:Y:S01]  /*34c0*/  @P6 REDG.E.ADD.S32.STRONG.GPU desc[UR14][R26.64], R23 ;  /* 0x000000171a00698e */ /* 0x0001e2000c10e38e */
[----:B------:R-:W-:-:S04]  /*34d0*/  PLOP3.LUT P6, PT, PT, PT, UP0, 0x40, 0x0 ;  /* 0x000000000000781c */ /* 0x000fc80003fce808 */
[----:B0-----:R-:W-:-:S04]  /*34e0*/  SEL R23, R6, RZ, P6 ;  /* 0x000000ff06177207 */ /* 0x001fc80003000000 */
[----:B------:R-:W-:-:S13]  /*34f0*/  ISETP.NE.AND P6, PT, R23, -0x1, PT ;  /* 0xffffffff1700780c */ /* 0x000fda0003fc5270 */
[----:B------:R-:W-:Y:S05]  /*3500*/  @!P6 BRA `(.L_x_61) ;  /* 0x000000000014e947 */ /* 0x000fea0003800000 */
.L_x_62:
[----:B------:R-:W2:Y:S04]  /*3510*/  LDG.E.STRONG.GPU R28, desc[UR14][R26.64] ;  /* 0x0000000e1a1c7981 */ /* 0x000ea8000c1ef900 */
[----:B--2---:R-:W-:Y:S01]  /*3520*/  CCTL.IVALL ;  /* 0x00000000ff00798f */ /* 0x004fe20002000000 */
[----:B------:R-:W-:Y:S05]  /*3530*/  YIELD ;  /* 0x0000000000007946 */ /* 0x000fea0003800000 */
[----:B------:R-:W-:-:S13]  /*3540*/  ISETP.NE.AND P6, PT, R28, R23, PT ;  /* 0x000000171c00720c */ /* 0x000fda0003fc5270 */
[----:B------:R-:W-:Y:S05]  /*3550*/  @P6 BRA `(.L_x_62) ;  /* 0xfffffffc00ec6947 */ /* 0x000fea000383ffff */
.L_x_61:
[----:B------:R-:W-:Y:S01]  /*3560*/  ISETP.NE.AND P6, PT, R6, RZ, PT ;  /* 0x000000ff0600720c */ /* 0x000fe20003fc5270 */
[----:B------:R-:W-:Y:S05]  /*3570*/  WARPSYNC.ALL ;  /* 0x0000000000007948 */ /* 0x000fea0003800000 */
[----:B------:R-:W-:Y:S07]  /*3580*/  BAR.SYNC.DEFER_BLOCKING 0x0 ;  /* 0x0000000000007b1d */ /* 0x000fee0000010000 */
[----:B------:R-:W-:Y:S05]  /*3590*/  @!P6 BRA `(.L_x_60) ;  /* 0x0000000c00fce947 */ /* 0x000fea0003800000 */
[----:B------:R-:W-:Y:S01]  /*35a0*/  IADD3 R26, R6, -0x1, RZ ;  /* 0xffffffff061a7810 */ /* 0x000fe20007ffe0ff */
[----:B------:R-:W-:-:S03]  /*35b0*/  HFMA2.MMA R23, -RZ, RZ, 0, 0 ;  /* 0x00000000ff177435 */ /* 0x000fc600000001ff */
[----:B------:R-:W-:-:S13]  /*35c0*/  ISETP.GE.U32.AND P6, PT, R26, 0x3, PT ;  /* 0x000000031a00780c */ /* 0x000fda0003fc6070 */
[----:B------:R-:W-:Y:S05]  /*35d0*/  @!P6 BRA `(.L_x_63) ;  /* 0x0000000c007ce947 */ /* 0x000fea0003800000 */
[----:B------:R-:W-:-:S04]  /*35e0*/  LOP3.LUT R23, R6, 0x3, RZ, 0xc0, !PT ;  /* 0x0000000306177812 */ /* 0x000fc800078ec0ff */
[----:B------:R-:W-:Y:S02]  /*35f0*/  IADD3 R26, -R23, R6, RZ ;  /* 0x00000006171a7210 */ /* 0x000fe40007ffe1ff */
[----:B------:R-:W-:Y:S02]  /*3600*/  MOV R23, RZ ;  /* 0x000000ff00177202 */ /* 0x000fe40000000f00 */
[C---:B------:R-:W-:Y:S02]  /*3610*/  ISETP.GT.AND P6, PT, R26.reuse, RZ, PT ;  /* 0x000000ff1a00720c */ /* 0x040fe40003fc4270 */
[----:B------:R-:W-:-:S11]  /*3620*/  R2UR UR11, R26 ;  /* 0x000000001a0b72ca */ /* 0x000fd600000e0000 */
[----:B------:R-:W-:Y:S05]  /*3630*/  @!P6 BRA `(.L_x_64) ;  /* 0x0000000800e8e947 */ /* 0x000fea0003800000 */
[----:B------:R-:W-:Y:S02]  /*3640*/  UISETP.GT.AND UP1, UPT, UR11, 0xc, UPT ;  /* 0x0000000c0b00788c */ /* 0x000fe4000bf24270 */
[----:B------:R-:W-:-:S04]  /*3650*/  UPLOP3.LUT UP0, UPT, UPT, UPT, UPT, 0x80, 0x0 ;  /* 0x000000000000789c */ /* 0x000fc80003f0f070 */
[----:B------:R-:W-:-:S13]  /*3660*/  PLOP3.LUT P6, PT, PT, PT, UP1, 0x40, 0x0 ;  /* 0x000000000000781c */ /* 0x000fda0003fce818 */
[----:B------:R-:W-:Y:S05]  /*3670*/  @P6 BRA `(.L_x_65) ;  /* 0x0000000400d46947 */ /* 0x000fea0003800000 */
[----:B------:R-:W-:-:S11]  /*3680*/  UPLOP3.LUT UP0, UPT, UPT, UPT, UPT, 0x40, 0x0 ;  /* 0x000000000000789c */ /* 0x000fd60003f0e870 */
.L_x_66:
[----:B------:R-:W-:-:S13]  /*3690*/  ISETP.EQ.OR P6, PT, R23, UR16, P0 ;  /* 0x0000001017007c0c */ /* 0x000fda00087c2670 */
[----:B------:R-:W-:-:S04]  /*36a0*/  @!P6 IMAD R26, R21, R23, R22 ;  /* 0x00000017151ae224 */ /* 0x000fc800078e0216 */
[----:B------:R-:W-:-:S06]  /*36b0*/  @!P6 IMAD.WIDE.U32 R26, R26, 0x8, R24 ;  /* 0x000000081a1ae825 */ /* 0x000fcc00078e0018 */
[----:B------:R-:W2:Y:S02]  /*36c0*/  @!P6 LDG.E.64 R26, desc[UR14][R26.64] ;  /* 0x0000000e1a1ae981 */ /* 0x000ea4000c1e1b00 */
[----:B--2---:R-:W-:Y:S01]  /*36d0*/  @!P6 FADD.FTZ R40, R40, R26 ;  /* 0x0000001a2828e221 */ /* 0x004fe20000010000 */
[----:B------:R-:W-:Y:S01]  /*36e0*/  IADD3 R26, R23, 0x1, RZ ;  /* 0x00000001171a7810 */ /* 0x000fe20007ffe0ff */
[----:B------:R-:W-:-:S03]  /*36f0*/  @!P6 FADD.FTZ R41, R41, R27 ;  /* 0x0000001b2929e221 */ /* 0x000fc60000010000 */
        /* <DEDUP_REMOVED lines=101> */
[----:B------:R-:W2:Y:S01]  /*3d50*/  @!P6 LDG.E.64 R26, desc[UR14][R26.64] ;  /* 0x0000000e1a1ae981 */ /* 0x000ea2000c1e1b00 */
[----:B------:R-:W-:Y:S01]  /*3d60*/  UIADD3 UR11, UR11, -0x10, URZ ;  /* 0xfffffff00b0b7890 */ /* 0x000fe2000fffe03f */
[----:B------:R-:W-:-:S03]  /*3d70*/  IADD3 R23, R23, 0x10, RZ ;  /* 0x0000001017177810 */ /* 0x000fc60007ffe0ff */
[----:B------:R-:W-:Y:S01]  /*3d80*/  UISETP.GT.AND UP1, UPT, UR11, 0xc, UPT ;  /* 0x0000000c0b00788c */ /* 0x000fe2000bf24270 */
[----:B--2---:R-:W-:Y:S01]  /*3d90*/  @!P6 FADD.FTZ R40, R40, R26 ;  /* 0x0000001a2828e221 */ /* 0x004fe20000010000 */
[----:B------:R-:W-:-:S04]  /*3da0*/  @!P6 FADD.FTZ R41, R41, R27 ;  /* 0x0000001b2929e221 */ /* 0x000fc80000010000 */
[----:B------:R-:W-:-:S13]  /*3db0*/  PLOP3.LUT P6, PT, PT, PT, UP1, 0x80, 0x0 ;  /* 0x000000000000781c */ /* 0x000fda0003fcf018 */
[----:B------:R-:W-:Y:S05]  /*3dc0*/  @P6 BRA `(.L_x_66) ;  /* 0xfffffff800306947 */ /* 0x000fea000383ffff */
.L_x_65:
[----:B------:R-:W-:-:S06]  /*3dd0*/  UISETP.GT.AND UP1, UPT, UR11, 0x4, UPT ;  /* 0x000000040b00788c */ /* 0x000fcc000bf24270 */
[----:B------:R-:W-:-:S13]  /*3de0*/  PLOP3.LUT P6, PT, PT, PT, UP1, 0x40, 0x0 ;  /* 0x000000000000781c */ /* 0x000fda0003fce818 */
[----:B------:R-:W-:Y:S05]  /*3df0*/  @P6 BRA `(.L_x_67) ;  /* 0x0000000000ec6947 */ /* 0x000fea0003800000 */
        /* <DEDUP_REMOVED lines=25> */
[----:B------:R-:W-:Y:S01]  /*3f90*/  IADD3 R23, R23, 0x4, RZ ;  /* 0x0000000417177810 */ /* 0x000fe20007ffe0ff */
[----:B--2---:R-:W-:Y:S01]  /*3fa0*/  @!P6 FADD.FTZ R40, R40, R26 ;  /* 0x0000001a2828e221 */ /* 0x004fe20000010000 */
[----:B------:R-:W-:Y:S02]  /*3fb0*/  @!P6 FADD.FTZ R41, R41, R27 ;  /* 0x0000001b2929e221 */ /* 0x000fe40000010000 */
        /* <DEDUP_REMOVED lines=26> */
[----:B------:R-:W-:Y:S01]  /*4160*/  IADD3 R23, R23, 0x4, RZ ;  /* 0x0000000417177810 */ /* 0x000fe20007ffe0ff */
[----:B------:R-:W-:Y:S02]  /*4170*/  UPLOP3.LUT UP0, UPT, UPT, UPT, UPT, 0x40, 0x0 ;  /* 0x000000000000789c */ /* 0x000fe40003f0e870 */
[----:B------:R-:W-:Y:S01]  /*4180*/  UIADD3 UR11, UR11, -0x4, URZ ;  /* 0xfffffffc0b0b7890 */ /* 0x000fe2000fffe03f */
[----:B--2---:R-:W-:Y:S01]  /*4190*/  @!P6 FADD.FTZ R40, R40, R26 ;  /* 0x0000001a2828e221 */ /* 0x004fe20000010000 */
[----:B------:R-:W-:-:S10]  /*41a0*/  @!P6 FADD.FTZ R41, R41, R27 ;  /* 0x0000001b2929e221 */ /* 0x000fd40000010000 */
.L_x_67:
[----:B------:R-:W-:-:S06]  /*41b0*/  UISETP.NE.OR UP0, UPT, UR11, URZ, UP0 ;  /* 0x0000003f0b00728c */ /* 0x000fcc0008705670 */
[----:B------:R-:W-:-:S13]  /*41c0*/  PLOP3.LUT P6, PT, PT, PT, UP0, 0x80, 0x0 ;  /* 0x000000000000781c */ /* 0x000fda0003fcf008 */
[----:B------:R-:W-:Y:S05]  /*41d0*/  @!P6 BRA `(.L_x_63) ;  /* 0x00000000007ce947 */ /* 0x000fea0003800000 */
.L_x_64:
        /* <DEDUP_REMOVED lines=27> */
[----:B--2---:R-:W-:Y:S01]  /*4390*/  @!P6 FADD.FTZ R40, R40, R26 ;  /* 0x0000001a2828e221 */ /* 0x004fe20000010000 */
[----:B------:R-:W-:-:S03]  /*43a0*/  @!P6 FADD.FTZ R41, R41, R27 ;  /* 0x0000001b2929e221 */ /* 0x000fc60000010000 */
[----:B------:R-:W-:-:S13]  /*43b0*/  ISETP.NE.AND P6, PT, RZ, UR11, PT ;  /* 0x0000000bff007c0c */ /* 0x000fda000bfc5270 */
[----:B------:R-:W-:Y:S05]  /*43c0*/  @P6 BRA `(.L_x_64) ;  /* 0xfffffffc00846947 */ /* 0x000fea000383ffff */
.L_x_63:
[----:B------:R-:W-:-:S13]  /*43d0*/  LOP3.LUT P6, R6, R6, 0x3, RZ, 0xc0, !PT ;  /* 0x0000000306067812 */ /* 0x000fda00078cc0ff */
[----:B------:R-:W-:Y:S05]  /*43e0*/  @!P6 BRA `(.L_x_60) ;  /* 0x000000000068e947 */ /* 0x000fea0003800000 */
[----:B------:R-:W-:Y:S01]  /*43f0*/  ISETP.EQ.OR P6, PT, R23, UR16, P0 ;  /* 0x0000001017007c0c */ /* 0x000fe200087c2670 */
[----:B------:R-:W-:-:S12]  /*4400*/  BSSY B0, `(.L_x_68) ;  /* 0x0000007000007945 */ /* 0x000fd80003800000 */
[----:B------:R-:W-:Y:S05]  /*4410*/  @P6 BRA `(.L_x_69) ;  /* 0x0000000000146947 */ /* 0x000fea0003800000 */
[----:B------:R-:W-:-:S04]  /*4420*/  IMAD R26, R21, R23, R22 ;  /* 0x00000017151a7224 */ /* 0x000fc800078e0216 */
[----:B------:R-:W-:-:S06]  /*4430*/  IMAD.WIDE.U32 R26, R26, 0x8, R24 ;  /* 0x000000081a1a7825 */ /* 0x000fcc00078e0018 */
[----:B------:R-:W2:Y:S02]  /*4440*/  LDG.E.64 R26, desc[UR14][R26.64] ;  /* 0x0000000e1a1a7981 */ /* 0x000ea4000c1e1b00 */
[----:B--2---:R-:W-:Y:S01]  /*4450*/  FADD.FTZ R40, R40, R26 ;  /* 0x0000001a28287221 */ /* 0x004fe20000010000 */
[----:B------:R-:W-:-:S07]  /*4460*/  FADD.FTZ R41, R41, R27 ;  /* 0x0000001b29297221 */ /* 0x000fce0000010000 */
.L_x_69:
[----:B------:R-:W-:Y:S05]  /*4470*/  BSYNC B0 ;  /* 0x0000000000007941 */ /* 0x000fea0003800000 */
.L_x_68:
[----:B------:R-:W-:-:S13]  /*4480*/  ISETP.NE.AND P6, PT, R6, 0x1, PT ;  /* 0x000000010600780c */ /* 0x000fda0003fc5270 */
[----:B------:R-:W-:Y:S05]  /*4490*/  @!P6 BRA `(.L_x_60) ;  /* 0x00000000003ce947 */ /* 0x000fea0003800000 */
[----:B------:R-:W-:-:S04]  /*44a0*/  IADD3 R26, R23, 0x1, RZ ;  /* 0x00000001171a7810 */ /* 0x000fc80007ffe0ff */
[----:B------:R-:W-:-:S13]  /*44b0*/  ISETP.EQ.OR P6, PT, R26, UR16, P0 ;  /* 0x000000101a007c0c */ /* 0x000fda00087c2670 */
[----:B------:R-:W-:-:S04]  /*44c0*/  @!P6 IMAD R26, R26, R21, R22 ;  /* 0x000000151a1ae224 */ /* 0x000fc800078e0216 */
[----:B------:R-:W-:-:S06]  /*44d0*/  @!P6 IMAD.WIDE.U32 R26, R26, 0x8, R24 ;  /* 0x000000081a1ae825 */ /* 0x000fcc00078e0018 */
[----:B------:R-:W2:Y:S01]  /*44e0*/  @!P6 LDG.E.64 R26, desc[UR14][R26.64] ;  /* 0x0000000e1a1ae981 */ /* 0x000ea2000c1e1b00 */
[----:B------:R-:W-:Y:S01]  /*44f0*/  IADD3 R23, R23, 0x2, RZ ;  /* 0x0000000217177810 */ /* 0x000fe20007ffe0ff */
[----:B--2---:R-:W-:Y:S01]  /*4500*/  @!P6 FADD.FTZ R40, R40, R26 ;  /* 0x0000001a2828e221 */ /* 0x004fe20000010000 */
[----:B------:R-:W-:Y:S02]  /*4510*/  @!P6 FADD.FTZ R41, R41, R27 ;  /* 0x0000001b2929e221 */ /* 0x000fe40000010000 */
[----:B------:R-:W-:-:S04]  /*4520*/  ISETP.EQ.OR P6, PT, R23, UR16, P0 ;  /* 0x0000001017007c0c */ /* 0x000fc800087c2670 */
[----:B------:R-:W-:-:S13]  /*4530*/  ISETP.EQ.OR P6, PT, R6, 0x2, P6 ;  /* 0x000000020600780c */ /* 0x000fda00037c2670 */
[----:B------:R-:W-:-:S04]  /*4540*/  @!P6 IMAD R21, R23, R21, R22 ;  /* 0x000000151715e224 */ /* 0x000fc800078e0216 */
[----:B------:R-:W-:-:S06]  /*4550*/  @!P6 IMAD.WIDE.U32 R24, R21, 0x8, R24 ;  /* 0x000000081518e825 */ /* 0x000fcc00078e0018 */
[----:B------:R-:W2:Y:S02]  /*4560*/  @!P6 LDG.E.64 R24, desc[UR14][R24.64] ;  /* 0x0000000e1818e981 */ /* 0x000ea4000c1e1b00 */
[----:B--2---:R-:W-:Y:S01]  /*4570*/  @!P6 FADD.FTZ R40, R40, R24 ;  /* 0x000000182828e221 */ /* 0x004fe20000010000 */
[----:B------:R-:W-:-:S07]  /*4580*/  @!P6 FADD.FTZ R41, R41, R25 ;  /* 0x000000192929e221 */ /* 0x000fce0000010000 */
.L_x_60:
[----:B------:R-:W0:Y:S01]  /*4590*/  S2UR UR12, SR_CgaCtaId ;  /* 0x00000000000c79c3 */ /* 0x000e220000008800 */
[----:B------:R-:W-:Y:S01]  /*45a0*/  UMOV UR11, 0x400 ;  /* 0x00000400000b7882 */ /* 0x000fe20000000000 */
[----:B------:R-:W-:Y:S02]  /*45b0*/  ISETP.NE.AND P6, PT, RZ, UR17, PT ;  /* 0x00000011ff007c0c */ /* 0x000fe4000bfc5270 */
[----:B------:R-:W-:Y:S02]  /*45c0*/  SHF.L.U32 R53, R53, 0x10, RZ ;  /* 0x0000001035357819 */ /* 0x000fe400000006ff */
[----:B------:R-:W-:Y:S02]  /*45d0*/  SHF.L.U32 R39, R39, 0x10, RZ ;  /* 0x0000001027277819 */ /* 0x000fe400000006ff */
[----:B------:R-:W1:Y:S01]  /*45e0*/  LDC R27, c[0x0][0x2ac] ;  /* 0x0000ab00ff1b7b82 */ /* 0x000e620000000800 */
[----:B------:R-:W-:Y:S01]  /*45f0*/  FADD.FTZ R28, R53, -UR18 ;  /* 0x80000012351c7e21 */ /* 0x000fe20008010000 */
[----:B------:R-:W-:Y:S01]  /*4600*/  SHF.L.U32 R52, R52, 0x10, RZ ;  /* 0x0000001034347819 */ /* 0x000fe200000006ff */
[----:B------:R-:W-:Y:S01]  /*4610*/  FADD.FTZ R6, R39, -UR18 ;  /* 0x8000001227067e21 */ /* 0x000fe20008010000 */
[----:B------:R-:W-:Y:S01]  /*4620*/  SHF.L.U32 R37, R37, 0x10, RZ ;  /* 0x0000001025257819 */ /* 0x000fe200000006ff */
[----:B------:R-:W-:Y:S01]  /*4630*/  FMUL.FTZ R28, R28, UR19 ;  /* 0x000000131c1c7c20 */ /* 0x000fe20008410000 */
[----:B------:R-:W-:Y:S01]  /*4640*/  SHF.L.U32 R42, R42, 0x10, RZ ;  /* 0x000000102a2a7819 */ /* 0x000fe200000006ff */
[----:B------:R-:W-:Y:S01]  /*4650*/  FMUL.FTZ R6, R6, UR19 ;  /* 0x0000001306067c20 */ /* 0x000fe20008410000 */
[----:B------:R-:W-:Y:S01]  /*4660*/  SHF.L.U32 R36, R36, 0x10, RZ ;  /* 0x0000001024247819 */ /* 0x000fe200000006ff */
[----:B0-----:R-:W-:-:S09]  /*4670*/  ULEA UR11, UR12, UR11, 0x18 ;  /* 0x0000000b0c0b7291 */ /* 0x001fd2000f8ec03f */
[----:B------:R-:W-:Y:S01]  /*4680*/  @!P0 STS.64 [UR11+0x88], R40 ;  /* 0x00008828ff008988 */ /* 0x000fe20008000a0b */
[----:B------:R-:W-:Y:S06]  /*4690*/  BAR.SYNC.DEFER_BLOCKING 0x0 ;  /* 0x0000000000007b1d */ /* 0x000fec0000010000 */
[----:B------:R-:W0:Y:S01]  /*46a0*/  LDS.64 R22, [UR11+0x88] ;  /* 0x0000880bff167984 */ /* 0x000e220008000a00 */
[----:B------:R-:W-:Y:S02]  /*46b0*/  ULDC UR11, c[0x0][0x2bc] ;  /* 0x0000af00000b7ab9 */ /* 0x000fe40000000800 */
[----:B0-----:R-:W-:Y:S01]  /*46c0*/  FMUL.FTZ R21, R22, UR11 ;  /* 0x0000000b16157c20 */ /* 0x001fe20008410000 */
[----:B------:R-:W-:Y:S01]  /*46d0*/  FMUL.FTZ R26, R23, UR11 ;  /* 0x0000000b171a7c20 */ /* 0x000fe20008410000 */
[----:B-1----:R-:W-:Y:S06]  /*46e0*/  @!P6 BRA `(.L_x_70) ;  /* 0x000000000048e947 */ /* 0x002fec0003800000 */
        /* <DEDUP_REMOVED lines=11> */
[----:B------:R-:W-:Y:S01]  /*47a0*/  FMUL.FTZ R37, R37, R25 ;  /* 0x0000001925257220 */ /* 0x000fe20000410000 */
[----:B-1----:R-:W-:Y:S01]  /*47b0*/  FADD.FTZ R29, -R24, 1 ;  /* 0x3f800000181d7421 */ /* 0x002fe20000010100 */
[----:B------:R-:W-:-:S03]  /*47c0*/  FMUL.FTZ R52, R52, R24 ;  /* 0x0000001834347220 */ /* 0x000fc60000410000 */
[----:B------:R-:W-:Y:S01]  /*47d0*/  FFMA.FTZ R29, R22, R29, 1 ;  /* 0x3f800000161d7423 */ /* 0x000fe2000001001d */
[----:B------:R-:W-:-:S03]  /*47e0*/  FFMA.FTZ R22, R23, R39, 1 ;  /* 0x3f80000017167423 */ /* 0x000fc60000010027 */
[----:B------:R-:W-:Y:S01]  /*47f0*/  FMUL.FTZ R52, R52, R29 ;  /* 0x0000001d34347220 */ /* 0x000fe20000410000 */
[----:B------:R-:W-:-:S07]  /*4800*/  FMUL.FTZ R37, R37, R22 ;  /* 0x0000001625257220 */ /* 0x000fce0000410000 */
.L_x_70:
[----:B------:R-:W-:Y:S01]  /*4810*/  ISETP.NE.AND P0, PT, R56, RZ, PT ;  /* 0x000000ff3800720c */ /* 0x000fe20003f05270 */
[----:B------:R-:W-:-:S12]  /*4820*/  BSSY B0, `(.L_x_71) ;  /* 0x0000015000007945 */ /* 0x000fd80003800000 */
[----:B------:R-:W-:Y:S05]  /*4830*/  @!P0 BRA `(.L_x_72) ;  /* 0x00000000004c8947 */ /* 0x000fea0003800000 */
[----:B------:R-:W-:Y:S01]  /*4840*/  SHF.R.S32.HI R22, RZ, 0x1f, R2 ;  /* 0x0000001fff167819 */ /* 0x000fe20000011402 */
[----:B------:R-:W-:Y:S01]  /*4850*/  ULDC.64 UR12, c[0x0][0x288] ;  /* 0x0000a200000c7ab9 */ /* 0x000fe20000000a00 */
[----:B------:R-:W-:Y:S01]  /*4860*/  MOV R23, R11 ;  /* 0x0000000b00177202 */ /* 0x000fe20000000f00 */
[----:B------:R-:W-:Y:S02]  /*4870*/  FFMA.FTZ R6, R21, R6, R26 ;  /* 0x0000000615067223 */ /* 0x000fe4000001001a */
[----:B------:R-:W-:Y:S01]  /*4880*/  IMAD R25, R22, UR12, RZ ;  /* 0x0000000c16197c24 */ /* 0x000fe2000f8e02ff */
[----:B------:R-:W-:Y:S01]  /*4890*/  MOV R22, R8 ;  /* 0x0000000800167202 */ /* 0x000fe20000000f00 */
[----:B------:R-:W-:Y:S02]  /*48a0*/  FFMA.FTZ R6, R37, R13, -R6 ;  /* 0x0000000d25067223 */ /* 0x000fe40000010806 */
[C---:B------:R-:W-:Y:S02]  /*48b0*/  IMAD R25, R2.reuse, UR13, R25 ;  /* 0x0000000d02197c24 */ /* 0x040fe4000f8e0219 */
[----:B------:R-:W-:Y:S01]  /*48c0*/  IMAD.WIDE.U32 R22, R2, UR12, R22 ;  /* 0x0000000c02167c25 */ /* 0x000fe2000f8e0016 */
[----:B------:R-:W-:-:S03]  /*48d0*/  ULDC.64 UR12, c[0x0][0x210] ;  /* 0x00008400000c7ab9 */ /* 0x000fc60000000a00 */
[----:B------:R-:W-:Y:S01]  /*48e0*/  FMUL.FTZ R6, R6, UR19 ;  /* 0x0000001306067c20 */ /* 0x000fe20008410000 */
[----:B------:R-:W-:Y:S01]  /*48f0*/  IADD3 R25, R23, R25, RZ ;  /* 0x0000001917197210 */ /* 0x000fe20007ffe0ff */
[----:B------:R-:W-:Y:S01]  /*4900*/  FFMA.FTZ R23, R21, R28, R26 ;  /* 0x0000001c15177223 */ /* 0x000fe2000001001a */
[----:B------:R-:W-:-:S03]  /*4910*/  LEA R24, P0, R22, UR12, 0x1 ;  /* 0x0000000c16187c11 */ /* 0x000fc6000f8008ff */
[----:B------:R-:W-:Y:S01]  /*4920*/  FFMA.FTZ R23, R52, R12, -R23 ;  /* 0x0000000c34177223 */ /* 0x000fe20000010817 */
[----:B------:R-:W-:-:S03]  /*4930*/  LEA.HI.X R25, R22, UR13, R25, 0x1, P0 ;  /* 0x0000000d16197c11 */ /* 0x000fc600080f0c19 */
[----:B------:R-:W-:-:S05]  /*4940*/  FMUL.FTZ R23, R23, UR19 ;  /* 0x0000001317177c20 */ /* 0x000fca0008410000 */
[----:B------:R-:W-:-:S05]  /*4950*/  F2FP.BF16.F32.PACK_AB R23, R6, R23 ;  /* 0x000000170617723e */ /* 0x000fca00000010ff */
[----:B------:R0:W-:Y:S02]  /*4960*/  STG.E desc[UR14][R24.64], R23 ;  /* 0x0000001718007986 */ /* 0x0001e4000c10190e */
.L_x_72:
[----:B------:R-:W-:Y:S05]  /*4970*/  BSYNC B0 ;  /* 0x0000000000007941 */ /* 0x000fea0003800000 */
.L_x_71:
[----:B------:R-:W-:Y:S01]  /*4980*/  ISETP.NE.AND P6, PT, RZ, UR17, PT ;  /* 0x00000011ff007c0c */ /* 0x000fe2000bfc5270 */
[----:B0-----:R-:W-:Y:S01]  /*4990*/  FADD.FTZ R25, R42, -UR18 ;  /* 0x800000122a197e21 */ /* 0x001fe20008010000 */
[----:B------:R-:W-:Y:S01]  /*49a0*/  FADD.FTZ R28, R36, -UR18 ;  /* 0x80000012241c7e21 */ /* 0x000fe20008010000 */
[----:B------:R-:W-:Y:S02]  /*49b0*/  SHF.L.U32 R51, R51, 0x10, RZ ;  /* 0x0000001033337819 */ /* 0x000fe400000006ff */
[----:B------:R-:W-:Y:S01]  /*49c0*/  SHF.L.U32 R54, R54, 0x10, RZ ;  /* 0x0000001036367819 */ /* 0x000fe200000006ff */
[----:B------:R-:W-:Y:S01]  /*49d0*/  FMUL.FTZ R25, R25, UR19 ;  /* 0x0000001319197c20 */ /* 0x000fe20008410000 */
[----:B------:R-:W-:Y:S01]  /*49e0*/  SHF.L.U32 R24, R7, 0x10, RZ ;  /* 0x0000001007187819 */ /* 0x000fe200000006ff */
[----:B------:R-:W-:Y:S01]  /*49f0*/  FMUL.FTZ R28, R28, UR19 ;  /* 0x000000131c1c7c20 */ /* 0x000fe20008410000 */
[----:B------:R-:W-:-:S04]  /*4a00*/  SHF.L.U32 R38, R38, 0x10, RZ ;  /* 0x0000001026267819 */ /* 0x000fc800000006ff */
[----:B------:R-:W-:Y:S05]  /*4a10*/  @!P6 BRA `(.L_x_73) ;  /* 0x000000000048e947 */ /* 0x000fea0003800000 */
        /* <DEDUP_REMOVED lines=18> */
.L_x_73:
[----:B------:R-:W-:Y:S04]  /*4b40*/  BSSY B0, `(.L_x_74) ;  /* 0x0000015000007945 */ /* 0x000fe80003800000 */
[----:B------:R-:W-:Y:S05]  /*4b50*/  @!P5 BRA `(.L_x_75) ;  /* 0x00000000004cd947 */ /* 0x000fea0003800000 */
[----:B------:R-:W-:Y:S01]  /*4b60*/  SHF.R.S32.HI R6, RZ, 0x1f, R65 ;  /* 0x0000001fff067819 */ /* 0x000fe20000011441 */
[----:B------:R-:W-:Y:S01]  /*4b70*/  ULDC.64 UR12, c[0x0][0x288] ;  /* 0x0000a200000c7ab9 */ /* 0x000fe20000000a00 */
[----:B------:R-:W-:-:S03]  /*4b80*/  MOV R7, R11 ;  /* 0x0000000b00077202 */ /* 0x000fc60000000f00 */
[----:B------:R-:W-:Y:S01]  /*4b90*/  IMAD R22, R6, UR12, RZ ;  /* 0x0000000c06167c24 */ /* 0x000fe2000f8e02ff */
[----:B------:R-:W-:-:S03]  /*4ba0*/  MOV R6, R8 ;  /* 0x0000000800067202 */ /* 0x000fc60000000f00 */
[C---:B------:R-:W-:Y:S02]  /*4bb0*/  IMAD R23, R65.reuse, UR13, R22 ;  /* 0x0000000d41177c24 */ /* 0x040fe4000f8e0216 */
[----:B------:R-:W-:Y:S01]  /*4bc0*/  IMAD.WIDE.U32 R6, R65, UR12, R6 ;  /* 0x0000000c41067c25 */ /* 0x000fe2000f8e0006 */
[----:B------:R-:W-:-:S04]  /*4bd0*/  ULDC.64 UR12, c[0x0][0x210] ;  /* 0x00008400000c7ab9 */ /* 0x000fc80000000a00 */
[----:B------:R-:W-:Y:S01]  /*4be0*/  IADD3 R23, R7, R23, RZ ;  /* 0x0000001707177210 */ /* 0x000fe20007ffe0ff */
[----:B------:R-:W-:Y:S01]  /*4bf0*/  FFMA.FTZ R7, R21, R28, R26 ;  /* 0x0000001c15077223 */ /* 0x000fe2000001001a */
[----:B------:R-:W-:-:S03]  /*4c00*/  LEA R22, P0, R6, UR12, 0x1 ;  /* 0x0000000c06167c11 */ /* 0x000fc6000f8008ff */
[----:B------:R-:W-:Y:S01]  /*4c10*/  FFMA.FTZ R54, R54, R13, -R7 ;  /* 0x0000000d36367223 */ /* 0x000fe20000010807 */
[----:B------:R-:W-:Y:S01]  /*4c20*/  LEA.HI.X R23, R6, UR13, R23, 0x1, P0 ;  /* 0x0000000d06177c11 */ /* 0x000fe200080f0c17 */
[----:B------:R-:W-:-:S04]  /*4c30*/  FFMA.FTZ R6, R21, R25, R26 ;  /* 0x0000001915067223 */ /* 0x000fc8000001001a */
[----:B------:R-:W-:-:S04]  /*4c40*/  FFMA.FTZ R6, R51, R12, -R6 ;  /* 0x0000000c33067223 */ /* 0x000fc80000010806 */
[----:B------:R-:W-:Y:S01]  /*4c50*/  FMUL.FTZ R7, R6, UR19 ;  /* 0x0000001306077c20 */ /* 0x000fe20008410000 */
[----:B------:R-:W-:-:S05]  /*4c60*/  FMUL.FTZ R6, R54, UR19 ;  /* 0x0000001336067c20 */ /* 0x000fca0008410000 */
[----:B------:R-:W-:-:S05]  /*4c70*/  F2FP.BF16.F32.PACK_AB R7, R6, R7 ;  /* 0x000000070607723e */ /* 0x000fca00000010ff */
[----:B------:R0:W-:Y:S02]  /*4c80*/  STG.E desc[UR14][R22.64], R7 ;  /* 0x0000000716007986 */ /* 0x0001e4000c10190e */
.L_x_75:
[----:B------:R-:W-:Y:S05]  /*4c90*/  BSYNC B0 ;  /* 0x0000000000007941 */ /* 0x000fea0003800000 */
.L_x_74:
[----:B------:R-:W-:Y:S01]  /*4ca0*/  FADD.FTZ R25, R24, -UR18 ;  /* 0x8000001218197e21 */ /* 0x000fe20008010000 */
[----:B------:R-:W-:Y:S01]  /*4cb0*/  FADD.FTZ R24, R38, -UR18 ;  /* 0x8000001226187e21 */ /* 0x000fe20008010000 */
[----:B------:R-:W-:Y:S02]  /*4cc0*/  SHF.L.U32 R49, R49, 0x10, RZ ;  /* 0x0000001031317819 */ /* 0x000fe400000006ff */
[----:B------:R-:W-:Y:S01]  /*4cd0*/  SHF.L.U32 R28, R35, 0x10, RZ ;  /* 0x00000010231c7819 */ /* 0x000fe200000006ff */
[----:B------:R-:W-:Y:S01]  /*4ce0*/  FMUL.FTZ R25, R25, UR19 ;  /* 0x0000001319197c20 */ /* 0x000fe20008410000 */
[----:B------:R-:W-:Y:S01]  /*4cf0*/  SHF.L.U32 R50, R50, 0x10, RZ ;  /* 0x0000001032327819 */ /* 0x000fe200000006ff */
[----:B------:R-:W-:Y:S01]  /*4d00*/  FMUL.FTZ R24, R24, UR19 ;  /* 0x0000001318187c20 */ /* 0x000fe20008410000 */
[----:B------:R-:W-:Y:S01]  /*4d10*/  SHF.L.U32 R34, R34, 0x10, RZ ;  /* 0x0000001022227819 */ /* 0x000fe200000006ff */
[----:B------:R-:W-:Y:S06]  /*4d20*/  @!P6 BRA `(.L_x_76) ;  /* 0x000000000048e947 */ /* 0x000fec0003800000 */
[----:B------:R-:W-:Y:S01]  /*4d30*/  FFMA.FTZ R6, R24, R13, R15 ;  /* 0x0000000d18067223 */ /* 0x000fe2000001000f */
[----:B0-----:R-:W-:-:S03]  /*4d40*/  FFMA.FTZ R7, R25, R12, R14 ;  /* 0x0000000c19077223 */ /* 0x001fc6000001000e */
        /* <DEDUP_REMOVED lines=16> */
.L_x_76:
[----:B------:R-:W-:Y:S04]  /*4e50*/  BSSY B0, `(.L_x_77) ;  /* 0x0000015000007945 */ /* 0x000fe80003800000 */
[----:B------:R-:W-:Y:S05]  /*4e60*/  @!P4 BRA `(.L_x_78) ;  /* 0x00000000004cc947 */ /* 0x000fea0003800000 */
[----:B------:R-:W-:Y:S01]  /*4e70*/  SHF.R.S32.HI R6, RZ, 0x1f, R64 ;  /* 0x0000001fff067819 */ /* 0x000fe20000011440 */
[----:B------:R-:W-:Y:S01]  /*4e80*/  ULDC.64 UR12, c[0x0][0x288] ;  /* 0x0000a200000c7ab9 */ /* 0x000fe20000000a00 */
[----:B0-----:R-:W-:-:S03]  /*4e90*/  MOV R7, R11 ;  /* 0x0000000b00077202 */ /* 0x001fc60000000f00 */
        /* <DEDUP_REMOVED lines=16> */
.L_x_78:
[----:B------:R-:W-:Y:S05]  /*4fa0*/  BSYNC B0 ;  /* 0x0000000000007941 */ /* 0x000fea0003800000 */
.L_x_77:
[----:B------:R-:W-:Y:S01]  /*4fb0*/  FADD.FTZ R29, R50, -UR18 ;  /* 0x80000012321d7e21 */ /* 0x000fe20008010000 */
[----:B------:R-:W-:Y:S01]  /*4fc0*/  FADD.FTZ R28, R34, -UR18 ;  /* 0x80000012221c7e21 */ /* 0x000fe20008010000 */
[----:B------:R-:W-:Y:S02]  /*4fd0*/  SHF.L.U32 R25, R48, 0x10, RZ ;  /* 0x0000001030197819 */ /* 0x000fe400000006ff */
[----:B------:R-:W-:Y:S01]  /*4fe0*/  SHF.L.U32 R24, R33, 0x10, RZ ;  /* 0x0000001021187819 */ /* 0x000fe200000006ff */
[----:B------:R-:W-:Y:S01]  /*4ff0*/  FMUL.FTZ R29, R29, UR19 ;  /* 0x000000131d1d7c20 */ /* 0x000fe20008410000 */
[----:B------:R-:W-:Y:S01]  /*5000*/  SHF.L.U32 R4, R4, 0x10, RZ ;  /* 0x0000001004047819 */ /* 0x000fe200000006ff */
[----:B------:R-:W-:Y:S01]  /*5010*/  FMUL.FTZ R28, R28, UR19 ;  /* 0x000000131c1c7c20 */ /* 0x000fe20008410000 */
[----:B------:R-:W-:Y:S06]  /*5020*/  @!P6 BRA `(.L_x_79) ;  /* 0x000000000048e947 */ /* 0x000fec0003800000 */
[----:B01----:R-:W-:Y:S01]  /*5030*/  FFMA.FTZ R7, R28, R13, R15 ;  /* 0x0000000d1c077223 */ /* 0x003fe2000001000f */
        /* <DEDUP_REMOVED lines=17> */
.L_x_79:
[----:B------:R-:W-:Y:S04]  /*5150*/  BSSY B0, `(.L_x_80) ;  /* 0x0000015000007945 */ /* 0x000fe80003800000 */
[----:B------:R-:W-:Y:S05]  /*5160*/  @!P3 BRA `(.L_x_81) ;  /* 0x00000000004cb947 */ /* 0x000fea0003800000 */
[----:B------:R-:W-:Y:S01]  /*5170*/  SHF.R.S32.HI R6, RZ, 0x1f, R63 ;  /* 0x0000001fff067819 */ /* 0x000fe2000001143f */
[----:B------:R-:W-:Y:S01]  /*5180*/  ULDC.64 UR12, c[0x0][0x288] ;  /* 0x0000a200000c7ab9 */ /* 0x000fe20000000a00 */
[----:B01----:R-:W-:-:S03]  /*5190*/  MOV R7, R11 ;  /* 0x0000000b00077202 */ /* 0x003fc60000000f00 */
        /* <DEDUP_REMOVED lines=16> */
.L_x_81:
[----:B------:R-:W-:Y:S05]  /*52a0*/  BSYNC B0 ;  /* 0x0000000000007941 */ /* 0x000fea0003800000 */
.L_x_80:
[----:B------:R-:W-:Y:S02]  /*52b0*/  SHF.L.U32 R32, R32, 0x10, RZ ;  /* 0x0000001020207819 */ /* 0x000fe400000006ff */
[----:B------:R-:W-:Y:S01]  /*52c0*/  SHF.L.U32 R28, R31, 0x10, RZ ;  /* 0x000000101f1c7819 */ /* 0x000fe200000006ff */
[----:B------:R-:W-:Y:S01]  /*52d0*/  FADD.FTZ R31, R4, -UR18 ;  /* 0x80000012041f7e21 */ /* 0x000fe20008010000 */
[----:B------:R-:W-:Y:S01]  /*52e0*/  SHF.R.U32.HI R6, RZ, 0x2, R0 ;  /* 0x00000002ff067819 */ /* 0x000fe20000011600 */
[----:B------:R-:W-:Y:S01]  /*52f0*/  FADD.FTZ R4, R32, -UR18 ;  /* 0x8000001220047e21 */ /* 0x000fe20008010000 */
[----:B------:R-:W-:Y:S01]  /*5300*/  SHF.L.U32 R29, R46, 0x10, RZ ;  /* 0x000000102e1d7819 */ /* 0x000fe200000006ff */
[----:B------:R-:W-:Y:S01]  /*5310*/  FMUL.FTZ R31, R31, UR19 ;  /* 0x000000131f1f7c20 */ /* 0x000fe20008410000 */
[----:B------:R-:W-:Y:S01]  /*5320*/  SHF.L.U32 R47, R47, 0x10, RZ ;  /* 0x000000102f2f7819 */ /* 0x000fe200000006ff */
[----:B012---:R-:W-:Y:S01]  /*5330*/  IMAD.WIDE.U32 R6, R6, 0x24924925, RZ ;  /* 0x2492492506067825 */ /* 0x007fe200078e00ff */
[----:B------:R-:W-:-:S03]  /*5340*/  SHF.L.U32 R30, R30, 0x10, RZ ;  /* 0x000000101e1e7819 */ /* 0x000fc600000006ff */
        /* <DEDUP_REMOVED lines=20> */
.L_x_82:
        /* <DEDUP_REMOVED lines=15> */
[----:B------:R-:W-:Y:S02]  /*5580*/  FFMA.FTZ R22, R21, R31, R26 ;  /* 0x0000001f15167223 */ /* 0x000fe4000001001a */
[----:B------:R-:W-:Y:S02]  /*5590*/  FMUL.FTZ R4, R4, UR19 ;  /* 0x0000001304047c20 */ /* 0x000fe40008410000 */
[----:B------:R-:W-:-:S04]  /*55a0*/  FFMA.FTZ R22, R29, R12, -R22 ;  /* 0x0000000c1d167223 */ /* 0x000fc80000010816 */
[----:B------:R-:W-:-:S05]  /*55b0*/  FMUL.FTZ R23, R22, UR19 ;  /* 0x0000001316177c20 */ /* 0x000fca0008410000 */
[----:B------:R-:W-:-:S05]  /*55c0*/  F2FP.BF16.F32.PACK_AB R23, R4, R23 ;  /* 0x000000170417723e */ /* 0x000fca00000010ff */
[----:B------:R0:W-:Y:S02]  /*55d0*/  STG.E desc[UR14][R24.64], R23 ;  /* 0x0000001718007986 */ /* 0x0001e4000c10190e */
.L_x_84:
[----:B------:R-:W-:Y:S05]  /*55e0*/  BSYNC B0 ;  /* 0x0000000000007941 */ /* 0x000fea0003800000 */
.L_x_83:
[----:B0-----:R-:W-:Y:S01]  /*55f0*/  FADD.FTZ R25, R47, -UR18 ;  /* 0x800000122f197e21 */ /* 0x001fe20008010000 */
[----:B------:R-:W-:Y:S01]  /*5600*/  FADD.FTZ R4, R30, -UR18 ;  /* 0x800000121e047e21 */ /* 0x000fe20008010000 */
[----:B------:R-:W-:Y:S01]  /*5610*/  IMAD R27, R27, UR16, R7 ;  /* 0x000000101b1b7c24 */ /* 0x000fe2000f8e0207 */
[----:B------:R-:W-:Y:S01]  /*5620*/  SHF.L.U32 R45, R45, 0x10, RZ ;  /* 0x000000102d2d7819 */ /* 0x000fe200000006ff */
[----:B------:R-:W-:Y:S01]  /*5630*/  FMUL.FTZ R25, R25, UR19 ;  /* 0x0000001319197c20 */ /* 0x000fe20008410000 */
[----:B------:R-:W-:Y:S01]  /*5640*/  SHF.L.U32 R16, R16, 0x10, RZ ;  /* 0x0000001010107819 */ /* 0x000fe200000006ff */
[----:B------:R-:W-:Y:S01]  /*5650*/  FMUL.FTZ R4, R4, UR19 ;  /* 0x0000001304047c20 */ /* 0x000fe20008410000 */
        /* <DEDUP_REMOVED lines=20> */
.L_x_85:
        /* <DEDUP_REMOVED lines=21> */
.L_x_87:
[----:B------:R-:W-:Y:S05]  /*58f0*/  BSYNC B0 ;  /* 0x0000000000007941 */ /* 0x000fea0003800000 */
.L_x_86:
[----:B------:R-:W-:Y:S01]  /*5900*/  SHF.L.U32 R17, R17, 0x10, RZ ;  /* 0x0000001011117819 */ /* 0x000fe200000006ff */
[----:B------:R-:W-:Y:S01]  /*5910*/  FADD.FTZ R3, R3, -UR18 ;  /* 0x8000001203037e21 */ /* 0x000fe20008010000 */
[----:B------:R-:W-:Y:S01]  /*5920*/  IADD3 R30, R27, 0x60, RZ ;  /* 0x000000601b1e7810 */ /* 0x000fe20007ffe0ff */
[----:B------:R-:W-:Y:S01]  /*5930*/  ULDC.64 UR12, c[0x0][0x290] ;  /* 0x0000a400000c7ab9 */ /* 0x000fe20000000a00 */
[----:B0-----:R-:W-:Y:S01]  /*5940*/  SHF.L.U32 R23, R44, 0x10, RZ ;  /* 0x000000102c177819 */ /* 0x001fe200000006ff */
[----:B------:R-:W-:Y:S01]  /*5950*/  FADD.FTZ R17, R17, -UR18 ;  /* 0x8000001211117e21 */ /* 0x000fe20008010000 */
[----:B------:R-:W-:Y:S01]  /*5960*/  SHF.L.U32 R18, R18, 0x10, RZ ;  /* 0x0000001012127819 */ /* 0x000fe200000006ff */
[----:B------:R-:W-:Y:S01]  /*5970*/  FMUL.FTZ R29, R3, UR19 ;  /* 0x00000013031d7c20 */ /* 0x000fe20008410000 */
[----:B------:R-:W-:Y:S01]  /*5980*/  SHF.R.S32.HI R31, RZ, 0x1f, R30 ;  /* 0x0000001fff1f7819 */ /* 0x000fe2000001141e */
        /* <DEDUP_REMOVED lines=20> */
.L_x_88:
[----:B------:R-:W-:Y:S01]  /*5ad0*/  ISETP.GE.U32.AND P0, PT, R30, UR12, PT ;  /* 0x0000000c1e007c0c */ /* 0x000fe2000bf06070 */
[----:B------:R-:W-:Y:S03]  /*5ae0*/  BSSY B0, `(.L_x_89) ;  /* 0x0000017000007945 */ /* 0x000fe60003800000 */
[----:B------:R-:W-:-:S04]  /*5af0*/  ISETP.GE.AND.EX P0, PT, R31, UR13, PT, P0 ;  /* 0x0000000d1f007c0c */ /* 0x000fc8000bf06300 */
[----:B------:R-:W-:-:S13]  /*5b00*/  ISETP.LT.U32.AND P0, PT, R0, 0x1c0, !P0 ;  /* 0x000001c00000780c */ /* 0x000fda0004701070 */
[----:B------:R-:W-:Y:S05]  /*5b10*/  @!P0 BRA `(.L_x_90) ;  /* 0x00000000004c8947 */ /* 0x000fea0003800000 */
[----:B------:R-:W-:Y:S01]  /*5b20*/  SHF.R.S32.HI R3, RZ, 0x1f, R60 ;  /* 0x0000001fff037819 */ /* 0x000fe2000001143c */
[----:B------:R-:W-:Y:S01]  /*5b30*/  ULDC.64 UR20, c[0x0][0x288] ;  /* 0x0000a20000147ab9 */ /* 0x000fe20000000a00 */
[----:B------:R-:W-:Y:S01]  /*5b40*/  MOV R6, R8 ;  /* 0x0000000800067202 */ /* 0x000fe20000000f00 */
[----:B------:R-:W-:Y:S01]  /*5b50*/  FFMA.FTZ R4, R21, R29, R26 ;  /* 0x0000001d15047223 */ /* 0x000fe2000001001a */
[----:B------:R-:W-:Y:S01]  /*5b60*/  MOV R7, R11 ;  /* 0x0000000b00077202 */ /* 0x000fe20000000f00 */
[----:B------:R-:W-:Y:S02]  /*5b70*/  IMAD R3, R3, UR20, RZ ;  /* 0x0000001403037c24 */ /* 0x000fe4000f8e02ff */
[----:B------:R-:W-:Y:S01]  /*5b80*/  FFMA.FTZ R4, R23, R12, -R4 ;  /* 0x0000000c17047223 */ /* 0x000fe20000010804 */
[----:B------:R-:W-:-:S04]  /*5b90*/  IMAD.WIDE.U32 R6, R60, UR20, R6 ;  /* 0x000000143c067c25 */ /* 0x000fc8000f8e0006 */
[----:B------:R-:W-:Y:S01]  /*5ba0*/  FMUL.FTZ R4, R4, UR19 ;  /* 0x0000001304047c20 */ /* 0x000fe20008410000 */
[----:B------:R-:W-:Y:S01]  /*5bb0*/  IMAD R3, R60, UR21, R3 ;  /* 0x000000153c037c24 */ /* 0x000fe2000f8e0203 */
[----:B------:R-:W-:Y:S02]  /*5bc0*/  ULDC.64 UR20, c[0x0][0x210] ;  /* 0x0000840000147ab9 */ /* 0x000fe40000000a00 */
[----:B------:R-:W-:Y:S02]  /*5bd0*/  LEA R16, P0, R6, UR20, 0x1 ;  /* 0x0000001406107c11 */ /* 0x000fe4000f8008ff */
[----:B------:R-:W-:-:S04]  /*5be0*/  IADD3 R3, R7, R3, RZ ;  /* 0x0000000307037210 */ /* 0x000fc80007ffe0ff */
[----:B------:R-:W-:Y:S01]  /*5bf0*/  LEA.HI.X R17, R6, UR21, R3, 0x1, P0 ;  /* 0x0000001506117c11 */ /* 0x000fe200080f0c03 */
[----:B------:R-:W-:-:S04]  /*5c00*/  FFMA.FTZ R3, R21, R28, R26 ;  /* 0x0000001c15037223 */ /* 0x000fc8000001001a */
[----:B------:R-:W-:-:S04]  /*5c10*/  FFMA.FTZ R3, R18, R13, -R3 ;  /* 0x0000000d12037223 */ /* 0x000fc80000010803 */
[----:B------:R-:W-:-:S05]  /*5c20*/  FMUL.FTZ R3, R3, UR19 ;  /* 0x0000001303037c20 */ /* 0x000fca0008410000 */
[----:B------:R-:W-:-:S05]  /*5c30*/  F2FP.BF16.F32.PACK_AB R3, R3, R4 ;  /* 0x000000040303723e */ /* 0x000fca00000010ff */
[----:B------:R0:W-:Y:S02]  /*5c40*/  STG.E desc[UR14][R16.64], R3 ;  /* 0x0000000310007986 */ /* 0x0001e4000c10190e */
.L_x_90:
[----:B------:R-:W-:Y:S05]  /*5c50*/  BSYNC B0 ;  /* 0x0000000000007941 */ /* 0x000fea0003800000 */
.L_x_89:
[----:B------:R-:W-:Y:S02]  /*5c60*/  SHF.L.U32 R5, R5, 0x10, RZ ;  /* 0x0000001005057819 */ /* 0x000fe400000006ff */
[----:B------:R-:W-:Y:S02]  /*5c70*/  SHF.L.U32 R19, R19, 0x10, RZ ;  /* 0x0000001013137819 */ /* 0x000fe400000006ff */
[----:B------:R-:W-:Y:S01]  /*5c80*/  ISETP.GE.U32.AND P0, PT, R57, UR12, PT ;  /* 0x0000000c39007c0c */ /* 0x000fe2000bf06070 */
[----:B------:R-:W-:Y:S01]  /*5c90*/  FADD.FTZ R5, R5, -UR18 ;  /* 0x8000001205057e21 */ /* 0x000fe20008010000 */
[----:B------:R-:W-:Y:S01]  /*5ca0*/  SHF.L.U32 R43, R43, 0x10, RZ ;  /* 0x000000102b2b7819 */ /* 0x000fe200000006ff */
[----:B------:R-:W-:Y:S01]  /*5cb0*/  FADD.FTZ R19, R19, -UR18 ;  /* 0x8000001213137e21 */ /* 0x000fe20008010000 */
[----:B------:R-:W-:Y:S01]  /*5cc0*/  ISETP.GE.AND.EX P0, PT, R58, UR13, PT, P0 ;  /* 0x0000000d3a007c0c */ /* 0x000fe2000bf06300 */
[----:B------:R-:W-:Y:S01]  /*5cd0*/  FMUL.FTZ R23, R5, UR19 ;  /* 0x0000001305177c20 */ /* 0x000fe20008410000 */
[----:B------:R-:W-:Y:S01]  /*5ce0*/  SHF.L.U32 R20, R20, 0x10, RZ ;  /* 0x0000001014147819 */ /* 0x000fe200000006ff */
[----:B------:R-:W-:Y:S01]  /*5cf0*/  FMUL.FTZ R18, R19, UR19 ;  /* 0x0000001313127c20 */ /* 0x000fe20008410000 */
[----:B------:R-:W-:Y:S01]  /*5d00*/  ISETP.GT.U32.OR P0, PT, R0, 0x1bf, P0 ;  /* 0x000001bf0000780c */ /* 0x000fe20000704470 */
[----:B------:R-:W-:-:S12]  /*5d10*/  @!P6 BRA `(.L_x_91) ;  /* 0x000000000048e947 */ /* 0x000fd80003800000 */
[----:B------:R-:W-:Y:S01]  /*5d20*/  FFMA.FTZ R14, R23, R12, R14 ;  /* 0x0000000c170e7223 */ /* 0x000fe2000001000e */
[----:B------:R-:W-:-:S03]  /*5d30*/  FFMA.FTZ R15, R18, R13, R15 ;  /* 0x0000000d120f7223 */ /* 0x000fc6000001000f */
[----:B0-----:R-:W-:Y:S01]  /*5d40*/  FMUL.FTZ R3, R14, -1.4426950216293334961 ;  /* 0xbfb8aa3b0e037820 */ /* 0x001fe20000410000 */
        /* <DEDUP_REMOVED lines=15> */
.L_x_91:
[----:B------:R-:W-:Y:S04]  /*5e40*/  BSSY B0, `(.L_x_92) ;  /* 0x0000013000007945 */ /* 0x000fe80003800000 */
[----:B------:R-:W-:Y:S05]  /*5e50*/  @P0 BRA `(.L_x_93) ;  /* 0x0000000000440947 */ /* 0x000fea0003800000 */
[----:B------:R-:W-:Y:S01]  /*5e60*/  ULDC.64 UR12, c[0x0][0x288] ;  /* 0x0000a200000c7ab9 */ /* 0x000fe20000000a00 */
[C-C-:B------:R-:W-:Y:S01]  /*5e70*/  FFMA.FTZ R4, R21.reuse, R23, R26.reuse ;  /* 0x0000001715047223 */ /* 0x140fe2000001001a */
[----:B------:R-:W-:Y:S01]  /*5e80*/  MOV R9, R11 ;  /* 0x0000000b00097202 */ /* 0x000fe20000000f00 */
[----:B------:R-:W-:Y:S01]  /*5e90*/  FFMA.FTZ R21, R21, R18, R26 ;  /* 0x0000001215157223 */ /* 0x000fe2000001001a */
[----:B------:R-:W-:Y:S02]  /*5ea0*/  IMAD R58, R58, UR12, RZ ;  /* 0x0000000c3a3a7c24 */ /* 0x000fe4000f8e02ff */
[----:B------:R-:W-:Y:S01]  /*5eb0*/  FFMA.FTZ R4, R43, R12, -R4 ;  /* 0x0000000c2b047223 */ /* 0x000fe20000010804 */
[----:B------:R-:W-:Y:S01]  /*5ec0*/  FFMA.FTZ R21, R20, R13, -R21 ;  /* 0x0000000d14157223 */ /* 0x000fe20000010815 */
[----:B------:R-:W-:-:S04]  /*5ed0*/  IMAD.WIDE.U32 R8, R57, UR12, R8 ;  /* 0x0000000c39087c25 */ /* 0x000fc8000f8e0008 */
[----:B0-----:R-:W-:Y:S01]  /*5ee0*/  FMUL.FTZ R3, R4, UR19 ;  /* 0x0000001304037c20 */ /* 0x001fe20008410000 */
[----:B------:R-:W-:Y:S01]  /*5ef0*/  FMUL.FTZ R6, R21, UR19 ;  /* 0x0000001315067c20 */ /* 0x000fe20008410000 */
[----:B------:R-:W-:Y:S01]  /*5f00*/  IMAD R5, R57, UR13, R58 ;  /* 0x0000000d39057c24 */ /* 0x000fe2000f8e023a */
[----:B------:R-:W-:Y:S02]  /*5f10*/  ULDC.64 UR12, c[0x0][0x210] ;  /* 0x00008400000c7ab9 */ /* 0x000fe40000000a00 */
[----:B------:R-:W-:Y:S02]  /*5f20*/  LEA R4, P0, R8, UR12, 0x1 ;  /* 0x0000000c08047c11 */ /* 0x000fe4000f8008ff */
[----:B------:R-:W-:Y:S02]  /*5f30*/  IADD3 R5, R9, R5, RZ ;  /* 0x0000000509057210 */ /* 0x000fe40007ffe0ff */
[----:B------:R-:W-:Y:S02]  /*5f40*/  F2FP.BF16.F32.PACK_AB R3, R6, R3 ;  /* 0x000000030603723e */ /* 0x000fe400000010ff */
[----:B------:R-:W-:-:S05]  /*5f50*/  LEA.HI.X R5, R8, UR13, R5, 0x1, P0 ;  /* 0x0000000d08057c11 */ /* 0x000fca00080f0c05 */
[----:B------:R1:W-:Y:S02]  /*5f60*/  STG.E desc[UR14][R4.64], R3 ;  /* 0x0000000304007986 */ /* 0x0003e4000c10190e */
.L_x_93:
[----:B------:R-:W-:Y:S05]  /*5f70*/  BSYNC B0 ;  /* 0x0000000000007941 */ /* 0x000fea0003800000 */
.L_x_92:
[----:B------:R-:W-:Y:S01]  /*5f80*/  ULDC UR11, c[0x0][0x10] ;  /* 0x00000400000b7ab9 */ /* 0x000fe20000000800 */
[----:B------:R-:W-:Y:S02]  /*5f90*/  UIADD3 UR4, UR4, 0x1, URZ ;  /* 0x0000000104047890 */ /* 0x000fe4000fffe03f */
[----:B------:R-:W-:-:S04]  /*5fa0*/  UIADD3 UR6, UR11, UR6, URZ ;  /* 0x000000060b067290 */ /* 0x000fc8000fffe03f */
[----:B------:R-:W-:-:S06]  /*5fb0*/  UISETP.GE.AND UP0, UPT, UR6, UR5, UPT ;  /* 0x000000050600728c */ /* 0x000fcc000bf06270 */
[----:B------:R-:W-:-:S13]  /*5fc0*/  PLOP3.LUT P0, PT, PT, PT, UP0, 0x80, 0x0 ;  /* 0x000000000000781c */ /* 0x000fda0003f0f008 */
[----:B------:R-:W-:Y:S05]  /*5fd0*/  @!P0 BRA `(.L_x_94) ;  /* 0xffffffa400208947 */ /* 0x000fea000383ffff */
.L_x_43:
[----:B------:R-:W2:Y:S01]  /*5fe0*/  LDC R6, c[0x0][0xc] ;  /* 0x00000300ff067b82 */ /* 0x000ea20000000800 */
[----:B------:R-:W-:Y:S01]  /*5ff0*/  ISETP.NE.AND P1, PT, R0, RZ, PT ;  /* 0x000000ff0000720c */ /* 0x000fe20003f25270 */
[----:B------:R-:W-:Y:S06]  /*6000*/  BSSY B0, `(.L_x_95) ;  /* 0x0000011000007945 */ /* 0x000fec0003800000 */
[----:B------:R-:W3:Y:S08]  /*6010*/  LDC R7, c[0x0][0x10] ;  /* 0x00000400ff077b82 */ /* 0x000ef00000000800 */
[----:B01----:R-:W0:Y:S01]  /*6020*/  LDC.64 R2, c[0x0][0x258] ;  /* 0x00009600ff027b82 */ /* 0x003e220000000a00 */
[----:B--2---:R-:W-:-:S02]  /*6030*/  ISETP.NE.AND P0, PT, R6, 0x1, PT ;  /* 0x000000010600780c */ /* 0x004fc40003f05270 */
[----:B---3--:R-:W-:-:S04]  /*6040*/  SHF.L.U32 R4, R7, 0x1, RZ ;  /* 0x0000000107047819 */ /* 0x008fc800000006ff */
[----:B------:R-:W-:-:S05]  /*6050*/  SEL R5, R4, RZ, P0 ;  /* 0x000000ff04057207 */ /* 0x000fca0000000000 */
[----:B0-----:R-:W-:Y:S01]  /*6060*/  IMAD.WIDE.U32 R2, R5, 0x4, R2 ;  /* 0x0000000405027825 */ /* 0x001fe200078e0002 */
[----:B------:R-:W-:Y:S06]  /*6070*/  @P1 BRA `(.L_x_96) ;  /* 0x0000000000241947 */ /* 0x000fec0003800000 */
[----:B------:R-:W0:Y:S01]  /*6080*/  S2R R4, SR_LANEID ;  /* 0x0000000000047919 */ /* 0x000e220000000000 */
[----:B------:R-:W-:Y:S02]  /*6090*/  VOTEU.ANY UR4, UPT, PT ;  /* 0x0000000000047886 */ /* 0x000fe400038e0100 */
[----:B------:R-:W-:Y:S02]  /*60a0*/  UFLO.U32 UR5, UR4 ;  /* 0x00000004000572bd */ /* 0x000fe400080e0000 */
[----:B------:R-:W1:Y:S04]  /*60b0*/  POPC R5, UR4 ;  /* 0x0000000400057d09 */ /* 0x000e680008000000 */
[----:B0-----:R-:W-:-:S13]  /*60c0*/  ISETP.EQ.U32.AND P0, PT, R4, UR5, PT ;  /* 0x0000000504007c0c */ /* 0x001fda000bf02070 */
[----:B------:R-:W-:Y:S06]  /*60d0*/  @P0 MEMBAR.ALL.GPU ;  /* 0x0000000000000992 */ /* 0x000fec000000a000 */
[----:B------:R-:W-:-:S00]  /*60e0*/  @P0 ERRBAR ;  /* 0x00000000000009ab */ /* 0x000fc00000000000 */
[----:B------:R-:W-:Y:S06]  /*60f0*/  @P0 CGAERRBAR ;  /* 0x00000000000005ab */ /* 0x000fec0000000000 */
[----:B-1----:R0:W-:Y:S02]  /*6100*/  @P0 REDG.E.ADD.S32.STRONG.GPU desc[UR14][R2.64], R5 ;  /* 0x000000050200098e */ /* 0x0021e4000c10e38e */
.L_x_96:
[----:B------:R-:W-:Y:S05]  /*6110*/  BSYNC B0 ;  /* 0x0000000000007941 */ /* 0x000fea0003800000 */
.L_x_95:
[----:B------:R-:W1:Y:S01]  /*6120*/  S2UR UR4, SR_CTAID.X ;  /* 0x00000000000479c3 */ /* 0x000e620000002500 */
[----:B------:R-:W-:Y:S02]  /*6130*/  IADD3 R4, R6, -0x1, RZ ;  /* 0xffffffff06047810 */ /* 0x000fe40007ffe0ff */
[----:B0-----:R-:W-:-:S05]  /*6140*/  IADD3 R5, R7, -0x1, RZ ;  /* 0xffffffff07057810 */ /* 0x001fca0007ffe0ff */
[----:B------:R-:W0:Y:S01]  /*6150*/  S2UR UR5, SR_CTAID.Y ;  /* 0x00000000000579c3 */ /* 0x000e220000002600 */
[----:B-1----:R-:W-:-:S04]  /*6160*/  ISETP.NE.AND P0, PT, R4, UR4, PT ;  /* 0x0000000404007c0c */ /* 0x002fc8000bf05270 */
[----:B0-----:R-:W-:-:S13]  /*6170*/  ISETP.NE.OR P0, PT, R5, UR5, P0 ;  /* 0x0000000505007c0c */ /* 0x001fda0008705670 */
[----:B------:R-:W-:Y:S05]  /*6180*/  @P0 EXIT ;  /* 0x000000000000094d */ /* 0x000fea0003800000 */
[----:B------:R-:W-:Y:S05]  /*6190*/  @P1 BRA `(.L_x_97) ;  /* 0x0000000000201947 */ /* 0x000fea0003800000 */
[----:B------:R-:W-:-:S05]  /*61a0*/  IMAD R4, R6, R7, RZ ;  /* 0x0000000706047224 */ /* 0x000fca00078e02ff */
[----:B------:R-:W-:-:S13]  /*61b0*/  ISETP.NE.AND P0, PT, R4, -0x1, PT ;  /* 0xffffffff0400780c */ /* 0x000fda0003f05270 */
[----:B------:R-:W-:Y:S05]  /*61c0*/  @!P0 BRA `(.L_x_97) ;  /* 0x0000000000148947 */ /* 0x000fea0003800000 */
.L_x_98:
[----:B------:R-:W2:Y:S04]  /*61d0*/  LDG.E.STRONG.GPU R5, desc[UR14][R2.64] ;  /* 0x0000000e02057981 */ /* 0x000ea8000c1ef900 */
[----:B--2---:R-:W-:Y:S01]  /*61e0*/  CCTL.IVALL ;  /* 0x00000000ff00798f */ /* 0x004fe20002000000 */
[----:B------:R-:W-:Y:S05]  /*61f0*/  YIELD ;  /* 0x0000000000007946 */ /* 0x000fea0003800000 */
[----:B------:R-:W-:-:S13]  /*6200*/  ISETP.NE.AND P0, PT, R5, R4, PT ;  /* 0x000000040500720c */ /* 0x000fda0003f05270 */
[----:B------:R-:W-:Y:S05]  /*6210*/  @P0 BRA `(.L_x_98) ;  /* 0xfffffffc00ec0947 */ /* 0x000fea000383ffff */
.L_x_97:
[----:B------:R-:W-:Y:S05]  /*6220*/  WARPSYNC.ALL ;  /* 0x0000000000007948 */ /* 0x000fea0003800000 */
[----:B------:R-:W0:Y:S01]  /*6230*/  LDC.64 R22, c[0x0][0x288] ;  /* 0x0000a200ff167b82 */ /* 0x000e220000000a00 */
[----:B------:R-:W-:-:S07]  /*6240*/  SHF.R.S32.HI R4, RZ, 0x1f, R0 ;  /* 0x0000001fff047819 */ /* 0x000fce0000011400 */
[----:B------:R-:W-:Y:S01]  /*6250*/  BAR.SYNC.DEFER_BLOCKING 0x0 ;  /* 0x0000000000007b1d */ /* 0x000fe20000010000 */
[----:B0-----:R-:W-:-:S04]  /*6260*/  LEA.HI R2, P0, R23, R22, RZ, 0x1 ;  /* 0x0000001617027211 */ /* 0x001fc800078108ff */
[----:B------:R-:W-:-:S04]  /*6270*/  IADD3.X R3, RZ, R23, RZ, P0, !PT ;  /* 0x00000017ff037210 */ /* 0x000fc800007fe4ff */
[--C-:B------:R-:W-:Y:S02]  /*6280*/  SHF.R.S64 R25, R2, 0x1, R3.reuse ;  /* 0x0000000102197819 */ /* 0x100fe40000001003 */
[----:B------:R-:W-:Y:S02]  /*6290*/  SHF.R.S32.HI R24, RZ, 0x1, R3 ;  /* 0x00000001ff187819 */ /* 0x000fe40000011403 */
[----:B------:R-:W-:-:S04]  /*62a0*/  ISETP.GT.U32.AND P0, PT, R25, R0, PT ;  /* 0x000000001900720c */ /* 0x000fc80003f04070 */
[----:B------:R-:W-:-:S13]  /*62b0*/  ISETP.GT.AND.EX P0, PT, R24, R4, PT, P0 ;  /* 0x000000041800720c */ /* 0x000fda0003f04300 */
[----:B------:R-:W-:Y:S05]  /*62c0*/  @!P0 EXIT ;  /* 0x000000000000894d */ /* 0x000fea0003800000 */
[C---:B------:R-:W-:Y:S01]  /*62d0*/  IMAD.WIDE.U32 R2, R22.reuse, 0x3, RZ ;  /* 0x0000000316027825 */ /* 0x040fe200078e00ff */
[----:B------:R-:W-:Y:S01]  /*62e0*/  LEA R5, R23, R23, 0x1 ;  /* 0x0000001717057211 */ /* 0x000fe200078e08ff */
[----:B------:R-:W0:Y:S01]  /*62f0*/  LDC.64 R14, c[0x0][0x218] ;  /* 0x00008600ff0e7b82 */ /* 0x000e220000000a00 */
[----:B------:R-:W-:Y:S01]  /*6300*/  MOV R7, R4 ;  /* 0x0000000400077202 */ /* 0x000fe20000000f00 */
[----:B------:R-:W-:Y:S01]  /*6310*/  ULDC.64 UR4, c[0x0][0x268] ;  /* 0x00009a0000047ab9 */ /* 0x000fe20000000a00 */
[----:B------:R-:W-:Y:S02]  /*6320*/  IADD3 R5, R3, R5, RZ ;  /* 0x0000000503057210 */ /* 0x000fe40007ffe0ff */
[----:B------:R-:W-:Y:S02]  /*6330*/  SHF.L.U64.HI R23, R22, 0x2, R23 ;  /* 0x0000000216177819 */ /* 0x000fe40000010217 */
[----:B------:R-:W-:Y:S01]  /*6340*/  LEA.HI R2, P0, R5, R2, RZ, 0x1 ;  /* 0x0000000205027211 */ /* 0x000fe200078108ff */
[----:B------:R-:W1:Y:S01]  /*6350*/  LDC.64 R16, c[0x0][0x220] ;  /* 0x00008800ff107b82 */ /* 0x000e620000000a00 */
[----:B------:R-:W-:-:S02]  /*6360*/  SHF.L.U64.HI R31, R25, 0x2, R24 ;  /* 0x00000002191f7819 */ /* 0x000fc40000010218 */
[----:B------:R-:W-:-:S04]  /*6370*/  IADD3.X R5, RZ, R5, RZ, P0, !PT ;  /* 0x00000005ff057210 */ /* 0x000fc800007fe4ff */
[--C-:B------:R-:W-:Y:S02]  /*6380*/  SHF.R.S64 R27, R2, 0x1, R5.reuse ;  /* 0x00000001021b7819 */ /* 0x100fe40000001005 */
[----:B------:R-:W-:-:S04]  /*6390*/  SHF.R.S32.HI R2, RZ, 0x1, R5 ;  /* 0x00000001ff027819 */ /* 0x000fc80000011405 */
[----:B------:R-:W-:-:S07]  /*63a0*/  SHF.L.U64.HI R29, R27, 0x2, R2 ;  /* 0x000000021b1d7819 */ /* 0x000fce0000010202 */
.L_x_99:
[----:B------:R-:W-:-:S04]  /*63b0*/  LEA R6, P0, R0, UR4, 0x2 ;  /* 0x0000000400067c11 */ /* 0x000fc8000f8010ff */
[----:B------:R-:W-:Y:S02]  /*63c0*/  LEA.HI.X R7, R0, UR5, R7, 0x2, P0 ;  /* 0x0000000500077c11 */ /* 0x000fe400080f1407 */
[-C--:B------:R-:W-:Y:S02]  /*63d0*/  LEA R8, P0, R25, R6.reuse, 0x2 ;  /* 0x0000000619087211 */ /* 0x080fe400078010ff */
[-C--:B------:R-:W-:Y:S01]  /*63e0*/  LEA R12, P1, R22, R6.reuse, 0x2 ;  /* 0x00000006160c7211 */ /* 0x080fe200078210ff */
[----:B--2---:R2:W3:Y:S01]  /*63f0*/  LDG.E R18, desc[UR14][R6.64] ;  /* 0x0000000e06127981 */ /* 0x0044e2000c1e1900 */
[----:B------:R-:W-:Y:S02]  /*6400*/  LEA R10, P2, R27, R6, 0x2 ;  /* 0x000000061b0a7211 */ /* 0x000fe400078410ff */
        /* <DEDUP_REMOVED lines=8> */
[----:B0-----:R-:W-:-:S04]  /*6490*/  IMAD.WIDE R2, R5, 0x4, R14 ;  /* 0x0000000405027825 */ /* 0x001fc800078e020e */
[----:B-1----:R-:W-:Y:S01]  /*64a0*/  IMAD.WIDE R4, R5, 0x4, R16 ;  /* 0x0000000405047825 */ /* 0x002fe200078e0210 */
[----:B------:R-:W-:Y:S02]  /*64b0*/  ISETP.GT.U32.AND P0, PT, R25, R0, PT ;  /* 0x000000001900720c */ /* 0x000fe40003f04070 */
[----:B--2---:R-:W-:-:S04]  /*64c0*/  SHF.R.S32.HI R7, RZ, 0x1f, R0 ;  /* 0x0000001fff077819 */ /* 0x004fc80000011400 */
[----:B------:R-:W-:Y:S01]  /*64d0*/  ISETP.GT.AND.EX P0, PT, R24, R7, PT, P0 ;  /* 0x000000071800720c */ /* 0x000fe20003f04300 */
[----:B---3--:R2:W-:Y:S04]  /*64e0*/  STG.E.64 desc[UR14][R2.64], R18 ;  /* 0x0000001202007986 */ /* 0x0085e8000c101b0e */
[----:B----4-:R2:W-:Y:S08]  /*64f0*/  STG.E.64 desc[UR14][R4.64], R20 ;  /* 0x0000001404007986 */ /* 0x0105f0000c101b0e */
[----:B------:R-:W-:Y:S05]  /*6500*/  @P0 BRA `(.L_x_99) ;  /* 0xfffffffc00a80947 */ /* 0x000fea000383ffff */
[----:B------:R-:W-:Y:S05]  /*6510*/  EXIT ;  /* 0x000000000000794d */ /* 0x000fea0003800000 */
.L_x_100:
        /* <DEDUP_REMOVED lines=14> */
.L_x_5142:


//--------------------- .text._Z35group_norm_nhwc_bwd_one_pass_kernelI11Bf16IOFp32WLi256ELi56ELi448EEv26Group_norm_nhwc_bwd_params --------------------------
	.section	.text._Z35group_norm_nhwc_bwd_one_pass_kernelI11Bf16IOFp32WLi256ELi56ELi448EEv26Group_norm_nhwc_bwd_params,"ax",@progbits
	.align	128
        .global         _Z35group_norm_nhwc_bwd_one_pass_kernelI11Bf16IOFp32WLi256ELi56ELi448EEv26Group_norm_nhwc_bwd_params
        .type           _Z35group_norm_nhwc_bwd_one_pass_kernelI11Bf16IOFp32WLi256ELi56ELi448EEv26Group_norm_nhwc_bwd_params,@function
        .size           _Z35group_norm_nhwc_bwd_one_pass_kernelI11Bf16IOFp32WLi256ELi56ELi448EEv26Group_norm_nhwc_bwd_params,(.L_x_5143 - _Z35group_norm_nhwc_bwd_one_pass_kernelI11Bf16IOFp32WLi256ELi56ELi448EEv26Group_norm_nhwc_bwd_params)
        .other          _Z35group_norm_nhwc_bwd_one_pass_kernelI11Bf16IOFp32WLi256ELi56ELi448EEv26Group_norm_nhwc_bwd_params,@"STO_CUDA_ENTRY STV_DEFAULT"
_Z35group_norm_nhwc_bwd_one_pass_kernelI11Bf16IOFp32WLi256ELi56ELi448EEv26Group_norm_nhwc_bwd_params:
.text._Z35group_norm_nhwc_bwd_one_pass_kernelI11Bf16IOFp32WLi256ELi56ELi448EEv26Group_norm_nhwc_bwd_params:
        /* <DEDUP_REMOVED lines=13> */
[----:B------:R-:W-:Y:S01]  /*00d0*/  ISETP.GE.U32.AND P1, PT, R14, 0x1c0, PT ;  /* 0x000001c00e00780c */ /* 0x000fe20003f26070 */
[----:B------:R-:W-:Y:S01]  /*00e0*/  UMOV UR5, 0x400 ;  /* 0x0000040000057882 */ /* 0x000fe20000000000 */
[----:B------:R-:W-:Y:S01]  /*00f0*/  LOP3.LUT R83, R83, 0xffffffbf, RZ, 0xc0, !PT ;  /* 0xffffffbf53537812 */ /* 0x000fe200078ec0ff */
[----:B------:R-:W-:Y:S01]  /*0100*/  IMAD.WIDE.U32 R16, R16, 0x24924925, RZ ;  /* 0x2492492510107825 */ /* 0x000fe200078e00ff */
[----:B------:R-:W-:Y:S01]  /*0110*/  HFMA2.MMA R4, -RZ, RZ, 0, 0 ;  /* 0x00000000ff047435 */ /* 0x000fe200000001ff */
[----:B------:R-:W1:Y:S02]  /*0120*/  S2UR UR6, SR_CgaCtaId ;  /* 0x00000000000679c3 */ /* 0x000e640000008800 */
[----:B------:R-:W-:-:S05]  /*0130*/  IMAD R82, R17, -0x1c, R14 ;  /* 0xffffffe411527824 */ /* 0x000fca00078e020e */
[----:B------:R-:W-:Y:S01]  /*0140*/  SHF.L.U32 R82, R82, 0x1, RZ ;  /* 0x0000000152527819 */ /* 0x000fe200000006ff */
[----:B------:R-:W2:Y:S01]  /*0150*/  LDC R6, c[0x0][0x10] ;  /* 0x00000400ff067b82 */ /* 0x000ea20000000800 */
[----:B0-----:R-:W-:-:S07]  /*0160*/  IMAD R12, R3, UR7, R17 ;  /* 0x00000007030c7c24 */ /* 0x001fce000f8e0211 */
[----:B------:R-:W0:Y:S01]  /*0170*/  LDC R7, c[0x0][0xc] ;  /* 0x00000300ff077b82 */ /* 0x000e220000000800 */
[C---:B------:R-:W-:Y:S02]  /*0180*/  IADD3 R0, R12.reuse, 0x30, RZ ;  /* 0x000000300c007810 */ /* 0x040fe40007ffe0ff */
[----:B------:R-:W-:Y:S01]  /*0190*/  IADD3 R2, R12, 0x40, RZ ;  /* 0x000000400c027810 */ /* 0x000fe20007ffe0ff */
[----:B-1----:R-:W-:Y:S01]  /*01a0*/  ULEA UR5, UR6, UR5, 0x18 ;  /* 0x0000000506057291 */ /* 0x002fe2000f8ec03f */
[----:B------:R-:W-:Y:S02]  /*01b0*/  ISETP.LT.U32.AND P0, PT, R0, UR10, PT ;  /* 0x0000000a00007c0c */ /* 0x000fe4000bf01070 */
[----:B------:R-:W-:Y:S02]  /*01c0*/  SHF.R.S32.HI R0, RZ, 0x1f, R0 ;  /* 0x0000001fff007819 */ /* 0x000fe40000011400 */
[----:B------:R-:W-:Y:S02]  /*01d0*/  ISETP.LT.U32.AND P2, PT, R2, UR10, PT ;  /* 0x0000000a02007c0c */ /* 0x000fe4000bf41070 */
[----:B------:R-:W-:-:S02]  /*01e0*/  ISETP.LT.AND.EX P0, PT, R0, UR11, !P1, P0 ;  /* 0x0000000b00007c0c */ /* 0x000fc4000cf01300 */
[----:B------:R-:W-:Y:S02]  /*01f0*/  SHF.R.S32.HI R2, RZ, 0x1f, R2 ;  /* 0x0000001fff027819 */ /* 0x000fe40000011402 */
[----:B------:R-:W-:Y:S02]  /*0200*/  IADD3 R3, R12, 0x50, RZ ;  /* 0x000000500c037810 */ /* 0x000fe40007ffe0ff */
[----:B------:R-:W-:Y:S02]  /*0210*/  ISETP.LT.AND.EX P2, PT, R2, UR11, !P1, P2 ;  /* 0x0000000b02007c0c */ /* 0x000fe4000cf41320 */
[----:B------:R-:W-:Y:S02]  /*0220*/  ISETP.LT.U32.AND P3, PT, R3, UR10, PT ;  /* 0x0000000a03007c0c */ /* 0x000fe4000bf61070 */
[----:B------:R-:W-:Y:S02]  /*0230*/  SHF.R.S32.HI R3, RZ, 0x1f, R3 ;  /* 0x0000001fff037819 */ /* 0x000fe40000011403 */
[----:B------:R-:W-:-:S02]  /*0240*/  IADD3 R0, R12, 0x60, RZ ;  /* 0x000000600c007810 */ /* 0x000fc40007ffe0ff */
[----:B------:R-:W-:Y:S02]  /*0250*/  @P0 LOP3.LUT R83, R83, 0x40, RZ, 0xfc, !PT ;  /* 0x0000004053530812 */ /* 0x000fe400078efcff */
[----:B------:R-:W-:Y:S02]  /*0260*/  ISETP.LT.AND.EX P0, PT, R3, UR11, !P1, P3 ;  /* 0x0000000b03007c0c */ /* 0x000fe4000cf01330 */
[----:B------:R-:W-:Y:S02]  /*0270*/  LOP3.LUT R83, R83, 0xffffffdf, RZ, 0xc0, !PT ;  /* 0xffffffdf53537812 */ /* 0x000fe400078ec0ff */
[----:B------:R-:W-:Y:S02]  /*0280*/  ISETP.LT.U32.AND P3, PT, R0, UR10, PT ;  /* 0x0000000a00007c0c */ /* 0x000fe4000bf61070 */
[----:B------:R-:W-:Y:S02]  /*0290*/  SHF.R.S32.HI R0, RZ, 0x1f, R0 ;  /* 0x0000001fff007819 */ /* 0x000fe40000011400 */
[----:B------:R-:W-:-:S02]  /*02a0*/  @P2 LOP3.LUT R83, R83, 0x20, RZ, 0xfc, !PT ;  /* 0x0000002053532812 */ /* 0x000fc400078efcff */
[----:B------:R-:W-:Y:S02]  /*02b0*/  IADD3 R2, R12, 0x70, RZ ;  /* 0x000000700c027810 */ /* 0x000fe40007ffe0ff */
        /* <DEDUP_REMOVED lines=10> */
[----:B------:R-:W-:-:S02]  /*0360*/  IADD3 R0, R12, 0x90, RZ ;  /* 0x000000900c007810 */ /* 0x000fc40007ffe0ff */
[----:B------:R-:W-:Y:S02]  /*0370*/  @P3 LOP3.LUT R83, R83, 0x8, RZ, 0xfc, !PT ;  /* 0x0000000853533812 */ /* 0x000fe400078efcff */
[----:B------:R-:W-:Y:S02]  /*0380*/  ISETP.LT.AND.EX P0, PT, R3, UR11, !P1, P0 ;  /* 0x0000000b03007c0c */ /* 0x000fe4000cf01300 */
[----:B------:R-:W-:Y:S02]  /*0390*/  LOP3.LUT R83, R83, 0xfffffffb, RZ, 0xc0, !PT ;  /* 0xfffffffb53537812 */ /* 0x000fe400078ec0ff */
[----:B------:R-:W-:Y:S02]  /*03a0*/  SHF.R.S32.HI R3, RZ, 0x1f, R0 ;  /* 0x0000001fff037819 */ /* 0x000fe40000011400 */
[----:B------:R-:W-:Y:S02]  /*03b0*/  ISETP.LT.U32.AND P5, PT, R0, UR10, PT ;  /* 0x0000000a00007c0c */ /* 0x000fe4000bfa1070 */
[----:B------:R-:W-:-:S02]  /*03c0*/  IADD3 R2, R12, 0xa0, RZ ;  /* 0x000000a00c027810 */ /* 0x000fc40007ffe0ff */
[----:B------:R-:W-:Y:S02]  /*03d0*/  IADD3 R0, R12, 0xb0, RZ ;  /* 0x000000b00c007810 */ /* 0x000fe40007ffe0ff */
[----:B------:R-:W-:Y:S02]  /*03e0*/  @P2 LOP3.LUT R83, R83, 0x4, RZ, 0xfc, !PT ;  /* 0x0000000453532812 */ /* 0x000fe400078efcff */
[----:B------:R-:W-:Y:S02]  /*03f0*/  ISETP.LT.AND.EX P5, PT, R3, UR11, !P1, P5 ;  /* 0x0000000b03007c0c */ /* 0x000fe4000cfa1350 */
[----:B------:R-:W-:Y:S02]  /*0400*/  SHF.R.S32.HI R3, RZ, 0x1f, R2 ;  /* 0x0000001fff037819 */ /* 0x000fe40000011402 */
[----:B------:R-:W-:Y:S02]  /*0410*/  ISETP.LT.U32.AND P4, PT, R2, UR10, PT ;  /* 0x0000000a02007c0c */ /* 0x000fe4000bf81070 */
[----:B------:R-:W-:-:S02]  /*0420*/  SHF.R.S32.HI R2, RZ, 0x1f, R0 ;  /* 0x0000001fff027819 */ /* 0x000fc40000011400 */
[----:B------:R-:W-:Y:S02]  /*0430*/  ISETP.LT.U32.AND P3, PT, R0, UR10, PT ;  /* 0x0000000a00007c0c */ /* 0x000fe4000bf61070 */
[----:B------:R-:W-:Y:S02]  /*0440*/  LOP3.LUT R83, R83, 0xfffffffd, RZ, 0xc0, !PT ;  /* 0xfffffffd53537812 */ /* 0x000fe400078ec0ff */
[----:B------:R-:W-:Y:S02]  /*0450*/  ISETP.LT.AND.EX P4, PT, R3, UR11, !P1, P4 ;  /* 0x0000000b03007c0c */ /* 0x000fe4000cf81340 */
[----:B------:R-:W-:Y:S02]  /*0460*/  ISETP.LT.AND.EX P3, PT, R2, UR11, !P1, P3 ;  /* 0x0000000b02007c0c */ /* 0x000fe4000cf61330 */
[----:B------:R-:W-:Y:S01]  /*0470*/  @P0 LOP3.LUT R83, R83, 0x2, RZ, 0xfc, !PT ;  /* 0x0000000253530812 */ /* 0x000fe200078efcff */
[----:B------:R-:W1:Y:S01]  /*0480*/  LDC.64 R2, c[0x0][0x288] ;  /* 0x0000a200ff027b82 */ /* 0x000e620000000a00 */
[----:B------:R-:W-:-:S02]  /*0490*/  SHF.R.S32.HI R13, RZ, 0x1f, R12 ;  /* 0x0000001fff0d7819 */ /* 0x000fc4000001140c */
[C---:B------:R-:W-:Y:S02]  /*04a0*/  ISETP.LT.U32.AND P0, PT, R12.reuse, UR10, PT ;  /* 0x0000000a0c007c0c */ /* 0x040fe4000bf01070 */
[C---:B------:R-:W-:Y:S02]  /*04b0*/  IADD3 R10, R12.reuse, 0x10, RZ ;  /* 0x000000100c0a7810 */ /* 0x040fe40007ffe0ff */
[----:B------:R-:W-:Y:S02]  /*04c0*/  ISETP.LT.AND.EX P0, PT, R13, UR11, !P1, P0 ;  /* 0x0000000b0d007c0c */ /* 0x000fe4000cf01300 */
[----:B------:R-:W-:Y:S02]  /*04d0*/  LOP3.LUT R83, R83, 0xffffff7f, RZ, 0xc0, !PT ;  /* 0xffffff7f53537812 */ /* 0x000fe400078ec0ff */
[----:B------:R-:W-:Y:S02]  /*04e0*/  IADD3 R8, R12, 0x20, RZ ;  /* 0x000000200c087810 */ /* 0x000fe40007ffe0ff */
[----:B------:R-:W-:-:S02]  /*04f0*/  SHF.R.S32.HI R11, RZ, 0x1f, R10 ;  /* 0x0000001fff0b7819 */ /* 0x000fc4000001140a */
[----:B------:R-:W-:Y:S02]  /*0500*/  ISETP.LT.U32.AND P2, PT, R10, UR10, PT ;  /* 0x0000000a0a007c0c */ /* 0x000fe4000bf41070 */
[----:B------:R-:W-:Y:S02]  /*0510*/  SHF.R.S32.HI R9, RZ, 0x1f, R8 ;  /* 0x0000001fff097819 */ /* 0x000fe40000011408 */
[----:B------:R-:W-:Y:S02]  /*0520*/  ISETP.LT.AND.EX P2, PT, R11, UR11, !P1, P2 ;  /* 0x0000000b0b007c0c */ /* 0x000fe4000cf41320 */
[----:B------:R-:W-:Y:S02]  /*0530*/  @P0 LOP3.LUT R83, R83, 0x80, RZ, 0xfc, !PT ;  /* 0x0000008053530812 */ /* 0x000fe400078efcff */
[----:B------:R-:W-:Y:S01]  /*0540*/  ISETP.LT.U32.AND P0, PT, R8, UR10, PT ;  /* 0x0000000a08007c0c */ /* 0x000fe2000bf01070 */
[----:B------:R-:W-:Y:S01]  /*0550*/  ULDC.U8 UR10, c[0x0][0x2a4] ;  /* 0x0000a900000a7ab9 */ /* 0x000fe20000000000 */
[----:B-1----:R-:W-:-:S02]  /*0560*/  LEA R5, R3, R3, 0x1 ;  /* 0x0000000303057211 */ /* 0x002fc400078e08ff */
[----:B------:R-:W-:Y:S02]  /*0570*/  ISETP.LT.AND.EX P1, PT, R9, UR11, !P1, P0 ;  /* 0x0000000b09007c0c */ /* 0x000fe4000cf21300 */
[----:B------:R-:W-:-:S04]  /*0580*/  LEA.HI R16, P0, R3, R2, RZ, 0x1 ;  /* 0x0000000203107211 */ /* 0x000fc800078108ff */
[----:B------:R-:W-:Y:S01]  /*0590*/  IADD3.X R21, RZ, R3, RZ, P0, !PT ;  /* 0x00000003ff157210 */ /* 0x000fe200007fe4ff */
[----:B------:R-:W-:-:S03]  /*05a0*/  IMAD.WIDE.U32 R2, R2, 0x3, RZ ;  /* 0x0000000302027825 */ /* 0x000fc600078e00ff */
[--C-:B------:R-:W-:Y:S02]  /*05b0*/  SHF.R.S64 R16, R16, 0x1, R21.reuse ;  /* 0x0000000110107819 */ /* 0x100fe40000001015 */
[----:B------:R-:W-:Y:S02]  /*05c0*/  IADD3 R3, R3, R5, RZ ;  /* 0x0000000503037210 */ /* 0x000fe40007ffe0ff */
[----:B------:R-:W1:Y:S01]  /*05d0*/  S2R R5, SR_LANEID ;  /* 0x0000000000057919 */ /* 0x000e620000000000 */
[----:B------:R-:W-:Y:S02]  /*05e0*/  SHF.R.S32.HI R21, RZ, 0x1, R21 ;  /* 0x00000001ff157819 */ /* 0x000fe40000011415 */
[----:B------:R-:W-:Y:S01]  /*05f0*/  LEA.HI R19, P0, R3, R2, RZ, 0x1 ;  /* 0x0000000203137211 */ /* 0x000fe200078108ff */
[----:B--2---:R-:W-:Y:S01]  /*0600*/  IMAD R2, R6, UR7, R15 ;  /* 0x0000000706027c24 */ /* 0x004fe2000f8e020f */
[----:B------:R-:W-:Y:S02]  /*0610*/  SHF.L.U64.HI R64, R16, 0x2, R21 ;  /* 0x0000000210407819 */ /* 0x000fe40000010215 */
[----:B------:R-:W-:-:S02]  /*0620*/  IADD3.X R20, RZ, R3, RZ, P0, !PT ;  /* 0x00000003ff147210 */ /* 0x000fc400007fe4ff */
[----:B------:R-:W-:Y:S02]  /*0630*/  SHF.R.S32.HI R3, RZ, 0x1f, R14 ;  /* 0x0000001fff037819 */ /* 0x000fe4000001140e */
[--C-:B------:R-:W-:Y:S02]  /*0640*/  SHF.R.S64 R17, R19, 0x1, R20.reuse ;  /* 0x0000000113117819 */ /* 0x100fe40000001014 */
[----:B------:R-:W-:Y:S02]  /*0650*/  LEA.HI R0, R3, R14, RZ, 0x5 ;  /* 0x0000000e03007211 */ /* 0x000fe400078f28ff */
[----:B------:R-:W-:Y:S02]  /*0660*/  SHF.R.S32.HI R20, RZ, 0x1, R20 ;  /* 0x00000001ff147819 */ /* 0x000fe40000011414 */
[----:B------:R-:W-:Y:S02]  /*0670*/  SHF.R.S32.HI R18, RZ, 0x5, R0 ;  /* 0x00000005ff127819 */ /* 0x000fe40000011400 */
[----:B------:R-:W-:-:S02]  /*0680*/  MOV R3, R15 ;  /* 0x0000000f00037202 */ /* 0x000fc40000000f00 */
[----:B0-----:R-:W-:Y:S02]  /*0690*/  LOP3.LUT R0, R7, 0x3, RZ, 0xc0, !PT ;  /* 0x0000000307007812 */ /* 0x001fe400078ec0ff */
[----:B------:R-:W-:Y:S02]  /*06a0*/  LEA R18, R18, UR5, 0x3 ;  /* 0x0000000512127c11 */ /* 0x000fe4000f8e18ff */
[----:B------:R-:W-:Y:S02]  /*06b0*/  IADD3 R19, R12, 0xf0, RZ ;  /* 0x000000f00c137810 */ /* 0x000fe40007ffe0ff */
[----:B------:R-:W-:-:S07]  /*06c0*/  SHF.L.U64.HI R65, R17, 0x2, R20 ;  /* 0x0000000211417819 */ /* 0x000fce0000010214 */
.L_x_184:
[----:B0-----:R-:W0:Y:S01]  /*06d0*/  LDC R26, c[0x0][0x2a0] ;  /* 0x0000a800ff1a7b82 */ /* 0x001e220000000800 */
[----:B------:R-:W-:Y:S01]  /*06e0*/  LOP3.LUT P6, RZ, R83, 0x80, RZ, 0xc0, !PT ;  /* 0x0000008053ff7812 */ /* 0x000fe200078cc0ff */
[----:B------:R-:W-:Y:S01]  /*06f0*/  ULDC.64 UR12, c[0x0][0x298] ;  /* 0x0000a600000c7ab9 */ /* 0x000fe20000000a00 */
[----:B------:R-:W-:Y:S02]  /*0700*/  P2R R91, PR, RZ, 0x4 ;  /* 0x00000004ff5b7803 */ /* 0x000fe40000000000 */
[C---:B------:R-:W-:Y:S02]  /*0710*/  IADD3 R75, R12.reuse, 0xb0, RZ ;  /* 0x000000b00c4b7810 */ /* 0x040fe40007ffe0ff */
[----:B------:R-:W-:Y:S01]  /*0720*/  SHF.R.U32.HI R92, RZ, 0x2, R14 ;  /* 0x00000002ff5c7819 */ /* 0x000fe2000001160e */
[----:B------:R-:W2:Y:S01]  /*0730*/  @P2 LDC.64 R68, c[0x0][0x230] ;  /* 0x00008c00ff442b82 */ /* 0x000ea20000000a00 */
[----:B------:R-:W-:-:S03]  /*0740*/  IADD3 R81, R12, 0xc0, RZ ;  /* 0x000000c00c517810 */ /* 0x000fc60007ffe0ff */
[----:B------:R-:W-:Y:S01]  /*0750*/  IMAD.WIDE.U32 R92, R92, 0x24924925, RZ ;  /* 0x249249255c5c7825 */ /* 0x000fe200078e00ff */
[----:B------:R-:W-:-:S03]  /*0760*/  SHF.R.S32.HI R77, RZ, 0x1f, R81 ;  /* 0x0000001fff4d7819 */ /* 0x000fc60000011451 */
[----:B------:R-:W3:Y:S01]  /*0770*/  @P6 LDC.64 R72, c[0x0][0x230] ;  /* 0x00008c00ff486b82 */ /* 0x000ee20000000a00 */
[----:B0-----:R-:W-:-:S07]  /*0780*/  IABS R25, R26 ;  /* 0x0000001a00197213 */ /* 0x001fce0000000000 */
[----:B------:R-:W0:Y:S01]  /*0790*/  @P1 LDC.64 R60, c[0x0][0x230] ;  /* 0x00008c00ff3c1b82 */ /* 0x000e220000000a00 */
[----:B------:R-:W4:Y:S07]  /*07a0*/  I2F.RP R22, R25 ;  /* 0x0000001900167306 */ /* 0x000f2e0000209400 */
[----:B-1----:R-:W1:Y:S08]  /*07b0*/  @P5 LDC.64 R32, c[0x0][0x230] ;  /* 0x00008c00ff205b82 */ /* 0x002e700000000a00 */
[----:B------:R-:W1:Y:S01]  /*07c0*/  @P4 LDC.64 R28, c[0x0][0x230] ;  /* 0x00008c00ff1c4b82 */ /* 0x000e620000000a00 */
[----:B----4-:R-:W4:Y:S07]  /*07d0*/  MUFU.RCP R22, R22 ;  /* 0x0000001600167308 */ /* 0x010f2e0000001000 */
[----:B------:R-:W1:Y:S01]  /*07e0*/  @P3 LDC.64 R66, c[0x0][0x288] ;  /* 0x0000a200ff423b82 */ /* 0x000e620000000a00 */
[----:B----4-:R-:W-:-:S04]  /*07f0*/  IADD3 R20, R22, 0xffffffe, RZ ;  /* 0x0ffffffe16147810 */ /* 0x010fc80007ffe0ff */
[----:B------:R4:W2:Y:S02]  /*0800*/  F2I.FTZ.U32.TRUNC.NTZ R21, R20 ;  /* 0x0000001400157305 */ /* 0x0008a4000021f000 */
[----:B----4-:R-:W-:Y:S02]  /*0810*/  MOV R20, RZ ;  /* 0x000000ff00147202 */ /* 0x010fe40000000f00 */
[----:B--2---:R-:W-:-:S05]  /*0820*/  IADD3 R24, RZ, -R21, RZ ;  /* 0x80000015ff187210 */ /* 0x004fca0007ffe0ff */
[----:B------:R-:W-:Y:S01]  /*0830*/  IMAD R23, R24, R25, RZ ;  /* 0x0000001918177224 */ /* 0x000fe200078e02ff */
[----:B------:R-:W-:-:S03]  /*0840*/  IABS R24, R3 ;  /* 0x0000000300187213 */ /* 0x000fc60000000000 */
[----:B------:R-:W-:Y:S01]  /*0850*/  IMAD.HI.U32 R21, R21, R23, R20 ;  /* 0x0000001715157227 */ /* 0x000fe200078e0014 */
[----:B------:R-:W-:-:S05]  /*0860*/  LOP3.LUT R20, R3, R26, RZ, 0x3c, !PT ;  /* 0x0000001a03147212 */ /* 0x000fca00078e3cff */
[----:B------:R-:W-:-:S05]  /*0870*/  IMAD.HI.U32 R21, R21, R24, RZ ;  /* 0x0000001815157227 */ /* 0x000fca00078e00ff */
[----:B------:R-:W-:-:S05]  /*0880*/  IADD3 R22, -R21, RZ, RZ ;  /* 0x000000ff15167210 */ /* 0x000fca0007ffe1ff */
[----:B------:R-:W-:-:S05]  /*0890*/  IMAD R22, R25, R22, R24 ;  /* 0x0000001619167224 */ /* 0x000fca00078e0218 */
[----:B------:R-:W-:-:S13]  /*08a0*/  ISETP.GT.U32.AND P0, PT, R25, R22, PT ;  /* 0x000000161900720c */ /* 0x000fda0003f04070 */
[-C--:B------:R-:W-:Y:S02]  /*08b0*/  @!P0 IADD3 R22, R22, -R25.reuse, RZ ;  /* 0x8000001916168210 */ /* 0x080fe40007ffe0ff */
[----:B------:R-:W-:Y:S02]  /*08c0*/  @!P0 IADD3 R21, R21, 0x1, RZ ;  /* 0x0000000115158810 */ /* 0x000fe40007ffe0ff */
[----:B------:R-:W-:Y:S02]  /*08d0*/  IADD3 R23, R22, -R25, RZ ;  /* 0x8000001916177210 */ /* 0x000fe40007ffe0ff */
[----:B------:R-:W-:-:S04]  /*08e0*/  ISETP.GT.U32.AND P0, PT, R25, R22, PT ;  /* 0x000000161900720c */ /* 0x000fc80003f04070 */
[----:B------:R-:W-:Y:S02]  /*08f0*/  SEL R23, R23, R22, !P0 ;  /* 0x0000001617177207 */ /* 0x000fe40004000000 */
[----:B------:R-:W-:Y:S02]  /*0900*/  ISETP.GE.U32.AND P0, PT, R22, R25, PT ;  /* 0x000000191600720c */ /* 0x000fe40003f06070 */
[----:B------:R-:W-:-:S11]  /*0910*/  IADD3 R25, R12, 0x30, RZ ;  /* 0x000000300c197810 */ /* 0x000fd60007ffe0ff */
[----:B------:R-:W-:Y:S02]  /*0920*/  @P0 IADD3 R21, R21, 0x1, RZ ;  /* 0x0000000115150810 */ /* 0x000fe40007ffe0ff */
[----:B------:R-:W-:-:S13]  /*0930*/  ISETP.GE.AND P0, PT, R3, RZ, PT ;  /* 0x000000ff0300720c */ /* 0x000fda0003f06270 */
[----:B------:R-:W-:Y:S02]  /*0940*/  @!P0 IADD3 R23, -R23, RZ, RZ ;  /* 0x000000ff17178210 */ /* 0x000fe40007ffe1ff */
[----:B------:R-:W-:Y:S02]  /*0950*/  ISETP.GE.AND P0, PT, R20, RZ, PT ;  /* 0x000000ff1400720c */ /* 0x000fe40003f06270 */
[----:B------:R-:W-:-:S11]  /*0960*/  LOP3.LUT R20, RZ, R26, RZ, 0x33, !PT ;  /* 0x0000001aff147212 */ /* 0x000fd600078e33ff */
[----:B------:R-:W-:Y:S02]  /*0970*/  @!P0 IADD3 R21, -R21, RZ, RZ ;  /* 0x000000ff15158210 */ /* 0x000fe40007ffe1ff */
[----:B------:R-:W-:Y:S02]  /*0980*/  ISETP.NE.AND P0, PT, R26, RZ, PT ;  /* 0x000000ff1a00720c */ /* 0x000fe40003f05270 */
[----:B------:R-:W-:Y:S02]  /*0990*/  IADD3 R85, R12, 0xd0, RZ ;  /* 0x000000d00c557810 */ /* 0x000fe40007ffe0ff */
[C---:B------:R-:W-:Y:S02]  /*09a0*/  SEL R27, R20.reuse, R23, !P0 ;  /* 0x00000017141b7207 */ /* 0x040fe40004000000 */
[----:B------:R-:W2:Y:S01]  /*09b0*/  @P6 LDC.64 R22, c[0x0][0x288] ;  /* 0x0000a200ff166b82 */ /* 0x000ea20000000a00 */
[----:B------:R-:W-:Y:S02]  /*09c0*/  SEL R21, R20, R21, !P0 ;  /* 0x0000001514157207 */ /* 0x000fe40004000000 */
[----:B------:R-:W-:Y:S01]  /*09d0*/  IMAD R113, R27, 0x38, RZ ;  /* 0x000000381b717824 */ /* 0x000fe200078e02ff */
[----:B------:R-:W-:-:S02]  /*09e0*/  SHF.R.S32.HI R20, RZ, 0x1f, R82 ;  /* 0x0000001fff147819 */ /* 0x000fc40000011452 */
[----:B------:R-:W-:Y:S02]  /*09f0*/  P2R R26, PR, RZ, 0x20 ;  /* 0x00000020ff1a7803 */ /* 0x000fe40000000000 */
[----:B------:R-:W-:-:S04]  /*0a00*/  IADD3 R108, P0, R82, R113, RZ ;  /* 0x00000071526c7210 */ /* 0x000fc80007f1e0ff */
[----:B------:R-:W-:Y:S02]  /*0a10*/  LEA.HI.X.SX32 R109, R113, R20, 0x1, P0 ;  /* 0x00000014716d7211 */ /* 0x000fe400000f0eff */
[----:B------:R-:W-:Y:S01]  /*0a20*/  SHF.R.S32.HI R20, RZ, 0x1f, R21 ;  /* 0x0000001fff147819 */ /* 0x000fe20000011415 */
[----:B------:R-:W-:-:S04]  /*0a30*/  IMAD.WIDE.U32 R108, R21, UR12, R108 ;  /* 0x0000000c156c7c25 */ /* 0x000fc8000f8e006c */
[----:B------:R-:W-:Y:S01]  /*0a40*/  IMAD R20, R20, UR12, RZ ;  /* 0x0000000c14147c24 */ /* 0x000fe2000f8e02ff */
[----:B------:R-:W-:-:S03]  /*0a50*/  @P6 MOV R110, R108 ;  /* 0x0000006c006e6202 */ /* 0x000fc60000000f00 */
[----:B------:R-:W-:Y:S01]  /*0a60*/  IMAD R111, R21, UR13, R20 ;  /* 0x0000000d156f7c24 */ /* 0x000fe2000f8e0214 */
[----:B------:R-:W-:Y:S01]  /*0a70*/  ULDC.64 UR12, c[0x0][0x290] ;  /* 0x0000a400000c7ab9 */ /* 0x000fe20000000a00 */
[----:B--2---:R-:W-:-:S03]  /*0a80*/  @P6 IMAD R20, R13, R22, RZ ;  /* 0x000000160d146224 */ /* 0x004fc600078e02ff */
[----:B------:R-:W-:Y:S01]  /*0a90*/  IADD3 R111, R109, R111, RZ ;  /* 0x0000006f6d6f7210 */ /* 0x000fe20007ffe0ff */
[C---:B------:R-:W-:Y:S02]  /*0aa0*/  @P6 IMAD R23, R12.reuse, R23, R20 ;  /* 0x000000170c176224 */ /* 0x040fe400078e0214 */
[----:B------:R-:W-:-:S05]  /*0ab0*/  @P6 IMAD.WIDE.U32 R20, R12, R22, R110 ;  /* 0x000000160c146225 */ /* 0x000fca00078e006e */
[----:B------:R-:W-:Y:S02]  /*0ac0*/  @P6 IADD3 R21, R21, R23, RZ ;  /* 0x0000001715156210 */ /* 0x000fe40007ffe0ff */
[----:B------:R-:W2:Y:S01]  /*0ad0*/  @P6 LDC.64 R22, c[0x0][0x228] ;  /* 0x00008a00ff166b82 */ /* 0x000ea20000000a00 */
[C---:B------:R-:W-:Y:S02]  /*0ae0*/  @P6 SHF.L.U32 R71, R20.reuse, 0x1, RZ ;  /* 0x0000000114476819 */ /* 0x040fe400000006ff */
[----:B------:R-:W-:Y:S02]  /*0af0*/  @P6 SHF.L.U64.HI R20, R20, 0x1, R21 ;  /* 0x0000000114146819 */ /* 0x000fe40000010215 */
[----:B---3--:R-:W-:Y:S02]  /*0b00*/  @P6 IADD3 R72, P0, R71, R72, RZ ;  /* 0x0000004847486210 */ /* 0x008fe40007f1e0ff */
[----:B------:R-:W-:Y:S02]  /*0b10*/  @P2 MOV R21, R111 ;  /* 0x0000006f00152202 */ /* 0x000fe40000000f00 */
[----:B------:R-:W-:-:S02]  /*0b20*/  @P6 IADD3.X R73, R20, R73, RZ, P0, !PT ;  /* 0x0000004914496210 */ /* 0x000fc400007fe4ff */
[----:B--2---:R-:W-:-:S04]  /*0b30*/  @P6 IADD3 R70, P0, R71, R22, RZ ;  /* 0x0000001647466210 */ /* 0x004fc80007f1e0ff */
[----:B------:R-:W-:Y:S02]  /*0b40*/  @P6 IADD3.X R71, R20, R23, RZ, P0, !PT ;  /* 0x0000001714476210 */ /* 0x000fe400007fe4ff */
[----:B------:R-:W2:Y:S01]  /*0b50*/  @P2 LDC.64 R22, c[0x0][0x288] ;  /* 0x0000a200ff162b82 */ /* 0x000ea20000000a00 */
[----:B------:R-:W-:-:S13]  /*0b60*/  LOP3.LUT P6, RZ, R83, 0x40, RZ, 0xc0, !PT ;  /* 0x0000004053ff7812 */ /* 0x000fda00078cc0ff */
[----:B------:R-:W3:Y:S01]  /*0b70*/  @P6 LDC.64 R56, c[0x0][0x230] ;  /* 0x00008c00ff386b82 */ /* 0x000ee20000000a00 */
[----:B--2---:R-:W-:-:S04]  /*0b80*/  @P2 IMAD R20, R11, R22, RZ ;  /* 0x000000160b142224 */ /* 0x004fc800078e02ff */
[----:B------:R-:W-:Y:S01]  /*0b90*/  @P2 IMAD R23, R10, R23, R20 ;  /* 0x000000170a172224 */ /* 0x000fe200078e0214 */
[----:B------:R-:W-:-:S05]  /*0ba0*/  @P2 MOV R20, R108 ;  /* 0x0000006c00142202 */ /* 0x000fca0000000f00 */
[----:B------:R-:W-:-:S05]  /*0bb0*/  @P2 IMAD.WIDE.U32 R20, R10, R22, R20 ;  /* 0x000000160a142225 */ /* 0x000fca00078e0014 */
[----:B------:R-:W-:Y:S02]  /*0bc0*/  @P2 IADD3 R21, R21, R23, RZ ;  /* 0x0000001715152210 */ /* 0x000fe40007ffe0ff */
[----:B------:R-:W2:Y:S01]  /*0bd0*/  @P2 LDC.64 R22, c[0x0][0x228] ;  /* 0x00008a00ff162b82 */ /* 0x000ea20000000a00 */
[C---:B------:R-:W-:Y:S02]  /*0be0*/  @P2 SHF.L.U32 R63, R20.reuse, 0x1, RZ ;  /* 0x00000001143f2819 */ /* 0x040fe400000006ff */
[----:B------:R-:W-:Y:S02]  /*0bf0*/  @P2 SHF.L.U64.HI R20, R20, 0x1, R21 ;  /* 0x0000000114142819 */ /* 0x000fe40000010215 */
[----:B------:R-:W-:Y:S02]  /*0c00*/  @P2 IADD3 R68, P0, R63, R68, RZ ;  /* 0x000000443f442210 */ /* 0x000fe40007f1e0ff */
[----:B------:R-:W-:Y:S02]  /*0c10*/  @P1 MOV R21, R111 ;  /* 0x0000006f00151202 */ /* 0x000fe40000000f00 */
[----:B------:R-:W-:-:S02]  /*0c20*/  @P2 IADD3.X R69, R20, R69, RZ, P0, !PT ;  /* 0x0000004514452210 */ /* 0x000fc400007fe4ff */
[----:B--2---:R-:W-:-:S04]  /*0c30*/  @P2 IADD3 R62, P0, R63, R22, RZ ;  /* 0x000000163f3e2210 */ /* 0x004fc80007f1e0ff */
[----:B------:R-:W-:Y:S02]  /*0c40*/  @P2 IADD3.X R63, R20, R23, RZ, P0, !PT ;  /* 0x00000017143f2210 */ /* 0x000fe400007fe4ff */
[----:B------:R-:W2:Y:S01]  /*0c50*/  @P1 LDC.64 R22, c[0x0][0x288] ;  /* 0x0000a200ff161b82 */ /* 0x000ea20000000a00 */
[----:B------:R-:W-:-:S13]  /*0c60*/  LOP3.LUT P2, RZ, R83, 0x20, RZ, 0xc0, !PT ;  /* 0x0000002053ff7812 */ /* 0x000fda000784c0ff */
[----:B------:R-:W4:Y:S01]  /*0c70*/  @P2 LDC.64 R52, c[0x0][0x230] ;  /* 0x00008c00ff342b82 */ /* 0x000f220000000a00 */
        /* <DEDUP_REMOVED lines=8> */
[----:B0-----:R-:W-:Y:S02]  /*0d00*/  @P1 IADD3 R60, P0, R59, R60, RZ ;  /* 0x0000003c3b3c1210 */ /* 0x001fe40007f1e0ff */
[----:B------:R-:W-:Y:S02]  /*0d10*/  SHF.R.S32.HI R21, RZ, 0x1f, R25 ;  /* 0x0000001fff157819 */ /* 0x000fe40000011419 */
[----:B------:R-:W-:-:S02]  /*0d20*/  @P1 IADD3.X R61, R20, R61, RZ, P0, !PT ;  /* 0x0000003d143d1210 */ /* 0x000fc400007fe4ff */
[----:B--2---:R-:W-:-:S04]  /*0d30*/  @P1 IADD3 R58, P0, R59, R22, RZ ;  /* 0x000000163b3a1210 */ /* 0x004fc80007f1e0ff */
[----:B------:R-:W-:Y:S02]  /*0d40*/  @P1 IADD3.X R59, R20, R23, RZ, P0, !PT ;  /* 0x00000017143b1210 */ /* 0x000fe400007fe4ff */
[----:B------:R-:W0:Y:S02]  /*0d50*/  @P6 LDC.64 R22, c[0x0][0x288] ;  /* 0x0000a200ff166b82 */ /* 0x000e240000000a00 */
[----:B0-----:R-:W-:Y:S01]  /*0d60*/  @P6 IMAD R20, R21, R22, RZ ;  /* 0x0000001615146224 */ /* 0x001fe200078e02ff */
[----:B------:R-:W-:-:S03]  /*0d70*/  @P6 MOV R21, R111 ;  /* 0x0000006f00156202 */ /* 0x000fc60000000f00 */
[----:B------:R-:W-:Y:S01]  /*0d80*/  @P6 IMAD R23, R25, R23, R20 ;  /* 0x0000001719176224 */ /* 0x000fe200078e0214 */
[----:B------:R-:W-:-:S05]  /*0d90*/  @P6 MOV R20, R108 ;  /* 0x0000006c00146202 */ /* 0x000fca0000000f00 */
[----:B------:R-:W-:Y:S01]  /*0da0*/  @P6 IMAD.WIDE.U32 R20, R25, R22, R20 ;  /* 0x0000001619146225 */ /* 0x000fe200078e0014 */
[----:B------:R-:W-:-:S04]  /*0db0*/  IADD3 R25, R12, 0x40, RZ ;  /* 0x000000400c197810 */ /* 0x000fc80007ffe0ff */
[----:B------:R-:W-:Y:S02]  /*0dc0*/  @P6 IADD3 R21, R21, R23, RZ ;  /* 0x0000001715156210 */ /* 0x000fe40007ffe0ff */
[----:B------:R-:W0:Y:S01]  /*0dd0*/  @P6 LDC.64 R22, c[0x0][0x228] ;  /* 0x00008a00ff166b82 */ /* 0x000e220000000a00 */
[C---:B------:R-:W-:Y:S02]  /*0de0*/  @P6 SHF.L.U32 R55, R20.reuse, 0x1, RZ ;  /* 0x0000000114376819 */ /* 0x040fe400000006ff */
[----:B------:R-:W-:Y:S02]  /*0df0*/  @P6 SHF.L.U64.HI R20, R20, 0x1, R21 ;  /* 0x0000000114146819 */ /* 0x000fe40000010215 */
[----:B---3--:R-:W-:Y:S02]  /*0e00*/  @P6 IADD3 R56, P0, R55, R56, RZ ;  /* 0x0000003837386210 */ /* 0x008fe40007f1e0ff */
[----:B------:R-:W-:Y:S02]  /*0e10*/  SHF.R.S32.HI R21, RZ, 0x1f, R25 ;  /* 0x0000001fff157819 */ /* 0x000fe40000011419 */
[----:B------:R-:W-:-:S02]  /*0e20*/  @P6 IADD3.X R57, R20, R57, RZ, P0, !PT ;  /* 0x0000003914396210 */ /* 0x000fc400007fe4ff */
[----:B0-----:R-:W-:-:S04]  /*0e30*/  @P6 IADD3 R54, P0, R55, R22, RZ ;  /* 0x0000001637366210 */ /* 0x001fc80007f1e0ff */
[----:B------:R-:W-:Y:S02]  /*0e40*/  @P6 IADD3.X R55, R20, R23, RZ, P0, !PT ;  /* 0x0000001714376210 */ /* 0x000fe400007fe4ff */
[----:B------:R-:W0:Y:S01]  /*0e50*/  @P2 LDC.64 R22, c[0x0][0x288] ;  /* 0x0000a200ff162b82 */ /* 0x000e220000000a00 */
[----:B------:R-:W-:-:S13]  /*0e60*/  LOP3.LUT P6, RZ, R83, 0x10, RZ, 0xc0, !PT ;  /* 0x0000001053ff7812 */ /* 0x000fda00078cc0ff */
[----:B------:R-:W2:Y:S01]  /*0e70*/  @P6 LDC.64 R48, c[0x0][0x230] ;  /* 0x00008c00ff306b82 */ /* 0x000ea20000000a00 */
        /* <DEDUP_REMOVED lines=10> */
[----:B----4-:R-:W-:Y:S02]  /*0f20*/  @P2 IADD3 R52, P0, R51, R52, RZ ;  /* 0x0000003433342210 */ /* 0x010fe40007f1e0ff */
[----:B------:R-:W-:Y:S02]  /*0f30*/  SHF.R.S32.HI R21, RZ, 0x1f, R25 ;  /* 0x0000001fff157819 */ /* 0x000fe40000011419 */
[----:B------:R-:W-:-:S02]  /*0f40*/  @P2 IADD3.X R53, R20, R53, RZ, P0, !PT ;  /* 0x0000003514352210 */ /* 0x000fc400007fe4ff */
[----:B0-----:R-:W-:-:S04]  /*0f50*/  @P2 IADD3 R50, P0, R51, R22, RZ ;  /* 0x0000001633322210 */ /* 0x001fc80007f1e0ff */
[----:B------:R-:W-:Y:S02]  /*0f60*/  @P2 IADD3.X R51, R20, R23, RZ, P0, !PT ;  /* 0x0000001714332210 */ /* 0x000fe400007fe4ff */
[----:B------:R-:W0:Y:S01]  /*0f70*/  @P6 LDC.64 R22, c[0x0][0x288] ;  /* 0x0000a200ff166b82 */ /* 0x000e220000000a00 */
[----:B------:R-:W-:-:S13]  /*0f80*/  LOP3.LUT P2, RZ, R83, 0x8, RZ, 0xc0, !PT ;  /* 0x0000000853ff7812 */ /* 0x000fda000784c0ff */
[----:B------:R-:W3:Y:S01]  /*0f90*/  @P2 LDC.64 R44, c[0x0][0x230] ;  /* 0x00008c00ff2c2b82 */ /* 0x000ee20000000a00 */
        /* <DEDUP_REMOVED lines=10> */
[----:B--2---:R-:W-:Y:S02]  /*1040*/  @P6 IADD3 R48, P0, R47, R48, RZ ;  /* 0x000000302f306210 */ /* 0x004fe40007f1e0ff */
        /* <DEDUP_REMOVED lines=57> */
[----:B------:R-:W-:Y:S02]  /*13e0*/  SHF.R.S32.HI R87, RZ, 0x1f, R85 ;  /* 0x0000001fff577819 */ /* 0x000fe40000011455 */
[----:B------:R-:W-:Y:S02]  /*13f0*/  CS2R R102, SRZ ;  /* 0x0000000000667805 */ /* 0x000fe4000001ff00 */
[----:B------:R-:W-:Y:S02]  /*1400*/  CS2R R98, SRZ ;  /* 0x0000000000627805 */ /* 0x000fe4000001ff00 */
[----:B------:R-:W-:Y:S02]  /*1410*/  CS2R R96, SRZ ;  /* 0x0000000000607805 */ /* 0x000fe4000001ff00 */
[----:B------:R-:W-:-:S02]  /*1420*/  CS2R R94, SRZ ;  /* 0x00000000005e7805 */ /* 0x000fc4000001ff00 */
[----:B------:R-:W-:Y:S01]  /*1430*/  LOP3.LUT P2, RZ, R83, 0x80, RZ, 0xc0, !PT ;  /* 0x0000008053ff7812 */ /* 0x000fe2000784c0ff */
        /* <DEDUP_REMOVED lines=10> */
[----:B-1----:R-:W-:Y:S02]  /*14e0*/  @P5 IADD3 R32, P0, R31, R32, RZ ;  /* 0x000000201f205210 */ /* 0x002fe40007f1e0ff */
[----:B------:R-:W-:Y:S02]  /*14f0*/  SHF.R.S32.HI R21, RZ, 0x1f, R25 ;  /* 0x0000001fff157819 */ /* 0x000fe40000011419 */
[----:B------:R-:W-:-:S02]  /*1500*/  @P5 IADD3.X R33, R20, R33, RZ, P0, !PT ;  /* 0x0000002114215210 */ /* 0x000fc400007fe4ff */
[----:B0-----:R-:W-:-:S04]  /*1510*/  @P5 IADD3 R30, P0, R31, R22, RZ ;  /* 0x000000161f1e5210 */ /* 0x001fc80007f1e0ff */
[----:B------:R-:W-:Y:S02]  /*1520*/  @P5 IADD3.X R31, R20, R23, RZ, P0, !PT ;  /* 0x00000017141f5210 */ /* 0x000fe400007fe4ff */
[----:B------:R-:W0:Y:S01]  /*1530*/  @P4 LDC.64 R22, c[0x0][0x288] ;  /* 0x0000a200ff164b82 */ /* 0x000e220000000a00 */
[----:B------:R-:W-:-:S04]  /*1540*/  LOP3.LUT P5, RZ, R83, 0x8, RZ, 0xc0, !PT ;  /* 0x0000000853ff7812 */ /* 0x000fc800078ac0ff */
[----:B------:R-:W-:Y:S02]  /*1550*/  P2R R88, PR, RZ, 0x20 ;  /* 0x00000020ff587803 */ /* 0x000fe40000000000 */
[----:B------:R-:W-:-:S04]  /*1560*/  LOP3.LUT P5, RZ, R83, 0x10, RZ, 0xc0, !PT ;  /* 0x0000001053ff7812 */ /* 0x000fc800078ac0ff */
[----:B------:R-:W-:Y:S02]  /*1570*/  P2R R89, PR, RZ, 0x20 ;  /* 0x00000020ff597803 */ /* 0x000fe40000000000 */
[----:B------:R-:W-:-:S04]  /*1580*/  LOP3.LUT P5, RZ, R83, 0x20, RZ, 0xc0, !PT ;  /* 0x0000002053ff7812 */ /* 0x000fc800078ac0ff */
[----:B------:R-:W-:Y:S02]  /*1590*/  P2R R90, PR, RZ, 0x20 ;  /* 0x00000020ff5a7803 */ /* 0x000fe40000000000 */
[----:B------:R-:W-:Y:S01]  /*15a0*/  LOP3.LUT P5, RZ, R83, 0x40, RZ, 0xc0, !PT ;  /* 0x0000004053ff7812 */ /* 0x000fe200078ac0ff */
[----:B0-----:R-:W-:Y:S01]  /*15b0*/  @P4 IMAD R20, R21, R22, RZ ;  /* 0x0000001615144224 */ /* 0x001fe200078e02ff */
[----:B------:R-:W-:-:S03]  /*15c0*/  @P4 MOV R21, R111 ;  /* 0x0000006f00154202 */ /* 0x000fc60000000f00 */
[----:B------:R-:W-:Y:S01]  /*15d0*/  @P4 IMAD R23, R25, R23, R20 ;  /* 0x0000001719174224 */ /* 0x000fe200078e0214 */
[----:B------:R-:W-:-:S07]  /*15e0*/  @P4 MOV R20, R108 ;  /* 0x0000006c00144202 */ /* 0x000fce0000000f00 */
[----:B------:R-:W5:Y:S01]  /*15f0*/  @P5 LDG.E R102, desc[UR8][R56.64] ;  /* 0x0000000838665981 */ /* 0x000f62000c1e1900 */
[----:B------:R-:W-:Y:S02]  /*1600*/  @P4 IMAD.WIDE.U32 R20, R25, R22, R20 ;  /* 0x0000001619144225 */ /* 0x000fe400078e0014 */
[----:B------:R-:W0:Y:S01]  /*1610*/  @P4 LDC.64 R24, c[0x0][0x228] ;  /* 0x00008a00ff184b82 */ /* 0x000e220000000a00 */
[----:B------:R-:W5:Y:S02]  /*1620*/  @P5 LDG.E R99, desc[UR8][R54.64] ;  /* 0x0000000836635981 */ /* 0x000f64000c1e1900 */
[----:B------:R-:W-:Y:S02]  /*1630*/  @P4 IADD3 R23, R21, R23, RZ ;  /* 0x0000001715174210 */ /* 0x000fe40007ffe0ff */
[C---:B------:R-:W-:Y:S02]  /*1640*/  @P4 SHF.L.U32 R21, R20.reuse, 0x1, RZ ;  /* 0x0000000114154819 */ /* 0x040fe400000006ff */
[----:B------:R-:W-:-:S02]  /*1650*/  @P4 SHF.L.U64.HI R22, R20, 0x1, R23 ;  /* 0x0000000114164819 */ /* 0x000fc40000010217 */
[----:B------:R-:W-:-:S04]  /*1660*/  @P4 IADD3 R28, P0, R21, R28, RZ ;  /* 0x0000001c151c4210 */ /* 0x000fc80007f1e0ff */
[----:B------:R-:W-:Y:S02]  /*1670*/  @P4 IADD3.X R29, R22, R29, RZ, P0, !PT ;  /* 0x0000001d161d4210 */ /* 0x000fe400007fe4ff */
[----:B0-----:R-:W-:-:S04]  /*1680*/  @P4 IADD3 R20, P0, R21, R24, RZ ;  /* 0x0000001815144210 */ /* 0x001fc80007f1e0ff */
[----:B------:R-:W-:Y:S02]  /*1690*/  @P4 IADD3.X R21, R22, R25, RZ, P0, !PT ;  /* 0x0000001916154210 */ /* 0x000fe400007fe4ff */
[----:B------:R-:W-:Y:S01]  /*16a0*/  SHF.R.S32.HI R25, RZ, 0x1f, R75 ;  /* 0x0000001fff197819 */ /* 0x000fe2000001144b */
[----:B------:R-:W0:Y:S04]  /*16b0*/  @P3 LDC.64 R22, c[0x0][0x230] ;  /* 0x00008c00ff163b82 */ /* 0x000e280000000a00 */
[----:B------:R-:W-:Y:S01]  /*16c0*/  @P3 IMAD R24, R25, R66, RZ ;  /* 0x0000004219183224 */ /* 0x000fe200078e02ff */
[----:B------:R-:W-:-:S03]  /*16d0*/  @P3 MOV R25, R111 ;  /* 0x0000006f00193202 */ /* 0x000fc60000000f00 */
[----:B------:R-:W-:Y:S01]  /*16e0*/  @P3 IMAD R67, R75, R67, R24 ;  /* 0x000000434b433224 */ /* 0x000fe200078e0218 */
[----:B------:R-:W-:-:S05]  /*16f0*/  @P3 MOV R24, R108 ;  /* 0x0000006c00183202 */ /* 0x000fca0000000f00 */
[----:B------:R-:W-:Y:S02]  /*1700*/  @P3 IMAD.WIDE.U32 R24, R75, R66, R24 ;  /* 0x000000424b183225 */ /* 0x000fe400078e0018 */
[----:B------:R-:W1:Y:S03]  /*1710*/  @P3 LDC.64 R74, c[0x0][0x228] ;  /* 0x00008a00ff4a3b82 */ /* 0x000e660000000a00 */
[----:B------:R-:W-:Y:S02]  /*1720*/  @P3 IADD3 R67, R25, R67, RZ ;  /* 0x0000004319433210 */ /* 0x000fe40007ffe0ff */
[C---:B------:R-:W-:Y:S02]  /*1730*/  @P3 SHF.L.U32 R25, R24.reuse, 0x1, RZ ;  /* 0x0000000118193819 */ /* 0x040fe400000006ff */
[----:B------:R-:W-:Y:S02]  /*1740*/  @P3 SHF.L.U64.HI R66, R24, 0x1, R67 ;  /* 0x0000000118423819 */ /* 0x000fe40000010243 */
[----:B------:R-:W2:Y:S01]  /*1750*/  LDC R67, c[0x0][0x2ac] ;  /* 0x0000ab00ff437b82 */ /* 0x000ea20000000800 */
[----:B0-----:R-:W-:-:S04]  /*1760*/  @P3 IADD3 R22, P0, R25, R22, RZ ;  /* 0x0000001619163210 */ /* 0x001fc80007f1e0ff */
[----:B------:R-:W-:Y:S02]  /*1770*/  @P3 IADD3.X R23, R66, R23, RZ, P0, !PT ;  /* 0x0000001742173210 */ /* 0x000fe400007fe4ff */
[----:B-1----:R-:W-:-:S04]  /*1780*/  @P3 IADD3 R24, P0, R25, R74, RZ ;  /* 0x0000004a19183210 */ /* 0x002fc80007f1e0ff */
[----:B------:R-:W-:Y:S01]  /*1790*/  @P3 IADD3.X R25, R66, R75, RZ, P0, !PT ;  /* 0x0000004b42193210 */ /* 0x000fe200007fe4ff */
[----:B--2---:R-:W-:-:S05]  /*17a0*/  IMAD R92, R67, UR7, R93 ;  /* 0x00000007435c7c24 */ /* 0x004fca000f8e025d */
[----:B------:R-:W-:-:S04]  /*17b0*/  IADD3 R66, R92, 0xc0, RZ ;  /* 0x000000c05c427810 */ /* 0x000fc80007ffe0ff */
[----:B------:R-:W-:Y:S02]  /*17c0*/  SHF.R.S32.HI R67, RZ, 0x1f, R66 ;  /* 0x0000001fff437819 */ /* 0x000fe40000011442 */
[----:B------:R-:W-:-:S04]  /*17d0*/  ISETP.GE.U32.AND P0, PT, R66, UR12, PT ;  /* 0x0000000c42007c0c */ /* 0x000fc8000bf06070 */
[----:B------:R-:W-:-:S04]  /*17e0*/  ISETP.GE.AND.EX P0, PT, R67, UR13, PT, P0 ;  /* 0x0000000d43007c0c */ /* 0x000fc8000bf06300 */
[----:B------:R-:W-:-:S13]  /*17f0*/  ISETP.LT.U32.AND P0, PT, R14, 0x1c0, !P0 ;  /* 0x000001c00e00780c */ /* 0x000fda0004701070 */
[----:B------:R-:W0:Y:S08]  /*1800*/  @P0 LDC.64 R74, c[0x0][0x288] ;  /* 0x0000a200ff4a0b82 */ /* 0x000e300000000a00 */
[----:B------:R-:W1:Y:S01]  /*1810*/  @P0 LDC.64 R66, c[0x0][0x230] ;  /* 0x00008c00ff420b82 */ /* 0x000e620000000a00 */
[----:B0-----:R-:W-:Y:S01]  /*1820*/  @P0 IMAD R76, R77, R74, RZ ;  /* 0x0000004a4d4c0224 */ /* 0x001fe200078e02ff */
[----:B------:R-:W-:-:S03]  /*1830*/  @P0 MOV R77, R111 ;  /* 0x0000006f004d0202 */ /* 0x000fc60000000f00 */
[----:B------:R-:W-:Y:S01]  /*1840*/  @P0 IMAD R79, R81, R75, R76 ;  /* 0x0000004b514f0224 */ /* 0x000fe200078e024c */
[----:B------:R-:W-:-:S05]  /*1850*/  @P0 MOV R76, R108 ;  /* 0x0000006c004c0202 */ /* 0x000fca0000000f00 */
[----:B------:R-:W-:Y:S02]  /*1860*/  @P0 IMAD.WIDE.U32 R74, R81, R74, R76 ;  /* 0x0000004a514a0225 */ /* 0x000fe400078e004c */
[----:B------:R-:W0:Y:S03]  /*1870*/  @P0 LDC.64 R76, c[0x0][0x228] ;  /* 0x00008a00ff4c0b82 */ /* 0x000e260000000a00 */
[----:B------:R-:W-:Y:S02]  /*1880*/  @P0 IADD3 R75, R75, R79, RZ ;  /* 0x0000004f4b4b0210 */ /* 0x000fe40007ffe0ff */
[C---:B------:R-:W-:Y:S02]  /*1890*/  @P0 SHF.L.U32 R81, R74.reuse, 0x1, RZ ;  /* 0x000000014a510819 */ /* 0x040fe400000006ff */
[----:B------:R-:W-:Y:S02]  /*18a0*/  @P0 SHF.L.U64.HI R74, R74, 0x1, R75 ;  /* 0x000000014a4a0819 */ /* 0x000fe4000001024b */
[----:B-1----:R-:W-:-:S04]  /*18b0*/  @P0 IADD3 R66, P6, R81, R66, RZ ;  /* 0x0000004251420210 */ /* 0x002fc80007fde0ff */
[----:B------:R-:W-:Y:S02]  /*18c0*/  @P0 IADD3.X R67, R74, R67, RZ, P6, !PT ;  /* 0x000000434a430210 */ /* 0x000fe400037fe4ff */
[----:B0-----:R-:W-:-:S04]  /*18d0*/  @P0 IADD3 R80, P6, R81, R76, RZ ;  /* 0x0000004c51500210 */ /* 0x001fc80007fde0ff */
[----:B------:R-:W-:Y:S02]  /*18e0*/  @P0 IADD3.X R81, R74, R77, RZ, P6, !PT ;  /* 0x0000004d4a510210 */ /* 0x000fe400037fe4ff */
[----:B------:R-:W-:Y:S02]  /*18f0*/  CS2R R74, SRZ ;  /* 0x00000000004a7805 */ /* 0x000fe4000001ff00 */
[----:B------:R-:W-:-:S04]  /*1900*/  IADD3 R76, R92, 0xd0, RZ ;  /* 0x000000d05c4c7810 */ /* 0x000fc80007ffe0ff */
[----:B------:R-:W-:Y:S01]  /*1910*/  SHF.R.S32.HI R77, RZ, 0x1f, R76 ;  /* 0x0000001fff4d7819 */ /* 0x000fe2000001144c */
[----:B------:R0:W5:Y:S04]  /*1920*/  @P0 LDG.E R74, desc[UR8][R66.64] ;  /* 0x00000008424a0981 */ /* 0x000168000c1e1900 */
[----:B------:R-:W5:Y:S01]  /*1930*/  @P0 LDG.E R75, desc[UR8][R80.64] ;  /* 0x00000008504b0981 */ /* 0x000f62000c1e1900 */
[----:B------:R-:W-:-:S04]  /*1940*/  ISETP.GE.U32.AND P0, PT, R76, UR12, PT ;  /* 0x0000000c4c007c0c */ /* 0x000fc8000bf06070 */
[----:B------:R-:W-:-:S04]  /*1950*/  ISETP.GE.AND.EX P0, PT, R77, UR13, PT, P0 ;  /* 0x0000000d4d007c0c */ /* 0x000fc8000bf06300 */
[----:B------:R-:W-:-:S13]  /*1960*/  ISETP.LT.U32.AND P0, PT, R14, 0x1c0, !P0 ;  /* 0x000001c00e00780c */ /* 0x000fda0004701070 */
[----:B------:R-:W1:Y:S01]  /*1970*/  @P0 LDC.64 R76, c[0x0][0x288] ;  /* 0x0000a200ff4c0b82 */ /* 0x000e620000000a00 */
[----:B0-----:R-:W-:-:S07]  /*1980*/  @P0 MOV R67, R111 ;  /* 0x0000006f00430202 */ /* 0x001fce0000000f00 */
[----:B------:R-:W0:Y:S01]  /*1990*/  @P0 LDC.64 R78, c[0x0][0x230] ;  /* 0x00008c00ff4e0b82 */ /* 0x000e220000000a00 */
[----:B-1----:R-:W-:-:S04]  /*19a0*/  @P0 IMAD R66, R87, R76, RZ ;  /* 0x0000004c57420224 */ /* 0x002fc800078e02ff */
[----:B------:R-:W-:Y:S01]  /*19b0*/  @P0 IMAD R77, R85, R77, R66 ;  /* 0x0000004d554d0224 */ /* 0x000fe200078e0242 */
[----:B------:R-:W-:-:S05]  /*19c0*/  @P0 MOV R66, R108 ;  /* 0x0000006c00420202 */ /* 0x000fca0000000f00 */
[----:B------:R-:W-:Y:S02]  /*19d0*/  @P0 IMAD.WIDE.U32 R66, R85, R76, R66 ;  /* 0x0000004c55420225 */ /* 0x000fe400078e0042 */
[----:B------:R-:W1:Y:S03]  /*19e0*/  @P0 LDC.64 R84, c[0x0][0x228] ;  /* 0x00008a00ff540b82 */ /* 0x000e660000000a00 */
[----:B------:R-:W-:Y:S02]  /*19f0*/  @P0 IADD3 R77, R67, R77, RZ ;  /* 0x0000004d434d0210 */ /* 0x000fe40007ffe0ff */
[C---:B------:R-:W-:Y:S02]  /*1a00*/  @P0 SHF.L.U32 R67, R66.reuse, 0x1, RZ ;  /* 0x0000000142430819 */ /* 0x040fe400000006ff */
[----:B------:R-:W-:Y:S02]  /*1a10*/  @P0 SHF.L.U64.HI R66, R66, 0x1, R77 ;  /* 0x0000000142420819 */ /* 0x000fe4000001024d */
[----:B------:R-:W-:-:S02]  /*1a20*/  CS2R R76, SRZ ;  /* 0x00000000004c7805 */ /* 0x000fc4000001ff00 */
[----:B0-----:R-:W-:-:S04]  /*1a30*/  @P0 IADD3 R78, P6, R67, R78, RZ ;  /* 0x0000004e434e0210 */ /* 0x001fc80007fde0ff */
[----:B------:R-:W-:-:S05]  /*1a40*/  @P0 IADD3.X R79, R66, R79, RZ, P6, !PT ;  /* 0x0000004f424f0210 */ /* 0x000fca00037fe4ff */
[----:B------:R0:W5:Y:S01]  /*1a50*/  @P0 LDG.E R76, desc[UR8][R78.64] ;  /* 0x000000084e4c0981 */ /* 0x000162000c1e1900 */
[----:B-1----:R-:W-:-:S04]  /*1a60*/  @P0 IADD3 R84, P6, R67, R84, RZ ;  /* 0x0000005443540210 */ /* 0x002fc80007fde0ff */
[----:B------:R-:W-:Y:S02]  /*1a70*/  @P0 IADD3.X R85, R66, R85, RZ, P6, !PT ;  /* 0x0000005542550210 */ /* 0x000fe400037fe4ff */
[----:B------:R-:W-:-:S03]  /*1a80*/  IADD3 R66, R92, 0xe0, RZ ;  /* 0x000000e05c427810 */ /* 0x000fc60007ffe0ff */
[----:B------:R1:W5:Y:S01]  /*1a90*/  @P0 LDG.E R77, desc[UR8][R84.64] ;  /* 0x00000008544d0981 */ /* 0x000362000c1e1900 */
[----:B------:R-:W-:Y:S02]  /*1aa0*/  SHF.R.S32.HI R67, RZ, 0x1f, R66 ;  /* 0x0000001fff437819 */ /* 0x000fe40000011442 */
[----:B------:R-:W-:-:S04]  /*1ab0*/  ISETP.GE.U32.AND P0, PT, R66, UR12, PT ;  /* 0x0000000c42007c0c */ /* 0x000fc8000bf06070 */
[----:B------:R-:W-:-:S04]  /*1ac0*/  ISETP.GE.AND.EX P0, PT, R67, UR13, PT, P0 ;  /* 0x0000000d43007c0c */ /* 0x000fc8000bf06300 */
[----:B------:R-:W-:-:S13]  /*1ad0*/  ISETP.LT.U32.AND P0, PT, R14, 0x1c0, !P0 ;  /* 0x000001c00e00780c */ /* 0x000fda0004701070 */
[----:B------:R-:W2:Y:S01]  /*1ae0*/  @P0 LDC.64 R66, c[0x0][0x288] ;  /* 0x0000a200ff420b82 */ /* 0x000ea20000000a00 */
[----:B------:R-:W-:-:S04]  /*1af0*/  IADD3 R87, R12, 0xe0, RZ ;  /* 0x000000e00c577810 */ /* 0x000fc80007ffe0ff */
[----:B------:R-:W-:Y:S02]  /*1b00*/  SHF.R.S32.HI R93, RZ, 0x1f, R87 ;  /* 0x0000001fff5d7819 */ /* 0x000fe40000011457 */
[----:B0-----:R-:W-:Y:S01]  /*1b10*/  @P0 MOV R79, R111 ;  /* 0x0000006f004f0202 */ /* 0x001fe20000000f00 */
[----:B------:R-:W0:Y:S02]  /*1b20*/  @P0 LDC.64 R80, c[0x0][0x230] ;  /* 0x00008c00ff500b82 */ /* 0x000e240000000a00 */
[----:B--2---:R-:W-:-:S04]  /*1b30*/  @P0 IMAD R78, R93, R66, RZ ;  /* 0x000000425d4e0224 */ /* 0x004fc800078e02ff */
[----:B------:R-:W-:Y:S01]  /*1b40*/  @P0 IMAD R67, R87, R67, R78 ;  /* 0x0000004357430224 */ /* 0x000fe200078e024e */
[----:B------:R-:W-:-:S05]  /*1b50*/  @P0 MOV R78, R108 ;  /* 0x0000006c004e0202 */ /* 0x000fca0000000f00 */
[----:B------:R-:W-:Y:S02]  /*1b60*/  @P0 IMAD.WIDE.U32 R78, R87, R66, R78 ;  /* 0x00000042574e0225 */ /* 0x000fe400078e004e */
[----:B------:R-:W2:Y:S03]  /*1b70*/  @P0 LDC.64 R86, c[0x0][0x228] ;  /* 0x00008a00ff560b82 */ /* 0x000ea60000000a00 */
[----:B------:R-:W-:Y:S02]  /*1b80*/  @P0 IADD3 R79, R79, R67, RZ ;  /* 0x000000434f4f0210 */ /* 0x000fe40007ffe0ff */
[C---:B------:R-:W-:Y:S02]  /*1b90*/  @P0 SHF.L.U32 R67, R78.reuse, 0x1, RZ ;  /* 0x000000014e430819 */ /* 0x040fe400000006ff */
[----:B------:R-:W-:Y:S02]  /*1ba0*/  @P0 SHF.L.U64.HI R78, R78, 0x1, R79 ;  /* 0x000000014e4e0819 */ /* 0x000fe4000001024f */
[----:B0-----:R-:W-:-:S04]  /*1bb0*/  @P0 IADD3 R80, P6, R67, R80, RZ ;  /* 0x0000005043500210 */ /* 0x001fc80007fde0ff */
[----:B------:R-:W-:Y:S02]  /*1bc0*/  @P0 IADD3.X R81, R78, R81, RZ, P6, !PT ;  /* 0x000000514e510210 */ /* 0x000fe400037fe4ff */
[----:B------:R-:W-:Y:S02]  /*1bd0*/  IADD3 R92, R92, 0xf0, RZ ;  /* 0x000000f05c5c7810 */ /* 0x000fe40007ffe0ff */
[----:B--2---:R-:W-:-:S04]  /*1be0*/  @P0 IADD3 R86, P6, R67, R86, RZ ;  /* 0x0000005643560210 */ /* 0x004fc80007fde0ff */
[----:B------:R-:W-:Y:S02]  /*1bf0*/  @P0 IADD3.X R87, R78, R87, RZ, P6, !PT ;  /* 0x000000574e570210 */ /* 0x000fe400037fe4ff */
[----:B------:R-:W-:Y:S02]  /*1c00*/  CS2R R78, SRZ ;  /* 0x00000000004e7805 */ /* 0x000fe4000001ff00 */
[----:B------:R-:W-:-:S04]  /*1c10*/  SHF.R.S32.HI R66, RZ, 0x1f, R92 ;  /* 0x0000001fff427819 */ /* 0x000fc8000001145c */
[----:B------:R0:W5:Y:S04]  /*1c20*/  @P0 LDG.E R78, desc[UR8][R80.64] ;  /* 0x00000008504e0981 */ /* 0x000168000c1e1900 */
[----:B------:R2:W5:Y:S01]  /*1c30*/  @P0 LDG.E R79, desc[UR8][R86.64] ;  /* 0x00000008564f0981 */ /* 0x000562000c1e1900 */
[----:B------:R-:W-:-:S04]  /*1c40*/  ISETP.GE.U32.AND P0, PT, R92, UR12, PT ;  /* 0x0000000c5c007c0c */ /* 0x000fc8000bf06070 */
[----:B------:R-:W-:-:S04]  /*1c50*/  ISETP.GE.AND.EX P0, PT, R66, UR13, PT, P0 ;  /* 0x0000000d42007c0c */ /* 0x000fc8000bf06300 */
[----:B------:R-:W-:-:S13]  /*1c60*/  ISETP.LT.U32.AND P0, PT, R14, 0x1c0, !P0 ;  /* 0x000001c00e00780c */ /* 0x000fda0004701070 */
[----:B------:R-:W3:Y:S01]  /*1c70*/  @P0 LDC.64 R66, c[0x0][0x288] ;  /* 0x0000a200ff420b82 */ /* 0x000ee20000000a00 */
[----:B------:R-:W-:-:S07]  /*1c80*/  SHF.R.S32.HI R93, RZ, 0x1f, R19 ;  /* 0x0000001fff5d7819 */ /* 0x000fce0000011413 */
[----:B-1----:R-:W1:Y:S01]  /*1c90*/  @P0 LDC.64 R84, c[0x0][0x230] ;  /* 0x00008c00ff540b82 */ /* 0x002e620000000a00 */
[----:B0-----:R-:W-:Y:S02]  /*1ca0*/  @P0 MOV R80, R108 ;  /* 0x0000006c00500202 */ /* 0x001fe40000000f00 */
[----:B------:R-:W-:-:S05]  /*1cb0*/  @P0 MOV R81, R111 ;  /* 0x0000006f00510202 */ /* 0x000fca0000000f00 */
[----:B--2---:R-:W0:Y:S01]  /*1cc0*/  @P0 LDC.64 R86, c[0x0][0x228] ;  /* 0x00008a00ff560b82 */ /* 0x004e220000000a00 */
[-C--:B---3--:R-:W-:Y:S02]  /*1cd0*/  @P0 IMAD R92, R93, R66.reuse, RZ ;  /* 0x000000425d5c0224 */ /* 0x088fe400078e02ff */
[----:B------:R-:W-:-:S04]  /*1ce0*/  @P0 IMAD.WIDE.U32 R80, R19, R66, R80 ;  /* 0x0000004213500225 */ /* 0x000fc800078e0050 */
[----:B------:R-:W-:-:S05]  /*1cf0*/  @P0 IMAD R67, R19, R67, R92 ;  /* 0x0000004313430224 */ /* 0x000fca00078e025c */
[----:B------:R-:W-:Y:S02]  /*1d00*/  @P0 IADD3 R81, R81, R67, RZ ;  /* 0x0000004351510210 */ /* 0x000fe40007ffe0ff */
[C---:B------:R-:W-:Y:S02]  /*1d10*/  @P0 SHF.L.U32 R67, R80.reuse, 0x1, RZ ;  /* 0x0000000150430819 */ /* 0x040fe400000006ff */
[----:B------:R-:W-:Y:S02]  /*1d20*/  @P0 SHF.L.U64.HI R80, R80, 0x1, R81 ;  /* 0x0000000150500819 */ /* 0x000fe40000010251 */
[----:B-1----:R-:W-:-:S04]  /*1d30*/  @P0 IADD3 R84, P6, R67, R84, RZ ;  /* 0x0000005443540210 */ /* 0x002fc80007fde0ff */
[----:B------:R-:W-:Y:S02]  /*1d40*/  @P0 IADD3.X R85, R80, R85, RZ, P6, !PT ;  /* 0x0000005550550210 */ /* 0x000fe400037fe4ff */
[----:B0-----:R-:W-:Y:S02]  /*1d50*/  @P0 IADD3 R86, P6, R67, R86, RZ ;  /* 0x0000005643560210 */ /* 0x001fe40007fde0ff */
[----:B------:R-:W0:Y:S02]  /*1d60*/  LDC.64 R66, c[0x0][0x248] ;  /* 0x00009200ff427b82 */ /* 0x000e240000000a00 */
[----:B0-----:R-:W-:-:S06]  /*1d70*/  IMAD.WIDE R66, R3, 0x8, R66 ;  /* 0x0000000803427825 */ /* 0x001fcc00078e0242 */
[----:B------:R-:W2:Y:S01]  /*1d80*/  LDG.E.64 R66, desc[UR8][R66.64] ;  /* 0x0000000842427981 */ /* 0x000ea2000c1e1b00 */
[----:B------:R-:W-:Y:S02]  /*1d90*/  @P0 IADD3.X R87, R80, R87, RZ, P6, !PT ;  /* 0x0000005750570210 */ /* 0x000fe400037fe4ff */
[----:B------:R-:W-:-:S06]  /*1da0*/  CS2R R80, SRZ ;  /* 0x0000000000507805 */ /* 0x000fcc000001ff00 */
[----:B------:R-:W5:Y:S04]  /*1db0*/  @P0 LDG.E R80, desc[UR8][R84.64] ;  /* 0x0000000854500981 */ /* 0x000f68000c1e1900 */
[----:B------:R0:W5:Y:S01]  /*1dc0*/  @P0 LDG.E R81, desc[UR8][R86.64] ;  /* 0x0000000856510981 */ /* 0x000162000c1e1900 */
[----:B------:R-:W-:-:S13]  /*1dd0*/  ISETP.NE.AND P5, PT, R90, RZ, PT ;  /* 0x000000ff5a00720c */ /* 0x000fda0003fa5270 */
[----:B------:R-:W5:Y:S04]  /*1de0*/  @P5 LDG.E R97, desc[UR8][R52.64] ;  /* 0x0000000834615981 */ /* 0x000f68000c1e1900 */
[----:B------:R-:W5:Y:S01]  /*1df0*/  @P5 LDG.E R96, desc[UR8][R50.64] ;  /* 0x0000000832605981 */ /* 0x000f62000c1e1900 */
[----:B------:R-:W-:Y:S02]  /*1e00*/  ISETP.NE.AND P5, PT, R89, RZ, PT ;  /* 0x000000ff5900720c */ /* 0x000fe40003fa5270 */
[----:B------:R-:W-:Y:S02]  /*1e10*/  MOV R107, 0x3f800000 ;  /* 0x3f800000006b7802 */ /* 0x000fe40000000f00 */
[----:B------:R-:W-:Y:S02]  /*1e20*/  CS2R R104, SRZ ;  /* 0x0000000000687805 */ /* 0x000fe4000001ff00 */
[----:B------:R-:W-:-:S04]  /*1e30*/  LOP3.LUT P6, RZ, R83, 0x2, RZ, 0xc0, !PT ;  /* 0x0000000253ff7812 */ /* 0x000fc800078cc0ff */
[----:B------:R-:W5:Y:S04]  /*1e40*/  @P2 LDG.E R105, desc[UR8][R72.64] ;  /* 0x0000000848692981 */ /* 0x000f68000c1e1900 */
[----:B------:R-:W5:Y:S04]  /*1e50*/  @P5 LDG.E R98, desc[UR8][R48.64] ;  /* 0x0000000830625981 */ /* 0x000f68000c1e1900 */
[----:B------:R-:W5:Y:S01]  /*1e60*/  @P5 LDG.E R95, desc[UR8][R46.64] ;  /* 0x000000082e5f5981 */ /* 0x000f62000c1e1900 */
[----:B------:R-:W-:-:S03]  /*1e70*/  ISETP.NE.AND P5, PT, R88, RZ, PT ;  /* 0x000000ff5800720c */ /* 0x000fc60003fa5270 */
[----:B------:R1:W5:Y:S01]  /*1e80*/  @P2 LDG.E R104, desc[UR8][R70.64] ;  /* 0x0000000846682981 */ /* 0x000362000c1e1900 */
[----:B------:R-:W-:Y:S02]  /*1e90*/  ISETP.NE.AND P2, PT, R91, RZ, PT ;  /* 0x000000ff5b00720c */ /* 0x000fe40003f45270 */
[----:B------:R-:W-:Y:S02]  /*1ea0*/  CS2R R100, SRZ ;  /* 0x0000000000647805 */ /* 0x000fe4000001ff00 */
[----:B------:R-:W-:Y:S02]  /*1eb0*/  CS2R R90, SRZ ;  /* 0x00000000005a7805 */ /* 0x000fe4000001ff00 */
[----:B------:R-:W-:Y:S02]  /*1ec0*/  CS2R R88, SRZ ;  /* 0x0000000000587805 */ /* 0x000fe4000001ff00 */
[----:B0-----:R-:W-:Y:S02]  /*1ed0*/  CS2R R86, SRZ ;  /* 0x0000000000567805 */ /* 0x001fe4000001ff00 */
[----:B------:R-:W-:Y:S01]  /*1ee0*/  CS2R R84, SRZ ;  /* 0x0000000000547805 */ /* 0x000fe2000001ff00 */
[----:B------:R-:W5:Y:S04]  /*1ef0*/  @P1 LDG.E R101, desc[UR8][R60.64] ;  /* 0x000000083c651981 */ /* 0x000f68000c1e1900 */
[----:B------:R-:W5:Y:S04]  /*1f00*/  @P1 LDG.E R100, desc[UR8][R58.64] ;  /* 0x000000083a641981 */ /* 0x000f68000c1e1900 */
[----:B------:R-:W5:Y:S04]  /*1f10*/  @P2 LDG.E R103, desc[UR8][R62.64] ;  /* 0x000000083e672981 */ /* 0x000f68000c1e1900 */
[----:B------:R-:W5:Y:S04]  /*1f20*/  @P6 LDG.E R89, desc[UR8][R36.64] ;  /* 0x0000000824596981 */ /* 0x000f68000c1e1900 */
[----:B------:R-:W5:Y:S04]  /*1f30*/  @P6 LDG.E R88, desc[UR8][R34.64] ;  /* 0x0000000822586981 */ /* 0x000f68000c1e1900 */
[----:B------:R-:W5:Y:S04]  /*1f40*/  @P4 LDG.E R85, desc[UR8][R28.64] ;  /* 0x000000081c554981 */ /* 0x000f68000c1e1900 */
[----:B------:R-:W5:Y:S04]  /*1f50*/  @P4 LDG.E R84, desc[UR8][R20.64] ;  /* 0x0000000814544981 */ /* 0x000f68000c1e1900 */
[----:B------:R-:W5:Y:S01]  /*1f60*/  @P3 LDG.E R86, desc[UR8][R22.64] ;  /* 0x0000000816563981 */ /* 0x000f62000c1e1900 */
[----:B--2---:R-:W-:-:S05]  /*1f70*/  FFMA.FTZ R93, -R66, R66, R67 ;  /* 0x00000042425d7223 */ /* 0x004fca0000010143 */
[----:B------:R-:W-:-:S13]  /*1f80*/  FSETP.GTU.FTZ.AND P0, PT, R93, RZ, PT ;  /* 0x000000ff5d00720b */ /* 0x000fda0003f1c000 */
[----:B------:R-:W0:Y:S01]  /*1f90*/  @P0 LDC R92, c[0x0][0x250] ;  /* 0x00009400ff5c0b82 */ /* 0x000e220000000800 */
[----:B------:R-:W-:-:S06]  /*1fa0*/  MOV R67, RZ ;  /* 0x000000ff00437202 */ /* 0x000fcc0000000f00 */
[----:B------:R-:W5:Y:S01]  /*1fb0*/  @P3 LDG.E R67, desc[UR8][R24.64] ;  /* 0x0000000818433981 */ /* 0x000f62000c1e1900 */
[----:B0-----:R-:W-:-:S04]  /*1fc0*/  @P0 FADD.FTZ R92, R93, R92 ;  /* 0x0000005c5d5c0221 */ /* 0x001fc80000010000 */
[----:B------:R0:W2:Y:S02]  /*1fd0*/  @P0 MUFU.RSQ R107, R92 ;  /* 0x0000005c006b0308 */ /* 0x0000a40000001400 */
[----:B0-----:R-:W-:-:S06]  /*1fe0*/  CS2R R92, SRZ ;  /* 0x00000000005c7805 */ /* 0x001fcc000001ff00 */
[----:B------:R-:W5:Y:S04]  /*1ff0*/  @P5 LDG.E R93, desc[UR8][R44.64] ;  /* 0x000000082c5d5981 */ /* 0x000f68000c1e1900 */
[----:B------:R-:W5:Y:S01]  /*2000*/  @P5 LDG.E R92, desc[UR8][R42.64] ;  /* 0x000000082a5c5981 */ /* 0x000f62000c1e1900 */
[----:B------:R-:W-:-:S13]  /*2010*/  ISETP.NE.AND P5, PT, R26, RZ, PT ;  /* 0x000000ff1a00720c */ /* 0x000fda0003fa5270 */
[----:B------:R-:W5:Y:S04]  /*2020*/  @P5 LDG.E R90, desc[UR8][R32.64] ;  /* 0x00000008205a5981 */ /* 0x000f68000c1e1900 */
[----:B------:R-:W5:Y:S01]  /*2030*/  @P5 LDG.E R87, desc[UR8][R30.64] ;  /* 0x000000081e575981 */ /* 0x000f62000c1e1900 */
[----:B------:R-:W-:Y:S02]  /*2040*/  LOP3.LUT P0, RZ, R83, 0x4, RZ, 0xc0, !PT ;  /* 0x0000000453ff7812 */ /* 0x000fe4000780c0ff */
[----:B------:R-:W-:Y:S01]  /*2050*/  MOV R106, RZ ;  /* 0x000000ff006a7202 */ /* 0x000fe20000000f00 */
[----:B------:R-:W-:Y:S01]  /*2060*/  BSSY B0, `(.L_x_102) ;  /* 0x0000012000007945 */ /* 0x000fe20003800000 */
[----:B-1----:R-:W-:-:S04]  /*2070*/  CS2R R70, SRZ ;  /* 0x0000000000467805 */ /* 0x002fc8000001ff00 */
[----:B------:R0:W5:Y:S05]  /*2080*/  @P2 LDG.E R106, desc[UR8][R68.64] ;  /* 0x00000008446a2981 */ /* 0x00016a000c1e1900 */
[----:B------:R1:W5:Y:S04]  /*2090*/  @P0 LDG.E R94, desc[UR8][R40.64] ;  /* 0x00000008285e0981 */ /* 0x000368000c1e1900 */
[----:B------:R1:W5:Y:S01]  /*20a0*/  @P0 LDG.E R91, desc[UR8][R38.64] ;  /* 0x00000008265b0981 */ /* 0x000362000c1e1900 */
[----:B------:R-:W-:-:S02]  /*20b0*/  ISETP.GT.U32.AND P0, PT, R14, 0x1bf, PT ;  /* 0x000001bf0e00780c */ /* 0x000fc40003f04070 */
[----:B0-----:R-:W-:-:S11]  /*20c0*/  CS2R R68, SRZ ;  /* 0x0000000000447805 */ /* 0x001fd6000001ff00 */
[----:B-12---:R-:W-:Y:S05]  /*20d0*/  @P0 BRA `(.L_x_103) ;  /* 0x0000000000280947 */ /* 0x006fea0003800000 */
        /* <DEDUP_REMOVED lines=8> */
[----:B0-----:R-:W-:-:S05]  /*2160*/  IMAD.WIDE R22, R113, 0x4, R22 ;  /* 0x0000000471167825 */ /* 0x001fca00078e0216 */
[----:B------:R1:W5:Y:S02]  /*2170*/  LDG.E.64 R68, desc[UR8][R22.64] ;  /* 0x0000000816447981 */ /* 0x000364000c1e1b00 */
.L_x_103:
[----:B------:R-:W-:Y:S05]  /*2180*/  BSYNC B0 ;  /* 0x0000000000007941 */ /* 0x000fea0003800000 */
.L_x_102:
[----:B------:R-:W-:Y:S02]  /*2190*/  ISETP.NE.AND P0, PT, RZ, UR10, PT ;  /* 0x0000000aff007c0c */ /* 0x000fe4000bf05270 */
[C---:B-1---5:R-:W-:Y:S02]  /*21a0*/  PRMT R20, R105.reuse, 0x7632, R20 ;  /* 0x0000763269147816 */ /* 0x062fe40000000014 */
[----:B------:R-:W-:Y:S02]  /*21b0*/  SHF.L.U32 R21, R105, 0x10, RZ ;  /* 0x0000001069157819 */ /* 0x000fe400000006ff */
[----:B------:R-:W-:Y:S02]  /*21c0*/  PRMT R22, R104, 0x7632, R22 ;  /* 0x0000763268167816 */ /* 0x000fe40000000016 */
[----:B------:R-:W-:Y:S02]  /*21d0*/  PRMT R24, R106, 0x7632, R24 ;  /* 0x000076326a187816 */ /* 0x000fe40000000018 */
[----:B------:R-:W-:Y:S01]  /*21e0*/  SHF.L.U32 R25, R20, 0x10, RZ ;  /* 0x0000001014197819 */ /* 0x000fe200000006ff */
[----:B------:R-:W-:Y:S01]  /*21f0*/  FADD.FTZ R20, -R66, R21 ;  /* 0x0000001542147221 */ /* 0x000fe20000010100 */
[----:B------:R-:W-:-:S02]  /*2200*/  SHF.L.U32 R29, R106, 0x10, RZ ;  /* 0x000000106a1d7819 */ /* 0x000fc400000006ff */
[----:B------:R-:W-:Y:S01]  /*2210*/  SHF.L.U32 R28, R22, 0x10, RZ ;  /* 0x00000010161c7819 */ /* 0x000fe200000006ff */
[----:B------:R-:W-:Y:S01]  /*2220*/  FADD.FTZ R22, -R66, R25 ;  /* 0x0000001942167221 */ /* 0x000fe20000010100 */
[----:B------:R-:W-:Y:S01]  /*2230*/  SHF.L.U32 R31, R24, 0x10, RZ ;  /* 0x00000010181f7819 */ /* 0x000fe200000006ff */
[----:B------:R-:W-:Y:S01]  /*2240*/  FADD.FTZ R36, -R66, R29 ;  /* 0x0000001d42247221 */ /* 0x000fe20000010100 */
[----:B------:R-:W-:Y:S01]  /*2250*/  PRMT R30, R103, 0x7632, R30 ;  /* 0x00007632671e7816 */ /* 0x000fe2000000001e */
[-C--:B------:R-:W-:Y:S01]  /*2260*/  FMUL.FTZ R21, R20, R107.reuse ;  /* 0x0000006b14157220 */ /* 0x080fe20000410000 */
[----:B------:R-:W-:Y:S01]  /*2270*/  LOP3.LUT R83, R83, 0xfffffeff, RZ, 0xc0, !PT ;  /* 0xfffffeff53537812 */ /* 0x000fe200078ec0ff */
[----:B------:R-:W-:Y:S01]  /*2280*/  FADD.FTZ R38, -R66, R31 ;  /* 0x0000001f42267221 */ /* 0x000fe20000010100 */
[----:B------:R-:W-:Y:S01]  /*2290*/  SHF.L.U32 R26, R104, 0x10, RZ ;  /* 0x00000010681a7819 */ /* 0x000fe200000006ff */
[----:B------:R-:W-:Y:S01]  /*22a0*/  FMUL.FTZ R22, R22, R107 ;  /* 0x0000006b16167220 */ /* 0x000fe20000410000 */
[----:B------:R-:W-:-:S02]  /*22b0*/  SHF.L.U32 R23, R103, 0x10, RZ ;  /* 0x0000001067177819 */ /* 0x000fc400000006ff */
[----:B------:R-:W-:Y:S02]  /*22c0*/  SHF.L.U32 R24, R30, 0x10, RZ ;  /* 0x000000101e187819 */ /* 0x000fe400000006ff */
[----:B------:R-:W-:Y:S01]  /*22d0*/  @P0 LOP3.LUT R83, R83, 0x100, RZ, 0xfc, !PT ;  /* 0x0000010053530812 */ /* 0x000fe200078efcff */
        /* <DEDUP_REMOVED lines=19> */
.L_x_104:
[----:B------:R-:W-:Y:S01]  /*2410*/  FMUL.FTZ R20, R26, R68 ;  /* 0x000000441a147220 */ /* 0x000fe20000410000 */
[C---:B------:R-:W-:Y:S01]  /*2420*/  FFMA.FTZ R40, R21.reuse, R26, RZ ;  /* 0x0000001a15287223 */ /* 0x040fe200000100ff */
[----:B------:R-:W-:Y:S01]  /*2430*/  FMUL.FTZ R39, R36, R107 ;  /* 0x0000006b24277220 */ /* 0x000fe20000410000 */
[----:B------:R-:W-:Y:S01]  /*2440*/  FMUL.FTZ R25, R28, R69 ;  /* 0x000000451c197220 */ /* 0x000fe20000410000 */
[----:B------:R-:W-:Y:S01]  /*2450*/  FFMA.FTZ R21, R21, R20, RZ ;  /* 0x0000001415157223 */ /* 0x000fe200000100ff */
[----:B------:R-:W-:Y:S01]  /*2460*/  FADD.FTZ R20, RZ, R20 ;  /* 0x00000014ff147221 */ /* 0x000fe20000010000 */
[----:B------:R-:W-:Y:S01]  /*2470*/  FMUL.FTZ R38, R38, R107 ;  /* 0x0000006b26267220 */ /* 0x000fe20000410000 */
        /* <DEDUP_REMOVED lines=19> */
.L_x_105:
[----:B------:R-:W-:Y:S01]  /*25b0*/  FADD.FTZ R26, RZ, R26 ;  /* 0x0000001aff1a7221 */ /* 0x000fe20000010000 */
[----:B------:R-:W-:Y:S01]  /*25c0*/  FFMA.FTZ R29, R22, R25, R21 ;  /* 0x00000019161d7223 */ /* 0x000fe20000010015 */
[----:B------:R-:W-:Y:S01]  /*25d0*/  FADD.FTZ R31, R25, R20 ;  /* 0x00000014191f7221 */ /* 0x000fe20000010000 */
[----:B------:R-:W-:Y:S01]  /*25e0*/  FFMA.FTZ R40, R39, R23, R40 ;  /* 0x0000001727287223 */ /* 0x000fe20000010028 */
[----:B------:R-:W-:Y:S01]  /*25f0*/  FMUL.FTZ R20, R23, R68 ;  /* 0x0000004417147220 */ /* 0x000fe20000410000 */
[--C-:B------:R-:W-:Y:S01]  /*2600*/  FADD.FTZ R72, R26, R23.reuse ;  /* 0x000000171a487221 */ /* 0x100fe20000010000 */
[----:B------:R-:W-:Y:S01]  /*2610*/  FFMA.FTZ R25, R22, R28, RZ ;  /* 0x0000001c16197223 */ /* 0x000fe200000100ff */
[----:B------:R-:W-:Y:S01]  /*2620*/  FADD.FTZ R21, RZ, R28 ;  /* 0x0000001cff157221 */ /* 0x000fe20000010000 */
[----:B------:R-:W-:Y:S01]  /*2630*/  PRMT R23, R101, 0x7632, R23 ;  /* 0x0000763265177816 */ /* 0x000fe20000000017 */
[----:B------:R-:W-:Y:S01]  /*2640*/  FFMA.FTZ R22, R39, R20, R29 ;  /* 0x0000001427167223 */ /* 0x000fe2000001001d */
[----:B------:R-:W-:Y:S01]  /*2650*/  FFMA.FTZ R63, R38, R24, R25 ;  /* 0x00000018263f7223 */ /* 0x000fe20000010019 */
[----:B------:R-:W-:Y:S01]  /*2660*/  FADD.FTZ R35, R21, R24 ;  /* 0x0000001815237221 */ /* 0x000fe20000010000 */
[----:B------:R-:W-:Y:S01]  /*2670*/  FMUL.FTZ R21, R24, R69 ;  /* 0x0000004518157220 */ /* 0x000fe20000410000 */
[----:B------:R-:W-:Y:S01]  /*2680*/  SHF.L.U32 R25, R101, 0x10, RZ ;  /* 0x0000001065197819 */ /* 0x000fe200000006ff */
[----:B------:R-:W-:Y:S01]  /*2690*/  FADD.FTZ R20, R31, R20 ;  /* 0x000000141f147221 */ /* 0x000fe20000010000 */
[----:B------:R-:W-:Y:S01]  /*26a0*/  SHF.L.U32 R23, R23, 0x10, RZ ;  /* 0x0000001017177819 */ /* 0x000fe200000006ff */
[--C-:B------:R-:W-:Y:S01]  /*26b0*/  FFMA.FTZ R37, R38, R21, R22.reuse ;  /* 0x0000001526257223 */ /* 0x100fe20000010016 */
[----:B------:R-:W-:Y:S01]  /*26c0*/  PRMT R22, R100, 0x7632, R22 ;  /* 0x0000763264167816 */ /* 0x000fe20000000016 */
[----:B------:R-:W-:-:S02]  /*26d0*/  FADD.FTZ R24, -R66, R25 ;  /* 0x0000001942187221 */ /* 0x000fc40000010100 */
[----:B------:R-:W-:Y:S01]  /*26e0*/  FADD.FTZ R26, -R66, R23 ;  /* 0x00000017421a7221 */ /* 0x000fe20000010100 */
[----:B------:R-:W-:Y:S01]  /*26f0*/  SHF.L.U32 R23, R100, 0x10, RZ ;  /* 0x0000001064177819 */ /* 0x000fe200000006ff */
[-C--:B------:R-:W-:Y:S01]  /*2700*/  FMUL.FTZ R39, R24, R107.reuse ;  /* 0x0000006b18277220 */ /* 0x080fe20000410000 */
[----:B------:R-:W-:Y:S01]  /*2710*/  SHF.L.U32 R22, R22, 0x10, RZ ;  /* 0x0000001016167819 */ /* 0x000fe200000006ff */
        /* <DEDUP_REMOVED lines=20> */
.L_x_106:
[----:B------:R-:W-:Y:S01]  /*2860*/  FMUL.FTZ R24, R23, R68 ;  /* 0x0000004417187220 */ /* 0x000fe20000410000 */
[----:B------:R-:W-:Y:S01]  /*2870*/  FADD.FTZ R25, R21, R20 ;  /* 0x0000001415197221 */ /* 0x000fe20000010000 */
[--C-:B------:R-:W-:Y:S01]  /*2880*/  FADD.FTZ R72, R72, R23.reuse ;  /* 0x0000001748487221 */ /* 0x100fe20000010000 */
[C---:B------:R-:W-:Y:S01]  /*2890*/  FFMA.FTZ R116, R39.reuse, R23, R40 ;  /* 0x0000001727747223 */ /* 0x040fe20000010028 */
[----:B------:R-:W-:Y:S01]  /*28a0*/  PRMT R23, R102, 0x7632, R23 ;  /* 0x0000763266177816 */ /* 0x000fe20000000017 */
[----:B------:R-:W-:Y:S01]  /*28b0*/  FFMA.FTZ R20, R39, R24, R37 ;  /* 0x0000001827147223 */ /* 0x000fe20000010025 */
[----:B------:R-:W-:Y:S01]  /*28c0*/  FADD.FTZ R24, R25, R24 ;  /* 0x0000001819187221 */ /* 0x000fe20000010000 */
[----:B------:R-:W-:Y:S01]  /*28d0*/  FMUL.FTZ R21, R22, R69 ;  /* 0x0000004516157220 */ /* 0x000fe20000410000 */
[----:B------:R-:W-:Y:S01]  /*28e0*/  SHF.L.U32 R25, R102, 0x10, RZ ;  /* 0x0000001066197819 */ /* 0x000fe200000006ff */
[C---:B------:R-:W-:Y:S01]  /*28f0*/  FFMA.FTZ R63, R34.reuse, R22, R63 ;  /* 0x00000016223f7223 */ /* 0x040fe2000001003f */
[----:B------:R-:W-:Y:S01]  /*2900*/  SHF.L.U32 R23, R23, 0x10, RZ ;  /* 0x0000001017177819 */ /* 0x000fe200000006ff */
[----:B------:R-:W-:Y:S01]  /*2910*/  FFMA.FTZ R34, R34, R21, R20 ;  /* 0x0000001522227223 */ /* 0x000fe20000010014 */
[----:B------:R-:W-:Y:S01]  /*2920*/  PRMT R61, R99, 0x7632, R61 ;  /* 0x00007632633d7816 */ /* 0x000fe2000000003d */
[C---:B------:R-:W-:Y:S01]  /*2930*/  FADD.FTZ R20, -R66.reuse, R25 ;  /* 0x0000001942147221 */ /* 0x040fe20000010100 */
[----:B------:R-:W-:Y:S01]  /*2940*/  FADD.FTZ R112, R35, R22 ;  /* 0x0000001623707221 */ /* 0x000fe20000010000 */
[----:B------:R-:W-:Y:S01]  /*2950*/  FADD.FTZ R62, -R66, R23 ;  /* 0x00000017423e7221 */ /* 0x000fe20000010100 */
[----:B------:R-:W-:Y:S01]  /*2960*/  SHF.L.U32 R73, R99, 0x10, RZ ;  /* 0x0000001063497819 */ /* 0x000fe200000006ff */
[-C--:B------:R-:W-:Y:S01]  /*2970*/  FMUL.FTZ R113, R20, R107.reuse ;  /* 0x0000006b14717220 */ /* 0x080fe20000410000 */
[----:B------:R-:W-:Y:S01]  /*2980*/  PRMT R32, R97, 0x7632, R32 ;  /* 0x0000763261207816 */ /* 0x000fe20000000020 */
[----:B------:R-:W-:Y:S01]  /*2990*/  FMUL.FTZ R62, R62, R107 ;  /* 0x0000006b3e3e7220 */ /* 0x000fe20000410000 */
        /* <DEDUP_REMOVED lines=20> */
.L_x_107:
[----:B------:R-:W-:Y:S01]  /*2ae0*/  FMUL.FTZ R20, R73, R68 ;  /* 0x0000004449147220 */ /* 0x000fe20000410000 */
[----:B------:R-:W-:Y:S01]  /*2af0*/  FADD.FTZ R23, R21, R24 ;  /* 0x0000001815177221 */ /* 0x000fe20000010000 */
[----:B------:R-:W-:Y:S02]  /*2b00*/  SHF.L.U32 R25, R97, 0x10, RZ ;  /* 0x0000001061197819 */ /* 0x000fe400000006ff */
[----:B------:R-:W-:Y:S01]  /*2b10*/  SHF.L.U32 R29, R32, 0x10, RZ ;  /* 0x00000010201d7819 */ /* 0x000fe200000006ff */
[----:B------:R-:W-:Y:S01]  /*2b20*/  FFMA.FTZ R21, R113, R20, R34 ;  /* 0x0000001471157223 */ /* 0x000fe20000010022 */
[----:B------:R-:W-:Y:S01]  /*2b30*/  FADD.FTZ R23, R23, R20 ;  /* 0x0000001417177221 */ /* 0x000fe20000010000 */
[----:B------:R-:W-:Y:S01]  /*2b40*/  FADD.FTZ R20, -R66, R25 ;  /* 0x0000001942147221 */ /* 0x000fe20000010100 */
[----:B------:R-:W-:Y:S01]  /*2b50*/  PRMT R59, R96, 0x7632, R59 ;  /* 0x00007632603b7816 */ /* 0x000fe2000000003b */
[----:B------:R-:W-:Y:S01]  /*2b60*/  FADD.FTZ R58, -R66, R29 ;  /* 0x0000001d423a7221 */ /* 0x000fe20000010100 */
[----:B------:R-:W-:Y:S01]  /*2b70*/  SHF.L.U32 R60, R96, 0x10, RZ ;  /* 0x00000010603c7819 */ /* 0x000fe200000006ff */
[----:B------:R-:W-:Y:S01]  /*2b80*/  FMUL.FTZ R57, R20, R107 ;  /* 0x0000006b14397220 */ /* 0x000fe20000410000 */
[----:B------:R-:W-:Y:S01]  /*2b90*/  SHF.L.U32 R59, R59, 0x10, RZ ;  /* 0x000000103b3b7819 */ /* 0x000fe200000006ff */
[----:B------:R-:W-:Y:S01]  /*2ba0*/  FMUL.FTZ R20, R61, R69 ;  /* 0x000000453d147220 */ /* 0x000fe20000410000 */
        /* <DEDUP_REMOVED lines=20> */
.L_x_108:
[----:B------:R-:W-:Y:S01]  /*2cf0*/  FFMA.FTZ R24, R62, R20, R21 ;  /* 0x000000143e187223 */ /* 0x000fe20000010015 */
[----:B------:R-:W-:Y:S01]  /*2d00*/  FADD.FTZ R23, R20, R23 ;  /* 0x0000001714177221 */ /* 0x000fe20000010000 */
[----:B------:R-:W-:Y:S01]  /*2d10*/  PRMT R20, R98, 0x7632, R20 ;  /* 0x0000763262147816 */ /* 0x000fe20000000014 */
[----:B------:R-:W-:Y:S01]  /*2d20*/  FMUL.FTZ R22, R60, R68 ;  /* 0x000000443c167220 */ /* 0x000fe20000410000 */
[----:B------:R-:W-:Y:S02]  /*2d30*/  SHF.L.U32 R25, R98, 0x10, RZ ;  /* 0x0000001062197819 */ /* 0x000fe400000006ff */
[----:B------:R-:W-:Y:S01]  /*2d40*/  SHF.L.U32 R29, R20, 0x10, RZ ;  /* 0x00000010141d7819 */ /* 0x000fe200000006ff */
[----:B------:R-:W-:Y:S01]  /*2d50*/  FFMA.FTZ R21, R57, R22, R24 ;  /* 0x0000001639157223 */ /* 0x000fe20000010018 */
[----:B------:R-:W-:Y:S01]  /*2d60*/  PRMT R55, R95, 0x7632, R55 ;  /* 0x000076325f377816 */ /* 0x000fe20000000037 */
[C---:B------:R-:W-:Y:S01]  /*2d70*/  FADD.FTZ R20, -R66.reuse, R25 ;  /* 0x0000001942147221 */ /* 0x040fe20000010100 */
[----:B------:R-:W-:Y:S01]  /*2d80*/  FADD.FTZ R23, R23, R22 ;  /* 0x0000001617177221 */ /* 0x000fe20000010000 */
[----:B------:R-:W-:Y:S01]  /*2d90*/  FADD.FTZ R54, -R66, R29 ;  /* 0x0000001d42367221 */ /* 0x000fe20000010100 */
[----:B------:R-:W-:Y:S01]  /*2da0*/  SHF.L.U32 R56, R95, 0x10, RZ ;  /* 0x000000105f387819 */ /* 0x000fe200000006ff */
[----:B------:R-:W-:Y:S01]  /*2db0*/  FMUL.FTZ R53, R20, R107 ;  /* 0x0000006b14357220 */ /* 0x000fe20000410000 */
[----:B------:R-:W-:Y:S01]  /*2dc0*/  PRMT R32, R93, 0x7632, R32 ;  /* 0x000076325d207816 */ /* 0x000fe20000000020 */
[----:B------:R-:W-:Y:S01]  /*2dd0*/  FMUL.FTZ R20, R59, R69 ;  /* 0x000000453b147220 */ /* 0x000fe20000410000 */
        /* <DEDUP_REMOVED lines=21> */
.L_x_109:
[----:B------:R-:W-:Y:S01]  /*2f30*/  SHF.L.U32 R25, R93, 0x10, RZ ;  /* 0x000000105d197819 */ /* 0x000fe200000006ff */
[----:B------:R-:W-:Y:S01]  /*2f40*/  FFMA.FTZ R24, R58, R20, R21 ;  /* 0x000000143a187223 */ /* 0x000fe20000010015 */
[----:B------:R-:W-:Y:S01]  /*2f50*/  SHF.L.U32 R29, R32, 0x10, RZ ;  /* 0x00000010201d7819 */ /* 0x000fe200000006ff */
[----:B------:R-:W-:Y:S01]  /*2f60*/  FADD.FTZ R23, R20, R23 ;  /* 0x0000001714177221 */ /* 0x000fe20000010000 */
[----:B------:R-:W-:Y:S01]  /*2f70*/  FMUL.FTZ R22, R56, R68 ;  /* 0x0000004438167220 */ /* 0x000fe20000410000 */
[----:B------:R-:W-:Y:S01]  /*2f80*/  FADD.FTZ R20, -R66, R25 ;  /* 0x0000001942147221 */ /* 0x000fe20000010100 */
[----:B------:R-:W-:Y:S01]  /*2f90*/  PRMT R51, R92, 0x7632, R51 ;  /* 0x000076325c337816 */ /* 0x000fe20000000033 */
[----:B------:R-:W-:Y:S01]  /*2fa0*/  FADD.FTZ R50, -R66, R29 ;  /* 0x0000001d42327221 */ /* 0x000fe20000010100 */
[----:B------:R-:W-:Y:S01]  /*2fb0*/  FFMA.FTZ R21, R53, R22, R24 ;  /* 0x0000001635157223 */ /* 0x000fe20000010018 */
[----:B------:R-:W-:Y:S01]  /*2fc0*/  FMUL.FTZ R49, R20, R107 ;  /* 0x0000006b14317220 */ /* 0x000fe20000410000 */
[----:B------:R-:W-:Y:S01]  /*2fd0*/  FADD.FTZ R23, R23, R22 ;  /* 0x0000001617177221 */ /* 0x000fe20000010000 */
[----:B------:R-:W-:Y:S01]  /*2fe0*/  SHF.L.U32 R52, R92, 0x10, RZ ;  /* 0x000000105c347819 */ /* 0x000fe200000006ff */
        /* <DEDUP_REMOVED lines=22> */
.L_x_110:
        /* <DEDUP_REMOVED lines=36> */
.L_x_111:
        /* <DEDUP_REMOVED lines=34> */
.L_x_112:
[--C-:B------:R-:W-:Y:S01]  /*35b0*/  FADD.FTZ R29, R20, R23.reuse ;  /* 0x00000017141d7221 */ /* 0x100fe20000010000 */
[----:B------:R-:W-:Y:S01]  /*35c0*/  PRMT R23, R90, 0x7632, R23 ;  /* 0x000076325a177816 */ /* 0x000fe20000000017 */
[----:B------:R-:W-:Y:S01]  /*35d0*/  FFMA.FTZ R24, R46, R20, R21 ;  /* 0x000000142e187223 */ /* 0x000fe20000010015 */
[----:B------:R-:W-:Y:S01]  /*35e0*/  FMUL.FTZ R22, R44, R68 ;  /* 0x000000442c167220 */ /* 0x000fe20000410000 */
[----:B------:R-:W-:Y:S02]  /*35f0*/  SHF.L.U32 R25, R90, 0x10, RZ ;  /* 0x000000105a197819 */ /* 0x000fe400000006ff */
[----:B------:R-:W-:Y:S01]  /*3600*/  SHF.L.U32 R23, R23, 0x10, RZ ;  /* 0x0000001017177819 */ /* 0x000fe200000006ff */
[----:B------:R-:W-:Y:S01]  /*3610*/  FFMA.FTZ R21, R41, R22, R24 ;  /* 0x0000001629157223 */ /* 0x000fe20000010018 */
[----:B------:R-:W-:Y:S01]  /*3620*/  PRMT R39, R87, 0x7632, R39 ;  /* 0x0000763257277816 */ /* 0x000fe20000000027 */
[C---:B------:R-:W-:Y:S01]  /*3630*/  FADD.FTZ R24, -R66.reuse, R25 ;  /* 0x0000001942187221 */ /* 0x040fe20000010100 */
[--C-:B------:R-:W-:Y:S01]  /*3640*/  FADD.FTZ R20, R29, R22.reuse ;  /* 0x000000161d147221 */ /* 0x100fe20000010000 */
        /* <DEDUP_REMOVED lines=26> */
.L_x_113:
[----:B------:R-:W-:Y:S01]  /*37f0*/  FFMA.FTZ R26, R42, R23, R21 ;  /* 0x000000172a1a7223 */ /* 0x000fe20000010015 */
[----:B------:R-:W-:Y:S01]  /*3800*/  FADD.FTZ R29, R23, R20 ;  /* 0x00000014171d7221 */ /* 0x000fe20000010000 */
[----:B------:R-:W-:Y:S01]  /*3810*/  SHF.L.U32 R23, R85, 0x10, RZ ;  /* 0x0000001055177819 */ /* 0x000fe200000006ff */
[----:B------:R-:W-:Y:S01]  /*3820*/  FMUL.FTZ R24, R40, R68 ;  /* 0x0000004428187220 */ /* 0x000fe20000410000 */
[----:B------:R-:W-:Y:S02]  /*3830*/  SHF.L.U32 R25, R22, 0x10, RZ ;  /* 0x0000001016197819 */ /* 0x000fe400000006ff */
[----:B------:R-:W-:Y:S01]  /*3840*/  PRMT R35, R84, 0x7632, R35 ;  /* 0x0000763254237816 */ /* 0x000fe20000000023 */
[C---:B------:R-:W-:Y:S01]  /*3850*/  FADD.FTZ R22, -R66.reuse, R23 ;  /* 0x0000001742167221 */ /* 0x040fe20000010100 */
[----:B------:R-:W-:Y:S01]  /*3860*/  FFMA.FTZ R21, R37, R24, R26 ;  /* 0x0000001825157223 */ /* 0x000fe2000001001a */
[----:B------:R-:W-:Y:S01]  /*3870*/  FADD.FTZ R34, -R66, R25 ;  /* 0x0000001942227221 */ /* 0x000fe20000010100 */
[----:B------:R-:W-:Y:S01]  /*3880*/  FADD.FTZ R20, R29, R24 ;  /* 0x000000181d147221 */ /* 0x000fe20000010000 */
        /* <DEDUP_REMOVED lines=24> */
.L_x_114:
        /* <DEDUP_REMOVED lines=36> */
.L_x_115:
[----:B------:R-:W-:Y:S01]  /*3c50*/  FFMA.FTZ R26, R34, R23, R21 ;  /* 0x00000017221a7223 */ /* 0x000fe20000010015 */
[----:B------:R-:W-:Y:S01]  /*3c60*/  FADD.FTZ R115, R23, R20 ;  /* 0x0000001417737221 */ /* 0x000fe20000010000 */
[----:B------:R-:W-:Y:S01]  /*3c70*/  FMUL.FTZ R24, R32, R68 ;  /* 0x0000004420187220 */ /* 0x000fe20000410000 */
[----:B------:R-:W-:Y:S02]  /*3c80*/  SHF.L.U32 R23, R74, 0x10, RZ ;  /* 0x000000104a177819 */ /* 0x000fe400000006ff */
[----:B------:R-:W-:Y:S01]  /*3c90*/  SHF.L.U32 R25, R22, 0x10, RZ ;  /* 0x0000001016197819 */ /* 0x000fe200000006ff */
[----:B------:R-:W-:Y:S01]  /*3ca0*/  FFMA.FTZ R21, R29, R24, R26 ;  /* 0x000000181d157223 */ /* 0x000fe2000001001a */
[----:B------:R-:W-:Y:S01]  /*3cb0*/  FADD.FTZ R20, R115, R24 ;  /* 0x0000001873147221 */ /* 0x000fe20000010000 */
[C---:B------:R-:W-:Y:S01]  /*3cc0*/  PRMT R26, R75.reuse, 0x7632, R26 ;  /* 0x000076324b1a7816 */ /* 0x040fe2000000001a */
[C---:B------:R-:W-:Y:S01]  /*3cd0*/  FADD.FTZ R22, -R66.reuse, R23 ;  /* 0x0000001742167221 */ /* 0x040fe20000010100 */
[----:B------:R-:W-:Y:S01]  /*3ce0*/  FADD.FTZ R24, -R66, R25 ;  /* 0x0000001942187221 */ /* 0x000fe20000010100 */
[----:B------:R-:W-:Y:S01]  /*3cf0*/  SHF.L.U32 R28, R75, 0x10, RZ ;  /* 0x000000104b1c7819 */ /* 0x000fe200000006ff */
[----:B------:R-:W-:Y:S01]  /*3d00*/  FMUL.FTZ R23, R31, R69 ;  /* 0x000000451f177220 */ /* 0x000fe20000410000 */
[----:B------:R-:W-:Y:S01]  /*3d10*/  SHF.L.U32 R26, R26, 0x10, RZ ;  /* 0x000000101a1a7819 */ /* 0x000fe200000006ff */
[-C--:B------:R-:W-:Y:S01]  /*3d20*/  FMUL.FTZ R25, R22, R107.reuse ;  /* 0x0000006b16197220 */ /* 0x080fe20000410000 */
        /* <DEDUP_REMOVED lines=20> */
.L_x_116:
[----:B------:R-:W-:Y:S01]  /*3e70*/  FFMA.FTZ R114, R30, R23, R21 ;  /* 0x000000171e727223 */ /* 0x000fe20000010015 */
[----:B------:R-:W-:Y:S01]  /*3e80*/  FMUL.FTZ R22, R28, R68 ;  /* 0x000000441c167220 */ /* 0x000fe20000410000 */
[--C-:B------:R-:W-:Y:S01]  /*3e90*/  FADD.FTZ R23, R23, R20.reuse ;  /* 0x0000001417177221 */ /* 0x100fe20000010000 */
        /* <DEDUP_REMOVED lines=8> */
[C---:B------:R-:W-:Y:S01]  /*3f20*/  FADD.FTZ R20, -R66.reuse, R23 ;  /* 0x0000001742147221 */ /* 0x040fe20000010100 */
[C---:B------:R-:W-:Y:S01]  /*3f30*/  PRMT R22, R77.reuse, 0x7632, R22 ;  /* 0x000076324d167816 */ /* 0x040fe20000000016 */
        /* <DEDUP_REMOVED lines=24> */
.L_x_117:
[----:B------:R-:W-:Y:S01]  /*40c0*/  FMUL.FTZ R118, R23, R68 ;  /* 0x0000004417767220 */ /* 0x000fe20000410000 */
[----:B------:R-:W-:Y:S01]  /*40d0*/  FADD.FTZ R115, R72, R73 ;  /* 0x0000004948737221 */ /* 0x000fe20000010000 */
[----:B------:R-:W-:Y:S01]  /*40e0*/  PRMT R72, R78, 0x7632, R72 ;  /* 0x000076324e487816 */ /* 0x000fe20000000048 */
[----:B------:R-:W-:Y:S01]  /*40f0*/  FFMA.FTZ R116, R113, R73, R116 ;  /* 0x0000004971747223 */ /* 0x000fe20000010074 */
[----:B------:R-:W-:Y:S01]  /*4100*/  FFMA.FTZ R73, R21, R118, R114 ;  /* 0x0000007615497223 */ /* 0x000fe20000010072 */
[----:B------:R-:W-:Y:S01]  /*4110*/  FADD.FTZ R118, R117, R118 ;  /* 0x0000007675767221 */ /* 0x000fe20000010000 */
[----:B------:R-:W-:Y:S01]  /*4120*/  FMUL.FTZ R113, R22, R69 ;  /* 0x0000004516717220 */ /* 0x000fe20000410000 */
[----:B------:R-:W-:Y:S02]  /*4130*/  SHF.L.U32 R117, R78, 0x10, RZ ;  /* 0x000000104e757819 */ /* 0x000fe400000006ff */
[----:B------:R-:W-:Y:S01]  /*4140*/  SHF.L.U32 R119, R72, 0x10, RZ ;  /* 0x0000001048777819 */ /* 0x000fe200000006ff */
[----:B------:R-:W-:Y:S01]  /*4150*/  FFMA.FTZ R72, R20, R113, R73 ;  /* 0x0000007114487223 */ /* 0x000fe20000010049 */
[--C-:B------:R-:W-:Y:S01]  /*4160*/  FADD.FTZ R73, R113, R118.reuse ;  /* 0x0000007671497221 */ /* 0x100fe20000010000 */
[C---:B------:R-:W-:Y:S01]  /*4170*/  PRMT R118, R79.reuse, 0x7632, R118 ;  /* 0x000076324f767816 */ /* 0x040fe20000000076 */
[C---:B------:R-:W-:Y:S01]  /*4180*/  FADD.FTZ R114, -R66.reuse, R117 ;  /* 0x0000007542727221 */ /* 0x040fe20000010100 */
[----:B------:R-:W-:Y:S01]  /*4190*/  FADD.FTZ R120, -R66, R119 ;  /* 0x0000007742787221 */ /* 0x000fe20000010100 */
[----:B------:R-:W-:-:S02]  /*41a0*/  SHF.L.U32 R119, R79, 0x10, RZ ;  /* 0x000000104f777819 */ /* 0x000fc400000006ff */
        /* <DEDUP_REMOVED lines=22> */
.L_x_118:
[----:B------:R-:W-:Y:S01]  /*4310*/  FMUL.FTZ R114, R119, R68 ;  /* 0x0000004477727220 */ /* 0x000fe20000410000 */
[----:B------:R-:W-:-:S03]  /*4320*/  SHF.L.U32 R121, R80, 0x10, RZ ;  /* 0x0000001050797819 */ /* 0x000fc600000006ff */
[----:B------:R-:W-:Y:S01]  /*4330*/  FFMA.FTZ R113, R117, R114, R72 ;  /* 0x0000007275717223 */ /* 0x000fe20000010048 */
[----:B------:R-:W-:Y:S01]  /*4340*/  FADD.FTZ R114, R73, R114 ;  /* 0x0000007249727221 */ /* 0x000fe20000010000 */
[----:B------:R-:W-:Y:S01]  /*4350*/  FMUL.FTZ R73, R118, R69 ;  /* 0x0000004576497220 */ /* 0x000fe20000410000 */
[----:B------:R-:W-:-:S03]  /*4360*/  FADD.FTZ R122, -R66, R121 ;  /* 0x00000079427a7221 */ /* 0x000fc60000010100 */
[--C-:B------:R-:W-:Y:S01]  /*4370*/  FFMA.FTZ R72, R120, R73, R113.reuse ;  /* 0x0000004978487223 */ /* 0x100fe20000010071 */
[----:B------:R-:W-:Y:S01]  /*4380*/  PRMT R113, R80, 0x7632, R113 ;  /* 0x0000763250717816 */ /* 0x000fe20000000071 */
[--C-:B------:R-:W-:Y:S01]  /*4390*/  FADD.FTZ R73, R73, R114.reuse ;  /* 0x0000007249497221 */ /* 0x100fe20000010000 */
[----:B------:R-:W-:Y:S01]  /*43a0*/  PRMT R114, R81, 0x7632, R114 ;  /* 0x0000763251727816 */ /* 0x000fe20000000072 */
[----:B------:R-:W-:Y:S01]  /*43b0*/  FMUL.FTZ R121, R122, R107 ;  /* 0x0000006b7a797220 */ /* 0x000fe20000410000 */
[----:B------:R-:W-:Y:S02]  /*43c0*/  SHF.L.U32 R113, R113, 0x10, RZ ;  /* 0x0000001071717819 */ /* 0x000fe400000006ff */
[----:B------:R-:W-:-:S03]  /*43d0*/  SHF.L.U32 R114, R114, 0x10, RZ ;  /* 0x0000001072727819 */ /* 0x000fc600000006ff */
[----:B------:R-:W-:Y:S01]  /*43e0*/  FADD.FTZ R124, -R66, R113 ;  /* 0x00000071427c7221 */ /* 0x000fe20000010100 */
[----:B------:R-:W-:-:S03]  /*43f0*/  SHF.L.U32 R113, R81, 0x10, RZ ;  /* 0x0000001051717819 */ /* 0x000fc600000006ff */
[----:B------:R-:W-:Y:S01]  /*4400*/  FMUL.FTZ R122, R124, R107 ;  /* 0x0000006b7c7a7220 */ /* 0x000fe20000410000 */
[----:B------:R-:W-:Y:S06]  /*4410*/  @!P0 BRA `(.L_x_119) ;  /* 0x0000000000488947 */ /* 0x000fec0003800000 */
[----:B------:R-:W-:-:S04]  /*4420*/  FFMA.FTZ R123, R121, R68, R70 ;  /* 0x00000044797b7223 */ /* 0x000fc80000010046 */
[----:B------:R-:W-:-:S06]  /*4430*/  FMUL.FTZ R124, R123, -1.4426950216293334961 ;  /* 0xbfb8aa3b7b7c7820 */ /* 0x000fcc0000410000 */
[----:B------:R-:W0:Y:S02]  /*4440*/  MUFU.EX2 R124, R124 ;  /* 0x0000007c007c7308 */ /* 0x000e240000000800 */
[----:B0-----:R-:W-:-:S06]  /*4450*/  FADD.FTZ R125, R124, 1 ;  /* 0x3f8000007c7d7421 */ /* 0x001fcc0000010000 */
[----:B------:R-:W0:Y:S02]  /*4460*/  MUFU.RCP R125, R125 ;  /* 0x0000007d007d7308 */ /* 0x000e240000001000 */
[----:B0-----:R-:W-:Y:S01]  /*4470*/  FADD.FTZ R124, -R125, 1 ;  /* 0x3f8000007d7c7421 */ /* 0x001fe20000010100 */
[----:B------:R-:W-:-:S03]  /*4480*/  FMUL.FTZ R113, R113, R125 ;  /* 0x0000007d71717220 */ /* 0x000fc60000410000 */
[----:B------:R-:W-:-:S04]  /*4490*/  FFMA.FTZ R123, R123, R124, 1 ;  /* 0x3f8000007b7b7423 */ /* 0x000fc8000001007c */
[----:B------:R-:W-:Y:S01]  /*44a0*/  FMUL.FTZ R113, R113, R123 ;  /* 0x0000007b71717220 */ /* 0x000fe20000410000 */
        /* <DEDUP_REMOVED lines=8> */
[----:B------:R-:W-:-:S07]  /*4530*/  FMUL.FTZ R114, R114, R123 ;  /* 0x0000007b72727220 */ /* 0x000fce0000410000 */
.L_x_119:
[----:B------:R-:W-:Y:S01]  /*4540*/  FMUL.FTZ R124, R113, R68 ;  /* 0x00000044717c7220 */ /* 0x000fe20000410000 */
[----:B------:R-:W-:Y:S01]  /*4550*/  ISETP.GT.AND P0, PT, R5, 0x1e, PT ;  /* 0x0000001e0500780c */ /* 0x000fe20003f04270 */
[----:B------:R-:W-:Y:S01]  /*4560*/  FFMA.FTZ R63, R62, R61, R63 ;  /* 0x0000003d3e3f7223 */ /* 0x000fe2000001003f */
        /* <DEDUP_REMOVED lines=11> */
[----:B------:R-:W-:Y:S01]  /*4620*/  FADD.FTZ R115, R115, R56 ;  /* 0x0000003873737221 */ /* 0x000fe20000010000 */
[----:B------:R-:W0:Y:S01]  /*4630*/  SHFL.DOWN PT, R123, R72, 0x1, 0x1f ;  /* 0x08201f00487b7f89 */ /* 0x000e2200000e0000 */
[----:B------:R-:W-:Y:S01]  /*4640*/  FFMA.FTZ R63, R54, R55, R63 ;  /* 0x00000037363f7223 */ /* 0x000fe2000001003f */
[----:B------:R-:W-:Y:S01]  /*4650*/  FADD.FTZ R112, R112, R55 ;  /* 0x0000003770707221 */ /* 0x000fe20000010000 */
[----:B------:R-:W-:Y:S01]  /*4660*/  FFMA.FTZ R116, R49, R52, R116 ;  /* 0x0000003431747223 */ /* 0x000fe20000010074 */
[----:B------:R-:W1:Y:S01]  /*4670*/  SHFL.DOWN PT, R124, R73, 0x1, 0x1f ;  /* 0x08201f00497c7f89 */ /* 0x000e6200000e0000 */
[----:B------:R-:W-:Y:S01]  /*4680*/  FADD.FTZ R115, R115, R52 ;  /* 0x0000003473737221 */ /* 0x000fe20000010000 */
[----:B------:R-:W-:Y:S01]  /*4690*/  FFMA.FTZ R63, R50, R51, R63 ;  /* 0x00000033323f7223 */ /* 0x000fe2000001003f */
[----:B------:R-:W-:Y:S01]  /*46a0*/  FADD.FTZ R112, R112, R51 ;  /* 0x0000003370707221 */ /* 0x000fe20000010000 */
[----:B------:R-:W-:Y:S01]  /*46b0*/  FFMA.FTZ R116, R45, R48, R116 ;  /* 0x000000302d747223 */ /* 0x000fe20000010074 */
[----:B------:R-:W-:Y:S01]  /*46c0*/  FADD.FTZ R115, R115, R48 ;  /* 0x0000003073737221 */ /* 0x000fe20000010000 */
[----:B------:R-:W-:Y:S01]  /*46d0*/  FFMA.FTZ R63, R46, R47, R63 ;  /* 0x0000002f2e3f7223 */ /* 0x000fe2000001003f */
[----:B------:R-:W-:Y:S01]  /*46e0*/  FADD.FTZ R112, R112, R47 ;  /* 0x0000002f70707221 */ /* 0x000fe20000010000 */
[----:B------:R-:W-:Y:S01]  /*46f0*/  FFMA.FTZ R116, R41, R44, R116 ;  /* 0x0000002c29747223 */ /* 0x000fe20000010074 */
[----:B------:R-:W2:Y:S01]  /*4700*/  S2UR UR11, SR_CgaCtaId ;  /* 0x00000000000b79c3 */ /* 0x000ea20000008800 */
        /* <DEDUP_REMOVED lines=10> */
[----:B0-----:R-:W-:Y:S01]  /*47b0*/  @!P0 FADD.FTZ R72, R72, R123 ;  /* 0x0000007b48488221 */ /* 0x001fe20000010000 */
[----:B------:R-:W-:Y:S01]  /*47c0*/  FADD.FTZ R112, R112, R35 ;  /* 0x0000002370707221 */ /* 0x000fe20000010000 */
[----:B------:R-:W-:Y:S01]  /*47d0*/  FFMA.FTZ R116, R29, R32, R116 ;  /* 0x000000201d747223 */ /* 0x000fe20000010074 */
[----:B------:R-:W-:Y:S01]  /*47e0*/  FADD.FTZ R115, R115, R32 ;  /* 0x0000002073737221 */ /* 0x000fe20000010000 */
[----:B-1----:R-:W-:Y:S01]  /*47f0*/  @!P0 FADD.FTZ R73, R73, R124 ;  /* 0x0000007c49498221 */ /* 0x002fe20000010000 */
[----:B------:R-:W0:Y:S01]  /*4800*/  SHFL.DOWN PT, R123, R72, 0x2, 0x1f ;  /* 0x08401f00487b7f89 */ /* 0x000e2200000e0000 */
[----:B------:R-:W-:Y:S01]  /*4810*/  ISETP.GT.AND P0, PT, R5, 0x1d, PT ;  /* 0x0000001d0500780c */ /* 0x000fe20003f04270 */
[----:B------:R-:W-:Y:S01]  /*4820*/  FFMA.FTZ R63, R30, R31, R63 ;  /* 0x0000001f1e3f7223 */ /* 0x000fe2000001003f */
[----:B------:R-:W-:Y:S01]  /*4830*/  FADD.FTZ R31, R112, R31 ;  /* 0x0000001f701f7221 */ /* 0x000fe20000010000 */
[----:B------:R-:W1:Y:S01]  /*4840*/  SHFL.DOWN PT, R124, R73, 0x2, 0x1f ;  /* 0x08401f00497c7f89 */ /* 0x000e6200000e0000 */
[----:B------:R-:W-:Y:S01]  /*4850*/  FFMA.FTZ R116, R25, R28, R116 ;  /* 0x0000001c19747223 */ /* 0x000fe20000010074 */
[----:B------:R-:W-:Y:S01]  /*4860*/  FADD.FTZ R28, R115, R28 ;  /* 0x0000001c731c7221 */ /* 0x000fe20000010000 */
[----:B------:R-:W-:Y:S01]  /*4870*/  FFMA.FTZ R63, R24, R26, R63 ;  /* 0x0000001a183f7223 */ /* 0x000fe2000001003f */
[----:B------:R-:W-:Y:S01]  /*4880*/  FADD.FTZ R31, R31, R26 ;  /* 0x0000001a1f1f7221 */ /* 0x000fe20000010000 */
[----:B------:R-:W-:Y:S01]  /*4890*/  UMOV UR6, 0x400 ;  /* 0x0000040000067882 */ /* 0x000fe20000000000 */
[----:B------:R-:W-:Y:S01]  /*48a0*/  FFMA.FTZ R116, R21, R23, R116 ;  /* 0x0000001715747223 */ /* 0x000fe20000010074 */
[----:B------:R-:W-:Y:S01]  /*48b0*/  UIADD3 UR5, UR6, 0x90, URZ ;  /* 0x0000009006057890 */ /* 0x000fe2000fffe03f */
[----:B------:R-:W-:Y:S01]  /*48c0*/  FADD.FTZ R28, R28, R23 ;  /* 0x000000171c1c7221 */ /* 0x000fe20000010000 */
[----:B------:R-:W-:Y:S01]  /*48d0*/  FFMA.FTZ R63, R20, R22, R63 ;  /* 0x00000016143f7223 */ /* 0x000fe2000001003f */
[----:B------:R-:W-:Y:S01]  /*48e0*/  FADD.FTZ R31, R31, R22 ;  /* 0x000000161f1f7221 */ /* 0x000fe20000010000 */
[----:B--2---:R-:W-:Y:S01]  /*48f0*/  ULEA UR5, UR11, UR5, 0x18 ;  /* 0x000000050b057291 */ /* 0x004fe2000f8ec03f */
        /* <DEDUP_REMOVED lines=8> */
[----:B0-----:R-:W-:Y:S01]  /*4980*/  @!P0 FADD.FTZ R72, R72, R123 ;  /* 0x0000007b48488221 */ /* 0x001fe20000010000 */
[----:B------:R-:W-:Y:S01]  /*4990*/  LEA R113, R14, UR5, 0x4 ;  /* 0x000000050e717c11 */ /* 0x000fe2000f8e20ff */
[----:B------:R-:W0:Y:S01]  /*49a0*/  LDC.64 R114, c[0x0][0x268] ;  /* 0x00009a00ff727b82 */ /* 0x000e220000000a00 */
[----:B------:R-:W-:Y:S01]  /*49b0*/  BSSY B0, `(.L_x_120) ;  /* 0x000003a000007945 */ /* 0x000fe20003800000 */
[----:B-1----:R-:W-:Y:S01]  /*49c0*/  @!P0 FADD.FTZ R73, R73, R124 ;  /* 0x0000007c49498221 */ /* 0x002fe20000010000 */
[----:B------:R-:W1:Y:S01]  /*49d0*/  SHFL.DOWN PT, R123, R72, 0x4, 0x1f ;  /* 0x08801f00487b7f89 */ /* 0x000e6200000e0000 */
[----:B------:R-:W-:Y:S01]  /*49e0*/  ISETP.GT.AND P0, PT, R5, 0x1b, PT ;  /* 0x0000001b0500780c */ /* 0x000fe20003f04270 */
[----:B------:R-:W-:-:S02]  /*49f0*/  IMAD R112, R27, 0x1c, R14 ;  /* 0x0000001c1b707824 */ /* 0x000fc400078e020e */
[----:B------:R-:W2:Y:S04]  /*4a00*/  SHFL.DOWN PT, R124, R73, 0x4, 0x1f ;  /* 0x08801f00497c7f89 */ /* 0x000ea800000e0000 */
[----:B------:R-:W-:Y:S06]  /*4a10*/  STS.128 [R113], R52 ;  /* 0x0000003471007388 */ /* 0x000fec0000000c00 */
[----:B-1----:R-:W-:Y:S01]  /*4a20*/  @!P0 FADD.FTZ R72, R72, R123 ;  /* 0x0000007b48488221 */ /* 0x002fe20000010000 */
[----:B--2---:R-:W-:-:S04]  /*4a30*/  @!P0 FADD.FTZ R73, R73, R124 ;  /* 0x0000007c49498221 */ /* 0x004fc80000010000 */
[----:B------:R-:W1:Y:S01]  /*4a40*/  SHFL.DOWN PT, R123, R72, 0x8, 0x1f ;  /* 0x09001f00487b7f89 */ /* 0x000e6200000e0000 */
[----:B------:R-:W-:-:S03]  /*4a50*/  ISETP.GT.AND P0, PT, R5, 0x17, PT ;  /* 0x000000170500780c */ /* 0x000fc60003f04270 */
[----:B------:R-:W2:Y:S10]  /*4a60*/  SHFL.DOWN PT, R124, R73, 0x8, 0x1f ;  /* 0x09001f00497c7f89 */ /* 0x000eb400000e0000 */
[----:B-1----:R-:W-:Y:S01]  /*4a70*/  @!P0 FADD.FTZ R72, R72, R123 ;  /* 0x0000007b48488221 */ /* 0x002fe20000010000 */
[----:B--2---:R-:W-:-:S04]  /*4a80*/  @!P0 FADD.FTZ R73, R73, R124 ;  /* 0x0000007c49498221 */ /* 0x004fc80000010000 */
[----:B------:R-:W1:Y:S01]  /*4a90*/  SHFL.DOWN PT, R123, R72, 0x10, 0x1f ;  /* 0x0a001f00487b7f89 */ /* 0x000e6200000e0000 */
[----:B------:R-:W-:-:S03]  /*4aa0*/  ISETP.GT.AND P0, PT, R5, 0xf, PT ;  /* 0x0000000f0500780c */ /* 0x000fc60003f04270 */
[----:B------:R-:W2:Y:S10]  /*4ab0*/  SHFL.DOWN PT, R124, R73, 0x10, 0x1f ;  /* 0x0a001f00497c7f89 */ /* 0x000eb400000e0000 */
[----:B-1----:R-:W-:Y:S01]  /*4ac0*/  @!P0 FADD.FTZ R72, R72, R123 ;  /* 0x0000007b48488221 */ /* 0x002fe20000010000 */
[----:B--2---:R-:W-:Y:S01]  /*4ad0*/  @!P0 FADD.FTZ R73, R73, R124 ;  /* 0x0000007c49498221 */ /* 0x004fe20000010000 */
[----:B------:R-:W-:-:S13]  /*4ae0*/  ISETP.NE.AND P0, PT, R5, RZ, PT ;  /* 0x000000ff0500720c */ /* 0x000fda0003f05270 */
[----:B------:R1:W-:Y:S01]  /*4af0*/  @!P0 STS.64 [R18+0x10], R72 ;  /* 0x0000104812008388 */ /* 0x0003e20000000a00 */
[----:B------:R-:W-:Y:S01]  /*4b00*/  BAR.SYNC.DEFER_BLOCKING 0x0 ;  /* 0x0000000000007b1d */ /* 0x000fe20000010000 */
[----:B------:R-:W-:-:S13]  /*4b10*/  ISETP.NE.AND P0, PT, R14, RZ, PT ;  /* 0x000000ff0e00720c */ /* 0x000fda0003f05270 */
[----:B01----:R-:W-:Y:S05]  /*4b20*/  @P0 BRA `(.L_x_121) ;  /* 0x0000000000880947 */ /* 0x003fea0003800000 */
[----:B------:R-:W-:-:S09]  /*4b30*/  ULEA UR5, UR11, UR6, 0x18 ;  /* 0x000000060b057291 */ /* 0x000fd2000f8ec03f */
[----:B------:R-:W0:Y:S04]  /*4b40*/  LDS.64 R40, [UR5+0x18] ;  /* 0x00001805ff287984 */ /* 0x000e280008000a00 */
[----:B------:R-:W1:Y:S04]  /*4b50*/  LDS.128 R20, [UR5+0x20] ;  /* 0x00002005ff147984 */ /* 0x000e680008000c00 */
[----:B------:R-:W2:Y:S04]  /*4b60*/  LDS.128 R36, [UR5+0x30] ;  /* 0x00003005ff247984 */ /* 0x000ea80008000c00 */
[----:B------:R-:W3:Y:S04]  /*4b70*/  LDS.128 R32, [UR5+0x40] ;  /* 0x00004005ff207984 */ /* 0x000ee80008000c00 */
[----:B------:R-:W4:Y:S04]  /*4b80*/  LDS.128 R28, [UR5+0x50] ;  /* 0x00005005ff1c7984 */ /* 0x000f280008000c00 */
[----:B------:R-:W5:Y:S01]  /*4b90*/  LDS.128 R24, [UR5+0x60] ;  /* 0x00006005ff187984 */ /* 0x000f620008000c00 */
[----:B0-----:R-:W-:Y:S01]  /*4ba0*/  FADD.FTZ R43, R72, R40 ;  /* 0x00000028482b7221 */ /* 0x001fe20000010000 */
[----:B------:R-:W-:-:S03]  /*4bb0*/  FADD.FTZ R44, R73, R41 ;  /* 0x00000029492c7221 */ /* 0x000fc60000010000 */
[----:B-1----:R-:W-:Y:S01]  /*4bc0*/  FADD.FTZ R45, R43, R20 ;  /* 0x000000142b2d7221 */ /* 0x002fe20000010000 */
[----:B------:R-:W-:Y:S01]  /*4bd0*/  FADD.FTZ R44, R44, R21 ;  /* 0x000000152c2c7221 */ /* 0x000fe20000010000 */
[----:B------:R-:W0:Y:S02]  /*4be0*/  LDS.128 R40, [UR5+0x70] ;  /* 0x00007005ff287984 */ /* 0x000e240008000c00 */
[----:B------:R-:W-:Y:S01]  /*4bf0*/  FADD.FTZ R45, R45, R22 ;  /* 0x000000162d2d7221 */ /* 0x000fe20000010000 */
[----:B------:R-:W-:-:S03]  /*4c00*/  FADD.FTZ R44, R44, R23 ;  /* 0x000000172c2c7221 */ /* 0x000fc60000010000 */
        /* <DEDUP_REMOVED lines=12> */
[----:B-----5:R-:W-:Y:S01]  /*4cd0*/  FADD.FTZ R45, R45, R24 ;  /* 0x000000182d2d7221 */ /* 0x020fe20000010000 */
[----:B------:R-:W-:-:S03]  /*4ce0*/  FADD.FTZ R44, R44, R25 ;  /* 0x000000192c2c7221 */ /* 0x000fc60000010000 */
[----:B------:R-:W-:Y:S01]  /*4cf0*/  FADD.FTZ R45, R45, R26 ;  /* 0x0000001a2d2d7221 */ /* 0x000fe20000010000 */
[----:B------:R-:W-:-:S03]  /*4d00*/  FADD.FTZ R44, R44, R27 ;  /* 0x0000001b2c2c7221 */ /* 0x000fc60000010000 */
[----:B0-----:R-:W-:Y:S01]  /*4d10*/  FADD.FTZ R45, R45, R40 ;  /* 0x000000282d2d7221 */ /* 0x001fe20000010000 */
[----:B------:R-:W-:-:S03]  /*4d20*/  FADD.FTZ R44, R44, R41 ;  /* 0x000000292c2c7221 */ /* 0x000fc60000010000 */
[----:B------:R-:W-:Y:S01]  /*4d30*/  FADD.FTZ R72, R45, R42 ;  /* 0x0000002a2d487221 */ /* 0x000fe20000010000 */
[----:B------:R-:W-:-:S07]  /*4d40*/  FADD.FTZ R73, R44, R43 ;  /* 0x0000002b2c497221 */ /* 0x000fce0000010000 */
.L_x_121:
[----:B------:R-:W-:Y:S05]  /*4d50*/  BSYNC B0 ;  /* 0x0000000000007941 */ /* 0x000fea0003800000 */
.L_x_120:
[----:B------:R-:W-:Y:S01]  /*4d60*/  BAR.SYNC.DEFER_BLOCKING 0x0 ;  /* 0x0000000000007b1d */ /* 0x000fe20000010000 */
[----:B------:R-:W-:Y:S02]  /*4d70*/  ISETP.GT.U32.AND P6, PT, R14, 0x1b, PT ;  /* 0x0000001b0e00780c */ /* 0x000fe40003fc4070 */
[----:B------:R-:W-:-:S03]  /*4d80*/  LOP3.LUT R83, R83, 0xfffffffe, RZ, 0xc0, !PT ;  /* 0xfffffffe53537812 */ /* 0x000fc600078ec0ff */
[----:B------:R-:W-:Y:S08]  /*4d90*/  BSSY B0, `(.L_x_122) ;  /* 0x000004e000007945 */ /* 0x000ff00003800000 */
[----:B------:R-:W-:Y:S01]  /*4da0*/  @P6 LOP3.LUT R83, R83, 0x1, RZ, 0xfc, !PT ;  /* 0x0000000153536812 */ /* 0x000fe200078efcff */
[----:B------:R-:W-:Y:S06]  /*4db0*/  @P6 BRA `(.L_x_123) ;  /* 0x00000004002c6947 */ /* 0x000fec0003800000 */
[----:B------:R-:W0:Y:S04]  /*4dc0*/  LDS.128 R60, [R113+0x1c0] ;  /* 0x0001c000713c7984 */ /* 0x000e280000000c00 */
[----:B------:R-:W1:Y:S04]  /*4dd0*/  LDS.128 R20, [R113+0x380] ;  /* 0x0003800071147984 */ /* 0x000e680000000c00 */
[----:B------:R-:W2:Y:S04]  /*4de0*/  LDS.128 R56, [R113+0x540] ;  /* 0x0005400071387984 */ /* 0x000ea80000000c00 */
[----:B------:R-:W3:Y:S04]  /*4df0*/  LDS.128 R24, [R113+0x700] ;  /* 0x0007000071187984 */ /* 0x000ee80000000c00 */
[----:B------:R-:W4:Y:S04]  /*4e00*/  LDS.128 R28, [R113+0x8c0] ;  /* 0x0008c000711c7984 */ /* 0x000f280000000c00 */
[----:B------:R-:W5:Y:S04]  /*4e10*/  LDS.128 R32, [R113+0xa80] ;  /* 0x000a800071207984 */ /* 0x000f680000000c00 */
[----:B------:R-:W5:Y:S04]  /*4e20*/  LDS.128 R36, [R113+0xc40] ;  /* 0x000c400071247984 */ /* 0x000f680000000c00 */
[----:B------:R-:W5:Y:S04]  /*4e30*/  LDS.128 R40, [R113+0xe00] ;  /* 0x000e000071287984 */ /* 0x000f680000000c00 */
[----:B------:R-:W5:Y:S04]  /*4e40*/  LDS.128 R44, [R113+0xfc0] ;  /* 0x000fc000712c7984 */ /* 0x000f680000000c00 */
[----:B------:R-:W5:Y:S01]  /*4e50*/  LDS.128 R48, [R113+0x1180] ;  /* 0x0011800071307984 */ /* 0x000f620000000c00 */
[----:B0-----:R-:W-:Y:S01]  /*4e60*/  FADD.FTZ R117, R52, R60 ;  /* 0x0000003c34757221 */ /* 0x001fe20000010000 */
[----:B------:R-:W-:Y:S01]  /*4e70*/  FADD.FTZ R52, R53, R61 ;  /* 0x0000003d35347221 */ /* 0x000fe20000010000 */
[----:B------:R-:W-:Y:S01]  /*4e80*/  FADD.FTZ R61, R54, R62 ;  /* 0x0000003e363d7221 */ /* 0x000fe20000010000 */
[----:B------:R-:W-:Y:S01]  /*4e90*/  FADD.FTZ R60, R55, R63 ;  /* 0x0000003f373c7221 */ /* 0x000fe20000010000 */
[----:B-1----:R-:W-:Y:S01]  /*4ea0*/  FADD.FTZ R117, R117, R20 ;  /* 0x0000001475757221 */ /* 0x002fe20000010000 */
[----:B------:R-:W-:Y:S01]  /*4eb0*/  FADD.FTZ R62, R52, R21 ;  /* 0x00000015343e7221 */ /* 0x000fe20000010000 */
[----:B------:R-:W-:Y:S01]  /*4ec0*/  FADD.FTZ R61, R61, R22 ;  /* 0x000000163d3d7221 */ /* 0x000fe20000010000 */
[----:B------:R-:W0:Y:S01]  /*4ed0*/  LDS.128 R52, [R113+0x1340] ;  /* 0x0013400071347984 */ /* 0x000e220000000c00 */
[----:B------:R-:W-:Y:S01]  /*4ee0*/  FADD.FTZ R60, R60, R23 ;  /* 0x000000173c3c7221 */ /* 0x000fe20000010000 */
[----:B--2---:R-:W-:Y:S01]  /*4ef0*/  FADD.FTZ R117, R117, R56 ;  /* 0x0000003875757221 */ /* 0x004fe20000010000 */
[----:B------:R-:W-:Y:S01]  /*4f00*/  FADD.FTZ R56, R62, R57 ;  /* 0x000000393e387221 */ /* 0x000fe20000010000 */
[----:B------:R-:W1:Y:S01]  /*4f10*/  LDS.128 R20, [R113+0x1500] ;  /* 0x0015000071147984 */ /* 0x000e620000000c00 */
[----:B------:R-:W-:Y:S01]  /*4f20*/  FADD.FTZ R57, R61, R58 ;  /* 0x0000003a3d397221 */ /* 0x000fe20000010000 */
[----:B------:R-:W-:Y:S01]  /*4f30*/  FADD.FTZ R116, R60, R59 ;  /* 0x0000003b3c747221 */ /* 0x000fe20000010000 */
[----:B---3--:R-:W-:Y:S01]  /*4f40*/  FADD.FTZ R117, R117, R24 ;  /* 0x0000001875757221 */ /* 0x008fe20000010000 */
[----:B------:R-:W2:Y:S01]  /*4f50*/  LDS.128 R60, [R113+0x16c0] ;  /* 0x0016c000713c7984 */ /* 0x000ea20000000c00 */
[----:B------:R-:W-:Y:S01]  /*4f60*/  FADD.FTZ R24, R56, R25 ;  /* 0x0000001938187221 */ /* 0x000fe20000010000 */
[----:B------:R-:W-:Y:S01]  /*4f70*/  FADD.FTZ R119, R57, R26 ;  /* 0x0000001a39777221 */ /* 0x000fe20000010000 */
[----:B------:R-:W-:Y:S01]  /*4f80*/  FADD.FTZ R116, R116, R27 ;  /* 0x0000001b74747221 */ /* 0x000fe20000010000 */
[----:B------:R-:W3:Y:S01]  /*4f90*/  LDS.128 R56, [R113+0x1880] ;  /* 0x0018800071387984 */ /* 0x000ee20000000c00 */
[----:B----4-:R-:W-:Y:S01]  /*4fa0*/  FADD.FTZ R117, R117, R28 ;  /* 0x0000001c75757221 */ /* 0x010fe20000010000 */
[----:B------:R-:W-:Y:S01]  /*4fb0*/  FADD.FTZ R28, R24, R29 ;  /* 0x0000001d181c7221 */ /* 0x000fe20000010000 */
[----:B------:R-:W-:Y:S01]  /*4fc0*/  FADD.FTZ R119, R119, R30 ;  /* 0x0000001e77777221 */ /* 0x000fe20000010000 */
[----:B------:R-:W4:Y:S01]  /*4fd0*/  LDS.128 R24, [R113+0x1a40] ;  /* 0x001a400071187984 */ /* 0x000f220000000c00 */
[----:B------:R-:W-:Y:S01]  /*4fe0*/  FADD.FTZ R116, R116, R31 ;  /* 0x0000001f74747221 */ /* 0x000fe20000010000 */
[----:B-----5:R-:W-:Y:S01]  /*4ff0*/  FADD.FTZ R117, R117, R32 ;  /* 0x0000002075757221 */ /* 0x020fe20000010000 */
[----:B------:R-:W-:Y:S01]  /*5000*/  FADD.FTZ R28, R28, R33 ;  /* 0x000000211c1c7221 */ /* 0x000fe20000010000 */
        /* <DEDUP_REMOVED lines=38> */
.L_x_123:
[----:B------:R-:W-:Y:S05]  /*5270*/  BSYNC B0 ;  /* 0x0000000000007941 */ /* 0x000fea0003800000 */
.L_x_122:
[----:B------:R-:W-:Y:S01]  /*5280*/  BSSY B0, `(.L_x_124) ;  /* 0x0000010000007945 */ /* 0x000fe20003800000 */
[----:B------:R-:W-:Y:S01]  /*5290*/  PRMT R23, R105, 0x7632, R23 ;  /* 0x0000763269177816 */ /* 0x000fe20000000017 */
[----:B------:R-:W-:Y:S01]  /*52a0*/  IMAD.WIDE R112, R112, 0x4, R114 ;  /* 0x0000000470707825 */ /* 0x000fe200078e0272 */
[----:B------:R-:W-:Y:S01]  /*52b0*/  PRMT R22, R104, 0x7632, R22 ;  /* 0x0000763268167816 */ /* 0x000fe20000000016 */
[----:B------:R-:W-:Y:S06]  /*52c0*/  @P6 BRA `(.L_x_125) ;  /* 0x00000000002c6947 */ /* 0x000fec0003800000 */
[----:B------:R-:W0:Y:S01]  /*52d0*/  LDC.64 R20, c[0x0][0x288] ;  /* 0x0000a200ff147b82 */ /* 0x000e220000000a00 */
[----:B------:R-:W-:Y:S01]  /*52e0*/  LEA R28, P6, R16, R112, 0x2 ;  /* 0x00000070101c7211 */ /* 0x000fe200078c10ff */
[----:B------:R1:W-:Y:S03]  /*52f0*/  REDG.E.ADD.F32.FTZ.RN.STRONG.GPU desc[UR8][R112.64], R52 ;  /* 0x00000034700079a6 */ /* 0x0003e6000c10f388 */
[----:B------:R-:W-:Y:S02]  /*5300*/  IADD3.X R29, R113, R64, RZ, P6, !PT ;  /* 0x00000040711d7210 */ /* 0x000fe400037fe4ff */
[----:B------:R-:W-:-:S03]  /*5310*/  LEA R24, P6, R17, R112, 0x2 ;  /* 0x0000007011187211 */ /* 0x000fc600078c10ff */
[----:B------:R1:W-:Y:S01]  /*5320*/  REDG.E.ADD.F32.FTZ.RN.STRONG.GPU desc[UR8][R28.64], R53 ;  /* 0x000000351c0079a6 */ /* 0x0003e2000c10f388 */
[----:B------:R-:W-:Y:S02]  /*5330*/  IADD3.X R25, R113, R65, RZ, P6, !PT ;  /* 0x0000004171197210 */ /* 0x000fe400037fe4ff */
[----:B0-----:R-:W-:-:S04]  /*5340*/  LEA R26, P6, R20, R112, 0x2 ;  /* 0x00000070141a7211 */ /* 0x001fc800078c10ff */
[----:B------:R-:W-:-:S05]  /*5350*/  LEA.HI.X R27, R20, R113, R21, 0x2, P6 ;  /* 0x00000071141b7211 */ /* 0x000fca00030f1415 */
[----:B------:R1:W-:Y:S04]  /*5360*/  REDG.E.ADD.F32.FTZ.RN.STRONG.GPU desc[UR8][R26.64], R54 ;  /* 0x000000361a0079a6 */ /* 0x0003e8000c10f388 */
[----:B------:R1:W-:Y:S02]  /*5370*/  REDG.E.ADD.F32.FTZ.RN.STRONG.GPU desc[UR8][R24.64], R55 ;  /* 0x00000037180079a6 */ /* 0x0003e4000c10f388 */
.L_x_125:
[----:B------:R-:W-:Y:S05]  /*5380*/  BSYNC B0 ;  /* 0x0000000000007941 */ /* 0x000fea0003800000 */
.L_x_124:
[----:B------:R-:W-:Y:S02]  /*5390*/  ISETP.GE.U32.AND P6, PT, R7, 0x2, PT ;  /* 0x000000020700780c */ /* 0x000fe40003fc6070 */
[----:B-1----:R-:W-:Y:S02]  /*53a0*/  PRMT R53, R106, 0x7632, R53 ;  /* 0x000076326a357816 */ /* 0x002fe40000000035 */
[----:B------:R-:W-:Y:S02]  /*53b0*/  PRMT R52, R103, 0x7632, R52 ;  /* 0x0000763267347816 */ /* 0x000fe40000000034 */
[----:B------:R-:W-:Y:S02]  /*53c0*/  PRMT R51, R101, 0x7632, R51 ;  /* 0x0000763265337816 */ /* 0x000fe40000000033 */
[----:B------:R-:W-:Y:S02]  /*53d0*/  PRMT R50, R100, 0x7632, R50 ;  /* 0x0000763264327816 */ /* 0x000fe40000000032 */
[----:B------:R-:W-:-:S02]  /*53e0*/  PRMT R49, R102, 0x7632, R49 ;  /* 0x0000763266317816 */ /* 0x000fc40000000031 */
[----:B------:R-:W-:Y:S02]  /*53f0*/  PRMT R48, R99, 0x7632, R48 ;  /* 0x0000763263307816 */ /* 0x000fe40000000030 */
        /* <DEDUP_REMOVED lines=23> */
[----:B------:R-:W-:Y:S01]  /*5570*/  PRMT R24, R81, 0x7632, R24 ;  /* 0x0000763251187816 */ /* 0x000fe20000000018 */
[----:B------:R-:W-:Y:S06]  /*5580*/  @!P6 BRA `(.L_x_126) ;  /* 0x0000001000a8e947 */ /* 0x000fec0003800000 */
[----:B------:R-:W0:Y:S01]  /*5590*/  LDC.64 R20, c[0x0][0x258] ;  /* 0x00009600ff147b82 */ /* 0x000e220000000a00 */
[----:B------:R-:W-:-:S05]  /*55a0*/  LOP3.LUT R55, R4, 0x1, RZ, 0xc0, !PT ;  /* 0x0000000104377812 */ /* 0x000fca00078ec0ff */
[----:B------:R-:W-:Y:S02]  /*55b0*/  IMAD R54, R55, R6, RZ ;  /* 0x0000000637367224 */ /* 0x000fe400078e02ff */
[----:B------:R-:W1:Y:S02]  /*55c0*/  LDC.64 R56, c[0x0][0x260] ;  /* 0x00009800ff387b82 */ /* 0x000e640000000a00 */
[C---:B------:R-:W-:Y:S01]  /*55d0*/  IMAD R58, R54.reuse, R7, RZ ;  /* 0x00000007363a7224 */ /* 0x040fe200078e02ff */
[----:B------:R-:W-:-:S04]  /*55e0*/  IADD3 R55, R54, R15, RZ ;  /* 0x0000000f36377210 */ /* 0x000fc80007ffe0ff */
[----:B------:R-:W-:Y:S01]  /*55f0*/  SHF.L.U32 R59, R58, 0x1, RZ ;  /* 0x000000013a3b7819 */ /* 0x000fe200000006ff */
[----:B0-----:R-:W-:-:S04]  /*5600*/  IMAD.WIDE.U32 R20, R55, 0x4, R20 ;  /* 0x0000000437147825 */ /* 0x001fc800078e0014 */
[----:B-1----:R-:W-:Y:S01]  /*5610*/  IMAD.WIDE R56, R59, 0x4, R56 ;  /* 0x000000043b387825 */ /* 0x002fe200078e0238 */
[----:B------:R-:W-:Y:S06]  /*5620*/  @P0 BRA `(.L_x_127) ;  /* 0x0000000000680947 */ /* 0x000fec0003800000 */
[----:B------:R-:W0:Y:S01]  /*5630*/  S2R R5, SR_LANEID ;  /* 0x0000000000057919 */ /* 0x000e220000000000 */
[C---:B------:R-:W-:Y:S01]  /*5640*/  LEA R54, P6, R2.reuse, R56, 0x3 ;  /* 0x0000003802367211 */ /* 0x040fe200078c18ff */
[----:B------:R-:W-:Y:S01]  /*5650*/  HFMA2.MMA R58, -RZ, RZ, 0, 5.9604644775390625e-08 ;  /* 0x00000001ff3a7435 */ /* 0x000fe200000001ff */
[----:B------:R-:W-:Y:S01]  /*5660*/  VOTEU.ANY UR5, UPT, PT ;  /* 0x0000000000057886 */ /* 0x000fe200038e0100 */
[----:B------:R-:W-:Y:S01]  /*5670*/  P2R R60, PR, RZ, 0x1 ;  /* 0x00000001ff3c7803 */ /* 0x000fe20000000000 */
[----:B------:R-:W-:Y:S01]  /*5680*/  UPOPC UR6, UR5 ;  /* 0x00000005000672bf */ /* 0x000fe20008000000 */
[----:B------:R-:W-:Y:S01]  /*5690*/  LEA.HI.X R55, R2, R57, RZ, 0x3, P6 ;  /* 0x0000003902377211 */ /* 0x000fe200030f1cff */
[----:B------:R-:W-:Y:S01]  /*56a0*/  UFLO.U32 UR5, UR5 ;  /* 0x00000005000572bd */ /* 0x000fe200080e0000 */
[----:B------:R-:W-:-:S03]  /*56b0*/  LOP3.LUT P6, RZ, R4, 0x2, RZ, 0xc0, !PT ;  /* 0x0000000204ff7812 */ /* 0x000fc600078cc0ff */
[----:B------:R1:W-:Y:S01]  /*56c0*/  STG.E.64 desc[UR8][R54.64], R72 ;  /* 0x0000004836007986 */ /* 0x0003e2000c101b08 */
[----:B------:R-:W-:Y:S02]  /*56d0*/  SEL R61, R7, RZ, !P6 ;  /* 0x000000ff073d7207 */ /* 0x000fe40007000000 */
[----:B------:R-:W-:Y:S02]  /*56e0*/  SEL R58, R58, 0xffffffff, !P6 ;  /* 0xffffffff3a3a7807 */ /* 0x000fe40007000000 */
[----:B------:R-:W-:-:S03]  /*56f0*/  ISETP.NE.AND P6, PT, R61, -0x1, PT ;  /* 0xffffffff3d00780c */ /* 0x000fc60003fc5270 */
[----:B------:R-:W-:Y:S01]  /*5700*/  IMAD R59, R58, UR6, RZ ;  /* 0x000000063a3b7c24 */ /* 0x000fe2000f8e02ff */
[----:B0-----:R-:W-:-:S13]  /*5710*/  ISETP.EQ.U32.AND P0, PT, R5, UR5, PT ;  /* 0x0000000505007c0c */ /* 0x001fda000bf02070 */
[----:B------:R-:W-:Y:S06]  /*5720*/  @P0 MEMBAR.ALL.GPU ;  /* 0x0000000000000992 */ /* 0x000fec000000a000 */
[----:B------:R-:W-:-:S00]  /*5730*/  @P0 ERRBAR ;  /* 0x00000000000009ab */ /* 0x000fc00000000000 */
[----:B------:R-:W-:Y:S06]  /*5740*/  @P0 CGAERRBAR ;  /* 0x00000000000005ab */ /* 0x000fec0000000000 */
[----:B------:R1:W-:Y:S01]  /*5750*/  @P0 REDG.E.ADD.S32.STRONG.GPU desc[UR8][R20.64], R59 ;  /* 0x0000003b1400098e */ /* 0x0003e2000c10e388 */
[----:B------:R-:W-:Y:S01]  /*5760*/  ISETP.NE.AND P0, PT, R60, RZ, PT ;  /* 0x000000ff3c00720c */ /* 0x000fe20003f05270 */
[----:B------:R-:W-:-:S12]  /*5770*/  @!P6 BRA `(.L_x_127) ;  /* 0x000000000014e947 */ /* 0x000fd80003800000 */
.L_x_128:
[----:B-1----:R-:W2:Y:S04]  /*5780*/  LDG.E.STRONG.GPU R54, desc[UR8][R20.64] ;  /* 0x0000000814367981 */ /* 0x002ea8000c1ef900 */
[----:B--2---:R-:W-:Y:S01]  /*5790*/  CCTL.IVALL ;  /* 0x00000000ff00798f */ /* 0x004fe20002000000 */
[----:B------:R-:W-:Y:S05]  /*57a0*/  YIELD ;  /* 0x0000000000007946 */ /* 0x000fea0003800000 */
[----:B------:R-:W-:-:S13]  /*57b0*/  ISETP.NE.AND P6, PT, R54, R61, PT ;  /* 0x0000003d3600720c */ /* 0x000fda0003fc5270 */
[----:B------:R-:W-:Y:S05]  /*57c0*/  @P6 BRA `(.L_x_128) ;  /* 0xfffffffc00ec6947 */ /* 0x000fea000383ffff */
.L_x_127:
        /* <DEDUP_REMOVED lines=12> */
[----:B------:R-:W-:Y:S02]  /*5890*/  P2R R20, PR, RZ, 0x1 ;  /* 0x00000001ff147803 */ /* 0x000fe40000000000 */
[----:B------:R-:W-:Y:S02]  /*58a0*/  ISETP.GT.AND P6, PT, R54, 0xc, PT ;  /* 0x0000000c3600780c */ /* 0x000fe40003fc4270 */
[----:B------:R-:W-:Y:S02]  /*58b0*/  PLOP3.LUT P0, PT, PT, PT, PT, 0x80, 0x0 ;  /* 0x000000000000781c */ /* 0x000fe40003f0f070 */
[----:B------:R-:W-:-:S11]  /*58c0*/  LOP3.LUT R83, R83, 0xfffffffe, RZ, 0xc0, !PT ;  /* 0xfffffffe53537812 */ /* 0x000fd600078ec0ff */
[----:B------:R-:W-:Y:S02]  /*58d0*/  @P0 LOP3.LUT R83, R83, 0x1, RZ, 0xfc, !PT ;  /* 0x0000000153530812 */ /* 0x000fe400078efcff */
[----:B------:R-:W-:Y:S01]  /*58e0*/  ISETP.NE.AND P0, PT, R20, RZ, PT ;  /* 0x000000ff1400720c */ /* 0x000fe20003f05270 */
[----:B------:R-:W-:-:S12]  /*58f0*/  @!P6 BRA `(.L_x_131) ;  /* 0x0000000400d8e947 */ /* 0x000fd80003800000 */
[----:B------:R-:W-:Y:S02]  /*5900*/  PLOP3.LUT P6, PT, PT, PT, PT, 0x8, 0x0 ;  /* 0x000000000000781c */ /* 0x000fe40003fce170 */
[----:B------:R-:W-:-:S11]  /*5910*/  LOP3.LUT R83, R83, 0xfffffffe, RZ, 0xc0, !PT ;  /* 0xfffffffe53537812 */ /* 0x000fd600078ec0ff */
[----:B------:R-:W-:-:S07]  /*5920*/  @P6 LOP3.LUT R83, R83, 0x1, RZ, 0xfc, !PT ;  /* 0x0000000153536812 */ /* 0x000fce00078efcff */
.L_x_132:
[----:B------:R-:W-:-:S13]  /*5930*/  ISETP.EQ.OR P6, PT, R55, UR7, P0 ;  /* 0x0000000737007c0c */ /* 0x000fda00087c2670 */
[----:B------:R-:W-:-:S04]  /*5940*/  @!P6 IMAD R59, R6, R55, R15 ;  /* 0x00000037063be224 */ /* 0x000fc800078e020f */
[----:B------:R-:W-:-:S05]  /*5950*/  @!P6 IMAD.WIDE.U32 R58, R59, 0x8, R56 ;  /* 0x000000083b3ae825 */ /* 0x000fca00078e0038 */
[----:B------:R-:W2:Y:S01]  /*5960*/  @!P6 LDG.E.64 R20, desc[UR8][R58.64] ;  /* 0x000000083a14e981 */ /* 0x000ea2000c1e1b00 */
[----:B------:R-:W-:Y:S01]  /*5970*/  IADD3 R61, R55, 0x1, RZ ;  /* 0x00000001373d7810 */ /* 0x000fe20007ffe0ff */
[----:B--2---:R-:W-:Y:S01]  /*5980*/  @!P6 FADD.FTZ R72, R72, R20 ;  /* 0x000000144848e221 */ /* 0x004fe20000010000 */
[----:B------:R-:W-:Y:S02]  /*5990*/  @!P6 FADD.FTZ R73, R73, R21 ;  /* 0x000000154949e221 */ /* 0x000fe40000010000 */
[----:B------:R-:W-:-:S13]  /*59a0*/  ISETP.EQ.OR P6, PT, R61, UR7, P0 ;  /* 0x000000073d007c0c */ /* 0x000fda00087c2670 */
[----:B------:R-:W-:-:S04]  /*59b0*/  @!P6 IMAD R61, R6, R61, R15 ;  /* 0x0000003d063de224 */ /* 0x000fc800078e020f */
[----:B------:R-:W-:-:S05]  /*59c0*/  @!P6 IMAD.WIDE.U32 R60, R61, 0x8, R56 ;  /* 0x000000083d3ce825 */ /* 0x000fca00078e0038 */
[----:B------:R-:W2:Y:S02]  /*59d0*/  @!P6 LDG.E.64 R20, desc[UR8][R60.64] ;  /* 0x000000083c14e981 */ /* 0x000ea4000c1e1b00 */
[----:B--2---:R-:W-:Y:S01]  /*59e0*/  @!P6 FADD.FTZ R72, R72, R20 ;  /* 0x000000144848e221 */ /* 0x004fe20000010000 */
[----:B------:R-:W-:Y:S01]  /*59f0*/  IADD3 R20, R55, 0x2, RZ ;  /* 0x0000000237147810 */ /* 0x000fe20007ffe0ff */
[----:B------:R-:W-:-:S03]  /*5a00*/  @!P6 FADD.FTZ R73, R73, R21 ;  /* 0x000000154949e221 */ /* 0x000fc60000010000 */
        /* <DEDUP_REMOVED lines=95> */
[----:B------:R-:W-:Y:S02]  /*6000*/  IADD3 R54, R54, -0x10, RZ ;  /* 0xfffffff036367810 */ /* 0x000fe40007ffe0ff */
[----:B------:R-:W-:Y:S01]  /*6010*/  IADD3 R55, R55, 0x10, RZ ;  /* 0x0000001037377810 */ /* 0x000fe20007ffe0ff */
[----:B--2---:R-:W-:Y:S01]  /*6020*/  @!P6 FADD.FTZ R72, R72, R20 ;  /* 0x000000144848e221 */ /* 0x004fe20000010000 */
[----:B------:R-:W-:Y:S01]  /*6030*/  @!P6 FADD.FTZ R73, R73, R21 ;  /* 0x000000154949e221 */ /* 0x000fe20000010000 */
[----:B------:R-:W-:-:S13]  /*6040*/  ISETP.GT.AND P6, PT, R54, 0xc, PT ;  /* 0x0000000c3600780c */ /* 0x000fda0003fc4270 */
[----:B------:R-:W-:Y:S05]  /*6050*/  @P6 BRA `(.L_x_132) ;  /* 0xfffffff800346947 */ /* 0x000fea000383ffff */
.L_x_131:
[----:B------:R-:W-:-:S13]  /*6060*/  ISETP.GT.AND P6, PT, R54, 0x4, PT ;  /* 0x000000043600780c */ /* 0x000fda0003fc4270 */
[----:B------:R-:W-:Y:S05]  /*6070*/  @!P6 BRA `(.L_x_133) ;  /* 0x0000000000f4e947 */ /* 0x000fea0003800000 */
        /* <DEDUP_REMOVED lines=54> */
[----:B------:R-:W-:Y:S02]  /*63e0*/  LOP3.LUT R83, R83, 0xfffffffe, RZ, 0xc0, !PT ;  /* 0xfffffffe53537812 */ /* 0x000fe400078ec0ff */
[----:B------:R-:W-:Y:S02]  /*63f0*/  IADD3 R54, R54, -0x4, RZ ;  /* 0xfffffffc36367810 */ /* 0x000fe40007ffe0ff */
[----:B------:R-:W-:Y:S01]  /*6400*/  IADD3 R55, R55, 0x4, RZ ;  /* 0x0000000437377810 */ /* 0x000fe20007ffe0ff */
[----:B--2---:R-:W-:Y:S01]  /*6410*/  @!P6 FADD.FTZ R72, R72, R20 ;  /* 0x000000144848e221 */ /* 0x004fe20000010000 */
[----:B------:R-:W-:Y:S01]  /*6420*/  @!P6 FADD.FTZ R73, R73, R21 ;  /* 0x000000154949e221 */ /* 0x000fe20000010000 */
[----:B------:R-:W-:-:S13]  /*6430*/  PLOP3.LUT P6, PT, PT, PT, PT, 0x8, 0x0 ;  /* 0x000000000000781c */ /* 0x000fda0003fce170 */
[----:B------:R-:W-:-:S07]  /*6440*/  @P6 LOP3.LUT R83, R83, 0x1, RZ, 0xfc, !PT ;  /* 0x0000000153536812 */ /* 0x000fce00078efcff */
.L_x_133:
[----:B------:R-:W-:-:S04]  /*6450*/  LOP3.LUT P6, RZ, R83, 0x1, RZ, 0xc0, !PT ;  /* 0x0000000153ff7812 */ /* 0x000fc800078cc0ff */
[----:B------:R-:W-:-:S13]  /*6460*/  ISETP.NE.OR P6, PT, R54, RZ, P6 ;  /* 0x000000ff3600720c */ /* 0x000fda00037c5670 */
[----:B------:R-:W-:Y:S05]  /*6470*/  @!P6 BRA `(.L_x_129) ;  /* 0x00000000007ce947 */ /* 0x000fea0003800000 */
.L_x_130:
        /* <DEDUP_REMOVED lines=29> */
[----:B------:R-:W-:-:S13]  /*6650*/  ISETP.NE.AND P6, PT, R54, RZ, PT ;  /* 0x000000ff3600720c */ /* 0x000fda0003fc5270 */
[----:B------:R-:W-:Y:S05]  /*6660*/  @P6 BRA `(.L_x_130) ;  /* 0xfffffffc00846947 */ /* 0x000fea000383ffff */
.L_x_129:
[----:B------:R-:W-:-:S13]  /*6670*/  ISETP.NE.AND P6, PT, R0, RZ, PT ;  /* 0x000000ff0000720c */ /* 0x000fda0003fc5270 */
        /* <DEDUP_REMOVED lines=9> */
.L_x_135:
[----:B------:R-:W-:Y:S05]  /*6710*/  BSYNC B0 ;  /* 0x0000000000007941 */ /* 0x000fea0003800000 */
.L_x_134:
[----:B------:R-:W-:-:S13]  /*6720*/  ISETP.NE.AND P6, PT, R0, 0x1, PT ;  /* 0x000000010000780c */ /* 0x000fda0003fc5270 */
[----:B------:R-:W-:Y:S05]  /*6730*/  @!P6 BRA `(.L_x_126) ;  /* 0x00000000003ce947 */ /* 0x000fea0003800000 */
[----:B------:R-:W-:-:S04]  /*6740*/  IADD3 R59, R55, 0x1, RZ ;  /* 0x00000001373b7810 */ /* 0x000fc80007ffe0ff */
[----:B------:R-:W-:-:S13]  /*6750*/  ISETP.EQ.OR P6, PT, R59, UR7, P0 ;  /* 0x000000073b007c0c */ /* 0x000fda00087c2670 */
[----:B------:R-:W-:-:S04]  /*6760*/  @!P6 IMAD R59, R59, R6, R15 ;  /* 0x000000063b3be224 */ /* 0x000fc800078e020f */
[----:B------:R-:W-:-:S05]  /*6770*/  @!P6 IMAD.WIDE.U32 R58, R59, 0x8, R56 ;  /* 0x000000083b3ae825 */ /* 0x000fca00078e0038 */
[----:B------:R-:W2:Y:S02]  /*6780*/  @!P6 LDG.E.64 R20, desc[UR8][R58.64] ;  /* 0x000000083a14e981 */ /* 0x000ea4000c1e1b00 */
[----:B--2---:R-:W-:Y:S01]  /*6790*/  @!P6 FADD.FTZ R73, R73, R21 ;  /* 0x000000154949e221 */ /* 0x004fe20000010000 */
[----:B------:R-:W-:Y:S01]  /*67a0*/  IADD3 R21, R55, 0x2, RZ ;  /* 0x0000000237157810 */ /* 0x000fe20007ffe0ff */
[----:B------:R-:W-:-:S03]  /*67b0*/  @!P6 FADD.FTZ R72, R72, R20 ;  /* 0x000000144848e221 */ /* 0x000fc60000010000 */
[----:B------:R-:W-:-:S04]  /*67c0*/  ISETP.EQ.OR P6, PT, R21, UR7, P0 ;  /* 0x0000000715007c0c */ /* 0x000fc800087c2670 */
[----:B------:R-:W-:-:S13]  /*67d0*/  ISETP.EQ.OR P6, PT, R0, 0x2, P6 ;  /* 0x000000020000780c */ /* 0x000fda00037c2670 */
[----:B------:R-:W-:-:S04]  /*67e0*/  @!P6 IMAD R21, R21, R6, R15 ;  /* 0x000000061515e224 */ /* 0x000fc800078e020f */
[----:B------:R-:W-:-:S06]  /*67f0*/  @!P6 IMAD.WIDE.U32 R20, R21, 0x8, R56 ;  /* 0x000000081514e825 */ /* 0x000fcc00078e0038 */
[----:B------:R-:W2:Y:S02]  /*6800*/  @!P6 LDG.E.64 R20, desc[UR8][R20.64] ;  /* 0x000000081414e981 */ /* 0x000ea4000c1e1b00 */
[----:B--2---:R-:W-:Y:S01]  /*6810*/  @!P6 FADD.FTZ R72, R72, R20 ;  /* 0x000000144848e221 */ /* 0x004fe20000010000 */
[----:B------:R-:W-:-:S07]  /*6820*/  @!P6 FADD.FTZ R73, R73, R21 ;  /* 0x000000154949e221 */ /* 0x000fce0000010000 */
.L_x_126:
[----:B------:R-:W0:Y:S01]  /*6830*/  S2UR UR6, SR_CgaCtaId ;  /* 0x00000000000679c3 */ /* 0x000e220000008800 */
[----:B------:R-:W-:Y:S01]  /*6840*/  UMOV UR5, 0x400 ;  /* 0x0000040000057882 */ /* 0x000fe20000000000 */
[----:B------:R-:W-:Y:S02]  /*6850*/  ISETP.NE.AND P6, PT, RZ, UR10, PT ;  /* 0x0000000aff007c0c */ /* 0x000fe4000bfc5270 */
[----:B------:R-:W-:Y:S02]  /*6860*/  SHF.L.U32 R105, R105, 0x10, RZ ;  /* 0x0000001069697819 */ /* 0x000fe400000006ff */
[----:B------:R-:W-:Y:S02]  /*6870*/  SHF.L.U32 R23, R23, 0x10, RZ ;  /* 0x0000001017177819 */ /* 0x000fe400000006ff */
[----:B-1----:R-:W1:Y:S01]  /*6880*/  LDC R54, c[0x0][0x2ac] ;  /* 0x0000ab00ff367b82 */ /* 0x002e620000000800 */
[----:B------:R-:W-:Y:S02]  /*6890*/  SHF.L.U32 R59, R104, 0x10, RZ ;  /* 0x00000010683b7819 */ /* 0x000fe400000006ff */
[----:B------:R-:W-:Y:S01]  /*68a0*/  FADD.FTZ R60, -R66, R23 ;  /* 0x00000017423c7221 */ /* 0x000fe20000010100 */
[----:B------:R-:W-:-:S02]  /*68b0*/  SHF.L.U32 R58, R22, 0x10, RZ ;  /* 0x00000010163a7819 */ /* 0x000fc400000006ff */
[----:B------:R-:W-:Y:S01]  /*68c0*/  SHF.L.U32 R57, R106, 0x10, RZ ;  /* 0x000000106a397819 */ /* 0x000fe200000006ff */
[----:B------:R-:W-:Y:S01]  /*68d0*/  FMUL.FTZ R60, R60, R107 ;  /* 0x0000006b3c3c7220 */ /* 0x000fe20000410000 */
[----:B------:R-:W-:Y:S01]  /*68e0*/  SHF.L.U32 R53, R53, 0x10, RZ ;  /* 0x0000001035357819 */ /* 0x000fe200000006ff */
[----:B0-----:R-:W-:-:S09]  /*68f0*/  ULEA UR5, UR6, UR5, 0x18 ;  /* 0x0000000506057291 */ /* 0x001fd2000f8ec03f */
[----:B------:R-:W-:Y:S01]  /*6900*/  @!P0 STS.64 [UR5+0x88], R72 ;  /* 0x00008848ff008988 */ /* 0x000fe20008000a05 */
[----:B------:R-:W-:Y:S06]  /*6910*/  BAR.SYNC.DEFER_BLOCKING 0x0 ;  /* 0x0000000000007b1d */ /* 0x000fec0000010000 */
[----:B------:R-:W0:Y:S01]  /*6920*/  LDS.64 R20, [UR5+0x88] ;  /* 0x00008805ff147984 */ /* 0x000e220008000a00 */
[----:B------:R-:W-:Y:S02]  /*6930*/  ULDC UR5, c[0x0][0x2bc] ;  /* 0x0000af0000057ab9 */ /* 0x000fe40000000800 */
[----:B0-----:R-:W-:Y:S01]  /*6940*/  FMUL.FTZ R55, R20, UR5 ;  /* 0x0000000514377c20 */ /* 0x001fe20008410000 */
[----:B------:R-:W-:Y:S01]  /*6950*/  FADD.FTZ R20, -R66, R105 ;  /* 0x0000006942147221 */ /* 0x000fe20000010100 */
[----:B------:R-:W-:-:S03]  /*6960*/  FMUL.FTZ R56, R21, UR5 ;  /* 0x0000000515387c20 */ /* 0x000fc60008410000 */
[----:B------:R-:W-:Y:S01]  /*6970*/  FMUL.FTZ R61, R20, R107 ;  /* 0x0000006b143d7220 */ /* 0x000fe20000410000 */
[----:B-1----:R-:W-:Y:S06]  /*6980*/  @!P6 BRA `(.L_x_136) ;  /* 0x000000000048e947 */ /* 0x002fec0003800000 */
        /* <DEDUP_REMOVED lines=18> */
.L_x_136:
[----:B------:R-:W-:Y:S01]  /*6ab0*/  LOP3.LUT P0, RZ, R83, 0x80, RZ, 0xc0, !PT ;  /* 0x0000008053ff7812 */ /* 0x000fe2000780c0ff */
[----:B------:R-:W-:-:S12]  /*6ac0*/  BSSY B0, `(.L_x_137) ;  /* 0x0000014000007945 */ /* 0x000fd80003800000 */
[----:B------:R-:W-:Y:S05]  /*6ad0*/  @!P0 BRA `(.L_x_138) ;  /* 0x0000000000488947 */ /* 0x000fea0003800000 */
[----:B------:R-:W-:Y:S01]  /*6ae0*/  ULDC.64 UR12, c[0x0][0x288] ;  /* 0x0000a200000c7ab9 */ /* 0x000fe20000000a00 */
[----:B------:R-:W-:Y:S01]  /*6af0*/  MOV R20, R108 ;  /* 0x0000006c00147202 */ /* 0x000fe20000000f00 */
        /* <DEDUP_REMOVED lines=12> */
[-C--:B------:R-:W-:Y:S01]  /*6bc0*/  FMUL.FTZ R21, R20, R107.reuse ;  /* 0x0000006b14157220 */ /* 0x080fe20000410000 */
[----:B------:R-:W-:-:S05]  /*6bd0*/  FMUL.FTZ R20, R58, R107 ;  /* 0x0000006b3a147220 */ /* 0x000fca0000410000 */
[----:B------:R-:W-:-:S05]  /*6be0*/  F2FP.BF16.F32.PACK_AB R21, R20, R21 ;  /* 0x000000151415723e */ /* 0x000fca00000010ff */
[----:B------:R0:W-:Y:S02]  /*6bf0*/  STG.E desc[UR8][R22.64], R21 ;  /* 0x0000001516007986 */ /* 0x0001e4000c101908 */
.L_x_138:
[----:B------:R-:W-:Y:S05]  /*6c00*/  BSYNC B0 ;  /* 0x0000000000007941 */ /* 0x000fea0003800000 */
.L_x_137:
[----:B------:R-:W-:Y:S01]  /*6c10*/  ISETP.NE.AND P6, PT, RZ, UR10, PT ;  /* 0x0000000aff007c0c */ /* 0x000fe2000bfc5270 */
[C---:B0-----:R-:W-:Y:S01]  /*6c20*/  FADD.FTZ R22, -R66.reuse, R57 ;  /* 0x0000003942167221 */ /* 0x041fe20000010100 */
[----:B------:R-:W-:Y:S01]  /*6c30*/  FADD.FTZ R20, -R66, R53 ;  /* 0x0000003542147221 */ /* 0x000fe20000010100 */
[----:B------:R-:W-:Y:S02]  /*6c40*/  SHF.L.U32 R103, R103, 0x10, RZ ;  /* 0x0000001067677819 */ /* 0x000fe400000006ff */
[----:B------:R-:W-:Y:S01]  /*6c50*/  SHF.L.U32 R52, R52, 0x10, RZ ;  /* 0x0000001034347819 */ /* 0x000fe200000006ff */
[-C--:B------:R-:W-:Y:S01]  /*6c60*/  FMUL.FTZ R61, R22, R107.reuse ;  /* 0x0000006b163d7220 */ /* 0x080fe20000410000 */
[----:B------:R-:W-:Y:S01]  /*6c70*/  SHF.L.U32 R101, R101, 0x10, RZ ;  /* 0x0000001065657819 */ /* 0x000fe200000006ff */
[----:B------:R-:W-:Y:S01]  /*6c80*/  FMUL.FTZ R62, R20, R107 ;  /* 0x0000006b143e7220 */ /* 0x000fe20000410000 */
        /* <DEDUP_REMOVED lines=20> */
.L_x_139:
[----:B------:R-:W-:Y:S04]  /*6dd0*/  BSSY B0, `(.L_x_140) ;  /* 0x0000014000007945 */ /* 0x000fe80003800000 */
        /* <DEDUP_REMOVED lines=19> */
.L_x_141:
[----:B------:R-:W-:Y:S05]  /*6f10*/  BSYNC B0 ;  /* 0x0000000000007941 */ /* 0x000fea0003800000 */
.L_x_140:
[C---:B0-----:R-:W-:Y:S01]  /*6f20*/  FADD.FTZ R22, -R66.reuse, R101 ;  /* 0x0000006542167221 */ /* 0x041fe20000010100 */
[----:B------:R-:W-:Y:S01]  /*6f30*/  FADD.FTZ R20, -R66, R51 ;  /* 0x0000003342147221 */ /* 0x000fe20000010100 */
[----:B------:R-:W-:Y:S02]  /*6f40*/  SHF.L.U32 R53, R100, 0x10, RZ ;  /* 0x0000001064357819 */ /* 0x000fe400000006ff */
[----:B------:R-:W-:Y:S01]  /*6f50*/  SHF.L.U32 R50, R50, 0x10, RZ ;  /* 0x0000001032327819 */ /* 0x000fe200000006ff */
[-C--:B------:R-:W-:Y:S01]  /*6f60*/  FMUL.FTZ R63, R22, R107.reuse ;  /* 0x0000006b163f7220 */ /* 0x080fe20000410000 */
[----:B------:R-:W-:Y:S01]  /*6f70*/  SHF.L.U32 R51, R102, 0x10, RZ ;  /* 0x0000001066337819 */ /* 0x000fe200000006ff */
        /* <DEDUP_REMOVED lines=21> */
.L_x_142:
        /* <DEDUP_REMOVED lines=20> */
.L_x_144:
[----:B------:R-:W-:Y:S05]  /*7210*/  BSYNC B0 ;  /* 0x0000000000007941 */ /* 0x000fea0003800000 */
.L_x_143:
        /* <DEDUP_REMOVED lines=27> */
.L_x_145:
[----:B------:R-:W-:Y:S01]  /*73d0*/  LOP3.LUT P0, RZ, R83, 0x40, RZ, 0xc0, !PT ;  /* 0x0000004053ff7812 */ /* 0x000fe2000780c0ff */
[----:B------:R-:W-:-:S12]  /*73e0*/  BSSY B0, `(.L_x_146) ;  /* 0x0000016000007945 */ /* 0x000fd80003800000 */
[----:B------:R-:W-:Y:S05]  /*73f0*/  @!P0 BRA `(.L_x_147) ;  /* 0x0000000000508947 */ /* 0x000fea0003800000 */
[----:B------:R-:W-:Y:S01]  /*7400*/  IADD3 R23, R12, 0x30, RZ ;  /* 0x000000300c177810 */ /* 0x000fe20007ffe0ff */
[----:B------:R-:W-:Y:S01]  /*7410*/  ULDC.64 UR12, c[0x0][0x288] ;  /* 0x0000a200000c7ab9 */ /* 0x000fe20000000a00 */
[----:B------:R-:W-:Y:S02]  /*7420*/  MOV R20, R108 ;  /* 0x0000006c00147202 */ /* 0x000fe40000000f00 */
[----:B------:R-:W-:Y:S02]  /*7430*/  SHF.R.S32.HI R22, RZ, 0x1f, R23 ;  /* 0x0000001fff167819 */ /* 0x000fe40000011417 */
[----:B------:R-:W-:-:S03]  /*7440*/  MOV R21, R111 ;  /* 0x0000006f00157202 */ /* 0x000fc60000000f00 */
[----:B------:R-:W-:Y:S02]  /*7450*/  IMAD R22, R22, UR12, RZ ;  /* 0x0000000c16167c24 */ /* 0x000fe4000f8e02ff */
[----:B------:R-:W-:-:S04]  /*7460*/  IMAD.WIDE.U32 R20, R23, UR12, R20 ;  /* 0x0000000c17147c25 */ /* 0x000fc8000f8e0014 */
[----:B------:R-:W-:Y:S01]  /*7470*/  IMAD R23, R23, UR13, R22 ;  /* 0x0000000d17177c24 */ /* 0x000fe2000f8e0216 */
[----:B------:R-:W-:Y:S02]  /*7480*/  ULDC.64 UR12, c[0x0][0x210] ;  /* 0x00008400000c7ab9 */ /* 0x000fe40000000a00 */
[----:B------:R-:W-:Y:S02]  /*7490*/  LEA R22, P0, R20, UR12, 0x1 ;  /* 0x0000000c14167c11 */ /* 0x000fe4000f8008ff */
[----:B------:R-:W-:Y:S01]  /*74a0*/  IADD3 R23, R21, R23, RZ ;  /* 0x0000001715177210 */ /* 0x000fe20007ffe0ff */
[----:B------:R-:W-:-:S03]  /*74b0*/  FFMA.FTZ R21, R55, R58, R56 ;  /* 0x0000003a37157223 */ /* 0x000fc60000010038 */
[----:B------:R-:W-:Y:S01]  /*74c0*/  LEA.HI.X R23, R20, UR13, R23, 0x1, P0 ;  /* 0x0000000d14177c11 */ /* 0x000fe200080f0c17 */
[----:B------:R-:W-:Y:S01]  /*74d0*/  FFMA.FTZ R20, R55, R57, R56 ;  /* 0x0000003937147223 */ /* 0x000fe20000010038 */
[----:B------:R-:W-:-:S03]  /*74e0*/  FFMA.FTZ R48, R48, R69, -R21 ;  /* 0x0000004530307223 */ /* 0x000fc60000010815 */
[----:B------:R-:W-:-:S04]  /*74f0*/  FFMA.FTZ R20, R99, R68, -R20 ;  /* 0x0000004463147223 */ /* 0x000fc80000010814 */
[-C--:B------:R-:W-:Y:S01]  /*7500*/  FMUL.FTZ R21, R20, R107.reuse ;  /* 0x0000006b14157220 */ /* 0x080fe20000410000 */
[----:B------:R-:W-:-:S05]  /*7510*/  FMUL.FTZ R20, R48, R107 ;  /* 0x0000006b30147220 */ /* 0x000fca0000410000 */
[----:B------:R-:W-:-:S05]  /*7520*/  F2FP.BF16.F32.PACK_AB R21, R20, R21 ;  /* 0x000000151415723e */ /* 0x000fca00000010ff */
[----:B------:R0:W-:Y:S02]  /*7530*/  STG.E desc[UR8][R22.64], R21 ;  /* 0x0000001516007986 */ /* 0x0001e4000c101908 */
.L_x_147:
[----:B------:R-:W-:Y:S05]  /*7540*/  BSYNC B0 ;  /* 0x0000000000007941 */ /* 0x000fea0003800000 */
.L_x_146:
        /* <DEDUP_REMOVED lines=28> */
.L_x_148:
        /* <DEDUP_REMOVED lines=23> */
.L_x_150:
[----:B------:R-:W-:Y:S05]  /*7880*/  BSYNC B0 ;  /* 0x0000000000007941 */ /* 0x000fea0003800000 */
.L_x_149:
        /* <DEDUP_REMOVED lines=28> */
.L_x_151:
        /* <DEDUP_REMOVED lines=23> */
.L_x_153:
[----:B------:R-:W-:Y:S05]  /*7bc0*/  BSYNC B0 ;  /* 0x0000000000007941 */ /* 0x000fea0003800000 */
.L_x_152:
        /* <DEDUP_REMOVED lines=28> */
.L_x_154:
        /* <DEDUP_REMOVED lines=23> */
.L_x_156:
[----:B------:R-:W-:Y:S05]  /*7f00*/  BSYNC B0 ;  /* 0x0000000000007941 */ /* 0x000fea0003800000 */
.L_x_155:
        /* <DEDUP_REMOVED lines=28> */
.L_x_157:
        /* <DEDUP_REMOVED lines=23> */
.L_x_159:
[----:B------:R-:W-:Y:S05]  /*8240*/  BSYNC B0 ;  /* 0x0000000000007941 */ /* 0x000fea0003800000 */
.L_x_158:
        /* <DEDUP_REMOVED lines=28> */
.L_x_160:
        /* <DEDUP_REMOVED lines=23> */
.L_x_162:
[----:B------:R-:W-:Y:S05]  /*8580*/  BSYNC B0 ;  /* 0x0000000000007941 */ /* 0x000fea0003800000 */
.L_x_161:
[----:B------:R-:W-:Y:S01]  /*8590*/  ISETP.NE.AND P6, PT, RZ, UR10, PT ;  /* 0x0000000aff007c0c */ /* 0x000fe2000bfc5270 */
[C---:B------:R-:W-:Y:S01]  /*85a0*/  FADD.FTZ R22, -R66.reuse, R49 ;  /* 0x0000003142167221 */ /* 0x040fe20000010100 */
[----:B0-----:R-:W-:Y:S01]  /*85b0*/  FADD.FTZ R20, -R66, R45 ;  /* 0x0000002d42147221 */ /* 0x001fe20000010100 */
[----:B------:R-:W-:Y:S02]  /*85c0*/  SHF.L.U32 R87, R87, 0x10, RZ ;  /* 0x0000001057577819 */ /* 0x000fe400000006ff */
[----:B------:R-:W-:Y:S01]  /*85d0*/  SHF.L.U32 R36, R36, 0x10, RZ ;  /* 0x0000001024247819 */ /* 0x000fe200000006ff */
[-C--:B------:R-:W-:Y:S01]  /*85e0*/  FMUL.FTZ R43, R22, R107.reuse ;  /* 0x0000006b162b7220 */ /* 0x080fe20000410000 */
[----:B------:R-:W-:Y:S01]  /*85f0*/  SHF.L.U32 R85, R85, 0x10, RZ ;  /* 0x0000001055557819 */ /* 0x000fe200000006ff */
[----:B------:R-:W-:-:S05]  /*8600*/  FMUL.FTZ R42, R20, R107 ;  /* 0x0000006b142a7220 */ /* 0x000fca0000410000 */
        /* <DEDUP_REMOVED lines=19> */
.L_x_163:
[----:B------:R-:W-:Y:S04]  /*8740*/  BSSY B0, `(.L_x_164) ;  /* 0x0000016000007945 */ /* 0x000fe80003800000 */
        /* <DEDUP_REMOVED lines=21> */
.L_x_165:
[----:B------:R-:W-:Y:S05]  /*88a0*/  BSYNC B0 ;  /* 0x0000000000007941 */ /* 0x000fea0003800000 */
.L_x_164:
[----:B------:R-:W-:Y:S02]  /*88b0*/  SHF.L.U32 R35, R35, 0x10, RZ ;  /* 0x0000001023237819 */ /* 0x000fe400000006ff */
[----:B------:R-:W-:Y:S01]  /*88c0*/  SHF.L.U32 R36, R34, 0x10, RZ ;  /* 0x0000001022247819 */ /* 0x000fe200000006ff */
[C---:B------:R-:W-:Y:S01]  /*88d0*/  FADD.FTZ R34, -R66.reuse, R85 ;  /* 0x0000005542227221 */ /* 0x040fe20000010100 */
[----:B0-----:R-:W-:Y:S01]  /*88e0*/  SHF.R.U32.HI R20, RZ, 0x2, R14 ;  /* 0x00000002ff147819 */ /* 0x001fe2000001160e */
[----:B------:R-:W-:Y:S01]  /*88f0*/  FADD.FTZ R22, -R66, R35 ;  /* 0x0000002342167221 */ /* 0x000fe20000010100 */
[----:B------:R-:W-:Y:S01]  /*8900*/  SHF.L.U32 R37, R84, 0x10, RZ ;  /* 0x0000001054257819 */ /* 0x000fe200000006ff */
[----:B------:R-:W-:Y:S01]  /*8910*/  FMUL.FTZ R45, R34, R107 ;  /* 0x0000006b222d7220 */ /* 0x000fe20000410000 */
[----:B------:R-:W-:Y:S01]  /*8920*/  SHF.L.U32 R47, R86, 0x10, RZ ;  /* 0x00000010562f7819 */ /* 0x000fe200000006ff */
[----:B------:R-:W-:Y:S01]  /*8930*/  IMAD.WIDE.U32 R20, R20, 0x24924925, RZ ;  /* 0x2492492514147825 */ /* 0x000fe200078e00ff */
[----:B------:R-:W-:-:S03]  /*8940*/  SHF.L.U32 R43, R33, 0x10, RZ ;  /* 0x00000010212b7819 */ /* 0x000fc600000006ff */
        /* <DEDUP_REMOVED lines=20> */
.L_x_166:
[----:B------:R-:W-:Y:S04]  /*8a90*/  BSSY B0, `(.L_x_167) ;  /* 0x0000016000007945 */ /* 0x000fe80003800000 */
[----:B------:R-:W-:Y:S05]  /*8aa0*/  @!P4 BRA `(.L_x_168) ;  /* 0x000000000050c947 */ /* 0x000fea0003800000 */
[----:B------:R-:W-:Y:S01]  /*8ab0*/  IADD3 R23, R12, 0xa0, RZ ;  /* 0x000000a00c177810 */ /* 0x000fe20007ffe0ff */
[----:B------:R-:W-:Y:S01]  /*8ac0*/  ULDC.64 UR12, c[0x0][0x288] ;  /* 0x0000a200000c7ab9 */ /* 0x000fe20000000a00 */
[----:B------:R-:W-:Y:S01]  /*8ad0*/  MOV R34, R108 ;  /* 0x0000006c00227202 */ /* 0x000fe20000000f00 */
[----:B------:R-:W-:Y:S01]  /*8ae0*/  FFMA.FTZ R33, R55, R42, R56 ;  /* 0x0000002a37217223 */ /* 0x000fe20000010038 */
[----:B------:R-:W-:Y:S02]  /*8af0*/  SHF.R.S32.HI R22, RZ, 0x1f, R23 ;  /* 0x0000001fff167819 */ /* 0x000fe40000011417 */
[----:B------:R-:W-:Y:S01]  /*8b00*/  MOV R35, R111 ;  /* 0x0000006f00237202 */ /* 0x000fe20000000f00 */
[----:B------:R-:W-:Y:S02]  /*8b10*/  FFMA.FTZ R36, R36, R69, -R33 ;  /* 0x0000004524247223 */ /* 0x000fe40000010821 */
[----:B------:R-:W-:Y:S02]  /*8b20*/  IMAD R22, R22, UR12, RZ ;  /* 0x0000000c16167c24 */ /* 0x000fe4000f8e02ff */
[----:B------:R-:W-:-:S04]  /*8b30*/  IMAD.WIDE.U32 R34, R23, UR12, R34 ;  /* 0x0000000c17227c25 */ /* 0x000fc8000f8e0022 */
[----:B------:R-:W-:Y:S01]  /*8b40*/  FMUL.FTZ R33, R36, R107 ;  /* 0x0000006b24217220 */ /* 0x000fe20000410000 */
[----:B------:R-:W-:Y:S01]  /*8b50*/  IMAD R23, R23, UR13, R22 ;  /* 0x0000000d17177c24 */ /* 0x000fe2000f8e0216 */
[----:B------:R-:W-:Y:S02]  /*8b60*/  ULDC.64 UR12, c[0x0][0x210] ;  /* 0x00008400000c7ab9 */ /* 0x000fe40000000a00 */
[----:B------:R-:W-:Y:S02]  /*8b70*/  LEA R22, P0, R34, UR12, 0x1 ;  /* 0x0000000c22167c11 */ /* 0x000fe4000f8008ff */
[----:B------:R-:W-:-:S04]  /*8b80*/  IADD3 R23, R35, R23, RZ ;  /* 0x0000001723177210 */ /* 0x000fc80007ffe0ff */
[----:B------:R-:W-:Y:S01]  /*8b90*/  LEA.HI.X R23, R34, UR13, R23, 0x1, P0 ;  /* 0x0000000d22177c11 */ /* 0x000fe200080f0c17 */
[----:B------:R-:W-:-:S04]  /*8ba0*/  FFMA.FTZ R34, R55, R45, R56 ;  /* 0x0000002d37227223 */ /* 0x000fc80000010038 */
[----:B------:R-:W-:-:S04]  /*8bb0*/  FFMA.FTZ R34, R37, R68, -R34 ;  /* 0x0000004425227223 */ /* 0x000fc80000010822 */
[----:B------:R-:W-:-:S05]  /*8bc0*/  FMUL.FTZ R34, R34, R107 ;  /* 0x0000006b22227220 */ /* 0x000fca0000410000 */
[----:B------:R-:W-:-:S05]  /*8bd0*/  F2FP.BF16.F32.PACK_AB R33, R33, R34 ;  /* 0x000000222121723e */ /* 0x000fca00000010ff */
[----:B------:R0:W-:Y:S02]  /*8be0*/  STG.E desc[UR8][R22.64], R33 ;  /* 0x0000002116007986 */ /* 0x0001e4000c101908 */
.L_x_168:
[----:B------:R-:W-:Y:S05]  /*8bf0*/  BSYNC B0 ;  /* 0x0000000000007941 */ /* 0x000fea0003800000 */
.L_x_167:
[C---:B------:R-:W-:Y:S01]  /*8c00*/  FADD.FTZ R36, -R66.reuse, R47 ;  /* 0x0000002f42247221 */ /* 0x040fe20000010100 */
[----:B0-----:R-:W-:Y:S01]  /*8c10*/  FADD.FTZ R22, -R66, R43 ;  /* 0x0000002b42167221 */ /* 0x001fe20000010100 */
[----:B------:R-:W-:Y:S01]  /*8c20*/  IMAD R20, R54, UR7, R21 ;  /* 0x0000000736147c24 */ /* 0x000fe2000f8e0215 */
        /* <DEDUP_REMOVED lines=24> */
.L_x_169:
        /* <DEDUP_REMOVED lines=12> */
[----:B------:R-:W-:-:S04]  /*8e70*/  IADD3 R21, R33, R21, RZ ;  /* 0x0000001521157210 */ /* 0x000fc80007ffe0ff */
[----:B------:R-:W-:Y:S01]  /*8e80*/  LEA.HI.X R23, R32, UR13, R21, 0x1, P0 ;  /* 0x0000000d20177c11 */ /* 0x000fe200080f0c15 */
[C-C-:B------:R-:W-:Y:S01]  /*8e90*/  FFMA.FTZ R32, R55.reuse, R39, R56.reuse ;  /* 0x0000002737207223 */ /* 0x140fe20000010038 */
[----:B------:R-:W-:-:S03]  /*8ea0*/  FFMA.FTZ R21, R55, R38, R56 ;  /* 0x0000002637157223 */ /* 0x000fc60000010038 */
[----:B------:R-:W-:Y:S01]  /*8eb0*/  FFMA.FTZ R32, R67, R68, -R32 ;  /* 0x0000004443207223 */ /* 0x000fe20000010820 */
[----:B------:R-:W-:-:S03]  /*8ec0*/  FFMA.FTZ R34, R34, R69, -R21 ;  /* 0x0000004522227223 */ /* 0x000fc60000010815 */
[-C--:B------:R-:W-:Y:S01]  /*8ed0*/  FMUL.FTZ R32, R32, R107.reuse ;  /* 0x0000006b20207220 */ /* 0x080fe20000410000 */
[----:B------:R-:W-:-:S05]  /*8ee0*/  FMUL.FTZ R21, R34, R107 ;  /* 0x0000006b22157220 */ /* 0x000fca0000410000 */
[----:B------:R-:W-:-:S05]  /*8ef0*/  F2FP.BF16.F32.PACK_AB R21, R21, R32 ;  /* 0x000000201515723e */ /* 0x000fca00000010ff */
[----:B------:R0:W-:Y:S02]  /*8f00*/  STG.E desc[UR8][R22.64], R21 ;  /* 0x0000001516007986 */ /* 0x0001e4000c101908 */
.L_x_171:
[----:B------:R-:W-:Y:S05]  /*8f10*/  BSYNC B0 ;  /* 0x0000000000007941 */ /* 0x000fea0003800000 */
.L_x_170:
[----:B------:R-:W-:Y:S01]  /*8f20*/  SHF.L.U32 R31, R31, 0x10, RZ ;  /* 0x000000101f1f7819 */ /* 0x000fe200000006ff */
[----:B------:R-:W-:Y:S01]  /*8f30*/  ULDC.64 UR12, c[0x0][0x290] ;  /* 0x0000a400000c7ab9 */ /* 0x000fe20000000a00 */
[----:B------:R-:W-:Y:S01]  /*8f40*/  SHF.L.U32 R32, R30, 0x10, RZ ;  /* 0x000000101e207819 */ /* 0x000fe200000006ff */
[----:B------:R-:W-:Y:S01]  /*8f50*/  FADD.FTZ R30, -R66, R41 ;  /* 0x00000029421e7221 */ /* 0x000fe20000010100 */
[----:B------:R-:W-:Y:S01]  /*8f60*/  IADD3 R38, R20, 0xc0, RZ ;  /* 0x000000c014267810 */ /* 0x000fe20007ffe0ff */
[----:B0-----:R-:W-:Y:S01]  /*8f70*/  FADD.FTZ R22, -R66, R31 ;  /* 0x0000001f42167221 */ /* 0x001fe20000010100 */
[----:B------:R-:W-:Y:S01]  /*8f80*/  SHF.L.U32 R75, R75, 0x10, RZ ;  /* 0x000000104b4b7819 */ /* 0x000fe200000006ff */
[-C--:B------:R-:W-:Y:S01]  /*8f90*/  FMUL.FTZ R37, R30, R107.reuse ;  /* 0x0000006b1e257220 */ /* 0x080fe20000410000 */
[----:B------:R-:W-:Y:S01]  /*8fa0*/  SHF.R.S32.HI R39, RZ, 0x1f, R38 ;  /* 0x0000001fff277819 */ /* 0x000fe20000011426 */
        /* <DEDUP_REMOVED lines=20> */
.L_x_172:
[----:B------:R-:W-:Y:S01]  /*90f0*/  ISETP.GE.U32.AND P0, PT, R38, UR12, PT ;  /* 0x0000000c26007c0c */ /* 0x000fe2000bf06070 */
[----:B------:R-:W-:Y:S01]  /*9100*/  BSSY B0, `(.L_x_173) ;  /* 0x000001a000007945 */ /* 0x000fe20003800000 */
[----:B------:R-:W-:Y:S02]  /*9110*/  SHF.L.U32 R33, R76, 0x10, RZ ;  /* 0x000000104c217819 */ /* 0x000fe400000006ff */
[----:B------:R-:W-:Y:S02]  /*9120*/  ISETP.GE.AND.EX P0, PT, R39, UR13, PT, P0 ;  /* 0x0000000d27007c0c */ /* 0x000fe4000bf06300 */
[----:B------:R-:W-:Y:S02]  /*9130*/  SHF.L.U32 R29, R29, 0x10, RZ ;  /* 0x000000101d1d7819 */ /* 0x000fe400000006ff */
[----:B------:R-:W-:-:S13]  /*9140*/  ISETP.LT.U32.AND P0, PT, R14, 0x1c0, !P0 ;  /* 0x000001c00e00780c */ /* 0x000fda0004701070 */
        /* <DEDUP_REMOVED lines=21> */
.L_x_174:
[----:B------:R-:W-:Y:S05]  /*92a0*/  BSYNC B0 ;  /* 0x0000000000007941 */ /* 0x000fea0003800000 */
.L_x_173:
[----:B------:R-:W-:Y:S01]  /*92b0*/  FADD.FTZ R32, -R66, R33 ;  /* 0x0000002142207221 */ /* 0x000fe20000010100 */
[----:B------:R-:W-:Y:S01]  /*92c0*/  IADD3 R36, R20, 0xd0, RZ ;  /* 0x000000d014247810 */ /* 0x000fe20007ffe0ff */
[----:B0-----:R-:W-:Y:S01]  /*92d0*/  FADD.FTZ R22, -R66, R29 ;  /* 0x0000001d42167221 */ /* 0x001fe20000010100 */
[----:B------:R-:W-:Y:S01]  /*92e0*/  SHF.L.U32 R77, R77, 0x10, RZ ;  /* 0x000000104d4d7819 */ /* 0x000fe200000006ff */
[-C--:B------:R-:W-:Y:S01]  /*92f0*/  FMUL.FTZ R35, R32, R107.reuse ;  /* 0x0000006b20237220 */ /* 0x080fe20000410000 */
[----:B------:R-:W-:Y:S01]  /*9300*/  SHF.L.U32 R30, R28, 0x10, RZ ;  /* 0x000000101c1e7819 */ /* 0x000fe200000006ff */
[----:B------:R-:W-:Y:S01]  /*9310*/  FMUL.FTZ R34, R22, R107 ;  /* 0x0000006b16227220 */ /* 0x000fe20000410000 */
[----:B------:R-:W-:Y:S01]  /*9320*/  SHF.R.S32.HI R37, RZ, 0x1f, R36 ;  /* 0x0000001fff257819 */ /* 0x000fe20000011424 */
        /* <DEDUP_REMOVED lines=19> */
.L_x_175:
        /* <DEDUP_REMOVED lines=27> */
.L_x_177:
[----:B------:R-:W-:Y:S05]  /*9610*/  BSYNC B0 ;  /* 0x0000000000007941 */ /* 0x000fea0003800000 */
.L_x_176:
        /* <DEDUP_REMOVED lines=27> */
.L_x_178:
[----:B------:R-:W-:Y:S01]  /*97d0*/  ISETP.GE.U32.AND P0, PT, R34, UR12, PT ;  /* 0x0000000c22007c0c */ /* 0x000fe2000bf06070 */
[----:B------:R-:W-:Y:S01]  /*97e0*/  BSSY B0, `(.L_x_179) ;  /* 0x000001c000007945 */ /* 0x000fe20003800000 */
[----:B------:R-:W-:Y:S02]  /*97f0*/  SHF.L.U32 R21, R80, 0x10, RZ ;  /* 0x0000001050157819 */ /* 0x000fe400000006ff */
[----:B------:R-:W-:Y:S02]  /*9800*/  ISETP.GE.AND.EX P0, PT, R35, UR13, PT, P0 ;  /* 0x0000000d23007c0c */ /* 0x000fe4000bf06300 */
[----:B------:R-:W-:Y:S01]  /*9810*/  SHF.L.U32 R25, R25, 0x10, RZ ;  /* 0x0000001019197819 */ /* 0x000fe200000006ff */
[----:B------:R-:W-:Y:S01]  /*9820*/  FADD.FTZ R30, -R66, R21 ;  /* 0x00000015421e7221 */ /* 0x000fe20000010100 */
[----:B------:R-:W-:-:S03]  /*9830*/  ISETP.LT.U32.AND P0, PT, R14, 0x1c0, !P0 ;  /* 0x000001c00e00780c */ /* 0x000fc60004701070 */
[----:B------:R-:W-:-:S10]  /*9840*/  FADD.FTZ R66, -R66, R25 ;  /* 0x0000001942427221 */ /* 0x000fd40000010100 */
        /* <DEDUP_REMOVED lines=21> */
.L_x_180:
[----:B------:R-:W-:Y:S05]  /*99a0*/  BSYNC B0 ;  /* 0x0000000000007941 */ /* 0x000fea0003800000 */
.L_x_179:
[----:B------:R-:W-:Y:S01]  /*99b0*/  IADD3 R28, R20, 0xf0, RZ ;  /* 0x000000f0141c7810 */ /* 0x000fe20007ffe0ff */
[-C--:B------:R-:W-:Y:S01]  /*99c0*/  FMUL.FTZ R29, R30, R107.reuse ;  /* 0x0000006b1e1d7220 */ /* 0x080fe20000410000 */
[----:B------:R-:W-:Y:S01]  /*99d0*/  SHF.L.U32 R81, R81, 0x10, RZ ;  /* 0x0000001051517819 */ /* 0x000fe200000006ff */
[----:B------:R-:W-:Y:S01]  /*99e0*/  FMUL.FTZ R66, R66, R107 ;  /* 0x0000006b42427220 */ /* 0x000fe20000410000 */
[----:B------:R-:W-:Y:S02]  /*99f0*/  SHF.L.U32 R24, R24, 0x10, RZ ;  /* 0x0000001018187819 */ /* 0x000fe400000006ff */
[----:B------:R-:W-:Y:S01]  /*9a00*/  SHF.R.S32.HI R30, RZ, 0x1f, R28 ;  /* 0x0000001fff1e7819 */ /* 0x000fe2000001141c */
[----:B------:R-:W-:Y:S06]  /*9a10*/  @!P6 BRA `(.L_x_181) ;  /* 0x000000000048e947 */ /* 0x000fec0003800000 */
        /* <DEDUP_REMOVED lines=18> */
.L_x_181:
        /* <DEDUP_REMOVED lines=8> */
[C-C-:B0-----:R-:W-:Y:S01]  /*9bc0*/  FFMA.FTZ R22, R55.reuse, R29, R56.reuse ;  /* 0x0000001d37167223 */ /* 0x141fe20000010038 */
[----:B------:R-:W-:Y:S01]  /*9bd0*/  FFMA.FTZ R55, R55, R66, R56 ;  /* 0x0000004237377223 */ /* 0x000fe20000010038 */
[----:B------:R-:W-:Y:S02]  /*9be0*/  IMAD R20, R20, UR12, RZ ;  /* 0x0000000c14147c24 */ /* 0x000fe4000f8e02ff */
[----:B------:R-:W-:-:S04]  /*9bf0*/  IMAD.WIDE.U32 R108, R19, UR12, R108 ;  /* 0x0000000c136c7c25 */ /* 0x000fc8000f8e006c */
[----:B------:R-:W-:Y:S01]  /*9c00*/  FFMA.FTZ R22, R81, R68, -R22 ;  /* 0x0000004451167223 */ /* 0x000fe20000010816 */
[----:B------:R-:W-:Y:S01]  /*9c10*/  FFMA.FTZ R24, R24, R69, -R55 ;  /* 0x0000004518187223 */ /* 0x000fe20000010837 */
[----:B------:R-:W-:Y:S01]  /*9c20*/  IMAD R21, R19, UR13, R20 ;  /* 0x0000000d13157c24 */ /* 0x000fe2000f8e0214 */
[----:B------:R-:W-:Y:S01]  /*9c30*/  ULDC.64 UR12, c[0x0][0x210] ;  /* 0x00008400000c7ab9 */ /* 0x000fe20000000a00 */
[-C--:B------:R-:W-:Y:S01]  /*9c40*/  FMUL.FTZ R22, R22, R107.reuse ;  /* 0x0000006b16167220 */ /* 0x080fe20000410000 */
[----:B------:R-:W-:Y:S01]  /*9c50*/  FMUL.FTZ R23, R24, R107 ;  /* 0x0000006b18177220 */ /* 0x000fe20000410000 */
[----:B------:R-:W-:Y:S02]  /*9c60*/  LEA R20, P0, R108, UR12, 0x1 ;  /* 0x0000000c6c147c11 */ /* 0x000fe4000f8008ff */
[----:B------:R-:W-:Y:S02]  /*9c70*/  IADD3 R21, R109, R21, RZ ;  /* 0x000000156d157210 */ /* 0x000fe40007ffe0ff */
[----:B------:R-:W-:-:S02]  /*9c80*/  F2FP.BF16.F32.PACK_AB R23, R23, R22 ;  /* 0x000000161717723e */ /* 0x000fc400000010ff */
[----:B------:R-:W-:-:S05]  /*9c90*/  LEA.HI.X R21, R108, UR13, R21, 0x1, P0 ;  /* 0x0000000d6c157c11 */ /* 0x000fca00080f0c15 */
[----:B------:R1:W-:Y:S02]  /*9ca0*/  STG.E desc[UR8][R20.64], R23 ;  /* 0x0000001714007986 */ /* 0x0003e4000c101908 */
.L_x_183:
[----:B------:R-:W-:Y:S05]  /*9cb0*/  BSYNC B0 ;  /* 0x0000000000007941 */ /* 0x000fea0003800000 */
.L_x_182:
[----:B------:R-:W-:Y:S02]  /*9cc0*/  IADD3 R3, R6, R3, RZ ;  /* 0x0000000306037210 */ /* 0x000fe40007ffe0ff */
[----:B------:R-:W-:Y:S02]  /*9cd0*/  IADD3 R4, R4, 0x1, RZ ;  /* 0x0000000104047810 */ /* 0x000fe40007ffe0ff */
[----:B------:R-:W-:-:S13]  /*9ce0*/  ISETP.GE.AND P0, PT, R3, UR4, PT ;  /* 0x0000000403007c0c */ /* 0x000fda000bf06270 */
[----:B------:R-:W-:Y:S05]  /*9cf0*/  @!P0 BRA `(.L_x_184) ;  /* 0xffffff6800748947 */ /* 0x000fea000383ffff */
.L_x_101:
[----:B------:R-:W2:Y:S01]  /*9d00*/  LDC R6, c[0x0][0xc] ;  /* 0x00000300ff067b82 */ /* 0x000ea20000000800 */
[----:B------:R-:W-:Y:S01]  /*9d10*/  ISETP.NE.AND P2, PT, R14, RZ, PT ;  /* 0x000000ff0e00720c */ /* 0x000fe20003f45270 */
[----:B------:R-:W-:Y:S06]  /*9d20*/  BSSY B0, `(.L_x_185) ;  /* 0x0000015000007945 */ /* 0x000fec0003800000 */
[----:B------:R-:W3:Y:S08]  /*9d30*/  LDC R7, c[0x0][0x10] ;  /* 0x00000400ff077b82 */ /* 0x000ef00000000800 */
[----:B------:R-:W4:Y:S01]  /*9d40*/  LDC.64 R2, c[0x0][0x258] ;  /* 0x00009600ff027b82 */ /* 0x000f220000000a00 */
[----:B--2---:R-:W-:-:S02]  /*9d50*/  IADD3 R0, R6, -0x1, RZ ;  /* 0xffffffff06007810 */ /* 0x004fc40007ffe0ff */
[----:B------:R-:W-:Y:S02]  /*9d60*/  ISETP.NE.AND P1, PT, R6, 0x1, PT ;  /* 0x000000010600780c */ /* 0x000fe40003f25270 */
[----:B------:R-:W-:Y:S02]  /*9d70*/  ISETP.NE.AND P0, PT, R0, UR7, PT ;  /* 0x0000000700007c0c */ /* 0x000fe4000bf05270 */
[C---:B---3--:R-:W-:Y:S02]  /*9d80*/  SHF.L.U32 R0, R7.reuse, 0x1, RZ ;  /* 0x0000000107007819 */ /* 0x048fe400000006ff */
[----:B------:R-:W-:Y:S02]  /*9d90*/  IADD3 R4, R7, -0x1, RZ ;  /* 0xffffffff07047810 */ /* 0x000fe40007ffe0ff */
[----:B------:R-:W-:Y:S02]  /*9da0*/  SEL R5, R0, RZ, P1 ;  /* 0x000000ff00057207 */ /* 0x000fe40000800000 */
[----:B------:R-:W-:-:S03]  /*9db0*/  ISETP.NE.OR P0, PT, R15, R4, P0 ;  /* 0x000000040f00720c */ /* 0x000fc60000705670 */
[----:B----4-:R-:W-:Y:S01]  /*9dc0*/  IMAD.WIDE.U32 R2, R5, 0x4, R2 ;  /* 0x0000000405027825 */ /* 0x010fe200078e0002 */
[----:B------:R-:W-:Y:S09]  /*9dd0*/  @P2 BRA `(.L_x_186) ;  /* 0x0000000000242947 */ /* 0x000ff20003800000 */
[----:B------:R-:W2:Y:S01]  /*9de0*/  S2R R0, SR_LANEID ;  /* 0x0000000000007919 */ /* 0x000ea20000000000 */
[----:B------:R-:W-:Y:S02]  /*9df0*/  VOTEU.ANY UR4, UPT, PT ;  /* 0x0000000000047886 */ /* 0x000fe400038e0100 */
[----:B------:R-:W-:Y:S02]  /*9e00*/  UFLO.U32 UR5, UR4 ;  /* 0x00000004000572bd */ /* 0x000fe400080e0000 */
[----:B------:R-:W3:Y:S04]  /*9e10*/  POPC R5, UR4 ;  /* 0x0000000400057d09 */ /* 0x000ee80008000000 */
[----:B--2---:R-:W-:-:S13]  /*9e20*/  ISETP.EQ.U32.AND P1, PT, R0, UR5, PT ;  /* 0x0000000500007c0c */ /* 0x004fda000bf22070 */
[----:B------:R-:W-:Y:S06]  /*9e30*/  @P1 MEMBAR.ALL.GPU ;  /* 0x0000000000001992 */ /* 0x000fec000000a000 */
[----:B------:R-:W-:-:S00]  /*9e40*/  @P1 ERRBAR ;  /* 0x00000000000019ab */ /* 0x000fc00000000000 */
[----:B------:R-:W-:Y:S06]  /*9e50*/  @P1 CGAERRBAR ;  /* 0x00000000000015ab */ /* 0x000fec0000000000 */
[----:B---3--:R2:W-:Y:S02]  /*9e60*/  @P1 REDG.E.ADD.S32.STRONG.GPU desc[UR8][R2.64], R5 ;  /* 0x000000050200198e */ /* 0x0085e4000c10e388 */
.L_x_186:
[----:B------:R-:W-:Y:S05]  /*9e70*/  BSYNC B0 ;  /* 0x0000000000007941 */ /* 0x000fea0003800000 */
.L_x_185:
[----:B------:R-:W-:Y:S05]  /*9e80*/  @P0 EXIT ;  /* 0x000000000000094d */ /* 0x000fea0003800000 */
[----:B------:R-:W-:Y:S05]  /*9e90*/  @P2 BRA `(.L_x_187) ;  /* 0x0000000000202947 */ /* 0x000fea0003800000 */
[----:B------:R-:W-:-:S05]  /*9ea0*/  IMAD R0, R6, R7, RZ ;  /* 0x0000000706007224 */ /* 0x000fca00078e02ff */
[----:B------:R-:W-:-:S13]  /*9eb0*/  ISETP.NE.AND P0, PT, R0, -0x1, PT ;  /* 0xffffffff0000780c */ /* 0x000fda0003f05270 */
[----:B------:R-:W-:Y:S05]  /*9ec0*/  @!P0 BRA `(.L_x_187) ;  /* 0x0000000000148947 */ /* 0x000fea0003800000 */
.L_x_188:
[----:B--2---:R-:W2:Y:S04]  /*9ed0*/  LDG.E.STRONG.GPU R5, desc[UR8][R2.64] ;  /* 0x0000000802057981 */ /* 0x004ea8000c1ef900 */
[----:B--2---:R-:W-:Y:S01]  /*9ee0*/  CCTL.IVALL ;  /* 0x00000000ff00798f */ /* 0x004fe20002000000 */
[----:B------:R-:W-:Y:S05]  /*9ef0*/  YIELD ;  /* 0x0000000000007946 */ /* 0x000fea0003800000 */
[----:B------:R-:W-:-:S13]  /*9f00*/  ISETP.NE.AND P0, PT, R5, R0, PT ;  /* 0x000000000500720c */ /* 0x000fda0003f05270 */
[----:B------:R-:W-:Y:S05]  /*9f10*/  @P0 BRA `(.L_x_188) ;  /* 0xfffffffc00ec0947 */ /* 0x000fea000383ffff */
.L_x_187:
[----:B------:R-:W-:Y:S05]  /*9f20*/  WARPSYNC.ALL ;  /* 0x0000000000007948 */ /* 0x000fea0003800000 */
[----:B------:R-:W3:Y:S08]  /*9f30*/  LDC.64 R24, c[0x0][0x288] ;  /* 0x0000a200ff187b82 */ /* 0x000ef00000000a00 */
[----:B------:R-:W-:Y:S01]  /*9f40*/  BAR.SYNC.DEFER_BLOCKING 0x0 ;  /* 0x0000000000007b1d */ /* 0x000fe20000010000 */
[----:B---3--:R-:W-:-:S04]  /*9f50*/  LEA.HI R0, P0, R25, R24, RZ, 0x1 ;  /* 0x0000001819007211 */ /* 0x008fc800078108ff */
[----:B--2---:R-:W-:-:S04]  /*9f60*/  IADD3.X R3, RZ, R25, RZ, P0, !PT ;  /* 0x00000019ff037210 */ /* 0x004fc800007fe4ff */
[--C-:B------:R-:W-:Y:S02]  /*9f70*/  SHF.R.S64 R27, R0, 0x1, R3.reuse ;  /* 0x00000001001b7819 */ /* 0x100fe40000001003 */
[----:B------:R-:W-:Y:S02]  /*9f80*/  SHF.R.S32.HI R0, RZ, 0x1f, R14 ;  /* 0x0000001fff007819 */ /* 0x000fe4000001140e */
[----:B------:R-:W-:Y:S02]  /*9f90*/  SHF.R.S32.HI R29, RZ, 0x1, R3 ;  /* 0x00000001ff1d7819 */ /* 0x000fe40000011403 */
[----:B------:R-:W-:-:S04]  /*9fa0*/  ISETP.GT.U32.AND P0, PT, R27, R14, PT ;  /* 0x0000000e1b00720c */ /* 0x000fc80003f04070 */
[----:B------:R-:W-:-:S13]  /*9fb0*/  ISETP.GT.AND.EX P0, PT, R29, R0, PT, P0 ;  /* 0x000000001d00720c */ /* 0x000fda0003f04300 */
[----:B------:R-:W-:Y:S05]  /*9fc0*/  @!P0 EXIT ;  /* 0x000000000000894d */ /* 0x000fea0003800000 */
[C---:B------:R-:W-:Y:S01]  /*9fd0*/  IMAD.WIDE.U32 R2, R24.reuse, 0x3, RZ ;  /* 0x0000000318027825 */ /* 0x040fe200078e00ff */
[----:B------:R-:W-:Y:S01]  /*9fe0*/  LEA R5, R25, R25, 0x1 ;  /* 0x0000001919057211 */ /* 0x000fe200078e08ff */
[----:B------:R-:W2:Y:S01]  /*9ff0*/  LDC.64 R16, c[0x0][0x218] ;  /* 0x00008600ff107b82 */ /* 0x000ea20000000a00 */
[----:B------:R-:W-:Y:S01]  /*a000*/  SHF.L.U64.HI R15, R24, 0x2, R25 ;  /* 0x00000002180f7819 */ /* 0x000fe20000010219 */
[----:B------:R-:W-:Y:S01]  /*a010*/  ULDC.64 UR4, c[0x0][0x268] ;  /* 0x00009a0000047ab9 */ /* 0x000fe20000000a00 */
[----:B------:R-:W-:Y:S02]  /*a020*/  IADD3 R5, R3, R5, RZ ;  /* 0x0000000503057210 */ /* 0x000fe40007ffe0ff */
[----:B------:R-:W-:Y:S02]  /*a030*/  SHF.L.U64.HI R33, R27, 0x2, R29 ;  /* 0x000000021b217819 */ /* 0x000fe4000001021d */
[----:B------:R-:W-:Y:S01]  /*a040*/  LEA.HI R2, P0, R5, R2, RZ, 0x1 ;  /* 0x0000000205027211 */ /* 0x000fe200078108ff */
[----:B------:R-:W3:Y:S03]  /*a050*/  LDC.64 R18, c[0x0][0x220] ;  /* 0x00008800ff127b82 */ /* 0x000ee60000000a00 */
[----:B------:R-:W-:-:S04]  /*a060*/  IADD3.X R5, RZ, R5, RZ, P0, !PT ;  /* 0x00000005ff057210 */ /* 0x000fc800007fe4ff */
[--C-:B------:R-:W-:Y:S02]  /*a070*/  SHF.R.S64 R31, R2, 0x1, R5.reuse ;  /* 0x00000001021f7819 */ /* 0x100fe40000001005 */
[----:B------:R-:W-:-:S04]  /*a080*/  SHF.R.S32.HI R2, RZ, 0x1, R5 ;  /* 0x00000001ff027819 */ /* 0x000fc80000011405 */
[----:B------:R-:W-:-:S07]  /*a090*/  SHF.L.U64.HI R25, R31, 0x2, R2 ;  /* 0x000000021f197819 */ /* 0x000fce0000010202 */
.L_x_189:
[----:B------:R-:W-:-:S04]  /*a0a0*/  LEA R6, P0, R14, UR4, 0x2 ;  /* 0x000000040e067c11 */ /* 0x000fc8000f8010ff */
[----:B------:R-:W-:Y:S02]  /*a0b0*/  LEA.HI.X R7, R14, UR5, R0, 0x2, P0 ;  /* 0x000000050e077c11 */ /* 0x000fe400080f1400 */
[-C--:B------:R-:W-:Y:S02]  /*a0c0*/  LEA R8, P0, R27, R6.reuse, 0x2 ;  /* 0x000000061b087211 */ /* 0x080fe400078010ff */
[-C--:B------:R-:W-:Y:S01]  /*a0d0*/  LEA R12, P1, R24, R6.reuse, 0x2 ;  /* 0x00000006180c7211 */ /* 0x080fe200078210ff */
[----:B-1--4-:R-:W4:Y:S01]  /*a0e0*/  LDG.E R20, desc[UR8][R6.64] ;  /* 0x0000000806147981 */ /* 0x012f22000c1e1900 */
[----:B------:R-:W-:Y:S02]  /*a0f0*/  LEA R10, P2, R31, R6, 0x2 ;  /* 0x000000061f0a7211 */ /* 0x000fe400078410ff */
[----:B------:R-:W-:Y:S02]  /*a100*/  IADD3.X R9, R7, R33, RZ, P0, !PT ;  /* 0x0000002107097210 */ /* 0x000fe400007fe4ff */
[----:B------:R-:W-:-:S02]  /*a110*/  IADD3.X R13, R15, R7, RZ, P1, !PT ;  /* 0x000000070f0d7210 */ /* 0x000fc40000ffe4ff */
[----:B------:R-:W-:Y:S01]  /*a120*/  IADD3.X R11, R7, R25, RZ, P2, !PT ;  /* 0x00000019070b7210 */ /* 0x000fe200017fe4ff */
[----:B0-----:R-:W4:Y:S04]  /*a130*/  LDG.E R21, desc[UR8][R8.64] ;  /* 0x0000000808157981 */ /* 0x001f28000c1e1900 */
[----:B------:R-:W5:Y:S04]  /*a140*/  LDG.E R22, desc[UR8][R12.64] ;  /* 0x000000080c167981 */ /* 0x000f68000c1e1900 */
[----:B------:R-:W5:Y:S01]  /*a150*/  LDG.E R23, desc[UR8][R10.64] ;  /* 0x000000080a177981 */ /* 0x000f62000c1e1900 */
[----:B------:R-:W-:-:S02]  /*a160*/  SHF.L.U32 R5, R14, 0x1, RZ ;  /* 0x000000010e057819 */ /* 0x000fc400000006ff */
[----:B------:R-:W-:-:S03]  /*a170*/  IADD3 R14, R14, 0x1c0, RZ ;  /* 0x000001c00e0e7810 */ /* 0x000fc60007ffe0ff */
[----:B--2---:R-:W-:-:S04]  /*a180*/  IMAD.WIDE R2, R5, 0x4, R16 ;  /* 0x0000000405027825 */ /* 0x004fc800078e0210 */
[----:B---3--:R-:W-:Y:S01]  /*a190*/  IMAD.WIDE R4, R5, 0x4, R18 ;  /* 0x0000000405047825 */ /* 0x008fe200078e0212 */
[----:B------:R-:W-:Y:S02]  /*a1a0*/  ISETP.GT.U32.AND P0, PT, R27, R14, PT ;  /* 0x0000000e1b00720c */ /* 0x000fe40003f04070 */
[----:B------:R-:W-:-:S04]  /*a1b0*/  SHF.R.S32.HI R0, RZ, 0x1f, R14 ;  /* 0x0000001fff007819 */ /* 0x000fc8000001140e */
[----:B------:R-:W-:Y:S01]  /*a1c0*/  ISETP.GT.AND.EX P0, PT, R29, R0, PT, P0 ;  /* 0x000000001d00720c */ /* 0x000fe20003f04300 */
[----:B----4-:R4:W-:Y:S04]  /*a1d0*/  STG.E.64 desc[UR8][R2.64], R20 ;  /* 0x0000001402007986 */ /* 0x0109e8000c101b08 */
[----:B-----5:R4:W-:Y:S08]  /*a1e0*/  STG.E.64 desc[UR8][R4.64], R22 ;  /* 0x0000001604007986 */ /* 0x0209f0000c101b08 */
[----:B------:R-:W-:Y:S05]  /*a1f0*/  @P0 BRA `(.L_x_189) ;  /* 0xfffffffc00a80947 */ /* 0x000fea000383ffff */
[----:B------:R-:W-:Y:S05]  /*a200*/  EXIT ;  /* 0x000000000000794d */ /* 0x000fea0003800000 */
.L_x_190:
        /* <DEDUP_REMOVED lines=15> */
.L_x_5143:


//--------------------- .text._Z35group_norm_nhwc_bwd_one_pass_kernelI11Bf16IOFp32WLi512ELi56ELi448EEv26Group_norm_nhwc_bwd_params --------------------------
	.section	.text._Z35group_norm_nhwc_bwd_one_pass_kernelI11Bf16IOFp32WLi512ELi56ELi448EEv26Group_norm_nhwc_bwd_params,"ax",@progbits
	.align	128
        .global         _Z35group_norm_nhwc_bwd_one_pass_kernelI11Bf16IOFp32WLi512ELi56ELi448EEv26Group_norm_nhwc_bwd_params
        .type           _Z35group_norm_nhwc_bwd_one_pass_kernelI11Bf16IOFp32WLi512ELi56ELi448EEv26Group_norm_nhwc_bwd_params,@function
        .size           _Z35group_norm_nhwc_bwd_one_pass_kernelI11Bf16IOFp32WLi512ELi56ELi448EEv26Group_norm_nhwc_bwd_params,(.L_x_5144 - _Z35group_norm_nhwc_bwd_one_pass_kernelI11Bf16IOFp32WLi512ELi56ELi448EEv26Group_norm_nhwc_bwd_params)
        .other          _Z35group_norm_nhwc_bwd_one_pass_kernelI11Bf16IOFp32WLi512ELi56ELi448EEv26Group_norm_nhwc_bwd_params,@"STO_CUDA_ENTRY STV_DEFAULT"
_Z35group_norm_nhwc_bwd_one_pass_kernelI11Bf16IOFp32WLi512ELi56ELi448EEv26Group_norm_nhwc_bwd_params:
.text._Z35group_norm_nhwc_bwd_one_pass_kernelI11Bf16IOFp32WLi512ELi56ELi448EEv26Group_norm_nhwc_bwd_params:
[----:B------:R-:W0:Y:S08]  /*0000*/  LDC R1, c[0x0][0x28] ;  /* 0x00000a00ff017b82 */ /* 0x000e300000000800 */
[----:B------:R-:W1:Y:S01]  /*0010*/  S2UR UR12, SR_CTAID.Y ;  /* 0x00000000000c79c3 */ /* 0x000e620000002600 */
[----:B------:R-:W-:Y:S01]  /*0020*/  ULDC UR4, c[0x0][0x2a0] ;  /* 0x0000a80000047ab9 */ /* 0x000fe20000000800 */
[----:B------:R-:W-:Y:S01]  /*0030*/  ULDC UR5, c[0x0][0x270] ;  /* 0x00009c0000057ab9 */ /* 0x000fe20000000800 */
[----:B------:R-:W2:Y:S01]  /*0040*/  S2R R7, SR_TID.X ;  /* 0x0000000000077919 */ /* 0x000ea20000002100 */
[----:B------:R-:W-:Y:S01]  /*0050*/  UIMAD UR4, UR4, UR5, URZ ;  /* 0x00000005040472a4 */ /* 0x000fe2000f8e023f */
[----:B0-----:R-:W-:Y:S01]  /*0060*/  IADD3 R1, R1, -0xa0, RZ ;  /* 0xffffff6001017810 */ /* 0x001fe20007ffe0ff */
[----:B------:R-:W-:-:S02]  /*0070*/  ULDC.64 UR20, c[0x0][0x208] ;  /* 0x0000820000147ab9 */ /* 0x000fc40000000a00 */
[----:B-1----:R-:W-:-:S06]  /*0080*/  UISETP.GE.AND UP0, UPT, UR12, UR4, UPT ;  /* 0x000000040c00728c */ /* 0x002fcc000bf06270 */
[----:B------:R-:W-:-:S13]  /*0090*/  PLOP3.LUT P0, PT, PT, PT, UP0, 0x80, 0x0 ;  /* 0x000000000000781c */ /* 0x000fda0003f0f008 */
[----:B--2---:R-:W-:Y:S05]  /*00a0*/  @P0 BRA `(.L_x_191) ;  /* 0x0000012c00540947 */ /* 0x004fea0003800000 */
[----:B------:R-:W0:Y:S01]  /*00b0*/  S2UR UR22, SR_CTAID.X ;  /* 0x00000000001679c3 */ /* 0x000e220000002500 */
[----:B------:R-:W-:Y:S01]  /*00c0*/  SHF.R.U32.HI R2, RZ, 0x2, R7 ;  /* 0x00000002ff027819 */ /* 0x000fe20000011607 */
[----:B------:R-:W-:Y:S01]  /*00d0*/  ULDC.64 UR4, c[0x0][0x290] ;  /* 0x0000a40000047ab9 */ /* 0x000fe20000000a00 */
[----:B------:R-:W-:Y:S01]  /*00e0*/  ISETP.GE.U32.AND P2, PT, R7, 0x1c0, PT ;  /* 0x000001c00700780c */ /* 0x000fe20003f46070 */
[----:B------:R-:W-:Y:S01]  /*00f0*/  ULDC.64 UR8, c[0x0][0x288] ;  /* 0x0000a20000087ab9 */ /* 0x000fe20000000a00 */
[----:B------:R-:W-:Y:S01]  /*0100*/  LOP3.LUT R5, R5, 0xffefffff, RZ, 0xc0, !PT ;  /* 0xffefffff05057812 */ /* 0x000fe200078ec0ff */
[----:B------:R-:W-:Y:S01]  /*0110*/  IMAD.WIDE.U32 R2, R2, 0x24924925, RZ ;  /* 0x2492492502027825 */ /* 0x000fe200078e00ff */
[----:B------:R-:W-:Y:S01]  /*0120*/  UIMAD UR11, UR9, 0x3, URZ ;  /* 0x00000003090b78a4 */ /* 0x000fe2000f8e023f */
[----:B------:R-:W0:Y:S08]  /*0130*/  LDC R9, c[0x0][0x2ac] ;  /* 0x0000ab00ff097b82 */ /* 0x000e300000000800 */
[----:B------:R-:W1:Y:S01]  /*0140*/  S2UR UR6, SR_CgaCtaId ;  /* 0x00000000000679c3 */ /* 0x000e620000008800 */
[----:B0-----:R-:W-:-:S05]  /*0150*/  IMAD R6, R9, UR22, R3 ;  /* 0x0000001609067c24 */ /* 0x001fca000f8e0203 */
[C---:B------:R-:W-:Y:S02]  /*0160*/  IADD3 R0, R6.reuse, 0xf0, RZ ;  /* 0x000000f006007810 */ /* 0x040fe40007ffe0ff */
[----:B------:R-:W-:Y:S02]  /*0170*/  IADD3 R2, R6, 0x100, RZ ;  /* 0x0000010006027810 */ /* 0x000fe40007ffe0ff */
        /* <DEDUP_REMOVED lines=28> */
[----:B------:R-:W-:Y:S02]  /*0340*/  ISETP.LT.AND.EX P0, PT, R3, UR5, !P2, P0 ;  /* 0x0000000503007c0c */ /* 0x000fe4000d701300 */
[----:B------:R-:W-:Y:S02]  /*0350*/  LOP3.LUT R5, R5, 0xfffeffff, RZ, 0xc0, !PT ;  /* 0xfffeffff05057812 */ /* 0x000fe400078ec0ff */
[----:B------:R-:W-:Y:S02]  /*0360*/  IADD3 R0, R6, 0x150, RZ ;  /* 0x0000015006007810 */ /* 0x000fe40007ffe0ff */
[----:B------:R-:W-:Y:S02]  /*0370*/  @P1 LOP3.LUT R5, R5, 0x10000, RZ, 0xfc, !PT ;  /* 0x0001000005051812 */ /* 0x000fe400078efcff */
[----:B------:R-:W-:Y:S02]  /*0380*/  SHF.R.S32.HI R3, RZ, 0x1f, R0 ;  /* 0x0000001fff037819 */ /* 0x000fe40000011400 */
[----:B------:R-:W-:-:S02]  /*0390*/  LOP3.LUT R5, R5, 0xffff7fff, RZ, 0xc0, !PT ;  /* 0xffff7fff05057812 */ /* 0x000fc400078ec0ff */
[----:B------:R-:W-:Y:S02]  /*03a0*/  IADD3 R2, R6, 0x160, RZ ;  /* 0x0000016006027810 */ /* 0x000fe40007ffe0ff */
[----:B------:R-:W-:Y:S02]  /*03b0*/  @P0 LOP3.LUT R5, R5, 0x8000, RZ, 0xfc, !PT ;  /* 0x0000800005050812 */ /* 0x000fe400078efcff */
[----:B------:R-:W-:Y:S02]  /*03c0*/  ISETP.LT.U32.AND P0, PT, R0, UR4, PT ;  /* 0x0000000400007c0c */ /* 0x000fe4000bf01070 */
[----:B------:R-:W-:Y:S02]  /*03d0*/  LOP3.LUT R5, R5, 0xffffbfff, RZ, 0xc0, !PT ;  /* 0xffffbfff05057812 */ /* 0x000fe400078ec0ff */
[----:B------:R-:W-:Y:S02]  /*03e0*/  ISETP.LT.AND.EX P0, PT, R3, UR5, !P2, P0 ;  /* 0x0000000503007c0c */ /* 0x000fe4000d701300 */
[----:B------:R-:W-:-:S02]  /*03f0*/  SHF.R.S32.HI R3, RZ, 0x1f, R2 ;  /* 0x0000001fff037819 */ /* 0x000fc40000011402 */
[C---:B------:R-:W-:Y:S02]  /*0400*/  IADD3 R0, R6.reuse, 0x170, RZ ;  /* 0x0000017006007810 */ /* 0x040fe40007ffe0ff */
[----:B------:R-:W-:Y:S02]  /*0410*/  SHF.R.S32.HI R12, RZ, 0x1f, R6 ;  /* 0x0000001fff0c7819 */ /* 0x000fe40000011406 */
[C---:B------:R-:W-:Y:S02]  /*0420*/  IADD3 R31, R6.reuse, 0x10, RZ ;  /* 0x00000010061f7810 */ /* 0x040fe40007ffe0ff */
[----:B------:R-:W-:Y:S02]  /*0430*/  IADD3 R29, R6, 0x20, RZ ;  /* 0x00000020061d7810 */ /* 0x000fe40007ffe0ff */
[----:B------:R-:W-:Y:S02]  /*0440*/  SHF.R.S32.HI R30, RZ, 0x1f, R31 ;  /* 0x0000001fff1e7819 */ /* 0x000fe4000001141f */
[----:B------:R-:W-:-:S02]  /*0450*/  @P0 LOP3.LUT R5, R5, 0x4000, RZ, 0xfc, !PT ;  /* 0x0000400005050812 */ /* 0x000fc400078efcff */
[----:B------:R-:W-:Y:S02]  /*0460*/  ISETP.LT.U32.AND P0, PT, R2, UR4, PT ;  /* 0x0000000402007c0c */ /* 0x000fe4000bf01070 */
[----:B------:R-:W-:Y:S02]  /*0470*/  LOP3.LUT R5, R5, 0xffffdfff, RZ, 0xc0, !PT ;  /* 0xffffdfff05057812 */ /* 0x000fe400078ec0ff */
[----:B------:R-:W-:Y:S02]  /*0480*/  ISETP.LT.AND.EX P0, PT, R3, UR5, !P2, P0 ;  /* 0x0000000503007c0c */ /* 0x000fe4000d701300 */
[----:B------:R-:W-:Y:S02]  /*0490*/  SHF.R.S32.HI R3, RZ, 0x1f, R0 ;  /* 0x0000001fff037819 */ /* 0x000fe40000011400 */
[----:B------:R-:W-:Y:S02]  /*04a0*/  IADD3 R2, R6, 0x180, RZ ;  /* 0x0000018006027810 */ /* 0x000fe40007ffe0ff */
[----:B------:R-:W-:-:S02]  /*04b0*/  SHF.R.S32.HI R28, RZ, 0x1f, R29 ;  /* 0x0000001fff1c7819 */ /* 0x000fc4000001141d */
[C---:B------:R-:W-:Y:S02]  /*04c0*/  IADD3 R27, R6.reuse, 0x30, RZ ;  /* 0x00000030061b7810 */ /* 0x040fe40007ffe0ff */
[----:B------:R-:W-:Y:S02]  /*04d0*/  IADD3 R25, R6, 0x40, RZ ;  /* 0x0000004006197810 */ /* 0x000fe40007ffe0ff */
[----:B------:R-:W-:Y:S02]  /*04e0*/  SHF.R.S32.HI R26, RZ, 0x1f, R27 ;  /* 0x0000001fff1a7819 */ /* 0x000fe4000001141b */
[----:B------:R-:W-:Y:S02]  /*04f0*/  @P0 LOP3.LUT R5, R5, 0x2000, RZ, 0xfc, !PT ;  /* 0x0000200005050812 */ /* 0x000fe400078efcff */
[----:B------:R-:W-:Y:S02]  /*0500*/  ISETP.LT.U32.AND P0, PT, R0, UR4, PT ;  /* 0x0000000400007c0c */ /* 0x000fe4000bf01070 */
[----:B------:R-:W-:-:S02]  /*0510*/  SHF.R.S32.HI R0, RZ, 0x1f, R2 ;  /* 0x0000001fff007819 */ /* 0x000fc40000011402 */
[----:B------:R-:W-:Y:S02]  /*0520*/  ISETP.LT.AND.EX P1, PT, R3, UR5, !P2, P0 ;  /* 0x0000000503007c0c */ /* 0x000fe4000d721300 */
[----:B------:R-:W-:Y:S02]  /*0530*/  ISETP.LT.U32.AND P0, PT, R2, UR4, PT ;  /* 0x0000000402007c0c */ /* 0x000fe4000bf01070 */
[----:B------:R-:W-:Y:S02]  /*0540*/  LOP3.LUT R5, R5, 0xffffefff, RZ, 0xc0, !PT ;  /* 0xffffefff05057812 */ /* 0x000fe400078ec0ff */
[----:B------:R-:W-:Y:S02]  /*0550*/  ISETP.LT.AND.EX P0, PT, R0, UR5, !P2, P0 ;  /* 0x0000000500007c0c */ /* 0x000fe4000d701300 */
[----:B------:R-:W-:Y:S02]  /*0560*/  SHF.R.S32.HI R24, RZ, 0x1f, R25 ;  /* 0x0000001fff187819 */ /* 0x000fe40000011419 */
[----:B------:R-:W-:-:S02]  /*0570*/  IADD3 R23, R6, 0x50, RZ ;  /* 0x0000005006177810 */ /* 0x000fc40007ffe0ff */
[----:B------:R-:W-:Y:S02]  /*0580*/  IADD3 R21, R6, 0x60, RZ ;  /* 0x0000006006157810 */ /* 0x000fe40007ffe0ff */
[----:B------:R-:W-:Y:S02]  /*0590*/  @P1 LOP3.LUT R5, R5, 0x1000, RZ, 0xfc, !PT ;  /* 0x0000100005051812 */ /* 0x000fe400078efcff */
[----:B------:R-:W-:Y:S02]  /*05a0*/  SHF.R.S32.HI R22, RZ, 0x1f, R23 ;  /* 0x0000001fff167819 */ /* 0x000fe40000011417 */
[----:B------:R-:W-:Y:S02]  /*05b0*/  LOP3.LUT R5, R5, 0xfffff7ff, RZ, 0xc0, !PT ;  /* 0xfffff7ff05057812 */ /* 0x000fe400078ec0ff */
[----:B------:R-:W-:Y:S02]  /*05c0*/  SHF.R.S32.HI R20, RZ, 0x1f, R21 ;  /* 0x0000001fff147819 */ /* 0x000fe40000011415 */
[----:B------:R-:W-:-:S02]  /*05d0*/  @P0 LOP3.LUT R5, R5, 0x800, RZ, 0xfc, !PT ;  /* 0x0000080005050812 */ /* 0x000fc400078efcff */
[----:B------:R-:W-:Y:S02]  /*05e0*/  ISETP.LT.U32.AND P0, PT, R6, UR4, PT ;  /* 0x0000000406007c0c */ /* 0x000fe4000bf01070 */
[----:B------:R-:W-:Y:S02]  /*05f0*/  LOP3.LUT R5, R5, 0xffdfffff, RZ, 0xc0, !PT ;  /* 0xffdfffff05057812 */ /* 0x000fe400078ec0ff */
[----:B------:R-:W-:Y:S02]  /*0600*/  ISETP.LT.AND.EX P0, PT, R12, UR5, !P2, P0 ;  /* 0x000000050c007c0c */ /* 0x000fe4000d701300 */
[C---:B------:R-:W-:Y:S02]  /*0610*/  IADD3 R19, R6.reuse, 0x70, RZ ;  /* 0x0000007006137810 */ /* 0x040fe40007ffe0ff */
[----:B------:R-:W-:Y:S02]  /*0620*/  IADD3 R17, R6, 0x80, RZ ;  /* 0x0000008006117810 */ /* 0x000fe40007ffe0ff */
[----:B------:R-:W-:-:S02]  /*0630*/  SHF.R.S32.HI R18, RZ, 0x1f, R19 ;  /* 0x0000001fff127819 */ /* 0x000fc40000011413 */
[----:B------:R-:W-:Y:S02]  /*0640*/  SHF.R.S32.HI R16, RZ, 0x1f, R17 ;  /* 0x0000001fff107819 */ /* 0x000fe40000011411 */
[C---:B------:R-:W-:Y:S02]  /*0650*/  IADD3 R15, R6.reuse, 0x90, RZ ;  /* 0x00000090060f7810 */ /* 0x040fe40007ffe0ff */
[----:B------:R-:W-:Y:S02]  /*0660*/  IADD3 R13, R6, 0xa0, RZ ;  /* 0x000000a0060d7810 */ /* 0x000fe40007ffe0ff */
[----:B------:R-:W-:Y:S02]  /*0670*/  @P0 LOP3.LUT R5, R5, 0x200000, RZ, 0xfc, !PT ;  /* 0x0020000005050812 */ /* 0x000fe400078efcff */
[----:B------:R-:W-:Y:S02]  /*0680*/  ISETP.LT.U32.AND P0, PT, R31, UR4, PT ;  /* 0x000000041f007c0c */ /* 0x000fe4000bf01070 */
[----:B------:R-:W-:-:S02]  /*0690*/  LOP3.LUT R5, R5, 0xfffffbff, RZ, 0xc0, !PT ;  /* 0xfffffbff05057812 */ /* 0x000fc400078ec0ff */
[----:B------:R-:W-:Y:S02]  /*06a0*/  ISETP.LT.AND.EX P1, PT, R30, UR5, !P2, P0 ;  /* 0x000000051e007c0c */ /* 0x000fe4000d721300 */
[----:B------:R-:W-:Y:S02]  /*06b0*/  ISETP.LT.U32.AND P0, PT, R29, UR4, PT ;  /* 0x000000041d007c0c */ /* 0x000fe4000bf01070 */
[----:B------:R-:W-:Y:S02]  /*06c0*/  SHF.R.S32.HI R14, RZ, 0x1f, R15 ;  /* 0x0000001fff0e7819 */ /* 0x000fe4000001140f */
[----:B------:R-:W-:Y:S02]  /*06d0*/  ISETP.LT.AND.EX P3, PT, R28, UR5, !P2, P0 ;  /* 0x000000051c007c0c */ /* 0x000fe4000d761300 */
[----:B------:R-:W-:Y:S02]  /*06e0*/  ISETP.LT.U32.AND P0, PT, R27, UR4, PT ;  /* 0x000000041b007c0c */ /* 0x000fe4000bf01070 */
[----:B------:R-:W-:-:S02]  /*06f0*/  SHF.R.S32.HI R12, RZ, 0x1f, R13 ;  /* 0x0000001fff0c7819 */ /* 0x000fc4000001140d */
[----:B------:R-:W-:Y:S02]  /*0700*/  IADD3 R11, R6, 0xb0, RZ ;  /* 0x000000b0060b7810 */ /* 0x000fe40007ffe0ff */
[----:B------:R-:W-:Y:S02]  /*0710*/  @P1 LOP3.LUT R5, R5, 0x400, RZ, 0xfc, !PT ;  /* 0x0000040005051812 */ /* 0x000fe400078efcff */
[----:B------:R-:W-:Y:S02]  /*0720*/  ISETP.LT.AND.EX P1, PT, R26, UR5, !P2, P0 ;  /* 0x000000051a007c0c */ /* 0x000fe4000d721300 */
[----:B------:R-:W-:Y:S02]  /*0730*/  LOP3.LUT R5, R5, 0xfffffdff, RZ, 0xc0, !PT ;  /* 0xfffffdff05057812 */ /* 0x000fe400078ec0ff */
[----:B------:R-:W-:Y:S02]  /*0740*/  ISETP.LT.U32.AND P0, PT, R25, UR4, PT ;  /* 0x0000000419007c0c */ /* 0x000fe4000bf01070 */
[----:B------:R-:W-:-:S02]  /*0750*/  @P3 LOP3.LUT R5, R5, 0x200, RZ, 0xfc, !PT ;  /* 0x0000020005053812 */ /* 0x000fc400078efcff */
[----:B------:R-:W-:Y:S02]  /*0760*/  ISETP.LT.AND.EX P3, PT, R24, UR5, !P2, P0 ;  /* 0x0000000518007c0c */ /* 0x000fe4000d761300 */
[----:B------:R-:W-:Y:S02]  /*0770*/  LOP3.LUT R5, R5, 0xfffffeff, RZ, 0xc0, !PT ;  /* 0xfffffeff05057812 */ /* 0x000fe400078ec0ff */
[----:B------:R-:W-:Y:S02]  /*0780*/  ISETP.LT.U32.AND P0, PT, R23, UR4, PT ;  /* 0x0000000417007c0c */ /* 0x000fe4000bf01070 */
[----:B------:R-:W-:Y:S02]  /*0790*/  @P1 LOP3.LUT R5, R5, 0x100, RZ, 0xfc, !PT ;  /* 0x0000010005051812 */ /* 0x000fe400078efcff */
[----:B------:R-:W-:Y:S02]  /*07a0*/  ISETP.LT.AND.EX P1, PT, R22, UR5, !P2, P0 ;  /* 0x0000000516007c0c */ /* 0x000fe4000d721300 */
[----:B------:R-:W-:-:S02]  /*07b0*/  LOP3.LUT R5, R5, 0xffffff7f, RZ, 0xc0, !PT ;  /* 0xffffff7f05057812 */ /* 0x000fc400078ec0ff */
[----:B------:R-:W-:Y:S02]  /*07c0*/  ISETP.LT.U32.AND P0, PT, R21, UR4, PT ;  /* 0x0000000415007c0c */ /* 0x000fe4000bf01070 */
        /* <DEDUP_REMOVED lines=19> */
[C---:B------:R-:W-:Y:S02]  /*0900*/  IADD3 R10, R6.reuse, 0xc0, RZ ;  /* 0x000000c0060a7810 */ /* 0x040fe40007ffe0ff */
[----:B------:R-:W-:Y:S02]  /*0910*/  @P1 LOP3.LUT R5, R5, 0x4, RZ, 0xfc, !PT ;  /* 0x0000000405051812 */ /* 0x000fe400078efcff */
[----:B------:R-:W-:Y:S02]  /*0920*/  IADD3 R8, R6, 0xd0, RZ ;  /* 0x000000d006087810 */ /* 0x000fe40007ffe0ff */
[----:B------:R-:W-:-:S02]  /*0930*/  LOP3.LUT R5, R5, 0xfffffffd, RZ, 0xc0, !PT ;  /* 0xfffffffd05057812 */ /* 0x000fc400078ec0ff */
[----:B------:R-:W-:Y:S02]  /*0940*/  IADD3 R4, R6, 0xe0, RZ ;  /* 0x000000e006047810 */ /* 0x000fe40007ffe0ff */
[----:B------:R-:W-:Y:S02]  /*0950*/  SHF.R.S32.HI R9, RZ, 0x1f, R11 ;  /* 0x0000001fff097819 */ /* 0x000fe4000001140b */
[----:B------:R-:W-:Y:S02]  /*0960*/  SHF.R.S32.HI R3, RZ, 0x1f, R10 ;  /* 0x0000001fff037819 */ /* 0x000fe4000001140a */
[----:B------:R-:W-:Y:S02]  /*0970*/  SHF.R.S32.HI R2, RZ, 0x1f, R8 ;  /* 0x0000001fff027819 */ /* 0x000fe40000011408 */
[----:B------:R-:W-:Y:S02]  /*0980*/  ISETP.LT.U32.AND P5, PT, R11, UR4, PT ;  /* 0x000000040b007c0c */ /* 0x000fe4000bfa1070 */
[----:B------:R-:W-:-:S02]  /*0990*/  @P0 LOP3.LUT R5, R5, 0x2, RZ, 0xfc, !PT ;  /* 0x0000000205050812 */ /* 0x000fc400078efcff */
[----:B------:R-:W-:Y:S02]  /*09a0*/  ISETP.LT.U32.AND P4, PT, R10, UR4, PT ;  /* 0x000000040a007c0c */ /* 0x000fe4000bf81070 */
[----:B------:R-:W-:Y:S02]  /*09b0*/  ISETP.LT.U32.AND P3, PT, R8, UR4, PT ;  /* 0x0000000408007c0c */ /* 0x000fe4000bf61070 */
[----:B------:R-:W-:Y:S02]  /*09c0*/  SHF.R.S32.HI R0, RZ, 0x1f, R4 ;  /* 0x0000001fff007819 */ /* 0x000fe40000011404 */
[----:B------:R-:W-:Y:S02]  /*09d0*/  ISETP.LT.U32.AND P0, PT, R4, UR4, PT ;  /* 0x0000000404007c0c */ /* 0x000fe4000bf01070 */
[----:B------:R-:W-:Y:S02]  /*09e0*/  ISETP.LT.AND.EX P5, PT, R9, UR5, !P2, P5 ;  /* 0x0000000509007c0c */ /* 0x000fe4000d7a1350 */
[----:B------:R-:W-:-:S02]  /*09f0*/  ISETP.LT.AND.EX P4, PT, R3, UR5, !P2, P4 ;  /* 0x0000000503007c0c */ /* 0x000fc4000d781340 */
[----:B------:R-:W-:Y:S02]  /*0a00*/  ISETP.LT.AND.EX P3, PT, R2, UR5, !P2, P3 ;  /* 0x0000000502007c0c */ /* 0x000fe4000d761330 */
[----:B------:R-:W-:Y:S01]  /*0a10*/  ISETP.LT.AND.EX P2, PT, R0, UR5, !P2, P0 ;  /* 0x0000000500007c0c */ /* 0x000fe2000d741300 */
[----:B------:R-:W-:Y:S01]  /*0a20*/  UIMAD.WIDE.U32 UR4, UR8, 0x3, URZ ;  /* 0x00000003080478a5 */ /* 0x000fe2000f8e003f */
[----:B------:R-:W-:Y:S01]  /*0a30*/  SHF.R.S32.HI R0, RZ, 0x1f, R7 ;  /* 0x0000001fff007819 */ /* 0x000fe20000011407 */
[----:B------:R-:W-:Y:S02]  /*0a40*/  ULEA.HI UR8, UP0, UR9, UR8, URZ, 0x1 ;  /* 0x0000000809087291 */ /* 0x000fe4000f81083f */
[----:B------:R-:W-:Y:S01]  /*0a50*/  UIADD3 UR11, UR5, UR11, URZ ;  /* 0x0000000b050b7290 */ /* 0x000fe2000fffe03f */
[----:B------:R-:W-:Y:S01]  /*0a60*/  LEA.HI R0, R0, R7, RZ, 0x5 ;  /* 0x0000000700007211 */ /* 0x000fe200078f28ff */
[----:B------:R-:W-:Y:S02]  /*0a70*/  UIADD3.X UR10, URZ, UR9, URZ, UP0, !UPT ;  /* 0x000000093f0a7290 */ /* 0x000fe400087fe43f */
[----:B------:R-:W-:Y:S01]  /*0a80*/  ULEA.HI UR9, UP0, UR11, UR4, URZ, 0x1 ;  /* 0x000000040b097291 */ /* 0x000fe2000f81083f */
[----:B------:R-:W-:Y:S01]  /*0a90*/  SHF.R.S32.HI R0, RZ, 0x5, R0 ;  /* 0x00000005ff007819 */ /* 0x000fe20000011400 */
[----:B------:R-:W-:Y:S01]  /*0aa0*/  USHF.R.S64 UR8, UR8, 0x1, UR10 ;  /* 0x0000000108087899 */ /* 0x000fe2000800100a */
[----:B------:R-:W-:Y:S01]  /*0ab0*/  UMOV UR4, 0x400 ;  /* 0x0000040000047882 */ /* 0x000fe20000000000 */
[----:B------:R-:W-:-:S02]  /*0ac0*/  UIADD3.X UR11, URZ, UR11, URZ, UP0, !UPT ;  /* 0x0000000b3f0b7290 */ /* 0x000fc400087fe43f */
[----:B-1----:R-:W-:Y:S02]  /*0ad0*/  ULEA UR4, UR6, UR4, 0x18 ;  /* 0x0000000406047291 */ /* 0x002fe4000f8ec03f */
[----:B------:R-:W-:Y:S02]  /*0ae0*/  USHF.R.S64 UR9, UR9, 0x1, UR11 ;  /* 0x0000000109097899 */ /* 0x000fe4000800100b */
[----:B------:R-:W-:Y:S02]  /*0af0*/  USHF.R.S32.HI UR10, URZ, 0x1, UR10 ;  /* 0x000000013f0a7899 */ /* 0x000fe4000801140a */
[----:B------:R-:W-:Y:S01]  /*0b00*/  LEA R0, R0, UR4, 0x3 ;  /* 0x0000000400007c11 */ /* 0x000fe2000f8e18ff */
[----:B------:R-:W-:Y:S02]  /*0b10*/  USHF.R.S32.HI UR11, URZ, 0x1, UR11 ;  /* 0x000000013f0b7899 */ /* 0x000fe4000801140b */
[----:B------:R-:W-:Y:S02]  /*0b20*/  USHF.L.U64.HI UR10, UR8, 0x2, UR10 ;  /* 0x00000002080a7899 */ /* 0x000fe4000801020a */
[----:B------:R0:W-:Y:S01]  /*0b30*/  STL [R1+0x80], R0 ;  /* 0x0000800001007387 */ /* 0x0001e20000100800 */
[----:B------:R-:W-:Y:S01]  /*0b40*/  USHF.L.U64.HI UR11, UR9, 0x2, UR11 ;  /* 0x00000002090b7899 */ /* 0x000fe2000801020b */
[----:B------:R-:W-:-:S11]  /*0b50*/  UMOV UR4, URZ ;  /* 0x0000003f00047c82 */ /* 0x000fd60008000000 */
.L_x_338:
[----:B------:R-:W-:Y:S01]  /*0b60*/  ULDC UR15, c[0x0][0x2a0] ;  /* 0x0000a800000f7ab9 */ /* 0x000fe20000000800 */
[----:B------:R-:W-:Y:S01]  /*0b70*/  IABS R8, UR12 ;  /* 0x0000000c00087c13 */ /* 0x000fe20008000000 */
[----:B------:R-:W-:Y:S01]  /*0b80*/  UMOV UR6, URZ ;  /* 0x0000003f00067c82 */ /* 0x000fe20008000000 */
[----:B0-----:R-:W-:Y:S01]  /*0b90*/  MOV R2, UR15 ;  /* 0x0000000f00027c02 */ /* 0x001fe20008000f00 */
[----:B------:R-:W1:Y:S01]  /*0ba0*/  S2R R9, SR_TID.X ;  /* 0x0000000000097919 */ /* 0x000e620000002100 */
[----:B------:R-:W-:Y:S01]  /*0bb0*/  R2UR UR13, R8 ;  /* 0x00000000080d72ca */ /* 0x000fe200000e0000 */
[----:B------:R-:W-:Y:S01]  /*0bc0*/  UISETP.GE.AND UP3, UPT, UR12, URZ, UPT ;  /* 0x0000003f0c00728c */ /* 0x000fe2000bf66270 */
[----:B------:R-:W-:Y:S01]  /*0bd0*/  IABS R2, R2 ;  /* 0x0000000200027213 */ /* 0x000fe20000000000 */
[----:B------:R-:W-:Y:S01]  /*0be0*/  UISETP.NE.AND UP1, UPT, UR15, URZ, UPT ;  /* 0x0000003f0f00728c */ /* 0x000fe2000bf25270 */
[----:B------:R-:W-:Y:S01]  /*0bf0*/  P2R R4, PR, RZ, 0x8 ;  /* 0x00000008ff047803 */ /* 0x000fe20000000000 */
[----:B------:R-:W2:Y:S01]  /*0c00*/  @P5 LDC.64 R80, c[0x0][0x228] ;  /* 0x00008a00ff505b82 */ /* 0x000ea20000000a00 */
[----:B------:R-:W-:-:S02]  /*0c10*/  R2UR UR16, R2 ;  /* 0x00000000021072ca */ /* 0x000fc400000e0000 */
[----:B------:R-:W-:Y:S02]  /*0c20*/  CS2R R50, SRZ ;  /* 0x0000000000327805 */ /* 0x000fe4000001ff00 */
[C---:B------:R-:W-:Y:S02]  /*0c30*/  LOP3.LUT P3, RZ, R5.reuse, 0x200000, RZ, 0xc0, !PT ;  /* 0x0020000005ff7812 */ /* 0x040fe4000786c0ff */
[----:B------:R-:W-:Y:S02]  /*0c40*/  SHF.R.S32.HI R10, RZ, 0x1f, R6 ;  /* 0x0000001fff0a7819 */ /* 0x000fe40000011406 */
[----:B------:R-:W-:Y:S01]  /*0c50*/  LOP3.LUT P1, RZ, R5, 0x400, RZ, 0xc0, !PT ;  /* 0x0000040005ff7812 */ /* 0x000fe2000782c0ff */
[----:B------:R-:W3:Y:S01]  /*0c60*/  @P4 LDC.64 R78, c[0x0][0x230] ;  /* 0x00008c00ff4e4b82 */ /* 0x000ee20000000a00 */
[C---:B------:R-:W-:Y:S02]  /*0c70*/  IADD3 R13, R6.reuse, 0x10, RZ ;  /* 0x00000010060d7810 */ /* 0x040fe40007ffe0ff */
[----:B------:R-:W-:-:S02]  /*0c80*/  IADD3 R12, R6, 0x10, RZ ;  /* 0x00000010060c7810 */ /* 0x000fc40007ffe0ff */
[----:B------:R-:W-:Y:S01]  /*0c90*/  SHF.R.S32.HI R13, RZ, 0x1f, R13 ;  /* 0x0000001fff0d7819 */ /* 0x000fe2000001140d */
[----:B------:R-:W4:Y:S01]  /*0ca0*/  I2F.RP R2, UR16 ;  /* 0x0000001000027d06 */ /* 0x000f220008209400 */
[----:B0-----:R-:W-:Y:S01]  /*0cb0*/  P2R R0, PR, RZ, 0x4 ;  /* 0x00000004ff007803 */ /* 0x001fe20000000000 */
[----:B------:R-:W0:Y:S01]  /*0cc0*/  @P3 LDC.64 R114, c[0x0][0x230] ;  /* 0x00008c00ff723b82 */ /* 0x000e220000000a00 */
[----:B------:R-:W-:Y:S02]  /*0cd0*/  LOP3.LUT P2, RZ, R5, 0x200, RZ, 0xc0, !PT ;  /* 0x0000020005ff7812 */ /* 0x000fe4000784c0ff */
[C---:B------:R-:W-:Y:S02]  /*0ce0*/  IADD3 R15, R6.reuse, 0x30, RZ ;  /* 0x00000030060f7810 */ /* 0x040fe40007ffe0ff */
[C---:B------:R-:W-:Y:S02]  /*0cf0*/  IADD3 R14, R6.reuse, 0x30, RZ ;  /* 0x00000030060e7810 */ /* 0x040fe40007ffe0ff */
[----:B------:R-:W-:Y:S01]  /*0d00*/  SHF.R.S32.HI R15, RZ, 0x1f, R15 ;  /* 0x0000001fff0f7819 */ /* 0x000fe2000001140f */
[----:B------:R-:W3:Y:S01]  /*0d10*/  @P4 LDC.64 R68, c[0x0][0x228] ;  /* 0x00008a00ff444b82 */ /* 0x000ee20000000a00 */
[----:B------:R-:W-:-:S02]  /*0d20*/  IADD3 R17, R6, 0x50, RZ ;  /* 0x0000005006117810 */ /* 0x000fc40007ffe0ff */
[----:B------:R-:W-:Y:S01]  /*0d30*/  IADD3 R16, R6, 0x50, RZ ;  /* 0x0000005006107810 */ /* 0x000fe20007ffe0ff */
[----:B----4-:R-:W4:Y:S01]  /*0d40*/  MUFU.RCP R2, R2 ;  /* 0x0000000200027308 */ /* 0x010f220000001000 */
[----:B------:R-:W-:-:S03]  /*0d50*/  SHF.R.S32.HI R17, RZ, 0x1f, R17 ;  /* 0x0000001fff117819 */ /* 0x000fc60000011411 */
[----:B------:R-:W2:Y:S01]  /*0d60*/  @P2 LDC.64 R108, c[0x0][0x230] ;  /* 0x00008c00ff6c2b82 */ /* 0x000ea20000000a00 */
[C---:B------:R-:W-:Y:S02]  /*0d70*/  IADD3 R19, R6.reuse, 0x70, RZ ;  /* 0x0000007006137810 */ /* 0x040fe40007ffe0ff */
[C---:B------:R-:W-:Y:S02]  /*0d80*/  IADD3 R18, R6.reuse, 0x70, RZ ;  /* 0x0000007006127810 */ /* 0x040fe40007ffe0ff */
[----:B------:R-:W-:Y:S02]  /*0d90*/  SHF.R.S32.HI R19, RZ, 0x1f, R19 ;  /* 0x0000001fff137819 */ /* 0x000fe40000011413 */
[C---:B------:R-:W-:Y:S02]  /*0da0*/  IADD3 R21, R6.reuse, 0x90, RZ ;  /* 0x0000009006157810 */ /* 0x040fe40007ffe0ff */
[----:B------:R-:W-:Y:S02]  /*0db0*/  IADD3 R20, R6, 0x90, RZ ;  /* 0x0000009006147810 */ /* 0x000fe40007ffe0ff */
[----:B------:R-:W-:-:S02]  /*0dc0*/  SHF.R.S32.HI R21, RZ, 0x1f, R21 ;  /* 0x0000001fff157819 */ /* 0x000fc40000011415 */
[----:B------:R-:W-:Y:S02]  /*0dd0*/  IADD3 R22, R6, 0xc0, RZ ;  /* 0x000000c006167810 */ /* 0x000fe40007ffe0ff */
[----:B----4-:R-:W-:Y:S02]  /*0de0*/  IADD3 R3, R2, 0xffffffe, RZ ;  /* 0x0ffffffe02037810 */ /* 0x010fe40007ffe0ff */
[----:B-1----:R-:W-:Y:S02]  /*0df0*/  SHF.R.U32.HI R2, RZ, 0x2, R9 ;  /* 0x00000002ff027819 */ /* 0x002fe40000011609 */
[----:B------:R-:W-:Y:S02]  /*0e00*/  SHF.R.S32.HI R22, RZ, 0x1f, R22 ;  /* 0x0000001fff167819 */ /* 0x000fe40000011416 */
[----:B------:R-:W1:Y:S01]  /*0e10*/  F2I.FTZ.U32.TRUNC.NTZ R3, R3 ;  /* 0x0000000300037305 */ /* 0x000e62000021f000 */
[----:B------:R-:W-:Y:S02]  /*0e20*/  LOP3.LUT P6, RZ, R5, 0x800, RZ, 0xc0, !PT ;  /* 0x0000080005ff7812 */ /* 0x000fe400078cc0ff */
[----:B------:R-:W-:-:S02]  /*0e30*/  IADD3 R28, R6, 0xe0, RZ ;  /* 0x000000e0061c7810 */ /* 0x000fc40007ffe0ff */
[C---:B------:R-:W-:Y:S02]  /*0e40*/  IADD3 R29, R6.reuse, 0xf0, RZ ;  /* 0x000000f0061d7810 */ /* 0x040fe40007ffe0ff */
[----:B------:R-:W-:Y:S02]  /*0e50*/  SHF.R.S32.HI R28, RZ, 0x1f, R28 ;  /* 0x0000001fff1c7819 */ /* 0x000fe4000001141c */
[----:B------:R-:W-:Y:S02]  /*0e60*/  IADD3 R31, R6, 0x110, RZ ;  /* 0x00000110061f7810 */ /* 0x000fe40007ffe0ff */
[----:B------:R-:W-:Y:S02]  /*0e70*/  LOP3.LUT R35, R35, 0xfffffffe, RZ, 0xc0, !PT ;  /* 0xfffffffe23237812 */ /* 0x000fe400078ec0ff */
[----:B-1----:R-:W-:Y:S01]  /*0e80*/  R2UR UR7, R3 ;  /* 0x00000000030772ca */ /* 0x002fe200000e0000 */
[----:B------:R-:W-:-:S04]  /*0e90*/  IMAD.WIDE.U32 R2, R2, 0x24924925, RZ ;  /* 0x2492492502027825 */ /* 0x000fc800078e00ff */
[----:B------:R-:W-:Y:S02]  /*0ea0*/  IMAD R2, R3, -0x1c, R9 ;  /* 0xffffffe403027824 */ /* 0x000fe400078e0209 */
[----:B------:R-:W1:Y:S03]  /*0eb0*/  @P3 LDC.64 R8, c[0x0][0x288] ;  /* 0x0000a200ff083b82 */ /* 0x000e660000000a00 */
[----:B------:R-:W-:-:S03]  /*0ec0*/  SHF.L.U32 R34, R2, 0x1, RZ ;  /* 0x0000000102227819 */ /* 0x000fc600000006ff */
[----:B------:R-:W-:Y:S01]  /*0ed0*/  UIADD3 UR5, URZ, -UR7, URZ ;  /* 0x800000073f057290 */ /* 0x000fe2000fffe03f */
[----:B------:R-:W-:-:S03]  /*0ee0*/  SHF.R.S32.HI R2, RZ, 0x1f, R34 ;  /* 0x0000001fff027819 */ /* 0x000fc60000011422 */
[----:B------:R-:W-:-:S04]  /*0ef0*/  UIMAD UR5, UR5, UR16, URZ ;  /* 0x00000010050572a4 */ /* 0x000fc8000f8e023f */
[----:B------:R-:W-:-:S04]  /*0f00*/  UIMAD.WIDE.U32 UR6, UR7, UR5, UR6 ;  /* 0x00000005070672a5 */ /* 0x000fc8000f8e0006 */
[----:B------:R-:W-:-:S04]  /*0f10*/  UIMAD.WIDE.U32 UR6, UR7, UR13, URZ ;  /* 0x0000000d070672a5 */ /* 0x000fc8000f8e003f */
[----:B------:R-:W-:-:S04]  /*0f20*/  UIADD3 UR5, -UR7, URZ, URZ ;  /* 0x0000003f07057290 */ /* 0x000fc8000fffe13f */
[----:B------:R-:W-:Y:S02]  /*0f30*/  UIMAD UR5, UR16, UR5, UR13 ;  /* 0x00000005100572a4 */ /* 0x000fe4000f8e020d */
[----:B------:R-:W-:Y:S02]  /*0f40*/  ULOP3.LUT UR13, URZ, UR15, URZ, 0x33, !UPT ;  /* 0x0000000f3f0d7292 */ /* 0x000fe4000f8e333f */
[----:B------:R-:W-:-:S11]  /*0f50*/  UISETP.GT.U32.AND UP0, UPT, UR16, UR5, UPT ;  /* 0x000000051000728c */ /* 0x000fd6000bf04070 */
[----:B------:R-:W-:Y:S02]  /*0f60*/  @!UP0 UIADD3 UR5, UR5, -UR16, URZ ;  /* 0x8000001005058290 */ /* 0x000fe4000fffe03f */
[----:B------:R-:W-:Y:S02]  /*0f70*/  @!UP0 UIADD3 UR7, UR7, 0x1, URZ ;  /* 0x0000000107078890 */ /* 0x000fe4000fffe03f */
[----:B------:R-:W-:Y:S02]  /*0f80*/  UIADD3 UR6, UR5, -UR16, URZ ;  /* 0x8000001005067290 */ /* 0x000fe4000fffe03f */
[----:B------:R-:W-:-:S04]  /*0f90*/  UISETP.GT.U32.AND UP2, UPT, UR16, UR5, UPT ;  /* 0x000000051000728c */ /* 0x000fc8000bf44070 */
[----:B------:R-:W-:Y:S02]  /*0fa0*/  USEL UR6, UR6, UR5, !UP2 ;  /* 0x0000000506067287 */ /* 0x000fe4000d000000 */
[----:B------:R-:W-:Y:S02]  /*0fb0*/  UISETP.GE.U32.AND UP2, UPT, UR5, UR16, UPT ;  /* 0x000000100500728c */ /* 0x000fe4000bf46070 */
[----:B------:R-:W-:Y:S02]  /*0fc0*/  ULOP3.LUT UR5, UR12, UR15, URZ, 0x3c, !UPT ;  /* 0x0000000f0c057292 */ /* 0x000fe4000f8e3c3f */
[----:B------:R-:W-:Y:S02]  /*0fd0*/  @!UP3 UIADD3 UR6, -UR6, URZ, URZ ;  /* 0x0000003f0606b290 */ /* 0x000fe4000fffe13f */
[----:B------:R-:W-:Y:S02]  /*0fe0*/  UISETP.GE.AND UP0, UPT, UR5, URZ, UPT ;  /* 0x0000003f0500728c */ /* 0x000fe4000bf06270 */
[----:B------:R-:W-:Y:S01]  /*0ff0*/  USEL UR14, UR13, UR6, !UP1 ;  /* 0x000000060d0e7287 */ /* 0x000fe2000c800000 */
[----:B------:R-:W-:-:S02]  /*1000*/  ULDC.64 UR16, c[0x0][0x298] ;  /* 0x0000a60000107ab9 */ /* 0x000fc40000000a00 */
[----:B------:R-:W-:Y:S02]  /*1010*/  @UP2 UIADD3 UR7, UR7, 0x1, URZ ;  /* 0x0000000107072890 */ /* 0x000fe4000fffe03f */
[----:B------:R-:W-:-:S04]  /*1020*/  UIMAD UR18, UR14, 0x38, URZ ;  /* 0x000000380e1278a4 */ /* 0x000fc8000f8e023f */
[----:B------:R-:W-:Y:S02]  /*1030*/  @!UP0 UIADD3 UR7, -UR7, URZ, URZ ;  /* 0x0000003f07078290 */ /* 0x000fe4000fffe13f */
[----:B------:R-:W-:Y:S02]  /*1040*/  MOV R3, UR18 ;  /* 0x0000001200037c02 */ /* 0x000fe40008000f00 */
[----:B------:R-:W-:Y:S01]  /*1050*/  USEL UR7, UR13, UR7, !UP1 ;  /* 0x000000070d077287 */ /* 0x000fe2000c800000 */
[----:B------:R-:W-:-:S03]  /*1060*/  IADD3 R24, P0, R34, UR18, RZ ;  /* 0x0000001222187c10 */ /* 0x000fc6000ff1e0ff */
[----:B------:R-:W-:Y:S01]  /*1070*/  USHF.R.S32.HI UR5, URZ, 0x1f, UR7 ;  /* 0x0000001f3f057899 */ /* 0x000fe20008011407 */
[----:B------:R-:W-:Y:S01]  /*1080*/  LEA.HI.X.SX32 R25, R3, R2, 0x1, P0 ;  /* 0x0000000203197211 */ /* 0x000fe200000f0eff */
[----:B-1----:R-:W-:Y:S01]  /*1090*/  @P3 IMAD R2, R10, R8, RZ ;  /* 0x000000080a023224 */ /* 0x002fe200078e02ff */
[----:B------:R-:W-:Y:S01]  /*10a0*/  MOV R3, UR16 ;  /* 0x0000001000037c02 */ /* 0x000fe20008000f00 */
[----:B------:R-:W-:Y:S01]  /*10b0*/  UIMAD UR5, UR5, UR16, URZ ;  /* 0x00000010050572a4 */ /* 0x000fe2000f8e023f */
[----:B------:R-:W1:Y:S01]  /*10c0*/  @P1 LDC.64 R10, c[0x0][0x230] ;  /* 0x00008c00ff0a1b82 */ /* 0x000e620000000a00 */
[----:B------:R-:W-:Y:S02]  /*10d0*/  @P3 IMAD R9, R6, R9, R2 ;  /* 0x0000000906093224 */ /* 0x000fe400078e0202 */
[----:B------:R-:W-:Y:S02]  /*10e0*/  UIMAD UR5, UR7, UR17, UR5 ;  /* 0x00000011070572a4 */ /* 0x000fe4000f8e0205 */
[----:B------:R-:W-:Y:S01]  /*10f0*/  IMAD.WIDE.U32 R24, R3, UR7, R24 ;  /* 0x0000000703187c25 */ /* 0x000fe2000f8e0018 */
[----:B------:R-:W-:-:S04]  /*1100*/  ULDC.64 UR6, c[0x0][0x290] ;  /* 0x0000a40000067ab9 */ /* 0x000fc80000000a00 */
[----:B------:R-:W-:Y:S02]  /*1110*/  IADD3 R27, R25, UR5, RZ ;  /* 0x00000005191b7c10 */ /* 0x000fe4000fffe0ff */
[----:B------:R-:W-:-:S05]  /*1120*/  @P3 MOV R26, R24 ;  /* 0x00000018001a3202 */ /* 0x000fca0000000f00 */
[----:B------:R-:W-:-:S05]  /*1130*/  @P3 IMAD.WIDE.U32 R2, R6, R8, R26 ;  /* 0x0000000806023225 */ /* 0x000fca00078e001a */
[----:B------:R-:W-:Y:S02]  /*1140*/  @P3 IADD3 R3, R3, R9, RZ ;  /* 0x0000000903033210 */ /* 0x000fe40007ffe0ff */
[----:B------:R-:W4:Y:S01]  /*1150*/  @P3 LDC.64 R8, c[0x0][0x228] ;  /* 0x00008a00ff083b82 */ /* 0x000f220000000a00 */
[C---:B------:R-:W-:Y:S02]  /*1160*/  @P3 SHF.L.U32 R113, R2.reuse, 0x1, RZ ;  /* 0x0000000102713819 */ /* 0x040fe400000006ff */
[----:B------:R-:W-:Y:S02]  /*1170*/  @P3 SHF.L.U64.HI R2, R2, 0x1, R3 ;  /* 0x0000000102023819 */ /* 0x000fe40000010203 */
[----:B0-----:R-:W-:Y:S02]  /*1180*/  @P3 IADD3 R114, P0, R113, R114, RZ ;  /* 0x0000007271723210 */ /* 0x001fe40007f1e0ff */
[----:B------:R-:W-:Y:S02]  /*1190*/  @P1 MOV R3, R27 ;  /* 0x0000001b00031202 */ /* 0x000fe40000000f00 */
[----:B------:R-:W-:-:S02]  /*11a0*/  @P3 IADD3.X R115, R2, R115, RZ, P0, !PT ;  /* 0x0000007302733210 */ /* 0x000fc400007fe4ff */
[----:B----4-:R-:W-:-:S04]  /*11b0*/  @P3 IADD3 R112, P0, R113, R8, RZ ;  /* 0x0000000871703210 */ /* 0x010fc80007f1e0ff */
[----:B------:R-:W-:Y:S02]  /*11c0*/  @P3 IADD3.X R113, R2, R9, RZ, P0, !PT ;  /* 0x0000000902713210 */ /* 0x000fe400007fe4ff */
[----:B------:R-:W0:Y:S01]  /*11d0*/  @P1 LDC.64 R8, c[0x0][0x288] ;  /* 0x0000a200ff081b82 */ /* 0x000e220000000a00 */
[----:B------:R-:W-:-:S13]  /*11e0*/  LOP3.LUT P3, RZ, R5, 0x8, RZ, 0xc0, !PT ;  /* 0x0000000805ff7812 */ /* 0x000fda000786c0ff */
[----:B------:R-:W4:Y:S01]  /*11f0*/  @P3 LDC.64 R90, c[0x0][0x230] ;  /* 0x00008c00ff5a3b82 */ /* 0x000f220000000a00 */
[----:B0-----:R-:W-:Y:S01]  /*1200*/  @P1 IMAD R2, R13, R8, RZ ;  /* 0x000000080d021224 */ /* 0x001fe200078e02ff */
[----:B------:R-:W-:-:S03]  /*1210*/  IADD3 R13, R6, 0x20, RZ ;  /* 0x00000020060d7810 */ /* 0x000fc60007ffe0ff */
[----:B------:R-:W-:Y:S01]  /*1220*/  @P1 IMAD R9, R12, R9, R2 ;  /* 0x000000090c091224 */ /* 0x000fe200078e0202 */
[----:B------:R-:W-:Y:S02]  /*1230*/  @P1 MOV R2, R24 ;  /* 0x0000001800021202 */ /* 0x000fe40000000f00 */
[----:B------:R-:W-:-:S03]  /*1240*/  SHF.R.S32.HI R13, RZ, 0x1f, R13 ;  /* 0x0000001fff0d7819 */ /* 0x000fc6000001140d */
[----:B------:R-:W-:Y:S01]  /*1250*/  @P1 IMAD.WIDE.U32 R2, R12, R8, R2 ;  /* 0x000000080c021225 */ /* 0x000fe200078e0002 */
[----:B------:R-:W-:-:S04]  /*1260*/  IADD3 R12, R6, 0x20, RZ ;  /* 0x00000020060c7810 */ /* 0x000fc80007ffe0ff */
[----:B------:R-:W-:Y:S02]  /*1270*/  @P1 IADD3 R3, R3, R9, RZ ;  /* 0x0000000903031210 */ /* 0x000fe40007ffe0ff */
[C---:B------:R-:W-:Y:S02]  /*1280*/  @P1 SHF.L.U32 R111, R2.reuse, 0x1, RZ ;  /* 0x00000001026f1819 */ /* 0x040fe400000006ff */
[----:B------:R-:W-:Y:S02]  /*1290*/  @P1 SHF.L.U64.HI R2, R2, 0x1, R3 ;  /* 0x0000000102021819 */ /* 0x000fe40000010203 */
[----:B-1----:R-:W-:Y:S02]  /*12a0*/  @P1 IADD3 R8, P0, R111, R10, RZ ;  /* 0x0000000a6f081210 */ /* 0x002fe40007f1e0ff */
[----:B------:R-:W-:Y:S02]  /*12b0*/  @P2 MOV R3, R27 ;  /* 0x0000001b00032202 */ /* 0x000fe40000000f00 */
[----:B------:R-:W-:-:S02]  /*12c0*/  @P1 IADD3.X R9, R2, R11, RZ, P0, !PT ;  /* 0x0000000b02091210 */ /* 0x000fc400007fe4ff */
[----:B------:R-:W0:Y:S02]  /*12d0*/  @P1 LDC.64 R10, c[0x0][0x228] ;  /* 0x00008a00ff0a1b82 */ /* 0x000e240000000a00 */
[----:B0-----:R-:W-:-:S04]  /*12e0*/  @P1 IADD3 R110, P0, R111, R10, RZ ;  /* 0x0000000a6f6e1210 */ /* 0x001fc80007f1e0ff */
[----:B------:R-:W-:Y:S02]  /*12f0*/  @P1 IADD3.X R111, R2, R11, RZ, P0, !PT ;  /* 0x0000000b026f1210 */ /* 0x000fe400007fe4ff */
[----:B------:R-:W0:Y:S01]  /*1300*/  @P2 LDC.64 R10, c[0x0][0x288] ;  /* 0x0000a200ff0a2b82 */ /* 0x000e220000000a00 */
[----:B------:R-:W-:Y:S01]  /*1310*/  LOP3.LUT P1, RZ, R5, 0x100, RZ, 0xc0, !PT ;  /* 0x0000010005ff7812 */ /* 0x000fe2000782c0ff */
[----:B0-----:R-:W-:-:S04]  /*1320*/  @P2 IMAD R2, R13, R10, RZ ;  /* 0x0000000a0d022224 */ /* 0x001fc800078e02ff */
[----:B------:R-:W-:Y:S01]  /*1330*/  @P2 IMAD R11, R12, R11, R2 ;  /* 0x0000000b0c0b2224 */ /* 0x000fe200078e0202 */
[----:B------:R-:W-:-:S05]  /*1340*/  @P2 MOV R2, R24 ;  /* 0x0000001800022202 */ /* 0x000fca0000000f00 */
[----:B------:R-:W-:Y:S02]  /*1350*/  @P2 IMAD.WIDE.U32 R2, R12, R10, R2 ;  /* 0x0000000a0c022225 */ /* 0x000fe400078e0002 */
[----:B------:R-:W0:Y:S03]  /*1360*/  @P1 LDC.64 R12, c[0x0][0x230] ;  /* 0x00008c00ff0c1b82 */ /* 0x000e260000000a00 */
[----:B------:R-:W-:Y:S02]  /*1370*/  @P2 IADD3 R3, R3, R11, RZ ;  /* 0x0000000b03032210 */ /* 0x000fe40007ffe0ff */
[C---:B------:R-:W-:Y:S02]  /*1380*/  @P2 SHF.L.U32 R107, R2.reuse, 0x1, RZ ;  /* 0x00000001026b2819 */ /* 0x040fe400000006ff */
[----:B------:R-:W-:Y:S01]  /*1390*/  @P2 SHF.L.U64.HI R2, R2, 0x1, R3 ;  /* 0x0000000102022819 */ /* 0x000fe20000010203 */
[----:B------:R-:W1:Y:S01]  /*13a0*/  @P2 LDC.64 R10, c[0x0][0x228] ;  /* 0x00008a00ff0a2b82 */ /* 0x000e620000000a00 */
[----:B--2---:R-:W-:-:S02]  /*13b0*/  @P2 IADD3 R108, P0, R107, R108, RZ ;  /* 0x0000006c6b6c2210 */ /* 0x004fc40007f1e0ff */
[----:B------:R-:W-:Y:S02]  /*13c0*/  @P1 MOV R3, R27 ;  /* 0x0000001b00031202 */ /* 0x000fe40000000f00 */
[----:B------:R-:W-:Y:S02]  /*13d0*/  @P2 IADD3.X R109, R2, R109, RZ, P0, !PT ;  /* 0x0000006d026d2210 */ /* 0x000fe400007fe4ff */
[----:B-1----:R-:W-:-:S04]  /*13e0*/  @P2 IADD3 R106, P0, R107, R10, RZ ;  /* 0x0000000a6b6a2210 */ /* 0x002fc80007f1e0ff */
[----:B------:R-:W-:Y:S02]  /*13f0*/  @P2 IADD3.X R107, R2, R11, RZ, P0, !PT ;  /* 0x0000000b026b2210 */ /* 0x000fe400007fe4ff */
[----:B------:R-:W1:Y:S01]  /*1400*/  @P1 LDC.64 R10, c[0x0][0x288] ;  /* 0x0000a200ff0a1b82 */ /* 0x000e620000000a00 */
[----:B------:R-:W-:-:S13]  /*1410*/  LOP3.LUT P2, RZ, R5, 0x80, RZ, 0xc0, !PT ;  /* 0x0000008005ff7812 */ /* 0x000fda000784c0ff */
[----:B------:R-:W2:Y:S01]  /*1420*/  @P2 LDC.64 R102, c[0x0][0x230] ;  /* 0x00008c00ff662b82 */ /* 0x000ea20000000a00 */
[----:B-1----:R-:W-:Y:S01]  /*1430*/  @P1 IMAD R2, R15, R10, RZ ;  /* 0x0000000a0f021224 */ /* 0x002fe200078e02ff */
        /* <DEDUP_REMOVED lines=9> */
[----:B0-----:R-:W-:Y:S02]  /*14d0*/  @P1 IADD3 R10, P0, R105, R12, RZ ;  /* 0x0000000c690a1210 */ /* 0x001fe40007f1e0ff */
        /* <DEDUP_REMOVED lines=55> */
[----:B------:R-:W-:Y:S01]  /*1850*/  @P2 IADD3.X R95, R2, R15, RZ, P0, !PT ;  /* 0x0000000f025f2210 */ /* 0x000fe200007fe4ff */
[----:B0-----:R-:W-:Y:S01]  /*1860*/  @P1 IMAD R2, R19, R16, RZ ;  /* 0x0000001013021224 */ /* 0x001fe200078e02ff */
[----:B------:R-:W0:Y:S01]  /*1870*/  @P1 LDC.64 R14, c[0x0][0x230] ;  /* 0x00008c00ff0e1b82 */ /* 0x000e220000000a00 */
[----:B------:R-:W-:Y:S02]  /*1880*/  IADD3 R19, R6, 0x80, RZ ;  /* 0x0000008006137810 */ /* 0x000fe40007ffe0ff */
[C---:B------:R-:W-:Y:S01]  /*1890*/  @P1 IMAD R17, R18.reuse, R17, R2 ;  /* 0x0000001112111224 */ /* 0x040fe200078e0202 */
[----:B------:R-:W-:Y:S02]  /*18a0*/  @P1 MOV R2, R24 ;  /* 0x0000001800021202 */ /* 0x000fe40000000f00 */
[----:B------:R-:W-:Y:S02]  /*18b0*/  SHF.R.S32.HI R19, RZ, 0x1f, R19 ;  /* 0x0000001fff137819 */ /* 0x000fe40000011413 */
[----:B------:R-:W-:Y:S01]  /*18c0*/  LOP3.LUT P2, RZ, R5, 0x4, RZ, 0xc0, !PT ;  /* 0x0000000405ff7812 */ /* 0x000fe2000784c0ff */
[----:B------:R-:W-:Y:S01]  /*18d0*/  @P1 IMAD.WIDE.U32 R2, R18, R16, R2 ;  /* 0x0000001012021225 */ /* 0x000fe200078e0002 */
[----:B------:R-:W-:-:S04]  /*18e0*/  IADD3 R18, R6, 0x80, RZ ;  /* 0x0000008006127810 */ /* 0x000fc80007ffe0ff */
[----:B------:R-:W-:Y:S02]  /*18f0*/  @P1 IADD3 R3, R3, R17, RZ ;  /* 0x0000001103031210 */ /* 0x000fe40007ffe0ff */
[----:B------:R-:W1:Y:S01]  /*1900*/  @P1 LDC.64 R16, c[0x0][0x228] ;  /* 0x00008a00ff101b82 */ /* 0x000e620000000a00 */
[C---:B------:R-:W-:Y:S02]  /*1910*/  @P1 SHF.L.U32 R93, R2.reuse, 0x1, RZ ;  /* 0x00000001025d1819 */ /* 0x040fe400000006ff */
[----:B------:R-:W-:Y:S02]  /*1920*/  @P1 SHF.L.U64.HI R2, R2, 0x1, R3 ;  /* 0x0000000102021819 */ /* 0x000fe40000010203 */
[----:B------:R-:W-:Y:S02]  /*1930*/  @P3 MOV R3, R27 ;  /* 0x0000001b00033202 */ /* 0x000fe40000000f00 */
[----:B0-----:R-:W-:-:S04]  /*1940*/  @P1 IADD3 R14, P0, R93, R14, RZ ;  /* 0x0000000e5d0e1210 */ /* 0x001fc80007f1e0ff */
[----:B------:R-:W-:Y:S02]  /*1950*/  @P1 IADD3.X R15, R2, R15, RZ, P0, !PT ;  /* 0x0000000f020f1210 */ /* 0x000fe400007fe4ff */
[----:B-1----:R-:W-:-:S04]  /*1960*/  @P1 IADD3 R92, P0, R93, R16, RZ ;  /* 0x000000105d5c1210 */ /* 0x002fc80007f1e0ff */
[----:B------:R-:W-:Y:S02]  /*1970*/  @P1 IADD3.X R93, R2, R17, RZ, P0, !PT ;  /* 0x00000011025d1210 */ /* 0x000fe400007fe4ff */
[----:B------:R-:W0:Y:S01]  /*1980*/  @P3 LDC.64 R16, c[0x0][0x288] ;  /* 0x0000a200ff103b82 */ /* 0x000e220000000a00 */
[----:B------:R-:W-:-:S13]  /*1990*/  LOP3.LUT P1, RZ, R5, 0x2, RZ, 0xc0, !PT ;  /* 0x0000000205ff7812 */ /* 0x000fda000782c0ff */
[----:B------:R-:W1:Y:S08]  /*19a0*/  @P1 LDC.64 R84, c[0x0][0x230] ;  /* 0x00008c00ff541b82 */ /* 0x000e700000000a00 */
[----:B------:R-:W2:Y:S01]  /*19b0*/  @P1 LDC.64 R82, c[0x0][0x228] ;  /* 0x00008a00ff521b82 */ /* 0x000ea20000000a00 */
        /* <DEDUP_REMOVED lines=8> */
[----:B------:R-:W3:Y:S01]  /*1a40*/  @P3 LDC.64 R16, c[0x0][0x228] ;  /* 0x00008a00ff103b82 */ /* 0x000ee20000000a00 */
[----:B----4-:R-:W-:-:S02]  /*1a50*/  @P3 IADD3 R90, P0, R89, R90, RZ ;  /* 0x0000005a595a3210 */ /* 0x010fc40007f1e0ff */
[----:B------:R-:W-:Y:S02]  /*1a60*/  @P2 MOV R3, R27 ;  /* 0x0000001b00032202 */ /* 0x000fe40000000f00 */
[----:B------:R-:W-:Y:S02]  /*1a70*/  @P3 IADD3.X R91, R2, R91, RZ, P0, !PT ;  /* 0x0000005b025b3210 */ /* 0x000fe400007fe4ff */
[----:B---3--:R-:W-:-:S04]  /*1a80*/  @P3 IADD3 R88, P0, R89, R16, RZ ;  /* 0x0000001059583210 */ /* 0x008fc80007f1e0ff */
[----:B------:R-:W-:Y:S01]  /*1a90*/  @P3 IADD3.X R89, R2, R17, RZ, P0, !PT ;  /* 0x0000001102593210 */ /* 0x000fe200007fe4ff */
[----:B0-----:R-:W-:Y:S01]  /*1aa0*/  @P2 IMAD R2, R21, R18, RZ ;  /* 0x0000001215022224 */ /* 0x001fe200078e02ff */
[----:B------:R-:W0:Y:S01]  /*1ab0*/  @P2 LDC.64 R16, c[0x0][0x230] ;  /* 0x00008c00ff102b82 */ /* 0x000e220000000a00 */
[----:B------:R-:W-:Y:S02]  /*1ac0*/  IADD3 R21, R6, 0xa0, RZ ;  /* 0x000000a006157810 */ /* 0x000fe40007ffe0ff */
[----:B------:R-:W-:Y:S01]  /*1ad0*/  @P2 IMAD R19, R20, R19, R2 ;  /* 0x0000001314132224 */ /* 0x000fe200078e0202 */
[----:B------:R-:W-:Y:S02]  /*1ae0*/  @P2 MOV R2, R24 ;  /* 0x0000001800022202 */ /* 0x000fe40000000f00 */
[----:B------:R-:W-:Y:S02]  /*1af0*/  SHF.R.S32.HI R21, RZ, 0x1f, R21 ;  /* 0x0000001fff157819 */ /* 0x000fe40000011415 */
[----:B------:R-:W-:Y:S01]  /*1b00*/  ISETP.NE.AND P3, PT, R4, RZ, PT ;  /* 0x000000ff0400720c */ /* 0x000fe20003f65270 */
[----:B------:R-:W-:Y:S01]  /*1b10*/  @P2 IMAD.WIDE.U32 R2, R20, R18, R2 ;  /* 0x0000001214022225 */ /* 0x000fe200078e0002 */
[----:B------:R-:W-:-:S02]  /*1b20*/  IADD3 R20, R6, 0xa0, RZ ;  /* 0x000000a006147810 */ /* 0x000fc40007ffe0ff */
[----:B------:R-:W-:Y:S02]  /*1b30*/  IADD3 R4, R6, 0xb0, RZ ;  /* 0x000000b006047810 */ /* 0x000fe40007ffe0ff */
[----:B------:R-:W-:Y:S02]  /*1b40*/  @P2 IADD3 R3, R3, R19, RZ ;  /* 0x0000001303032210 */ /* 0x000fe40007ffe0ff */
[----:B------:R-:W3:Y:S01]  /*1b50*/  @P2 LDC.64 R18, c[0x0][0x228] ;  /* 0x00008a00ff122b82 */ /* 0x000ee20000000a00 */
[C---:B------:R-:W-:Y:S02]  /*1b60*/  @P2 SHF.L.U32 R87, R2.reuse, 0x1, RZ ;  /* 0x0000000102572819 */ /* 0x040fe400000006ff */
[----:B------:R-:W-:Y:S02]  /*1b70*/  @P2 SHF.L.U64.HI R2, R2, 0x1, R3 ;  /* 0x0000000102022819 */ /* 0x000fe40000010203 */
[----:B------:R-:W-:Y:S02]  /*1b80*/  @P3 MOV R23, R27 ;  /* 0x0000001b00173202 */ /* 0x000fe40000000f00 */
[----:B0-----:R-:W-:Y:S01]  /*1b90*/  @P2 IADD3 R16, P0, R87, R16, RZ ;  /* 0x0000001057102210 */ /* 0x001fe20007f1e0ff */
[----:B------:R-:W0:Y:S03]  /*1ba0*/  @P3 LDC.64 R66, c[0x0][0x228] ;  /* 0x00008a00ff423b82 */ /* 0x000e260000000a00 */
[----:B------:R-:W-:-:S02]  /*1bb0*/  @P2 IADD3.X R17, R2, R17, RZ, P0, !PT ;  /* 0x0000001102112210 */ /* 0x000fc400007fe4ff */
[----:B---3--:R-:W-:Y:S02]  /*1bc0*/  @P2 IADD3 R86, P0, R87, R18, RZ ;  /* 0x0000001257562210 */ /* 0x008fe40007f1e0ff */
[----:B------:R-:W-:Y:S02]  /*1bd0*/  @P1 MOV R18, R24 ;  /* 0x0000001800121202 */ /* 0x000fe40000000f00 */
[----:B------:R-:W-:Y:S02]  /*1be0*/  @P2 IADD3.X R87, R2, R19, RZ, P0, !PT ;  /* 0x0000001302572210 */ /* 0x000fe400007fe4ff */
[----:B------:R-:W3:Y:S01]  /*1bf0*/  @P1 LDC.64 R2, c[0x0][0x288] ;  /* 0x0000a200ff021b82 */ /* 0x000ee20000000a00 */
[----:B------:R-:W-:Y:S02]  /*1c00*/  ISETP.NE.AND P2, PT, R0, RZ, PT ;  /* 0x000000ff0000720c */ /* 0x000fe40003f45270 */
[----:B------:R-:W-:-:S11]  /*1c10*/  @P1 MOV R19, R27 ;  /* 0x0000001b00131202 */ /* 0x000fd60000000f00 */
[----:B------:R-:W4:Y:S01]  /*1c20*/  @P2 LDC.64 R76, c[0x0][0x230] ;  /* 0x00008c00ff4c2b82 */ /* 0x000f220000000a00 */
[----:B------:R-:W-:Y:S02]  /*1c30*/  @P2 LOP3.LUT R35, R35, 0x1, RZ, 0xfc, !PT ;  /* 0x0000000123232812 */ /* 0x000fe400078efcff */
[----:B------:R-:W-:Y:S02]  /*1c40*/  CS2R R124, SRZ ;  /* 0x00000000007c7805 */ /* 0x000fe4000001ff00 */
[----:B------:R-:W-:Y:S02]  /*1c50*/  CS2R R122, SRZ ;  /* 0x00000000007a7805 */ /* 0x000fe4000001ff00 */
[----:B------:R-:W-:Y:S02]  /*1c60*/  CS2R R120, SRZ ;  /* 0x0000000000787805 */ /* 0x000fe4000001ff00 */
[----:B------:R-:W-:Y:S02]  /*1c70*/  MOV R116, RZ ;  /* 0x000000ff00747202 */ /* 0x000fe40000000f00 */
[----:B------:R-:W-:Y:S01]  /*1c80*/  IADD3 R117, R6, 0x180, RZ ;  /* 0x0000018006757810 */ /* 0x000fe20007ffe0ff */
[----:B------:R-:W4:Y:S01]  /*1c90*/  @P2 LDC.64 R74, c[0x0][0x228] ;  /* 0x00008a00ff4a2b82 */ /* 0x000f220000000a00 */
[----:B------:R-:W-:Y:S01]  /*1ca0*/  LOP3.LUT R35, R35, 0xfffffffd, RZ, 0xc0, !PT ;  /* 0xfffffffd23237812 */ /* 0x000fe200078ec0ff */
[----:B---3--:R-:W-:-:S04]  /*1cb0*/  @P1 IMAD R0, R21, R2, RZ ;  /* 0x0000000215001224 */ /* 0x008fc800078e02ff */
[C---:B------:R-:W-:Y:S02]  /*1cc0*/  @P1 IMAD R21, R20.reuse, R3, R0 ;  /* 0x0000000314151224 */ /* 0x040fe400078e0200 */
[----:B------:R-:W-:Y:S01]  /*1cd0*/  @P1 IMAD.WIDE.U32 R2, R20, R2, R18 ;  /* 0x0000000214021225 */ /* 0x000fe200078e0012 */
[----:B------:R-:W-:-:S04]  /*1ce0*/  IADD3 R20, R6, 0xb0, RZ ;  /* 0x000000b006147810 */ /* 0x000fc80007ffe0ff */
[----:B------:R-:W-:Y:S02]  /*1cf0*/  @P1 IADD3 R19, R3, R21, RZ ;  /* 0x0000001503131210 */ /* 0x000fe40007ffe0ff */
[C---:B------:R-:W-:Y:S02]  /*1d00*/  @P1 SHF.L.U32 R3, R2.reuse, 0x1, RZ ;  /* 0x0000000102031819 */ /* 0x040fe400000006ff */
[----:B------:R-:W-:Y:S02]  /*1d10*/  @P1 SHF.L.U64.HI R2, R2, 0x1, R19 ;  /* 0x0000000102021819 */ /* 0x000fe40000010213 */
[----:B-1----:R-:W-:Y:S01]  /*1d20*/  @P1 IADD3 R84, P0, R3, R84, RZ ;  /* 0x0000005403541210 */ /* 0x002fe20007f1e0ff */
[----:B------:R-:W1:Y:S01]  /*1d30*/  @P5 LDC.64 R18, c[0x0][0x230] ;  /* 0x00008c00ff125b82 */ /* 0x000e620000000a00 */
[----:B------:R-:W-:Y:S02]  /*1d40*/  SHF.R.S32.HI R20, RZ, 0x1f, R20 ;  /* 0x0000001fff147819 */ /* 0x000fe40000011414 */
[----:B------:R-:W-:-:S02]  /*1d50*/  @P1 IADD3.X R85, R2, R85, RZ, P0, !PT ;  /* 0x0000005502551210 */ /* 0x000fc400007fe4ff */
[----:B--2---:R-:W-:Y:S02]  /*1d60*/  @P1 IADD3 R82, P0, R3, R82, RZ ;  /* 0x0000005203521210 */ /* 0x004fe40007f1e0ff */
[----:B------:R-:W-:Y:S02]  /*1d70*/  @P5 MOV R21, R27 ;  /* 0x0000001b00155202 */ /* 0x000fe40000000f00 */
[----:B------:R-:W-:Y:S02]  /*1d80*/  @P1 IADD3.X R83, R2, R83, RZ, P0, !PT ;  /* 0x0000005302531210 */ /* 0x000fe400007fe4ff */
[----:B------:R-:W2:Y:S01]  /*1d90*/  @P5 LDC.64 R2, c[0x0][0x288] ;  /* 0x0000a200ff025b82 */ /* 0x000ea20000000a00 */
[C---:B------:R-:W-:Y:S02]  /*1da0*/  LOP3.LUT P1, RZ, R5.reuse, 0x40000, RZ, 0xc0, !PT ;  /* 0x0004000005ff7812 */ /* 0x040fe4000782c0ff */
[----:B------:R-:W-:-:S04]  /*1db0*/  LOP3.LUT R5, R5, 0xdfffffff, RZ, 0xc0, !PT ;  /* 0xdfffffff05057812 */ /* 0x000fc800078ec0ff */
[----:B------:R-:W-:-:S07]  /*1dc0*/  @P5 LOP3.LUT R5, R5, 0x20000000, RZ, 0xfc, !PT ;  /* 0x2000000005055812 */ /* 0x000fce00078efcff */
[----:B------:R-:W3:Y:S01]  /*1dd0*/  @P1 LDC.64 R60, c[0x0][0x228] ;  /* 0x00008a00ff3c1b82 */ /* 0x000ee20000000a00 */
[----:B--2---:R-:W-:Y:S01]  /*1de0*/  @P5 IMAD R0, R20, R2, RZ ;  /* 0x0000000214005224 */ /* 0x004fe200078e02ff */
[----:B------:R-:W-:-:S03]  /*1df0*/  @P5 MOV R20, R24 ;  /* 0x0000001800145202 */ /* 0x000fc60000000f00 */
[C---:B------:R-:W-:Y:S02]  /*1e00*/  @P5 IMAD R3, R4.reuse, R3, R0 ;  /* 0x0000000304035224 */ /* 0x040fe400078e0200 */
        /* <DEDUP_REMOVED lines=8> */
[----:B------:R-:W-:Y:S02]  /*1e90*/  @P5 IADD3 R80, P0, R3, R80, RZ ;  /* 0x0000005003505210 */ /* 0x000fe40007f1e0ff */
[----:B------:R-:W1:Y:S02]  /*1ea0*/  @P4 LDC.64 R2, c[0x0][0x288] ;  /* 0x0000a200ff024b82 */ /* 0x000e640000000a00 */
[----:B------:R-:W-:Y:S02]  /*1eb0*/  @P5 IADD3.X R81, R20, R81, RZ, P0, !PT ;  /* 0x0000005114515210 */ /* 0x000fe400007fe4ff */
[----:B------:R-:W-:Y:S02]  /*1ec0*/  @P4 MOV R20, R24 ;  /* 0x0000001800144202 */ /* 0x000fe40000000f00 */
[C---:B------:R-:W-:Y:S02]  /*1ed0*/  LOP3.LUT P5, RZ, R5.reuse, 0x80000, RZ, 0xc0, !PT ;  /* 0x0008000005ff7812 */ /* 0x040fe400078ac0ff */
[----:B------:R-:W-:-:S04]  /*1ee0*/  LOP3.LUT R5, R5, 0xbfffffff, RZ, 0xc0, !PT ;  /* 0xbfffffff05057812 */ /* 0x000fc800078ec0ff */
[----:B------:R-:W-:-:S07]  /*1ef0*/  @P4 LOP3.LUT R5, R5, 0x40000000, RZ, 0xfc, !PT ;  /* 0x4000000005054812 */ /* 0x000fce00078efcff */
[----:B------:R-:W2:Y:S01]  /*1f00*/  @P5 LDC.64 R70, c[0x0][0x230] ;  /* 0x00008c00ff465b82 */ /* 0x000ea20000000a00 */
[-C--:B-1----:R-:W-:Y:S01]  /*1f10*/  @P4 IMAD R0, R22, R2.reuse, RZ ;  /* 0x0000000216004224 */ /* 0x082fe200078e02ff */
[----:B------:R-:W-:Y:S01]  /*1f20*/  IADD3 R22, R6, 0xd0, RZ ;  /* 0x000000d006167810 */ /* 0x000fe20007ffe0ff */
[----:B------:R-:W-:-:S05]  /*1f30*/  @P4 IMAD.WIDE.U32 R20, R4, R2, R20 ;  /* 0x0000000204144225 */ /* 0x000fca00078e0014 */
[----:B------:R-:W1:Y:S01]  /*1f40*/  @P5 LDC.64 R62, c[0x0][0x228] ;  /* 0x00008a00ff3e5b82 */ /* 0x000e620000000a00 */
[----:B------:R-:W-:Y:S01]  /*1f50*/  SHF.R.S32.HI R22, RZ, 0x1f, R22 ;  /* 0x0000001fff167819 */ /* 0x000fe20000011416 */
[----:B------:R-:W-:Y:S01]  /*1f60*/  @P4 IMAD R3, R4, R3, R0 ;  /* 0x0000000304034224 */ /* 0x000fe200078e0200 */
[----:B------:R-:W-:-:S04]  /*1f70*/  IADD3 R4, R6, 0xd0, RZ ;  /* 0x000000d006047810 */ /* 0x000fc80007ffe0ff */
[----:B------:R-:W-:Y:S02]  /*1f80*/  @P4 IADD3 R21, R21, R3, RZ ;  /* 0x0000000315154210 */ /* 0x000fe40007ffe0ff */
[C---:B------:R-:W-:Y:S02]  /*1f90*/  @P4 SHF.L.U32 R3, R20.reuse, 0x1, RZ ;  /* 0x0000000114034819 */ /* 0x040fe400000006ff */
[----:B------:R-:W-:Y:S02]  /*1fa0*/  @P4 SHF.L.U64.HI R20, R20, 0x1, R21 ;  /* 0x0000000114144819 */ /* 0x000fe40000010215 */
[----:B------:R-:W-:-:S04]  /*1fb0*/  @P4 IADD3 R78, P0, R3, R78, RZ ;  /* 0x0000004e034e4210 */ /* 0x000fc80007f1e0ff */
[C---:B------:R-:W-:Y:S02]  /*1fc0*/  @P4 IADD3.X R79, R20.reuse, R79, RZ, P0, !PT ;  /* 0x0000004f144f4210 */ /* 0x040fe400007fe4ff */
[----:B------:R-:W-:Y:S02]  /*1fd0*/  @P4 IADD3 R68, P0, R3, R68, RZ ;  /* 0x0000004403444210 */ /* 0x000fe40007f1e0ff */
[----:B------:R-:W0:Y:S02]  /*1fe0*/  @P3 LDC.64 R2, c[0x0][0x288] ;  /* 0x0000a200ff023b82 */ /* 0x000e240000000a00 */
[----:B------:R-:W-:Y:S02]  /*1ff0*/  @P4 IADD3.X R69, R20, R69, RZ, P0, !PT ;  /* 0x0000004514454210 */ /* 0x000fe400007fe4ff */
[C---:B------:R-:W-:Y:S02]  /*2000*/  LOP3.LUT P4, RZ, R5.reuse, 0x100000, RZ, 0xc0, !PT ;  /* 0x0010000005ff7812 */ /* 0x040fe4000788c0ff */
[----:B------:R-:W-:-:S02]  /*2010*/  LOP3.LUT R5, R5, 0x7fffffff, RZ, 0xc0, !PT ;  /* 0x7fffffff05057812 */ /* 0x000fc400078ec0ff */
[----:B------:R-:W4:Y:S02]  /*2020*/  @P3 LDC.64 R20, c[0x0][0x230] ;  /* 0x00008c00ff143b82 */ /* 0x000f240000000a00 */
[----:B------:R-:W-:-:S07]  /*2030*/  @P3 LOP3.LUT R5, R5, 0x80000000, RZ, 0xfc, !PT ;  /* 0x8000000005053812 */ /* 0x000fce00078efcff */
[----:B------:R-:W3:Y:S01]  /*2040*/  @P4 LDC.64 R72, c[0x0][0x230] ;  /* 0x00008c00ff484b82 */ /* 0x000ee20000000a00 */
[----:B0-----:R-:W-:Y:S01]  /*2050*/  @P3 IMAD R0, R22, R2, RZ ;  /* 0x0000000216003224 */ /* 0x001fe200078e02ff */
[----:B------:R-:W-:-:S06]  /*2060*/  @P3 MOV R22, R24 ;  /* 0x0000001800163202 */ /* 0x000fcc0000000f00 */
[----:B------:R-:W0:Y:S01]  /*2070*/  @P4 LDC.64 R64, c[0x0][0x228] ;  /* 0x00008a00ff404b82 */ /* 0x000e220000000a00 */
[C---:B------:R-:W-:Y:S02]  /*2080*/  @P3 IMAD R3, R4.reuse, R3, R0 ;  /* 0x0000000304033224 */ /* 0x040fe400078e0200 */
[----:B------:R-:W-:Y:S01]  /*2090*/  @P3 IMAD.WIDE.U32 R22, R4, R2, R22 ;  /* 0x0000000204163225 */ /* 0x000fe200078e0016 */
[----:B------:R-:W-:-:S04]  /*20a0*/  IADD3 R4, R6, 0xe0, RZ ;  /* 0x000000e006047810 */ /* 0x000fc80007ffe0ff */
[----:B------:R-:W-:Y:S02]  /*20b0*/  @P3 IADD3 R23, R23, R3, RZ ;  /* 0x0000000317173210 */ /* 0x000fe40007ffe0ff */
[C---:B------:R-:W-:Y:S02]  /*20c0*/  @P3 SHF.L.U32 R3, R22.reuse, 0x1, RZ ;  /* 0x0000000116033819 */ /* 0x040fe400000006ff */
[----:B------:R-:W-:Y:S02]  /*20d0*/  @P3 SHF.L.U64.HI R22, R22, 0x1, R23 ;  /* 0x0000000116163819 */ /* 0x000fe40000010217 */
[----:B----4-:R-:W-:Y:S02]  /*20e0*/  @P3 IADD3 R20, P0, R3, R20, RZ ;  /* 0x0000001403143210 */ /* 0x010fe40007f1e0ff */
[----:B------:R-:W-:Y:S02]  /*20f0*/  @P2 MOV R23, R27 ;  /* 0x0000001b00172202 */ /* 0x000fe40000000f00 */
[----:B------:R-:W-:-:S02]  /*2100*/  @P3 IADD3.X R21, R22, R21, RZ, P0, !PT ;  /* 0x0000001516153210 */ /* 0x000fc400007fe4ff */
[----:B------:R-:W-:Y:S02]  /*2110*/  @P3 IADD3 R66, P0, R3, R66, RZ ;  /* 0x0000004203423210 */ /* 0x000fe40007f1e0ff */
[----:B------:R-:W4:Y:S02]  /*2120*/  @P2 LDC.64 R2, c[0x0][0x288] ;  /* 0x0000a200ff022b82 */ /* 0x000f240000000a00 */
[----:B------:R-:W-:Y:S02]  /*2130*/  @P3 IADD3.X R67, R22, R67, RZ, P0, !PT ;  /* 0x0000004316433210 */ /* 0x000fe400007fe4ff */
[----:B------:R-:W-:Y:S02]  /*2140*/  @P2 MOV R22, R24 ;  /* 0x0000001800162202 */ /* 0x000fe40000000f00 */
[----:B------:R-:W-:-:S13]  /*2150*/  LOP3.LUT P3, RZ, R5, 0x20000, RZ, 0xc0, !PT ;  /* 0x0002000005ff7812 */ /* 0x000fda000786c0ff */
[----:B------:R-:W1:Y:S01]  /*2160*/  @P3 LDC.64 R58, c[0x0][0x230] ;  /* 0x00008c00ff3a3b82 */ /* 0x000e620000000a00 */
[----:B----4-:R-:W-:Y:S01]  /*2170*/  @P2 IMAD R0, R28, R2, RZ ;  /* 0x000000021c002224 */ /* 0x010fe200078e02ff */
[----:B------:R-:W-:Y:S01]  /*2180*/  @P1 MOV R28, R24 ;  /* 0x00000018001c1202 */ /* 0x000fe20000000f00 */
[----:B------:R-:W-:-:S05]  /*2190*/  @P2 IMAD.WIDE.U32 R22, R4, R2, R22 ;  /* 0x0000000204162225 */ /* 0x000fca00078e0016 */
[----:B------:R-:W4:Y:S01]  /*21a0*/  @P3 LDC.64 R56, c[0x0][0x228] ;  /* 0x00008a00ff383b82 */ /* 0x000f220000000a00 */
[----:B------:R-:W-:-:S05]  /*21b0*/  @P2 IMAD R3, R4, R3, R0 ;  /* 0x0000000304032224 */ /* 0x000fca00078e0200 */
[----:B------:R-:W-:Y:S02]  /*21c0*/  @P2 IADD3 R23, R23, R3, RZ ;  /* 0x0000000317172210 */ /* 0x000fe40007ffe0ff */
[C---:B------:R-:W-:Y:S02]  /*21d0*/  @P2 SHF.L.U32 R3, R22.reuse, 0x1, RZ ;  /* 0x0000000116032819 */ /* 0x040fe400000006ff */
[----:B------:R-:W-:Y:S02]  /*21e0*/  @P2 SHF.L.U64.HI R22, R22, 0x1, R23 ;  /* 0x0000000116162819 */ /* 0x000fe40000010217 */
[----:B------:R-:W-:Y:S02]  /*21f0*/  @P2 IADD3 R76, P0, R3, R76, RZ ;  /* 0x0000004c034c2210 */ /* 0x000fe40007f1e0ff */
[----:B------:R-:W-:Y:S02]  /*2200*/  SHF.R.S32.HI R23, RZ, 0x1f, R29 ;  /* 0x0000001fff177819 */ /* 0x000fe4000001141d */
[----:B------:R-:W-:-:S02]  /*2210*/  @P2 IADD3.X R77, R22, R77, RZ, P0, !PT ;  /* 0x0000004d164d2210 */ /* 0x000fc400007fe4ff */
[----:B------:R-:W-:Y:S02]  /*2220*/  @P2 IADD3 R74, P0, R3, R74, RZ ;  /* 0x0000004a034a2210 */ /* 0x000fe40007f1e0ff */
[----:B------:R-:W2:Y:S02]  /*2230*/  @P4 LDC.64 R2, c[0x0][0x288] ;  /* 0x0000a200ff024b82 */ /* 0x000ea40000000a00 */
[----:B------:R-:W-:Y:S02]  /*2240*/  @P2 IADD3.X R75, R22, R75, RZ, P0, !PT ;  /* 0x0000004b164b2210 */ /* 0x000fe400007fe4ff */
[----:B------:R-:W-:Y:S02]  /*2250*/  @P4 MOV R22, R24 ;  /* 0x0000001800164202 */ /* 0x000fe40000000f00 */
[----:B------:R-:W-:-:S13]  /*2260*/  LOP3.LUT P2, RZ, R5, 0x10000, RZ, 0xc0, !PT ;  /* 0x0001000005ff7812 */ /* 0x000fda000784c0ff */
[----:B------:R-:W4:Y:S01]  /*2270*/  @P2 LDC.64 R54, c[0x0][0x230] ;  /* 0x00008c00ff362b82 */ /* 0x000f220000000a00 */
[----:B--2---:R-:W-:Y:S01]  /*2280*/  @P4 IMAD R0, R23, R2, RZ ;  /* 0x0000000217004224 */ /* 0x004fe200078e02ff */
[----:B------:R-:W-:-:S06]  /*2290*/  @P4 MOV R23, R27 ;  /* 0x0000001b00174202 */ /* 0x000fcc0000000f00 */
[----:B------:R-:W2:Y:S01]  /*22a0*/  @P2 LDC.64 R52, c[0x0][0x228] ;  /* 0x00008a00ff342b82 */ /* 0x000ea20000000a00 */
[C---:B------:R-:W-:Y:S02]  /*22b0*/  @P4 IMAD R3, R29.reuse, R3, R0 ;  /* 0x000000031d034224 */ /* 0x040fe400078e0200 */
[----:B------:R-:W-:Y:S01]  /*22c0*/  @P4 IMAD.WIDE.U32 R22, R29, R2, R22 ;  /* 0x000000021d164225 */ /* 0x000fe200078e0016 */
[----:B------:R-:W-:-:S04]  /*22d0*/  IADD3 R29, R6, 0x100, RZ ;  /* 0x00000100061d7810 */ /* 0x000fc80007ffe0ff */
[----:B------:R-:W-:Y:S02]  /*22e0*/  @P4 IADD3 R23, R23, R3, RZ ;  /* 0x0000000317174210 */ /* 0x000fe40007ffe0ff */
[C---:B------:R-:W-:Y:S02]  /*22f0*/  @P4 SHF.L.U32 R3, R22.reuse, 0x1, RZ ;  /* 0x0000000116034819 */ /* 0x040fe400000006ff */
[----:B------:R-:W-:Y:S02]  /*2300*/  @P4 SHF.L.U64.HI R22, R22, 0x1, R23 ;  /* 0x0000000116164819 */ /* 0x000fe40000010217 */
[----:B---3--:R-:W-:Y:S02]  /*2310*/  @P4 IADD3 R72, P0, R3, R72, RZ ;  /* 0x0000004803484210 */ /* 0x008fe40007f1e0ff */
[----:B------:R-:W-:Y:S02]  /*2320*/  SHF.R.S32.HI R23, RZ, 0x1f, R29 ;  /* 0x0000001fff177819 */ /* 0x000fe4000001141d */
[----:B------:R-:W-:-:S02]  /*2330*/  @P4 IADD3.X R73, R22, R73, RZ, P0, !PT ;  /* 0x0000004916494210 */ /* 0x000fc400007fe4ff */
[----:B0-----:R-:W-:Y:S02]  /*2340*/  @P4 IADD3 R64, P0, R3, R64, RZ ;  /* 0x0000004003404210 */ /* 0x001fe40007f1e0ff */
[----:B------:R-:W0:Y:S02]  /*2350*/  @P5 LDC.64 R2, c[0x0][0x288] ;  /* 0x0000a200ff025b82 */ /* 0x000e240000000a00 */
[----:B------:R-:W-:Y:S02]  /*2360*/  @P4 IADD3.X R65, R22, R65, RZ, P0, !PT ;  /* 0x0000004116414210 */ /* 0x000fe400007fe4ff */
[----:B------:R-:W-:Y:S02]  /*2370*/  @P5 MOV R22, R24 ;  /* 0x0000001800165202 */ /* 0x000fe40000000f00 */
[----:B------:R-:W-:Y:S01]  /*2380*/  LOP3.LUT P4, RZ, R5, 0x20, RZ, 0xc0, !PT ;  /* 0x0000002005ff7812 */ /* 0x000fe2000788c0ff */
[----:B0-----:R-:W-:Y:S01]  /*2390*/  @P5 IMAD R0, R23, R2, RZ ;  /* 0x0000000217005224 */ /* 0x001fe200078e02ff */
[----:B------:R-:W-:-:S03]  /*23a0*/  @P5 MOV R23, R27 ;  /* 0x0000001b00175202 */ /* 0x000fc60000000f00 */
[C---:B------:R-:W-:Y:S02]  /*23b0*/  @P5 IMAD R3, R29.reuse, R3, R0 ;  /* 0x000000031d035224 */ /* 0x040fe400078e0200 */
[----:B------:R-:W-:Y:S01]  /*23c0*/  @P5 IMAD.WIDE.U32 R22, R29, R2, R22 ;  /* 0x000000021d165225 */ /* 0x000fe200078e0016 */
[----:B------:R-:W-:-:S04]  /*23d0*/  SHF.R.S32.HI R29, RZ, 0x1f, R31 ;  /* 0x0000001fff1d7819 */ /* 0x000fc8000001141f */
[----:B------:R-:W-:Y:S02]  /*23e0*/  @P5 IADD3 R23, R23, R3, RZ ;  /* 0x0000000317175210 */ /* 0x000fe40007ffe0ff */
[C---:B------:R-:W-:Y:S02]  /*23f0*/  @P5 SHF.L.U32 R3, R22.reuse, 0x1, RZ ;  /* 0x0000000116035819 */ /* 0x040fe400000006ff */
[----:B------:R-:W-:Y:S02]  /*2400*/  @P5 SHF.L.U64.HI R22, R22, 0x1, R23 ;  /* 0x0000000116165819 */ /* 0x000fe40000010217 */
[----:B------:R-:W-:-:S04]  /*2410*/  @P5 IADD3 R70, P0, R3, R70, RZ ;  /* 0x0000004603465210 */ /* 0x000fc80007f1e0ff */
[C---:B------:R-:W-:Y:S02]  /*2420*/  @P5 IADD3.X R71, R22.reuse, R71, RZ, P0, !PT ;  /* 0x0000004716475210 */ /* 0x040fe400007fe4ff */
[----:B-1----:R-:W-:Y:S02]  /*2430*/  @P5 IADD3 R62, P0, R3, R62, RZ ;  /* 0x0000003e033e5210 */ /* 0x002fe40007f1e0ff */
[----:B------:R-:W0:Y:S02]  /*2440*/  @P1 LDC.64 R2, c[0x0][0x288] ;  /* 0x0000a200ff021b82 */ /* 0x000e240000000a00 */
[----:B------:R-:W-:Y:S02]  /*2450*/  @P5 IADD3.X R63, R22, R63, RZ, P0, !PT ;  /* 0x0000003f163f5210 */ /* 0x000fe400007fe4ff */
[----:B------:R-:W-:-:S04]  /*2460*/  LOP3.LUT P5, RZ, R5, 0x10, RZ, 0xc0, !PT ;  /* 0x0000001005ff7812 */ /* 0x000fc800078ac0ff */
[----:B------:R-:W1:Y:S01]  /*2470*/  @P1 LDC.64 R22, c[0x0][0x230] ;  /* 0x00008c00ff161b82 */ /* 0x000e620000000a00 */
[----:B0-----:R-:W-:Y:S01]  /*2480*/  @P1 IMAD R0, R29, R2, RZ ;  /* 0x000000021d001224 */ /* 0x001fe200078e02ff */
        /* <DEDUP_REMOVED lines=8> */
[----:B------:R-:W-:Y:S02]  /*2510*/  SHF.R.S32.HI R29, RZ, 0x1f, R31 ;  /* 0x0000001fff1d7819 */ /* 0x000fe4000001141f */
[----:B------:R-:W-:-:S02]  /*2520*/  @P1 IADD3.X R23, R28, R23, RZ, P0, !PT ;  /* 0x000000171c171210 */ /* 0x000fc400007fe4ff */
[----:B------:R-:W-:Y:S02]  /*2530*/  @P1 IADD3 R60, P0, R3, R60, RZ ;  /* 0x0000003c033c1210 */ /* 0x000fe40007f1e0ff */
[----:B------:R-:W0:Y:S02]  /*2540*/  @P3 LDC.64 R2, c[0x0][0x288] ;  /* 0x0000a200ff023b82 */ /* 0x000e240000000a00 */
[----:B------:R-:W-:Y:S02]  /*2550*/  @P1 IADD3.X R61, R28, R61, RZ, P0, !PT ;  /* 0x0000003d1c3d1210 */ /* 0x000fe400007fe4ff */
[----:B------:R-:W-:Y:S02]  /*2560*/  @P3 MOV R28, R24 ;  /* 0x00000018001c3202 */ /* 0x000fe40000000f00 */
[----:B------:R-:W-:-:S13]  /*2570*/  LOP3.LUT P1, RZ, R5, 0x8000, RZ, 0xc0, !PT ;  /* 0x0000800005ff7812 */ /* 0x000fda000782c0ff */
[----:B------:R-:W1:Y:S01]  /*2580*/  @P1 LDC.64 R48, c[0x0][0x230] ;  /* 0x00008c00ff301b82 */ /* 0x000e620000000a00 */
        /* <DEDUP_REMOVED lines=9> */
[----:B------:R-:W-:Y:S02]  /*2620*/  @P3 IADD3 R58, P0, R3, R58, RZ ;  /* 0x0000003a033a3210 */ /* 0x000fe40007f1e0ff */
[----:B------:R-:W-:Y:S02]  /*2630*/  SHF.R.S32.HI R29, RZ, 0x1f, R31 ;  /* 0x0000001fff1d7819 */ /* 0x000fe4000001141f */
[----:B------:R-:W-:-:S02]  /*2640*/  @P3 IADD3.X R59, R28, R59, RZ, P0, !PT ;  /* 0x0000003b1c3b3210 */ /* 0x000fc400007fe4ff */
[----:B----4-:R-:W-:Y:S02]  /*2650*/  @P3 IADD3 R56, P0, R3, R56, RZ ;  /* 0x0000003803383210 */ /* 0x010fe40007f1e0ff */
[----:B------:R-:W3:Y:S02]  /*2660*/  @P2 LDC.64 R2, c[0x0][0x288] ;  /* 0x0000a200ff022b82 */ /* 0x000ee40000000a00 */
[----:B------:R-:W-:Y:S02]  /*2670*/  @P3 IADD3.X R57, R28, R57, RZ, P0, !PT ;  /* 0x000000391c393210 */ /* 0x000fe400007fe4ff */
[----:B------:R-:W-:Y:S02]  /*2680*/  @P2 MOV R28, R24 ;  /* 0x00000018001c2202 */ /* 0x000fe40000000f00 */
[----:B------:R-:W-:-:S13]  /*2690*/  LOP3.LUT P3, RZ, R5, 0x4000, RZ, 0xc0, !PT ;  /* 0x0000400005ff7812 */ /* 0x000fda000786c0ff */
[----:B------:R-:W4:Y:S01]  /*26a0*/  @P3 LDC.64 R44, c[0x0][0x230] ;  /* 0x00008c00ff2c3b82 */ /* 0x000f220000000a00 */
[----:B---3--:R-:W-:Y:S01]  /*26b0*/  @P2 IMAD R0, R29, R2, RZ ;  /* 0x000000021d002224 */ /* 0x008fe200078e02ff */
[----:B------:R-:W-:-:S06]  /*26c0*/  @P2 MOV R29, R27 ;  /* 0x0000001b001d2202 */ /* 0x000fcc0000000f00 */
[----:B------:R-:W3:Y:S01]  /*26d0*/  @P3 LDC.64 R42, c[0x0][0x228] ;  /* 0x00008a00ff2a3b82 */ /* 0x000ee20000000a00 */
[C---:B------:R-:W-:Y:S02]  /*26e0*/  @P2 IMAD R3, R31.reuse, R3, R0 ;  /* 0x000000031f032224 */ /* 0x040fe400078e0200 */
[----:B------:R-:W-:-:S05]  /*26f0*/  @P2 IMAD.WIDE.U32 R28, R31, R2, R28 ;  /* 0x000000021f1c2225 */ /* 0x000fca00078e001c */
[----:B------:R-:W-:Y:S02]  /*2700*/  @P2 IADD3 R3, R29, R3, RZ ;  /* 0x000000031d032210 */ /* 0x000fe40007ffe0ff */
[C---:B------:R-:W-:Y:S02]  /*2710*/  @P2 SHF.L.U32 R0, R28.reuse, 0x1, RZ ;  /* 0x000000011c002819 */ /* 0x040fe400000006ff */
[----:B------:R-:W-:Y:S02]  /*2720*/  @P2 SHF.L.U64.HI R28, R28, 0x1, R3 ;  /* 0x000000011c1c2819 */ /* 0x000fe40000010203 */
[----:B------:R-:W1:Y:S01]  /*2730*/  @P1 LDC.64 R2, c[0x0][0x288] ;  /* 0x0000a200ff021b82 */ /* 0x000e620000000a00 */
[----:B------:R-:W-:Y:S02]  /*2740*/  @P2 IADD3 R54, P0, R0, R54, RZ ;  /* 0x0000003600362210 */ /* 0x000fe40007f1e0ff */
[----:B------:R-:W-:Y:S02]  /*2750*/  @P1 MOV R29, R27 ;  /* 0x0000001b001d1202 */ /* 0x000fe40000000f00 */
[----:B------:R-:W-:-:S02]  /*2760*/  @P2 IADD3.X R55, R28, R55, RZ, P0, !PT ;  /* 0x000000371c372210 */ /* 0x000fc400007fe4ff */
[----:B--2---:R-:W-:Y:S02]  /*2770*/  @P2 IADD3 R52, P0, R0, R52, RZ ;  /* 0x0000003400342210 */ /* 0x004fe40007f1e0ff */
[----:B------:R-:W-:Y:S02]  /*2780*/  IADD3 R0, R6, 0x140, RZ ;  /* 0x0000014006007810 */ /* 0x000fe40007ffe0ff */
[----:B------:R-:W-:Y:S02]  /*2790*/  @P2 IADD3.X R53, R28, R53, RZ, P0, !PT ;  /* 0x000000351c352210 */ /* 0x000fe400007fe4ff */
[----:B------:R-:W-:Y:S02]  /*27a0*/  SHF.R.S32.HI R4, RZ, 0x1f, R0 ;  /* 0x0000001fff047819 */ /* 0x000fe40000011400 */
[----:B------:R-:W-:Y:S02]  /*27b0*/  @P1 MOV R28, R24 ;  /* 0x00000018001c1202 */ /* 0x000fe40000000f00 */
[----:B------:R-:W-:Y:S01]  /*27c0*/  LOP3.LUT P2, RZ, R5, 0x2000, RZ, 0xc0, !PT ;  /* 0x0000200005ff7812 */ /* 0x000fe2000784c0ff */
[----:B-1----:R-:W-:-:S02]  /*27d0*/  @P1 IMAD R4, R4, R2, RZ ;  /* 0x0000000204041224 */ /* 0x002fc400078e02ff */
[----:B------:R-:W-:-:S04]  /*27e0*/  @P1 IMAD.WIDE.U32 R28, R0, R2, R28 ;  /* 0x00000002001c1225 */ /* 0x000fc800078e001c */
[----:B------:R-:W-:Y:S01]  /*27f0*/  @P1 IMAD R3, R0, R3, R4 ;  /* 0x0000000300031224 */ /* 0x000fe200078e0204 */
[----:B------:R-:W-:-:S05]  /*2800*/  @P1 SHF.L.U32 R0, R28, 0x1, RZ ;  /* 0x000000011c001819 */ /* 0x000fca00000006ff */
[----:B------:R-:W1:Y:S01]  /*2810*/  @P2 LDC.64 R40, c[0x0][0x230] ;  /* 0x00008c00ff282b82 */ /* 0x000e620000000a00 */
[----:B------:R-:W-:Y:S02]  /*2820*/  @P1 IADD3 R3, R29, R3, RZ ;  /* 0x000000031d031210 */ /* 0x000fe40007ffe0ff */
[----:B------:R-:W-:Y:S02]  /*2830*/  @P1 IADD3 R48, P0, R0, R48, RZ ;  /* 0x0000003000301210 */ /* 0x000fe40007f1e0ff */
[----:B------:R-:W-:-:S03]  /*2840*/  @P1 SHF.L.U64.HI R28, R28, 0x1, R3 ;  /* 0x000000011c1c1819 */ /* 0x000fc60000010203 */
[----:B------:R-:W2:Y:S01]  /*2850*/  @P2 LDC.64 R38, c[0x0][0x228] ;  /* 0x00008a00ff262b82 */ /* 0x000ea20000000a00 */
[----:B------:R-:W-:Y:S02]  /*2860*/  @P3 MOV R29, R27 ;  /* 0x0000001b001d3202 */ /* 0x000fe40000000f00 */
[----:B------:R-:W-:Y:S02]  /*2870*/  @P1 IADD3.X R49, R28, R49, RZ, P0, !PT ;  /* 0x000000311c311210 */ /* 0x000fe400007fe4ff */
[----:B0-----:R-:W-:Y:S02]  /*2880*/  @P1 IADD3 R46, P0, R0, R46, RZ ;  /* 0x0000002e002e1210 */ /* 0x001fe40007f1e0ff */
[----:B------:R-:W-:Y:S01]  /*2890*/  IADD3 R0, R6, 0x150, RZ ;  /* 0x0000015006007810 */ /* 0x000fe20007ffe0ff */
[----:B------:R-:W0:Y:S01]  /*28a0*/  @P3 LDC.64 R2, c[0x0][0x288] ;  /* 0x0000a200ff023b82 */ /* 0x000e220000000a00 */
[----:B------:R-:W-:Y:S02]  /*28b0*/  @P1 IADD3.X R47, R28, R47, RZ, P0, !PT ;  /* 0x0000002f1c2f1210 */ /* 0x000fe400007fe4ff */
[----:B------:R-:W-:-:S02]  /*28c0*/  SHF.R.S32.HI R4, RZ, 0x1f, R0 ;  /* 0x0000001fff047819 */ /* 0x000fc40000011400 */
[----:B------:R-:W-:Y:S02]  /*28d0*/  @P3 MOV R28, R24 ;  /* 0x00000018001c3202 */ /* 0x000fe40000000f00 */
[----:B------:R-:W-:-:S13]  /*28e0*/  LOP3.LUT P1, RZ, R5, 0x1000, RZ, 0xc0, !PT ;  /* 0x0000100005ff7812 */ /* 0x000fda000782c0ff */
[----:B------:R-:W2:Y:S01]  /*28f0*/  @P1 LDC.64 R36, c[0x0][0x230] ;  /* 0x00008c00ff241b82 */ /* 0x000ea20000000a00 */
[-C--:B0-----:R-:W-:Y:S02]  /*2900*/  @P3 IMAD R4, R4, R2.reuse, RZ ;  /* 0x0000000204043224 */ /* 0x081fe400078e02ff */
[----:B------:R-:W-:-:S04]  /*2910*/  @P3 IMAD.WIDE.U32 R28, R0, R2, R28 ;  /* 0x00000002001c3225 */ /* 0x000fc800078e001c */
[----:B------:R-:W-:Y:S01]  /*2920*/  @P3 IMAD R3, R0, R3, R4 ;  /* 0x0000000300033224 */ /* 0x000fe200078e0204 */
[----:B------:R-:W-:-:S04]  /*2930*/  @P3 SHF.L.U32 R0, R28, 0x1, RZ ;  /* 0x000000011c003819 */ /* 0x000fc800000006ff */
[----:B------:R-:W-:Y:S02]  /*2940*/  @P3 IADD3 R3, R29, R3, RZ ;  /* 0x000000031d033210 */ /* 0x000fe40007ffe0ff */
[----:B----4-:R-:W-:Y:S02]  /*2950*/  @P3 IADD3 R44, P0, R0, R44, RZ ;  /* 0x0000002c002c3210 */ /* 0x010fe40007f1e0ff */
[----:B------:R-:W-:Y:S02]  /*2960*/  @P3 SHF.L.U64.HI R28, R28, 0x1, R3 ;  /* 0x000000011c1c3819 */ /* 0x000fe40000010203 */
[----:B------:R-:W0:Y:S01]  /*2970*/  @P2 LDC.64 R2, c[0x0][0x288] ;  /* 0x0000a200ff022b82 */ /* 0x000e220000000a00 */
[----:B------:R-:W-:Y:S02]  /*2980*/  @P2 MOV R29, R27 ;  /* 0x0000001b001d2202 */ /* 0x000fe40000000f00 */
[----:B------:R-:W-:Y:S02]  /*2990*/  @P3 IADD3.X R45, R28, R45, RZ, P0, !PT ;  /* 0x0000002d1c2d3210 */ /* 0x000fe400007fe4ff */
[----:B---3--:R-:W-:-:S02]  /*29a0*/  @P3 IADD3 R42, P0, R0, R42, RZ ;  /* 0x0000002a002a3210 */ /* 0x008fc40007f1e0ff */
[----:B------:R-:W-:Y:S02]  /*29b0*/  IADD3 R0, R6, 0x160, RZ ;  /* 0x0000016006007810 */ /* 0x000fe40007ffe0ff */
[----:B------:R-:W-:Y:S02]  /*29c0*/  @P3 IADD3.X R43, R28, R43, RZ, P0, !PT ;  /* 0x0000002b1c2b3210 */ /* 0x000fe400007fe4ff */
[----:B------:R-:W-:Y:S02]  /*29d0*/  SHF.R.S32.HI R4, RZ, 0x1f, R0 ;  /* 0x0000001fff047819 */ /* 0x000fe40000011400 */
[----:B------:R-:W-:Y:S02]  /*29e0*/  @P2 MOV R28, R24 ;  /* 0x00000018001c2202 */ /* 0x000fe40000000f00 */
[----:B------:R-:W-:Y:S01]  /*29f0*/  LOP3.LUT P3, RZ, R5, 0x40, RZ, 0xc0, !PT ;  /* 0x0000004005ff7812 */ /* 0x000fe2000786c0ff */
[-C--:B0-----:R-:W-:Y:S02]  /*2a00*/  @P2 IMAD R4, R4, R2.reuse, RZ ;  /* 0x0000000204042224 */ /* 0x081fe400078e02ff */
[----:B------:R-:W-:-:S04]  /*2a10*/  @P2 IMAD.WIDE.U32 R28, R0, R2, R28 ;  /* 0x00000002001c2225 */ /* 0x000fc800078e001c */
[----:B------:R-:W-:Y:S01]  /*2a20*/  @P2 IMAD R3, R0, R3, R4 ;  /* 0x0000000300032224 */ /* 0x000fe200078e0204 */
[----:B------:R-:W-:-:S04]  /*2a30*/  @P2 SHF.L.U32 R0, R28, 0x1, RZ ;  /* 0x000000011c002819 */ /* 0x000fc800000006ff */
[----:B------:R-:W-:Y:S02]  /*2a40*/  @P2 IADD3 R3, R29, R3, RZ ;  /* 0x000000031d032210 */ /* 0x000fe40007ffe0ff */
[----:B-1----:R-:W-:Y:S02]  /*2a50*/  @P2 IADD3 R40, P0, R0, R40, RZ ;  /* 0x0000002800282210 */ /* 0x002fe40007f1e0ff */
[----:B------:R-:W-:Y:S02]  /*2a60*/  @P2 SHF.L.U64.HI R28, R28, 0x1, R3 ;  /* 0x000000011c1c2819 */ /* 0x000fe40000010203 */
[----:B------:R-:W0:Y:S01]  /*2a70*/  @P1 LDC.64 R2, c[0x0][0x288] ;  /* 0x0000a200ff021b82 */ /* 0x000e220000000a00 */
[----:B------:R-:W-:Y:S02]  /*2a80*/  @P1 MOV R29, R27 ;  /* 0x0000001b001d1202 */ /* 0x000fe40000000f00 */
[----:B------:R-:W-:Y:S02]  /*2a90*/  @P2 IADD3.X R41, R28, R41, RZ, P0, !PT ;  /* 0x000000291c292210 */ /* 0x000fe400007fe4ff */
[----:B--2---:R-:W-:-:S02]  /*2aa0*/  @P2 IADD3 R38, P0, R0, R38, RZ ;  /* 0x0000002600262210 */ /* 0x004fc40007f1e0ff */
[----:B------:R-:W-:Y:S02]  /*2ab0*/  IADD3 R0, R6, 0x170, RZ ;  /* 0x0000017006007810 */ /* 0x000fe40007ffe0ff */
[----:B------:R-:W-:Y:S02]  /*2ac0*/  @P2 IADD3.X R39, R28, R39, RZ, P0, !PT ;  /* 0x000000271c272210 */ /* 0x000fe400007fe4ff */
[----:B------:R-:W-:Y:S02]  /*2ad0*/  SHF.R.S32.HI R4, RZ, 0x1f, R0 ;  /* 0x0000001fff047819 */ /* 0x000fe40000011400 */
[----:B------:R-:W-:Y:S02]  /*2ae0*/  @P1 MOV R28, R24 ;  /* 0x00000018001c1202 */ /* 0x000fe40000000f00 */
[----:B------:R-:W-:Y:S01]  /*2af0*/  LOP3.LUT P2, RZ, R5, 0x80, RZ, 0xc0, !PT ;  /* 0x0000008005ff7812 */ /* 0x000fe2000784c0ff */
[-C--:B0-----:R-:W-:Y:S02]  /*2b00*/  @P1 IMAD R4, R4, R2.reuse, RZ ;  /* 0x0000000204041224 */ /* 0x081fe400078e02ff */
[----:B------:R-:W-:-:S10]  /*2b10*/  @P1 IMAD.WIDE.U32 R28, R0, R2, R28 ;  /* 0x00000002001c1225 */ /* 0x000fd400078e001c */
[----:B------:R-:W-:Y:S01]  /*2b20*/  @P2 LOP3.LUT R35, R35, 0x2, RZ, 0xfc, !PT ;  /* 0x0000000223232812 */ /* 0x000fe200078efcff */
[----:B------:R-:W-:Y:S01]  /*2b30*/  @P1 IMAD R3, R0, R3, R4 ;  /* 0x0000000300031224 */ /* 0x000fe200078e0204 */
[----:B------:R-:W-:Y:S02]  /*2b40*/  @P1 SHF.L.U32 R0, R28, 0x1, RZ ;  /* 0x000000011c001819 */ /* 0x000fe400000006ff */
[----:B------:R-:W-:Y:S02]  /*2b50*/  IADD3 R4, R6, 0x190, RZ ;  /* 0x0000019006047810 */ /* 0x000fe40007ffe0ff */
[----:B------:R-:W-:Y:S02]  /*2b60*/  @P1 IADD3 R2, R29, R3, RZ ;  /* 0x000000031d021210 */ /* 0x000fe40007ffe0ff */
[----:B------:R-:W-:Y:S02]  /*2b70*/  @P1 IADD3 R36, P0, R0, R36, RZ ;  /* 0x0000002400241210 */ /* 0x000fe40007f1e0ff */
[----:B------:R-:W-:-:S02]  /*2b80*/  @P1 SHF.L.U64.HI R2, R28, 0x1, R2 ;  /* 0x000000011c021819 */ /* 0x000fc40000010202 */
[----:B------:R-:W0:Y:S01]  /*2b90*/  @P1 LDC.64 R28, c[0x0][0x228] ;  /* 0x00008a00ff1c1b82 */ /* 0x000e220000000a00 */
[----:B------:R-:W-:Y:S02]  /*2ba0*/  SHF.R.S32.HI R32, RZ, 0x1f, R4 ;  /* 0x0000001fff207819 */ /* 0x000fe40000011404 */
[----:B------:R-:W-:Y:S02]  /*2bb0*/  @P1 IADD3.X R37, R2, R37, RZ, P0, !PT ;  /* 0x0000002502251210 */ /* 0x000fe400007fe4ff */
[----:B------:R-:W-:Y:S02]  /*2bc0*/  LOP3.LUT P2, RZ, R5, 0x100, RZ, 0xc0, !PT ;  /* 0x0000010005ff7812 */ /* 0x000fe4000784c0ff */
[----:B------:R-:W-:-:S11]  /*2bd0*/  LOP3.LUT R35, R35, 0xfffffffb, RZ, 0xc0, !PT ;  /* 0xfffffffb23237812 */ /* 0x000fd600078ec0ff */
[----:B------:R-:W-:Y:S02]  /*2be0*/  @P2 LOP3.LUT R35, R35, 0x4, RZ, 0xfc, !PT ;  /* 0x0000000423232812 */ /* 0x000fe400078efcff */
[----:B------:R-:W-:Y:S02]  /*2bf0*/  LOP3.LUT P2, RZ, R5, 0x200, RZ, 0xc0, !PT ;  /* 0x0000020005ff7812 */ /* 0x000fe4000784c0ff */
[----:B0-----:R-:W-:Y:S02]  /*2c00*/  @P1 IADD3 R28, P0, R0, R28, RZ ;  /* 0x0000001c001c1210 */ /* 0x001fe40007f1e0ff */
[----:B------:R-:W0:Y:S02]  /*2c10*/  LDC R0, c[0x0][0x2ac] ;  /* 0x0000ab00ff007b82 */ /* 0x000e240000000800 */
[----:B------:R-:W-:Y:S02]  /*2c20*/  @P1 IADD3.X R29, R2, R29, RZ, P0, !PT ;  /* 0x0000001d021d1210 */ /* 0x000fe400007fe4ff */
[----:B------:R-:W-:-:S05]  /*2c30*/  SHF.R.U32.HI R2, RZ, 0x2, R7 ;  /* 0x00000002ff027819 */ /* 0x000fca0000011607 */
[----:B------:R-:W-:-:S04]  /*2c40*/  IMAD.WIDE.U32 R2, R2, 0x24924925, RZ ;  /* 0x2492492502027825 */ /* 0x000fc800078e00ff */
[----:B0-----:R-:W-:-:S05]  /*2c50*/  IMAD R0, R0, UR22, R3 ;  /* 0x0000001600007c24 */ /* 0x001fca000f8e0203 */
[----:B------:R-:W-:-:S04]  /*2c60*/  IADD3 R2, R0, 0x190, RZ ;  /* 0x0000019000027810 */ /* 0x000fc80007ffe0ff */
[----:B------:R-:W-:Y:S02]  /*2c70*/  SHF.R.S32.HI R3, RZ, 0x1f, R2 ;  /* 0x0000001fff037819 */ /* 0x000fe40000011402 */
[----:B------:R-:W-:-:S04]  /*2c80*/  ISETP.GE.U32.AND P0, PT, R2, UR6, PT ;  /* 0x0000000602007c0c */ /* 0x000fc8000bf06070 */
[----:B------:R-:W-:-:S04]  /*2c90*/  ISETP.GE.AND.EX P0, PT, R3, UR7, PT, P0 ;  /* 0x0000000703007c0c */ /* 0x000fc8000bf06300 */
[----:B------:R-:W-:-:S13]  /*2ca0*/  ISETP.LT.U32.AND P0, PT, R7, 0x1c0, !P0 ;  /* 0x000001c00700780c */ /* 0x000fda0004701070 */
[----:B------:R-:W0:Y:S01]  /*2cb0*/  @P0 LDC.64 R30, c[0x0][0x288] ;  /* 0x0000a200ff1e0b82 */ /* 0x000e220000000a00 */
[----:B------:R-:W-:-:S07]  /*2cc0*/  @P0 MOV R33, R27 ;  /* 0x0000001b00210202 */ /* 0x000fce0000000f00 */
[----:B------:R-:W1:Y:S01]  /*2cd0*/  @P0 LDC.64 R2, c[0x0][0x230] ;  /* 0x00008c00ff020b82 */ /* 0x000e620000000a00 */
[----:B0-----:R-:W-:-:S04]  /*2ce0*/  @P0 IMAD R32, R32, R30, RZ ;  /* 0x0000001e20200224 */ /* 0x001fc800078e02ff */
[----:B------:R-:W-:Y:S01]  /*2cf0*/  @P0 IMAD R31, R4, R31, R32 ;  /* 0x0000001f041f0224 */ /* 0x000fe200078e0220 */
[----:B------:R-:W-:-:S05]  /*2d00*/  @P0 MOV R32, R24 ;  /* 0x0000001800200202 */ /* 0x000fca0000000f00 */
[----:B------:R-:W-:-:S05]  /*2d10*/  @P0 IMAD.WIDE.U32 R32, R4, R30, R32 ;  /* 0x0000001e04200225 */ /* 0x000fca00078e0020 */
[----:B------:R-:W-:Y:S02]  /*2d20*/  @P0 IADD3 R31, R33, R31, RZ ;  /* 0x0000001f211f0210 */ /* 0x000fe40007ffe0ff */
[C---:B------:R-:W-:Y:S02]  /*2d30*/  @P0 SHF.L.U32 R4, R32.reuse, 0x1, RZ ;  /* 0x0000000120040819 */ /* 0x040fe400000006ff */
[----:B------:R-:W-:Y:S02]  /*2d40*/  @P0 SHF.L.U64.HI R32, R32, 0x1, R31 ;  /* 0x0000000120200819 */ /* 0x000fe4000001021f */
[----:B------:R-:W0:Y:S01]  /*2d50*/  @P0 LDC.64 R30, c[0x0][0x228] ;  /* 0x00008a00ff1e0b82 */ /* 0x000e220000000a00 */
[----:B-1----:R-:W-:-:S04]  /*2d60*/  @P0 IADD3 R2, P1, R4, R2, RZ ;  /* 0x0000000204020210 */ /* 0x002fc80007f3e0ff */
[----:B------:R-:W-:-:S05]  /*2d70*/  @P0 IADD3.X R3, R32, R3, RZ, P1, !PT ;  /* 0x0000000320030210 */ /* 0x000fca0000ffe4ff */
[----:B------:R1:W2:Y:S01]  /*2d80*/  @P0 LDG.E R51, desc[UR20][R2.64] ;  /* 0x0000001402330981 */ /* 0x0002a2000c1e1900 */
[----:B0-----:R-:W-:-:S04]  /*2d90*/  @P0 IADD3 R30, P1, R4, R30, RZ ;  /* 0x0000001e041e0210 */ /* 0x001fc80007f3e0ff */
[----:B------:R-:W-:-:S05]  /*2da0*/  @P0 IADD3.X R31, R32, R31, RZ, P1, !PT ;  /* 0x0000001f201f0210 */ /* 0x000fca0000ffe4ff */
[----:B------:R0:W3:Y:S01]  /*2db0*/  @P0 LDG.E R50, desc[UR20][R30.64] ;  /* 0x000000141e320981 */ /* 0x0000e2000c1e1900 */
[----:B-1----:R-:W-:-:S04]  /*2dc0*/  IADD3 R2, R0, 0x1a0, RZ ;  /* 0x000001a000027810 */ /* 0x002fc80007ffe0ff */
[----:B------:R-:W-:Y:S02]  /*2dd0*/  SHF.R.S32.HI R3, RZ, 0x1f, R2 ;  /* 0x0000001fff037819 */ /* 0x000fe40000011402 */
[----:B------:R-:W-:-:S04]  /*2de0*/  ISETP.GE.U32.AND P0, PT, R2, UR6, PT ;  /* 0x0000000602007c0c */ /* 0x000fc8000bf06070 */
[----:B------:R-:W-:-:S04]  /*2df0*/  ISETP.GE.AND.EX P0, PT, R3, UR7, PT, P0 ;  /* 0x0000000703007c0c */ /* 0x000fc8000bf06300 */
[----:B------:R-:W-:-:S13]  /*2e00*/  ISETP.LT.U32.AND P0, PT, R7, 0x1c0, !P0 ;  /* 0x000001c00700780c */ /* 0x000fda0004701070 */
[----:B0-----:R-:W0:Y:S01]  /*2e10*/  @P0 LDC.64 R30, c[0x0][0x288] ;  /* 0x0000a200ff1e0b82 */ /* 0x001e220000000a00 */
[----:B------:R-:W-:-:S04]  /*2e20*/  IADD3 R4, R6, 0x1a0, RZ ;  /* 0x000001a006047810 */ /* 0x000fc80007ffe0ff */
[----:B------:R-:W-:-:S03]  /*2e30*/  SHF.R.S32.HI R32, RZ, 0x1f, R4 ;  /* 0x0000001fff207819 */ /* 0x000fc60000011404 */
[----:B------:R-:W1:Y:S01]  /*2e40*/  @P0 LDC.64 R2, c[0x0][0x230] ;  /* 0x00008c00ff020b82 */ /* 0x000e620000000a00 */
[----:B------:R-:W-:Y:S01]  /*2e50*/  @P0 MOV R33, R27 ;  /* 0x0000001b00210202 */ /* 0x000fe20000000f00 */
[----:B0-----:R-:W-:-:S04]  /*2e60*/  @P0 IMAD R32, R32, R30, RZ ;  /* 0x0000001e20200224 */ /* 0x001fc800078e02ff */
[----:B------:R-:W-:Y:S01]  /*2e70*/  @P0 IMAD R31, R4, R31, R32 ;  /* 0x0000001f041f0224 */ /* 0x000fe200078e0220 */
[----:B------:R-:W-:-:S05]  /*2e80*/  @P0 MOV R32, R24 ;  /* 0x0000001800200202 */ /* 0x000fca0000000f00 */
[----:B------:R-:W-:-:S05]  /*2e90*/  @P0 IMAD.WIDE.U32 R32, R4, R30, R32 ;  /* 0x0000001e04200225 */ /* 0x000fca00078e0020 */
[----:B------:R-:W-:Y:S02]  /*2ea0*/  @P0 IADD3 R31, R33, R31, RZ ;  /* 0x0000001f211f0210 */ /* 0x000fe40007ffe0ff */
[C---:B------:R-:W-:Y:S02]  /*2eb0*/  @P0 SHF.L.U32 R4, R32.reuse, 0x1, RZ ;  /* 0x0000000120040819 */ /* 0x040fe400000006ff */
[----:B------:R-:W-:Y:S02]  /*2ec0*/  @P0 SHF.L.U64.HI R32, R32, 0x1, R31 ;  /* 0x0000000120200819 */ /* 0x000fe4000001021f */
[----:B-1----:R-:W-:Y:S01]  /*2ed0*/  @P0 IADD3 R2, P1, R4, R2, RZ ;  /* 0x0000000204020210 */ /* 0x002fe20007f3e0ff */
[----:B------:R-:W0:Y:S03]  /*2ee0*/  @P0 LDC.64 R30, c[0x0][0x228] ;  /* 0x00008a00ff1e0b82 */ /* 0x000e260000000a00 */
[----:B------:R-:W-:-:S02]  /*2ef0*/  @P0 IADD3.X R3, R32, R3, RZ, P1, !PT ;  /* 0x0000000320030210 */ /* 0x000fc40000ffe4ff */
[----:B0-----:R-:W-:-:S04]  /*2f00*/  @P0 IADD3 R30, P1, R4, R30, RZ ;  /* 0x0000001e041e0210 */ /* 0x001fc80007f3e0ff */
[----:B------:R-:W-:-:S05]  /*2f10*/  @P0 IADD3.X R31, R32, R31, RZ, P1, !PT ;  /* 0x0000001f201f0210 */ /* 0x000fca0000ffe4ff */
[----:B------:R-:W4:Y:S01]  /*2f20*/  @P0 LDG.E R125, desc[UR20][R30.64] ;  /* 0x000000141e7d0981 */ /* 0x000f22000c1e1900 */
[----:B------:R-:W-:-:S04]  /*2f30*/  IADD3 R4, R6, 0x1b0, RZ ;  /* 0x000001b006047810 */ /* 0x000fc80007ffe0ff */
[----:B------:R-:W-:Y:S01]  /*2f40*/  SHF.R.S32.HI R32, RZ, 0x1f, R4 ;  /* 0x0000001fff207819 */ /* 0x000fe20000011404 */
[----:B---3--:R0:W-:Y:S02]  /*2f50*/  STL [R1+0x70], R50 ;  /* 0x0000703201007387 */ /* 0x0081e40000100800 */
[----:B0-----:R-:W-:-:S10]  /*2f60*/  HFMA2.MMA R50, -RZ, RZ, 0, 0 ;  /* 0x00000000ff327435 */ /* 0x001fd400000001ff */
[----:B------:R0:W3:Y:S02]  /*2f70*/  @P0 LDG.E R50, desc[UR20][R2.64] ;  /* 0x0000001402320981 */ /* 0x0000e4000c1e1900 */
[----:B0-----:R-:W-:-:S04]  /*2f80*/  IADD3 R2, R0, 0x1b0, RZ ;  /* 0x000001b000027810 */ /* 0x001fc80007ffe0ff */
        /* <DEDUP_REMOVED lines=17> */
[----:B------:R1:W4:Y:S01]  /*30a0*/  @P0 LDG.E R123, desc[UR20][R2.64] ;  /* 0x00000014027b0981 */ /* 0x000322000c1e1900 */
[----:B0-----:R-:W-:Y:S02]  /*30b0*/  @P0 IADD3 R30, P1, R4, R30, RZ ;  /* 0x0000001e041e0210 */ /* 0x001fe40007f3e0ff */
[----:B-1----:R-:W-:Y:S02]  /*30c0*/  IADD3 R2, R0, 0x1c0, RZ ;  /* 0x000001c000027810 */ /* 0x002fe40007ffe0ff */
[----:B------:R-:W-:Y:S02]  /*30d0*/  @P0 IADD3.X R31, R32, R31, RZ, P1, !PT ;  /* 0x0000001f201f0210 */ /* 0x000fe40000ffe4ff */
[----:B------:R-:W-:-:S03]  /*30e0*/  SHF.R.S32.HI R3, RZ, 0x1f, R2 ;  /* 0x0000001fff037819 */ /* 0x000fc60000011402 */
[----:B------:R0:W4:Y:S01]  /*30f0*/  @P0 LDG.E R122, desc[UR20][R30.64] ;  /* 0x000000141e7a0981 */ /* 0x000122000c1e1900 */
[----:B------:R-:W-:-:S04]  /*3100*/  ISETP.GE.U32.AND P0, PT, R2, UR6, PT ;  /* 0x0000000602007c0c */ /* 0x000fc8000bf06070 */
[----:B------:R-:W-:-:S04]  /*3110*/  ISETP.GE.AND.EX P0, PT, R3, UR7, PT, P0 ;  /* 0x0000000703007c0c */ /* 0x000fc8000bf06300 */
[----:B------:R-:W-:-:S13]  /*3120*/  ISETP.LT.U32.AND P0, PT, R7, 0x1c0, !P0 ;  /* 0x000001c00700780c */ /* 0x000fda0004701070 */
[----:B0-----:R-:W0:Y:S01]  /*3130*/  @P0 LDC.64 R30, c[0x0][0x288] ;  /* 0x0000a200ff1e0b82 */ /* 0x001e220000000a00 */
[----:B------:R-:W-:-:S04]  /*3140*/  IADD3 R4, R6, 0x1c0, RZ ;  /* 0x000001c006047810 */ /* 0x000fc80007ffe0ff */
[----:B------:R-:W-:Y:S02]  /*3150*/  SHF.R.S32.HI R32, RZ, 0x1f, R4 ;  /* 0x0000001fff207819 */ /* 0x000fe40000011404 */
[----:B------:R-:W-:Y:S01]  /*3160*/  @P0 MOV R33, R27 ;  /* 0x0000001b00210202 */ /* 0x000fe20000000f00 */
[----:B------:R-:W1:Y:S02]  /*3170*/  @P0 LDC.64 R2, c[0x0][0x230] ;  /* 0x00008c00ff020b82 */ /* 0x000e640000000a00 */
        /* <DEDUP_REMOVED lines=9> */
[----:B------:R-:W-:Y:S02]  /*3210*/  @P0 IADD3.X R3, R32, R3, RZ, P1, !PT ;  /* 0x0000000320030210 */ /* 0x000fe40000ffe4ff */
[----:B0-----:R-:W-:Y:S01]  /*3220*/  @P0 IADD3 R30, P1, R4, R30, RZ ;  /* 0x0000001e041e0210 */ /* 0x001fe20007f3e0ff */
[----:B------:R-:W-:-:S03]  /*3230*/  HFMA2.MMA R4, -RZ, RZ, 0, 0 ;  /* 0x00000000ff047435 */ /* 0x000fc600000001ff */
[----:B------:R-:W-:-:S05]  /*3240*/  @P0 IADD3.X R31, R32, R31, RZ, P1, !PT ;  /* 0x0000001f201f0210 */ /* 0x000fca0000ffe4ff */
[----:B------:R-:W4:Y:S04]  /*3250*/  @P0 LDG.E R121, desc[UR20][R30.64] ;  /* 0x000000141e790981 */ /* 0x000f28000c1e1900 */
[----:B------:R0:W5:Y:S02]  /*3260*/  @P0 LDG.E R4, desc[UR20][R2.64] ;  /* 0x0000001402040981 */ /* 0x000164000c1e1900 */
[----:B0-----:R-:W-:-:S04]  /*3270*/  IADD3 R2, R0, 0x1d0, RZ ;  /* 0x000001d000027810 */ /* 0x001fc80007ffe0ff */
[----:B------:R-:W-:Y:S02]  /*3280*/  SHF.R.S32.HI R3, RZ, 0x1f, R2 ;  /* 0x0000001fff037819 */ /* 0x000fe40000011402 */
[----:B------:R-:W-:-:S04]  /*3290*/  ISETP.GE.U32.AND P0, PT, R2, UR6, PT ;  /* 0x0000000602007c0c */ /* 0x000fc8000bf06070 */
[----:B------:R-:W-:-:S04]  /*32a0*/  ISETP.GE.AND.EX P0, PT, R3, UR7, PT, P0 ;  /* 0x0000000703007c0c */ /* 0x000fc8000bf06300 */
[----:B------:R-:W-:-:S13]  /*32b0*/  ISETP.LT.U32.AND P0, PT, R7, 0x1c0, !P0 ;  /* 0x000001c00700780c */ /* 0x000fda0004701070 */
[----:B------:R-:W0:Y:S01]  /*32c0*/  @P0 LDC.64 R2, c[0x0][0x288] ;  /* 0x0000a200ff020b82 */ /* 0x000e220000000a00 */
[----:B--2---:R-:W-:Y:S01]  /*32d0*/  STL [R1+0x74], R51 ;  /* 0x0000743301007387 */ /* 0x004fe20000100800 */
[----:B------:R-:W-:-:S06]  /*32e0*/  @P0 MOV R33, R27 ;  /* 0x0000001b00210202 */ /* 0x000fcc0000000f00 */
[----:B------:R-:W1:Y:S01]  /*32f0*/  @P0 LDC.64 R30, c[0x0][0x230] ;  /* 0x00008c00ff1e0b82 */ /* 0x000e620000000a00 */
[----:B---3--:R2:W-:Y:S02]  /*3300*/  STL [R1+0x48], R50 ;  /* 0x0000483201007387 */ /* 0x0085e40000100800 */
[----:B--2---:R-:W-:-:S04]  /*3310*/  IADD3 R50, R6, 0x1d0, RZ ;  /* 0x000001d006327810 */ /* 0x004fc80007ffe0ff */
[----:B------:R-:W-:-:S05]  /*3320*/  SHF.R.S32.HI R32, RZ, 0x1f, R50 ;  /* 0x0000001fff207819 */ /* 0x000fca0000011432 */
        /* <DEDUP_REMOVED lines=10> */
[----:B------:R-:W-:Y:S02]  /*33d0*/  IADD3 R0, R0, 0x1e0, RZ ;  /* 0x000001e000007810 */ /* 0x000fe40007ffe0ff */
[----:B0-----:R-:W-:-:S04]  /*33e0*/  @P0 IADD3 R32, P1, R2, R32, RZ ;  /* 0x0000002002200210 */ /* 0x001fc80007f3e0ff */
[----:B------:R-:W-:Y:S01]  /*33f0*/  @P0 IADD3.X R33, R3, R33, RZ, P1, !PT ;  /* 0x0000002103210210 */ /* 0x000fe20000ffe4ff */
[----:B------:R-:W-:Y:S01]  /*3400*/  HFMA2.MMA R3, -RZ, RZ, 0, 0 ;  /* 0x00000000ff037435 */ /* 0x000fe200000001ff */
[----:B------:R-:W-:-:S03]  /*3410*/  SHF.R.S32.HI R2, RZ, 0x1f, R0 ;  /* 0x0000001fff027819 */ /* 0x000fc60000011400 */
[----:B------:R0:W2:Y:S06]  /*3420*/  @P0 LDG.E R120, desc[UR20][R32.64] ;  /* 0x0000001420780981 */ /* 0x0000ac000c1e1900 */
[----:B------:R1:W5:Y:S01]  /*3430*/  @P0 LDG.E R3, desc[UR20][R30.64] ;  /* 0x000000141e030981 */ /* 0x000362000c1e1900 */
[----:B------:R-:W-:-:S04]  /*3440*/  ISETP.GE.U32.AND P0, PT, R0, UR6, PT ;  /* 0x0000000600007c0c */ /* 0x000fc8000bf06070 */
[----:B------:R-:W-:-:S04]  /*3450*/  ISETP.GE.AND.EX P0, PT, R2, UR7, PT, P0 ;  /* 0x0000000702007c0c */ /* 0x000fc8000bf06300 */
[----:B------:R-:W-:-:S13]  /*3460*/  ISETP.LT.U32.AND P0, PT, R7, 0x1c0, !P0 ;  /* 0x000001c00700780c */ /* 0x000fda0004701070 */
[----:B0-----:R-:W0:Y:S01]  /*3470*/  @P0 LDC.64 R32, c[0x0][0x288] ;  /* 0x0000a200ff200b82 */ /* 0x001e220000000a00 */
[----:B------:R-:W-:-:S04]  /*3480*/  IADD3 R0, R6, 0x1e0, RZ ;  /* 0x000001e006007810 */ /* 0x000fc80007ffe0ff */
[----:B------:R-:W-:Y:S02]  /*3490*/  SHF.R.S32.HI R2, RZ, 0x1f, R0 ;  /* 0x0000001fff027819 */ /* 0x000fe40000011400 */
[----:B------:R-:W-:Y:S01]  /*34a0*/  @P0 MOV R50, R24 ;  /* 0x0000001800320202 */ /* 0x000fe20000000f00 */
[----:B-1----:R-:W1:Y:S01]  /*34b0*/  @P0 LDC.64 R30, c[0x0][0x230] ;  /* 0x00008c00ff1e0b82 */ /* 0x002e620000000a00 */
[----:B------:R-:W-:Y:S01]  /*34c0*/  @P0 MOV R51, R27 ;  /* 0x0000001b00330202 */ /* 0x000fe20000000f00 */
[-C--:B0-----:R-:W-:Y:S02]  /*34d0*/  @P0 IMAD R2, R2, R32.reuse, RZ ;  /* 0x0000002002020224 */ /* 0x081fe400078e02ff */
[----:B------:R-:W-:-:S04]  /*34e0*/  @P0 IMAD.WIDE.U32 R50, R0, R32, R50 ;  /* 0x0000002000320225 */ /* 0x000fc800078e0032 */
[----:B------:R-:W-:Y:S01]  /*34f0*/  @P0 IMAD R33, R0, R33, R2 ;  /* 0x0000002100210224 */ /* 0x000fe200078e0202 */
[----:B------:R-:W-:-:S04]  /*3500*/  @P0 SHF.L.U32 R0, R50, 0x1, RZ ;  /* 0x0000000132000819 */ /* 0x000fc800000006ff */
[----:B------:R-:W-:-:S04]  /*3510*/  @P0 IADD3 R33, R51, R33, RZ ;  /* 0x0000002133210210 */ /* 0x000fc80007ffe0ff */
[----:B------:R-:W-:Y:S02]  /*3520*/  @P0 SHF.L.U64.HI R50, R50, 0x1, R33 ;  /* 0x0000000132320819 */ /* 0x000fe40000010221 */
[----:B------:R-:W0:Y:S01]  /*3530*/  @P0 LDC.64 R32, c[0x0][0x228] ;  /* 0x00008a00ff200b82 */ /* 0x000e220000000a00 */
[----:B-1----:R-:W-:Y:S01]  /*3540*/  @P0 IADD3 R30, P1, R0, R30, RZ ;  /* 0x0000001e001e0210 */ /* 0x002fe20007f3e0ff */
[----:B------:R-:W-:-:S03]  /*3550*/  HFMA2.MMA R2, -RZ, RZ, 0, 0 ;  /* 0x00000000ff027435 */ /* 0x000fc600000001ff */
[----:B------:R-:W-:-:S07]  /*3560*/  @P0 IADD3.X R31, R50, R31, RZ, P1, !PT ;  /* 0x0000001f321f0210 */ /* 0x000fce0000ffe4ff */
[----:B------:R-:W5:Y:S01]  /*3570*/  @P0 LDG.E R2, desc[UR20][R30.64] ;  /* 0x000000141e020981 */ /* 0x000f62000c1e1900 */
[----:B0-----:R-:W-:Y:S02]  /*3580*/  @P0 IADD3 R32, P1, R0, R32, RZ ;  /* 0x0000002000200210 */ /* 0x001fe40007f3e0ff */
[----:B------:R-:W-:Y:S02]  /*3590*/  IADD3 R0, R6, 0x1f0, RZ ;  /* 0x000001f006007810 */ /* 0x000fe40007ffe0ff */
[----:B------:R-:W-:Y:S02]  /*35a0*/  @P0 IADD3.X R33, R50, R33, RZ, P1, !PT ;  /* 0x0000002132210210 */ /* 0x000fe40000ffe4ff */
[----:B------:R-:W-:-:S03]  /*35b0*/  SHF.R.S32.HI R50, RZ, 0x1f, R0 ;  /* 0x0000001fff327819 */ /* 0x000fc60000011400 */
[----:B------:R0:W3:Y:S01]  /*35c0*/  @P0 LDG.E R124, desc[UR20][R32.64] ;  /* 0x00000014207c0981 */ /* 0x0000e2000c1e1900 */
[----:B------:R-:W-:-:S04]  /*35d0*/  ISETP.GE.U32.AND P0, PT, R0, UR6, PT ;  /* 0x0000000600007c0c */ /* 0x000fc8000bf06070 */
[----:B------:R-:W-:Y:S01]  /*35e0*/  ISETP.GE.AND.EX P0, PT, R50, UR7, PT, P0 ;  /* 0x0000000732007c0c */ /* 0x000fe2000bf06300 */
[----:B------:R-:W-:-:S03]  /*35f0*/  ULDC.64 UR6, c[0x0][0x248] ;  /* 0x0000920000067ab9 */ /* 0x000fc60000000a00 */
[----:B------:R-:W-:-:S13]  /*3600*/  ISETP.GT.U32.OR P0, PT, R7, 0x1bf, P0 ;  /* 0x000001bf0700780c */ /* 0x000fda0000704470 */
[----:B0-----:R-:W0:Y:S01]  /*3610*/  @!P0 LDC.64 R32, c[0x0][0x288] ;  /* 0x0000a200ff208b82 */ /* 0x001e220000000a00 */
[----:B------:R-:W-:-:S07]  /*3620*/  @!P0 MOV R51, R27 ;  /* 0x0000001b00338202 */ /* 0x000fce0000000f00 */
[----:B------:R-:W1:Y:S01]  /*3630*/  @!P0 LDC.64 R30, c[0x0][0x230] ;  /* 0x00008c00ff1e8b82 */ /* 0x000e620000000a00 */
        /* <DEDUP_REMOVED lines=8> */
[----:B-1----:R-:W-:-:S04]  /*36c0*/  @!P0 IADD3 R30, P1, R0, R30, RZ ;  /* 0x0000001e001e8210 */ /* 0x002fc80007f3e0ff */
[----:B------:R-:W-:Y:S01]  /*36d0*/  @!P0 IADD3.X R31, R50, R31, RZ, P1, !PT ;  /* 0x0000001f321f8210 */ /* 0x000fe20000ffe4ff */
[----:B------:R-:W-:Y:S01]  /*36e0*/  UIMAD.WIDE UR6, UR12, 0x8, UR6 ;  /* 0x000000080c0678a5 */ /* 0x000fe2000f8e0206 */
[----:B0-----:R-:W-:Y:S01]  /*36f0*/  @!P0 IADD3 R32, P1, R0, R32, RZ ;  /* 0x0000002000208210 */ /* 0x001fe20007f3e0ff */
[----:B------:R-:W-:-:S10]  /*3700*/  HFMA2.MMA R0, -RZ, RZ, 0, 0 ;  /* 0x00000000ff007435 */ /* 0x000fd400000001ff */
[----:B------:R0:W5:Y:S02]  /*3710*/  @!P0 LDG.E R0, desc[UR20][R30.64] ;  /* 0x000000141e008981 */ /* 0x000164000c1e1900 */
[----:B0-----:R-:W-:Y:S02]  /*3720*/  MOV R30, UR6 ;  /* 0x00000006001e7c02 */ /* 0x001fe40008000f00 */
[----:B------:R-:W-:-:S06]  /*3730*/  MOV R31, UR7 ;  /* 0x00000007001f7c02 */ /* 0x000fcc0008000f00 */
[----:B------:R-:W3:Y:S01]  /*3740*/  LDG.E.64 R30, desc[UR20][R30.64] ;  /* 0x000000141e1e7981 */ /* 0x000ee2000c1e1b00 */
[----:B------:R-:W-:-:S05]  /*3750*/  @!P0 IADD3.X R33, R50, R33, RZ, P1, !PT ;  /* 0x0000002132218210 */ /* 0x000fca0000ffe4ff */
[----:B------:R0:W3:Y:S02]  /*3760*/  @!P0 LDG.E R116, desc[UR20][R32.64] ;  /* 0x0000001420748981 */ /* 0x0000e4000c1e1900 */
[----:B0-----:R-:W0:Y:S02]  /*3770*/  @P6 LDC.64 R32, c[0x0][0x288] ;  /* 0x0000a200ff206b82 */ /* 0x001e240000000a00 */
[----:B----4-:R-:W-:Y:S04]  /*3780*/  STL [R1+0x68], R125 ;  /* 0x0000687d01007387 */ /* 0x010fe80000100800 */
[----:B------:R-:W-:Y:S04]  /*3790*/  STL [R1+0x6c], R123 ;  /* 0x00006c7b01007387 */ /* 0x000fe80000100800 */
[----:B------:R-:W-:Y:S04]  /*37a0*/  STL [R1+0x64], R122 ;  /* 0x0000647a01007387 */ /* 0x000fe80000100800 */
[----:B------:R-:W-:Y:S01]  /*37b0*/  STL [R1+0x60], R121 ;  /* 0x0000607901007387 */ /* 0x000fe20000100800 */
[----:B------:R-:W-:-:S02]  /*37c0*/  SHF.R.S32.HI R50, RZ, 0x1f, R117 ;  /* 0x0000001fff327819 */ /* 0x000fc40000011475 */
[----:B------:R-:W-:-:S03]  /*37d0*/  @P6 MOV R51, R27 ;  /* 0x0000001b00336202 */ /* 0x000fc60000000f00 */
[----:B0-----:R-:W-:-:S04]  /*37e0*/  @P6 IMAD R50, R50, R32, RZ ;  /* 0x0000002032326224 */ /* 0x001fc800078e02ff */
[----:B------:R-:W-:Y:S01]  /*37f0*/  @P6 IMAD R33, R117, R33, R50 ;  /* 0x0000002175216224 */ /* 0x000fe200078e0232 */
[----:B------:R-:W-:-:S05]  /*3800*/  @P6 MOV R50, R24 ;  /* 0x0000001800326202 */ /* 0x000fca0000000f00 */
[----:B------:R-:W-:Y:S01]  /*3810*/  @P6 IMAD.WIDE.U32 R50, R117, R32, R50 ;  /* 0x0000002075326225 */ /* 0x000fe200078e0032 */
[----:B--2---:R-:W-:Y:S04]  /*3820*/  STL [R1+0x5c], R120 ;  /* 0x00005c7801007387 */ /* 0x004fe80000100800 */
[----:B------:R-:W-:Y:S02]  /*3830*/  @P6 IADD3 R33, R51, R33, RZ ;  /* 0x0000002133216210 */ /* 0x000fe40007ffe0ff */
[C---:B------:R-:W-:Y:S02]  /*3840*/  @P6 SHF.L.U32 R51, R50.reuse, 0x1, RZ ;  /* 0x0000000132336819 */ /* 0x040fe400000006ff */
[----:B------:R-:W-:Y:S02]  /*3850*/  @P6 SHF.L.U64.HI R50, R50, 0x1, R33 ;  /* 0x0000000132326819 */ /* 0x000fe40000010221 */
[----:B------:R-:W0:Y:S01]  /*3860*/  @P6 LDC.64 R32, c[0x0][0x228] ;  /* 0x00008a00ff206b82 */ /* 0x000e220000000a00 */
[----:B------:R-:W-:-:S02]  /*3870*/  LOP3.LUT P1, RZ, R5, 0x400, RZ, 0xc0, !PT ;  /* 0x0000040005ff7812 */ /* 0x000fc4000782c0ff */
[----:B---3--:R-:W-:Y:S01]  /*3880*/  R2UR UR23, R30 ;  /* 0x000000001e1772ca */ /* 0x008fe200000e0000 */
[----:B------:R1:W-:-:S12]  /*3890*/  STL [R1+0x54], R116 ;  /* 0x0000547401007387 */ /* 0x0003d80000100800 */
[----:B-1----:R-:W-:-:S05]  /*38a0*/  MOV R116, UR23 ;  /* 0x0000001700747c02 */ /* 0x002fca0008000f00 */
[----:B------:R-:W-:Y:S02]  /*38b0*/  FFMA.FTZ R116, -R116, UR23, R31 ;  /* 0x0000001774747c23 */ /* 0x000fe4000801011f */
[----:B------:R-:W1:Y:S03]  /*38c0*/  @P6 LDC.64 R30, c[0x0][0x230] ;  /* 0x00008c00ff1e6b82 */ /* 0x000e660000000a00 */
[----:B------:R-:W-:-:S13]  /*38d0*/  FSETP.GTU.FTZ.AND P0, PT, R116, RZ, PT ;  /* 0x000000ff7400720b */ /* 0x000fda0003f1c000 */
[----:B------:R-:W-:-:S05]  /*38e0*/  VOTEU.ANY UP0, P0 ;  /* 0x00000000003f7886 */ /* 0x000fca0000000100 */
[----:B------:R-:W-:Y:S01]  /*38f0*/  @UP0 ULDC UR5, c[0x0][0x250] ;  /* 0x0000940000050ab9 */ /* 0x000fe20000000800 */
[----:B-1----:R-:W-:-:S04]  /*3900*/  @P6 IADD3 R30, P0, R51, R30, RZ ;  /* 0x0000001e331e6210 */ /* 0x002fc80007f1e0ff */
[----:B------:R-:W-:Y:S02]  /*3910*/  @P6 IADD3.X R31, R50, R31, RZ, P0, !PT ;  /* 0x0000001f321f6210 */ /* 0x000fe400007fe4ff */
[----:B------:R-:W-:-:S13]  /*3920*/  PLOP3.LUT P0, PT, PT, PT, UP0, 0x80, 0x0 ;  /* 0x000000000000781c */ /* 0x000fda0003f0f008 */
[----:B------:R-:W-:Y:S01]  /*3930*/  @P0 FADD.FTZ R116, R116, UR5 ;  /* 0x0000000574740e21 */ /* 0x000fe20008010000 */
[----:B------:R-:W-:-:S13]  /*3940*/  PLOP3.LUT P0, PT, PT, PT, UP0, 0x80, 0x0 ;  /* 0x000000000000781c */ /* 0x000fda0003f0f008 */
[----:B------:R-:W1:Y:S01]  /*3950*/  @P0 MUFU.RSQ R116, R116 ;  /* 0x0000007400740308 */ /* 0x000e620000001400 */
[----:B0-----:R-:W-:-:S04]  /*3960*/  @P6 IADD3 R32, P0, R51, R32, RZ ;  /* 0x0000002033206210 */ /* 0x001fc80007f1e0ff */
[----:B------:R-:W-:Y:S02]  /*3970*/  @P6 IADD3.X R33, R50, R33, RZ, P0, !PT ;  /* 0x0000002132216210 */ /* 0x000fe400007fe4ff */
[----:B------:R-:W-:-:S06]  /*3980*/  CS2R R50, SRZ ;  /* 0x0000000000327805 */ /* 0x000fcc000001ff00 */
[----:B------:R0:W5:Y:S04]  /*3990*/  @P1 LDG.E R51, desc[UR20][R8.64] ;  /* 0x0000001408331981 */ /* 0x000168000c1e1900 */
[----:B------:R-:W-:Y:S01]  /*39a0*/  STL [R1+0x58], R124 ;  /* 0x0000587c01007387 */ /* 0x000fe20000100800 */
[----:B0-----:R-:W-:-:S03]  /*39b0*/  CS2R R8, SRZ ;  /* 0x0000000000087805 */ /* 0x001fc6000001ff00 */
[----:B------:R-:W-:Y:S04]  /*39c0*/  STL [R1+0x28], RZ ;  /* 0x000028ff01007387 */ /* 0x000fe80000100800 */
[----:B------:R-:W5:Y:S04]  /*39d0*/  @P2 LDG.E R8, desc[UR20][R108.64] ;  /* 0x000000146c082981 */ /* 0x000f68000c1e1900 */
[----:B------:R-:W2:Y:S01]  /*39e0*/  LDL R109, [R1+0x28] ;  /* 0x00002800016d7983 */ /* 0x000ea20000100800 */
[----:B------:R-:W-:-:S04]  /*39f0*/  LOP3.LUT R5, R5, 0xffbfffff, RZ, 0xc0, !PT ;  /* 0xffbfffff05057812 */ /* 0x000fc800078ec0ff */
[----:B------:R-:W-:-:S04]  /*3a00*/  @P6 LOP3.LUT R5, R5, 0x400000, RZ, 0xfc, !PT ;  /* 0x0040000005056812 */ /* 0x000fc800078efcff */
[----:B------:R-:W-:Y:S02]  /*3a10*/  LOP3.LUT P6, RZ, R5, 0x200000, RZ, 0xc0, !PT ;  /* 0x0020000005ff7812 */ /* 0x000fe400078cc0ff */
[----:B------:R-:W-:-:S11]  /*3a20*/  CS2R R118, SRZ ;  /* 0x0000000000767805 */ /* 0x000fd6000001ff00 */
[----:B------:R0:W5:Y:S04]  /*3a30*/  @P6 LDG.E R50, desc[UR20][R114.64] ;  /* 0x0000001472326981 */ /* 0x000168000c1e1900 */
[----:B------:R3:W4:Y:S01]  /*3a40*/  @P6 LDG.E R118, desc[UR20][R112.64] ;  /* 0x0000001470766981 */ /* 0x000722000c1e1900 */
[----:B0-----:R-:W-:-:S10]  /*3a50*/  HFMA2.MMA R114, -RZ, RZ, 0, 0 ;  /* 0x00000000ff727435 */ /* 0x001fd400000001ff */
[----:B------:R0:W4:Y:S04]  /*3a60*/  @P1 LDG.E R114, desc[UR20][R110.64] ;  /* 0x000000146e721981 */ /* 0x000128000c1e1900 */
[----:B--2---:R-:W2:Y:S01]  /*3a70*/  @P2 LDG.E R109, desc[UR20][R106.64] ;  /* 0x000000146a6d2981 */ /* 0x004ea2000c1e1900 */
[----:B------:R-:W-:Y:S02]  /*3a80*/  PLOP3.LUT P0, PT, PT, PT, UP0, 0x80, 0x0 ;  /* 0x000000000000781c */ /* 0x000fe40003f0f008 */
[C---:B------:R-:W-:Y:S01]  /*3a90*/  LOP3.LUT P6, RZ, R5.reuse, 0x4, RZ, 0xc0, !PT ;  /* 0x0000000405ff7812 */ /* 0x040fe200078cc0ff */
[----:B------:R-:W-:Y:S01]  /*3aa0*/  UMOV UR24, 0x3f800000 ;  /* 0x3f80000000187882 */ /* 0x000fe20000000000 */
[----:B---3--:R-:W-:Y:S02]  /*3ab0*/  CS2R R112, SRZ ;  /* 0x0000000000707805 */ /* 0x008fe4000001ff00 */
[----:B------:R-:W-:-:S04]  /*3ac0*/  LOP3.LUT P1, RZ, R5, 0x2, RZ, 0xc0, !PT ;  /* 0x0000000205ff7812 */ /* 0x000fc8000782c0ff */
[----:B------:R-:W3:Y:S03]  /*3ad0*/  @P3 LDG.E R112, desc[UR20][R98.64] ;  /* 0x0000001462703981 */ /* 0x000ee6000c1e1900 */
[----:B-1----:R-:W-:Y:S02]  /*3ae0*/  @P0 R2UR UR24, R116 ;  /* 0x00000000741802ca */ /* 0x002fe400000e0000 */
[----:B------:R-:W-:Y:S01]  /*3af0*/  CS2R R116, SRZ ;  /* 0x0000000000747805 */ /* 0x000fe2000001ff00 */
[----:B------:R-:W3:Y:S05]  /*3b00*/  @P4 LDG.E R113, desc[UR20][R94.64] ;  /* 0x000000145e714981 */ /* 0x000eea000c1e1900 */
[----:B------:R-:W3:Y:S01]  /*3b10*/  @P6 LDG.E R116, desc[UR20][R86.64] ;  /* 0x0000001456746981 */ /* 0x000ee2000c1e1900 */
[----:B------:R-:W-:-:S02]  /*3b20*/  LOP3.LUT P0, RZ, R5, 0x8, RZ, 0xc0, !PT ;  /* 0x0000000805ff7812 */ /* 0x000fc4000780c0ff */
[----:B0-----:R-:W-:Y:S01]  /*3b30*/  CS2R R110, SRZ ;  /* 0x00000000006e7805 */ /* 0x001fe2000001ff00 */
[----:B------:R-:W3:Y:S04]  /*3b40*/  @P1 LDG.E R117, desc[UR20][R82.64] ;  /* 0x0000001452751981 */ /* 0x000ee8000c1e1900 */
[----:B--2---:R-:W-:Y:S01]  /*3b50*/  @P2 STL [R1+0x28], R109 ;  /* 0x0000286d01002387 */ /* 0x004fe20000100800 */
[----:B------:R-:W-:-:S13]  /*3b60*/  LOP3.LUT P2, RZ, R35, 0x4, RZ, 0xc0, !PT ;  /* 0x0000000423ff7812 */ /* 0x000fda000784c0ff */
[----:B------:R0:W5:Y:S04]  /*3b70*/  @P2 LDG.E R9, desc[UR20][R10.64] ;  /* 0x000000140a092981 */ /* 0x000168000c1e1900 */
[----:B----4-:R-:W-:Y:S04]  /*3b80*/  STL [R1+0x44], R118 ;  /* 0x0000447601007387 */ /* 0x010fe80000100800 */
[----:B------:R-:W2:Y:S01]  /*3b90*/  @P2 LDG.E R110, desc[UR20][R104.64] ;  /* 0x00000014686e2981 */ /* 0x000ea2000c1e1900 */
[----:B0-----:R-:W-:-:S06]  /*3ba0*/  CS2R R10, SRZ ;  /* 0x00000000000a7805 */ /* 0x001fcc000001ff00 */
[----:B------:R0:W5:Y:S02]  /*3bb0*/  @P3 LDG.E R11, desc[UR20][R12.64] ;  /* 0x000000140c0b3981 */ /* 0x000164000c1e1900 */
[----:B0-----:R-:W-:-:S06]  /*3bc0*/  CS2R R12, SRZ ;  /* 0x00000000000c7805 */ /* 0x001fcc000001ff00 */
[----:B------:R0:W5:Y:S04]  /*3bd0*/  @P5 LDG.E R13, desc[UR20][R14.64] ;  /* 0x000000140e0d5981 */ /* 0x000168000c1e1900 */
[----:B------:R1:W-:Y:S01]  /*3be0*/  STL [R1+0x40], R114 ;  /* 0x0000407201007387 */ /* 0x0003e20000100800 */
[----:B------:R-:W-:-:S03]  /*3bf0*/  LOP3.LUT P3, RZ, R5, 0x80000000, RZ, 0xc0, !PT ;  /* 0x8000000005ff7812 */ /* 0x000fc6000786c0ff */
[----:B------:R-:W5:Y:S01]  /*3c00*/  @P4 LDG.E R12, desc[UR20][R96.64] ;  /* 0x00000014600c4981 */ /* 0x000f62000c1e1900 */
[----:B0-----:R-:W-:Y:S02]  /*3c10*/  CS2R R14, SRZ ;  /* 0x00000000000e7805 */ /* 0x001fe4000001ff00 */
[----:B-1----:R-:W-:-:S04]  /*3c20*/  CS2R R114, SRZ ;  /* 0x0000000000727805 */ /* 0x002fc8000001ff00 */
[----:B------:R0:W5:Y:S01]  /*3c30*/  @P6 LDG.E R15, desc[UR20][R16.64] ;  /* 0x00000014100f6981 */ /* 0x000162000c1e1900 */
[C---:B------:R-:W-:Y:S02]  /*3c40*/  LOP3.LUT P6, RZ, R5.reuse, 0x4000, RZ, 0xc0, !PT ;  /* 0x0000400005ff7812 */ /* 0x040fe400078cc0ff */
[C---:B------:R-:W-:Y:S01]  /*3c50*/  LOP3.LUT P4, RZ, R5.reuse, 0x40000000, RZ, 0xc0, !PT ;  /* 0x4000000005ff7812 */ /* 0x040fe2000788c0ff */
[----:B------:R-:W4:Y:S01]  /*3c60*/  @P5 LDG.E R114, desc[UR20][R92.64] ;  /* 0x000000145c725981 */ /* 0x000f22000c1e1900 */
[C---:B------:R-:W-:Y:S02]  /*3c70*/  LOP3.LUT P5, RZ, R5.reuse, 0x20000000, RZ, 0xc0, !PT ;  /* 0x2000000005ff7812 */ /* 0x040fe400078ac0ff */
[----:B------:R-:W-:Y:S01]  /*3c80*/  LOP3.LUT R5, R5, 0xff7fffff, RZ, 0xc0, !PT ;  /* 0xff7fffff05057812 */ /* 0x000fe200078ec0ff */
[----:B------:R-:W4:Y:S01]  /*3c90*/  @P0 LDG.E R115, desc[UR20][R88.64] ;  /* 0x0000001458730981 */ /* 0x000f22000c1e1900 */
[----:B------:R-:W-:Y:S02]  /*3ca0*/  MOV R118, RZ ;  /* 0x000000ff00767202 */ /* 0x000fe40000000f00 */
[----:B------:R-:W-:Y:S01]  /*3cb0*/  LOP3.LUT P2, RZ, R35, 0x2, RZ, 0xc0, !PT ;  /* 0x0000000223ff7812 */ /* 0x000fe2000784c0ff */
[----:B------:R-:W5:Y:S02]  /*3cc0*/  @P0 LDG.E R14, desc[UR20][R90.64] ;  /* 0x000000145a0e0981 */ /* 0x000f64000c1e1900 */
[----:B------:R-:W-:-:S02]  /*3cd0*/  @P6 LOP3.LUT R5, R5, 0x800000, RZ, 0xfc, !PT ;  /* 0x0080000005056812 */ /* 0x000fc400078efcff */
[----:B------:R1:W4:Y:S02]  /*3ce0*/  @P4 LDG.E R118, desc[UR20][R68.64] ;  /* 0x0000001444764981 */ /* 0x000324000c1e1900 */
[C---:B------:R-:W-:Y:S02]  /*3cf0*/  LOP3.LUT P6, RZ, R5.reuse, 0x8000, RZ, 0xc0, !PT ;  /* 0x0000800005ff7812 */ /* 0x040fe400078cc0ff */
[----:B------:R-:W-:Y:S02]  /*3d00*/  LOP3.LUT R5, R5, 0xfeffffff, RZ, 0xc0, !PT ;  /* 0xfeffffff05057812 */ /* 0x000fe400078ec0ff */
[----:B0-----:R-:W-:Y:S01]  /*3d10*/  CS2R R16, SRZ ;  /* 0x0000000000107805 */ /* 0x001fe2000001ff00 */
[----:B------:R-:W4:Y:S01]  /*3d20*/  @P5 LDG.E R119, desc[UR20][R80.64] ;  /* 0x0000001450775981 */ /* 0x000f22000c1e1900 */
[----:B-1----:R-:W-:-:S04]  /*3d30*/  CS2R R68, SRZ ;  /* 0x0000000000447805 */ /* 0x002fc8000001ff00 */
[----:B------:R-:W5:Y:S03]  /*3d40*/  @P5 LDG.E R17, desc[UR20][R18.64] ;  /* 0x0000001412115981 */ /* 0x000f66000c1e1900 */
[----:B------:R-:W-:Y:S01]  /*3d50*/  @P6 LOP3.LUT R5, R5, 0x1000000, RZ, 0xfc, !PT ;  /* 0x0100000005056812 */ /* 0x000fe200078efcff */
[----:B------:R0:W5:Y:S03]  /*3d60*/  @P3 LDG.E R69, desc[UR20][R66.64] ;  /* 0x0000001442453981 */ /* 0x000166000c1e1900 */
[C---:B------:R-:W-:Y:S01]  /*3d70*/  LOP3.LUT P6, RZ, R5.reuse, 0x10000, RZ, 0xc0, !PT ;  /* 0x0001000005ff7812 */ /* 0x040fe200078cc0ff */
[----:B------:R-:W3:Y:S01]  /*3d80*/  @P2 LDG.E R111, desc[UR20][R100.64] ;  /* 0x00000014646f2981 */ /* 0x000ee2000c1e1900 */
[----:B------:R-:W-:-:S03]  /*3d90*/  LOP3.LUT R5, R5, 0xfdffffff, RZ, 0xc0, !PT ;  /* 0xfdffffff05057812 */ /* 0x000fc600078ec0ff */
[----:B------:R-:W5:Y:S04]  /*3da0*/  @P2 LDG.E R10, desc[UR20][R102.64] ;  /* 0x00000014660a2981 */ /* 0x000f68000c1e1900 */
[----:B------:R-:W5:Y:S04]  /*3db0*/  @P1 LDG.E R16, desc[UR20][R84.64] ;  /* 0x0000001454101981 */ /* 0x000f68000c1e1900 */
[----:B------:R-:W-:-:S04]  /*3dc0*/  @P6 LOP3.LUT R5, R5, 0x2000000, RZ, 0xfc, !PT ;  /* 0x0200000005056812 */ /* 0x000fc800078efcff */
[C---:B------:R-:W-:Y:S02]  /*3dd0*/  LOP3.LUT P6, RZ, R5.reuse, 0x20000, RZ, 0xc0, !PT ;  /* 0x0002000005ff7812 */ /* 0x040fe400078cc0ff */
[----:B------:R-:W-:-:S11]  /*3de0*/  LOP3.LUT R5, R5, 0xfbffffff, RZ, 0xc0, !PT ;  /* 0xfbffffff05057812 */ /* 0x000fd600078ec0ff */
[----:B------:R-:W-:-:S04]  /*3df0*/  @P6 LOP3.LUT R5, R5, 0x4000000, RZ, 0xfc, !PT ;  /* 0x0400000005056812 */ /* 0x000fc800078efcff */
[C---:B------:R-:W-:Y:S02]  /*3e00*/  LOP3.LUT P6, RZ, R5.reuse, 0x40000, RZ, 0xc0, !PT ;  /* 0x0004000005ff7812 */ /* 0x040fe400078cc0ff */
[----:B------:R-:W-:-:S11]  /*3e10*/  LOP3.LUT R5, R5, 0xf7ffffff, RZ, 0xc0, !PT ;  /* 0xf7ffffff05057812 */ /* 0x000fd600078ec0ff */
[----:B------:R-:W-:-:S04]  /*3e20*/  @P6 LOP3.LUT R5, R5, 0x8000000, RZ, 0xfc, !PT ;  /* 0x0800000005056812 */ /* 0x000fc800078efcff */
[C---:B------:R-:W-:Y:S02]  /*3e30*/  LOP3.LUT P6, RZ, R5.reuse, 0x80000, RZ, 0xc0, !PT ;  /* 0x0008000005ff7812 */ /* 0x040fe400078cc0ff */
[----:B------:R-:W-:-:S11]  /*3e40*/  LOP3.LUT R5, R5, 0xefffffff, RZ, 0xc0, !PT ;  /* 0xefffffff05057812 */ /* 0x000fd600078ec0ff */
[----:B------:R-:W-:-:S04]  /*3e50*/  @P6 LOP3.LUT R5, R5, 0x10000000, RZ, 0xfc, !PT ;  /* 0x1000000005056812 */ /* 0x000fc800078efcff */
[----:B------:R-:W-:Y:S02]  /*3e60*/  LOP3.LUT P6, RZ, R5, 0x100000, RZ, 0xc0, !PT ;  /* 0x0010000005ff7812 */ /* 0x000fe400078cc0ff */
[----:B0-----:R-:W-:Y:S02]  /*3e70*/  CS2R R66, SRZ ;  /* 0x0000000000427805 */ /* 0x001fe4000001ff00 */
[----:B------:R-:W-:-:S06]  /*3e80*/  CS2R R18, SRZ ;  /* 0x0000000000127805 */ /* 0x000fcc000001ff00 */
[----:B------:R0:W5:Y:S01]  /*3e90*/  @P3 LDG.E R19, desc[UR20][R20.64] ;  /* 0x0000001414133981 */ /* 0x000162000c1e1900 */
[----:B------:R-:W-:Y:S02]  /*3ea0*/  LOP3.LUT P2, RZ, R35, 0x1, RZ, 0xc0, !PT ;  /* 0x0000000123ff7812 */ /* 0x000fe4000784c0ff */
[C---:B------:R-:W-:Y:S01]  /*3eb0*/  LOP3.LUT P1, RZ, R5.reuse, 0x1000, RZ, 0xc0, !PT ;  /* 0x0000100005ff7812 */ /* 0x040fe2000782c0ff */
[----:B------:R-:W5:Y:S04]  /*3ec0*/  @P4 LDG.E R18, desc[UR20][R78.64] ;  /* 0x000000144e124981 */ /* 0x000f68000c1e1900 */
[----:B------:R-:W5:Y:S04]  /*3ed0*/  @P6 LDG.E R68, desc[UR20][R72.64] ;  /* 0x0000001448446981 */ /* 0x000f68000c1e1900 */
[----:B------:R1:W5:Y:S01]  /*3ee0*/  @P6 LDG.E R66, desc[UR20][R64.64] ;  /* 0x0000001440426981 */ /* 0x000362000c1e1900 */
[----:B------:R-:W-:-:S02]  /*3ef0*/  LOP3.LUT P6, RZ, R5, 0x10000000, RZ, 0xc0, !PT ;  /* 0x1000000005ff7812 */ /* 0x000fc400078cc0ff */
[----:B0-----:R-:W-:Y:S01]  /*3f00*/  CS2R R20, SRZ ;  /* 0x0000000000147805 */ /* 0x001fe2000001ff00 */
[----:B------:R-:W5:Y:S05]  /*3f10*/  @P2 LDG.E R67, desc[UR20][R74.64] ;  /* 0x000000144a432981 */ /* 0x000f6a000c1e1900 */
[----:B------:R-:W5:Y:S01]  /*3f20*/  @P2 LDG.E R20, desc[UR20][R76.64] ;  /* 0x000000144c142981 */ /* 0x000f62000c1e1900 */
[----:B-1----:R-:W-:-:S04]  /*3f30*/  CS2R R64, SRZ ;  /* 0x0000000000407805 */ /* 0x002fc8000001ff00 */
[----:B------:R-:W5:Y:S04]  /*3f40*/  @P6 LDG.E R21, desc[UR20][R70.64] ;  /* 0x0000001446156981 */ /* 0x000f68000c1e1900 */
[----:B------:R0:W5:Y:S01]  /*3f50*/  @P6 LDG.E R64, desc[UR20][R62.64] ;  /* 0x000000143e406981 */ /* 0x000162000c1e1900 */
[----:B------:R-:W-:Y:S02]  /*3f60*/  LOP3.LUT P6, RZ, R5, 0x8000000, RZ, 0xc0, !PT ;  /* 0x0800000005ff7812 */ /* 0x000fe400078cc0ff */
[----:B0-----:R-:W-:-:S11]  /*3f70*/  CS2R R62, SRZ ;  /* 0x00000000003e7805 */ /* 0x001fd6000001ff00 */
[----:B------:R0:W5:Y:S04]  /*3f80*/  @P6 LDG.E R65, desc[UR20][R22.64] ;  /* 0x0000001416416981 */ /* 0x000168000c1e1900 */
[----:B------:R1:W5:Y:S01]  /*3f90*/  @P6 LDG.E R63, desc[UR20][R60.64] ;  /* 0x000000143c3f6981 */ /* 0x000362000c1e1900 */
[----:B------:R-:W-:Y:S02]  /*3fa0*/  LOP3.LUT P6, RZ, R5, 0x4000000, RZ, 0xc0, !PT ;  /* 0x0400000005ff7812 */ /* 0x000fe400078cc0ff */
[----:B0-----:R-:W-:Y:S02]  /*3fb0*/  CS2R R22, SRZ ;  /* 0x0000000000167805 */ /* 0x001fe4000001ff00 */
[----:B-1----:R-:W-:-:S09]  /*3fc0*/  CS2R R60, SRZ ;  /* 0x00000000003c7805 */ /* 0x002fd2000001ff00 */
[----:B------:R0:W5:Y:S04]  /*3fd0*/  @P6 LDG.E R22, desc[UR20][R58.64] ;  /* 0x000000143a166981 */ /* 0x000168000c1e1900 */
[----:B------:R1:W5:Y:S01]  /*3fe0*/  @P6 LDG.E R61, desc[UR20][R56.64] ;  /* 0x00000014383d6981 */ /* 0x000362000c1e1900 */
[----:B------:R-:W-:Y:S02]  /*3ff0*/  LOP3.LUT P6, RZ, R5, 0x2000000, RZ, 0xc0, !PT ;  /* 0x0200000005ff7812 */ /* 0x000fe400078cc0ff */
[----:B0-----:R-:W-:-:S11]  /*4000*/  CS2R R58, SRZ ;  /* 0x00000000003a7805 */ /* 0x001fd6000001ff00 */
[----:B------:R-:W5:Y:S04]  /*4010*/  @P6 LDG.E R62, desc[UR20][R54.64] ;  /* 0x00000014363e6981 */ /* 0x000f68000c1e1900 */
[----:B------:R0:W5:Y:S01]  /*4020*/  @P6 LDG.E R60, desc[UR20][R52.64] ;  /* 0x00000014343c6981 */ /* 0x000162000c1e1900 */
[----:B------:R-:W-:Y:S02]  /*4030*/  LOP3.LUT P6, RZ, R5, 0x1000000, RZ, 0xc0, !PT ;  /* 0x0100000005ff7812 */ /* 0x000fe400078cc0ff */
[----:B-1----:R-:W-:-:S06]  /*4040*/  CS2R R56, SRZ ;  /* 0x0000000000387805 */ /* 0x002fcc000001ff00 */
[----:B------:R-:W5:Y:S05]  /*4050*/  @P1 LDG.E R56, desc[UR20][R36.64] ;  /* 0x0000001424381981 */ /* 0x000f6a000c1e1900 */
[----:B------:R-:W5:Y:S04]  /*4060*/  @P6 LDG.E R23, desc[UR20][R48.64] ;  /* 0x0000001430176981 */ /* 0x000f68000c1e1900 */
[----:B------:R1:W5:Y:S01]  /*4070*/  @P6 LDG.E R58, desc[UR20][R46.64] ;  /* 0x000000142e3a6981 */ /* 0x000362000c1e1900 */
[----:B------:R-:W-:Y:S01]  /*4080*/  LOP3.LUT P6, RZ, R5, 0x800000, RZ, 0xc0, !PT ;  /* 0x0080000005ff7812 */ /* 0x000fe200078cc0ff */
[----:B0-----:R-:W-:-:S12]  /*4090*/  HFMA2.MMA R52, -RZ, RZ, 0, 0 ;  /* 0x00000000ff347435 */ /* 0x001fd800000001ff */
[----:B------:R-:W5:Y:S04]  /*40a0*/  @P6 LDG.E R59, desc[UR20][R44.64] ;  /* 0x000000142c3b6981 */ /* 0x000f68000c1e1900 */
[----:B------:R-:W5:Y:S01]  /*40b0*/  @P6 LDG.E R57, desc[UR20][R42.64] ;  /* 0x000000142a396981 */ /* 0x000f62000c1e1900 */
[----:B------:R-:W-:-:S13]  /*40c0*/  LOP3.LUT P6, RZ, R5, 0x400000, RZ, 0xc0, !PT ;  /* 0x0040000005ff7812 */ /* 0x000fda00078cc0ff */
[----:B------:R-:W5:Y:S01]  /*40d0*/  @P6 LDG.E R52, desc[UR20][R32.64] ;  /* 0x0000001420346981 */ /* 0x000f62000c1e1900 */
[----:B------:R-:W-:Y:S02]  /*40e0*/  LOP3.LUT P0, RZ, R5, 0x2000, RZ, 0xc0, !PT ;  /* 0x0000200005ff7812 */ /* 0x000fe4000780c0ff */
[----:B-1----:R-:W-:Y:S02]  /*40f0*/  CS2R R46, SRZ ;  /* 0x00000000002e7805 */ /* 0x002fe4000001ff00 */
[----:B------:R-:W-:Y:S01]  /*4100*/  CS2R R54, SRZ ;  /* 0x0000000000367805 */ /* 0x000fe2000001ff00 */
[----:B------:R-:W-:Y:S03]  /*4110*/  BSSY B0, `(.L_x_192) ;  /* 0x000001e000007945 */ /* 0x000fe60003800000 */
[----:B------:R-:W5:Y:S04]  /*4120*/  @P6 LDG.E R47, desc[UR20][R30.64] ;  /* 0x000000141e2f6981 */ /* 0x000f68000c1e1900 */
[----:B------:R0:W5:Y:S04]  /*4130*/  @P1 LDG.E R54, desc[UR20][R28.64] ;  /* 0x000000141c361981 */ /* 0x000168000c1e1900 */
[----:B--2---:R1:W-:Y:S04]  /*4140*/  STL [R1+0x24], R110 ;  /* 0x0000246e01007387 */ /* 0x0043e80000100800 */
[----:B------:R1:W5:Y:S04]  /*4150*/  @P0 LDG.E R46, desc[UR20][R40.64] ;  /* 0x00000014282e0981 */ /* 0x000368000c1e1900 */
[----:B------:R1:W5:Y:S01]  /*4160*/  @P0 LDG.E R55, desc[UR20][R38.64] ;  /* 0x0000001426370981 */ /* 0x000362000c1e1900 */
[----:B------:R-:W-:-:S02]  /*4170*/  ISETP.GT.U32.AND P0, PT, R7, 0x1bf, PT ;  /* 0x000001bf0700780c */ /* 0x000fc40003f04070 */
[----:B0-----:R-:W-:Y:S02]  /*4180*/  CS2R R28, SRZ ;  /* 0x00000000001c7805 */ /* 0x001fe4000001ff00 */
[----:B------:R-:W-:Y:S01]  /*4190*/  CS2R R30, SRZ ;  /* 0x00000000001e7805 */ /* 0x000fe2000001ff00 */
[----:B---3--:R1:W-:Y:S04]  /*41a0*/  STL [R1+0x20], R111 ;  /* 0x0000206f01007387 */ /* 0x0083e80000100800 */
[----:B------:R1:W-:Y:S04]  /*41b0*/  STL [R1+0x1c], R112 ;  /* 0x00001c7001007387 */ /* 0x0003e80000100800 */
[----:B------:R1:W-:Y:S04]  /*41c0*/  STL [R1+0x18], R113 ;  /* 0x0000187101007387 */ /* 0x0003e80000100800 */
[----:B----4-:R1:W-:Y:S04]  /*41d0*/  STL [R1+0x14], R114 ;  /* 0x0000147201007387 */ /* 0x0103e80000100800 */
[----:B------:R1:W-:Y:S04]  /*41e0*/  STL [R1+0x10], R115 ;  /* 0x0000107301007387 */ /* 0x0003e80000100800 */
[----:B------:R1:W-:Y:S04]  /*41f0*/  STL [R1+0xc], R116 ;  /* 0x00000c7401007387 */ /* 0x0003e80000100800 */
[----:B------:R1:W-:Y:S04]  /*4200*/  STL [R1+0x8], R117 ;  /* 0x0000087501007387 */ /* 0x0003e80000100800 */
[----:B------:R1:W-:Y:S04]  /*4210*/  STL [R1+0x4], R119 ;  /* 0x0000047701007387 */ /* 0x0003e80000100800 */
[----:B------:R1:W-:Y:S01]  /*4220*/  STL [R1], R118 ;  /* 0x0000007601007387 */ /* 0x0003e20000100800 */
[----:B------:R-:W-:Y:S05]  /*4230*/  @P0 BRA `(.L_x_193) ;  /* 0x00000000002c0947 */ /* 0x000fea0003800000 */
[----:B------:R-:W-:Y:S01]  /*4240*/  ULDC.U8 UR5, c[0x0][0x2a4] ;  /* 0x0000a90000057ab9 */ /* 0x000fe20000000000 */
[----:B------:R-:W-:Y:S02]  /*4250*/  IADD3 R33, R34, UR18, RZ ;  /* 0x0000001222217c10 */ /* 0x000fe4000fffe0ff */
[----:B------:R-:W-:Y:S02]  /*4260*/  ISETP.NE.AND P0, PT, RZ, UR5, PT ;  /* 0x00000005ff007c0c */ /* 0x000fe4000bf05270 */
[----:B------:R-:W-:-:S11]  /*4270*/  SHF.R.S32.HI R32, RZ, 0x1f, R33 ;  /* 0x0000001fff207819 */ /* 0x000fd60000011421 */
[----:B------:R-:W0:Y:S02]  /*4280*/  @P0 LDC.64 R28, c[0x0][0x240] ;  /* 0x00009000ff1c0b82 */ /* 0x000e240000000a00 */
[----:B0-----:R-:W-:-:S04]  /*4290*/  @P0 LEA R28, P1, R33, R28, 0x2 ;  /* 0x0000001c211c0211 */ /* 0x001fc800078210ff */
[----:B------:R-:W-:-:S05]  /*42a0*/  @P0 LEA.HI.X R29, R33, R29, R32, 0x2, P1 ;  /* 0x0000001d211d0211 */ /* 0x000fca00008f1420 */
[----:B------:R0:W5:Y:S02]  /*42b0*/  @P0 LDG.E.64 R30, desc[UR20][R28.64] ;  /* 0x000000141c1e0981 */ /* 0x000164000c1e1b00 */
[----:B0-----:R-:W0:Y:S02]  /*42c0*/  LDC.64 R28, c[0x0][0x238] ;  /* 0x00008e00ff1c7b82 */ /* 0x001e240000000a00 */
[----:B0-----:R-:W-:-:S06]  /*42d0*/  IMAD.WIDE R28, R33, 0x4, R28 ;  /* 0x00000004211c7825 */ /* 0x001fcc00078e021c */
[----:B------:R-:W5:Y:S02]  /*42e0*/  LDG.E.64 R28, desc[UR20][R28.64] ;  /* 0x000000141c1c7981 */ /* 0x000f64000c1e1b00 */
.L_x_193:
[----:B------:R-:W-:Y:S05]  /*42f0*/  BSYNC B0 ;  /* 0x0000000000007941 */ /* 0x000fea0003800000 */
.L_x_192:
[----:B------:R-:W2:Y:S01]  /*4300*/  LDL R34, [R1+0x44] ;  /* 0x0000440001227983 */ /* 0x000ea20000100800 */
[----:B------:R-:W-:-:S03]  /*4310*/  ULDC.U8 UR5, c[0x0][0x2a4] ;  /* 0x0000a90000057ab9 */ /* 0x000fc60000000000 */
[----:B------:R-:W3:Y:S01]  /*4320*/  LDL R37, [R1+0x40] ;  /* 0x0000400001257983 */ /* 0x000ee20000100800 */
[----:B------:R-:W-:Y:S02]  /*4330*/  ISETP.NE.AND P1, PT, RZ, UR5, PT ;  /* 0x00000005ff007c0c */ /* 0x000fe4000bf25270 */
[C---:B-----5:R-:W-:Y:S02]  /*4340*/  PRMT R32, R50.reuse, 0x7632, R32 ;  /* 0x0000763232207816 */ /* 0x060fe40000000020 */
[----:B------:R-:W-:Y:S02]  /*4350*/  SHF.L.U32 R33, R50, 0x10, RZ ;  /* 0x0000001032217819 */ /* 0x000fe400000006ff */
[----:B------:R-:W-:Y:S02]  /*4360*/  SHF.L.U32 R32, R32, 0x10, RZ ;  /* 0x0000001020207819 */ /* 0x000fe400000006ff */
[----:B-1----:R-:W-:Y:S01]  /*4370*/  PRMT R40, R51, 0x7632, R40 ;  /* 0x0000763233287816 */ /* 0x002fe20000000028 */
[----:B------:R-:W-:-:S02]  /*4380*/  FADD.FTZ R33, R33, -UR23 ;  /* 0x8000001721217e21 */ /* 0x000fc40008010000 */
[----:B------:R-:W-:Y:S01]  /*4390*/  FADD.FTZ R32, R32, -UR23 ;  /* 0x8000001720207e21 */ /* 0x000fe20008010000 */
[----:B------:R-:W-:Y:S01]  /*43a0*/  SHF.L.U32 R40, R40, 0x10, RZ ;  /* 0x0000001028287819 */ /* 0x000fe200000006ff */
[----:B------:R-:W-:Y:S02]  /*43b0*/  FMUL.FTZ R33, R33, UR24 ;  /* 0x0000001821217c20 */ /* 0x000fe40008410000 */
[----:B------:R-:W-:Y:S01]  /*43c0*/  FMUL.FTZ R32, R32, UR24 ;  /* 0x0000001820207c20 */ /* 0x000fe20008410000 */
[C---:B--2---:R-:W-:Y:S02]  /*43d0*/  PRMT R35, R34.reuse, 0x7632, R35 ;  /* 0x0000763222237816 */ /* 0x044fe40000000023 */
[----:B------:R-:W-:Y:S02]  /*43e0*/  SHF.L.U32 R39, R34, 0x10, RZ ;  /* 0x0000001022277819 */ /* 0x000fe400000006ff */
[----:B------:R-:W-:Y:S02]  /*43f0*/  SHF.L.U32 R34, R51, 0x10, RZ ;  /* 0x0000001033227819 */ /* 0x000fe400000006ff */
[----:B---3--:R-:W-:-:S02]  /*4400*/  PRMT R36, R37, 0x7632, R36 ;  /* 0x0000763225247816 */ /* 0x008fc40000000024 */
[----:B------:R-:W-:Y:S01]  /*4410*/  SHF.L.U32 R38, R37, 0x10, RZ ;  /* 0x0000001025267819 */ /* 0x000fe200000006ff */
[----:B------:R-:W-:Y:S01]  /*4420*/  FADD.FTZ R34, R34, -UR23 ;  /* 0x8000001722227e21 */ /* 0x000fe20008010000 */
[----:B------:R-:W-:Y:S02]  /*4430*/  SHF.L.U32 R35, R35, 0x10, RZ ;  /* 0x0000001023237819 */ /* 0x000fe400000006ff */
        /* <DEDUP_REMOVED lines=21> */
.L_x_194:
[----:B------:R-:W-:Y:S01]  /*4590*/  FMUL.FTZ R34, R39, R28 ;  /* 0x0000001c27227220 */ /* 0x000fe20000410000 */
[----:B------:R-:W-:Y:S01]  /*45a0*/  FADD.FTZ R43, R40, -UR23 ;  /* 0x80000017282b7e21 */ /* 0x000fe20008010000 */
[----:B------:R-:W-:Y:S01]  /*45b0*/  FFMA.FTZ R40, R33, R39, RZ ;  /* 0x0000002721287223 */ /* 0x000fe200000100ff */
        /* <DEDUP_REMOVED lines=18> */
[----:B-1----:R-:W-:Y:S01]  /*46e0*/  FADD.FTZ R72, -R49, 1 ;  /* 0x3f80000031487421 */ /* 0x002fe20000010100 */
[----:B------:R-:W-:Y:S02]  /*46f0*/  FMUL.FTZ R38, R38, R49 ;  /* 0x0000003126267220 */ /* 0x000fe40000410000 */
[----:B------:R-:W-:Y:S01]  /*4700*/  FMUL.FTZ R36, R36, R71 ;  /* 0x0000004724247220 */ /* 0x000fe20000410000 */
[----:B------:R-:W-:-:S04]  /*4710*/  FFMA.FTZ R43, R43, R72, 1 ;  /* 0x3f8000002b2b7423 */ /* 0x000fc80000010048 */
[----:B------:R-:W-:-:S07]  /*4720*/  FMUL.FTZ R38, R38, R43 ;  /* 0x0000002b26267220 */ /* 0x000fce0000410000 */
.L_x_195:
[----:B------:R-:W-:Y:S01]  /*4730*/  FADD.FTZ R43, RZ, R39 ;  /* 0x00000027ff2b7221 */ /* 0x000fe20000010000 */
[----:B------:R-:W-:Y:S01]  /*4740*/  FFMA.FTZ R44, R32, R41, R33 ;  /* 0x00000029202c7223 */ /* 0x000fe20000010021 */
[----:B------:R-:W-:Y:S01]  /*4750*/  FFMA.FTZ R33, R37, R38, R40 ;  /* 0x0000002625217223 */ /* 0x000fe20000010028 */
[----:B------:R-:W-:Y:S01]  /*4760*/  FMUL.FTZ R39, R38, R28 ;  /* 0x0000001c26277220 */ /* 0x000fe20000410000 */
[----:B------:R-:W-:Y:S01]  /*4770*/  FADD.FTZ R38, R43, R38 ;  /* 0x000000262b267221 */ /* 0x000fe20000010000 */
[----:B------:R-:W-:Y:S01]  /*4780*/  FFMA.FTZ R43, R32, R35, RZ ;  /* 0x00000023202b7223 */ /* 0x000fe200000100ff */
[----:B------:R-:W-:Y:S01]  /*4790*/  FADD.FTZ R35, RZ, R35 ;  /* 0x00000023ff237221 */ /* 0x000fe20000010000 */
[----:B------:R-:W-:Y:S01]  /*47a0*/  PRMT R40, R8, 0x7632, R40 ;  /* 0x0000763208287816 */ /* 0x000fe20000000028 */
[----:B------:R-:W-:Y:S01]  /*47b0*/  FADD.FTZ R42, R41, R42 ;  /* 0x0000002a292a7221 */ /* 0x000fe20000010000 */
[----:B------:R-:W-:Y:S01]  /*47c0*/  FFMA.FTZ R41, R37, R39, R44 ;  /* 0x0000002725297223 */ /* 0x000fe2000001002c */
[----:B------:R-:W-:Y:S01]  /*47d0*/  FFMA.FTZ R32, R34, R36, R43 ;  /* 0x0000002422207223 */ /* 0x000fe2000001002b */
[----:B------:R-:W-:Y:S01]  /*47e0*/  FADD.FTZ R35, R35, R36 ;  /* 0x0000002423237221 */ /* 0x000fe20000010000 */
[----:B------:R-:W-:Y:S01]  /*47f0*/  FMUL.FTZ R37, R36, R29 ;  /* 0x0000001d24257220 */ /* 0x000fe20000410000 */
[----:B------:R-:W-:Y:S01]  /*4800*/  SHF.L.U32 R36, R8, 0x10, RZ ;  /* 0x0000001008247819 */ /* 0x000fe200000006ff */
[----:B------:R-:W-:Y:S01]  /*4810*/  FADD.FTZ R42, R42, R39 ;  /* 0x000000272a2a7221 */ /* 0x000fe20000010000 */
[----:B------:R-:W-:Y:S01]  /*4820*/  SHF.L.U32 R40, R40, 0x10, RZ ;  /* 0x0000001028287819 */ /* 0x000fe200000006ff */
[----:B------:R-:W-:Y:S01]  /*4830*/  FFMA.FTZ R39, R34, R37, R41 ;  /* 0x0000002522277223 */ /* 0x000fe20000010029 */
[C---:B------:R-:W-:Y:S01]  /*4840*/  PRMT R34, R109.reuse, 0x7632, R34 ;  /* 0x000076326d227816 */ /* 0x040fe20000000022 */
        /* <DEDUP_REMOVED lines=25> */
.L_x_196:
[----:B------:R-:W-:Y:S01]  /*49e0*/  FMUL.FTZ R44, R41, R28 ;  /* 0x0000001c292c7220 */ /* 0x000fe20000410000 */
[C---:B------:R-:W-:Y:S01]  /*49f0*/  FFMA.FTZ R33, R40.reuse, R41, R33 ;  /* 0x0000002928217223 */ /* 0x040fe20000010021 */
[----:B------:R-:W-:Y:S01]  /*4a00*/  FADD.FTZ R43, R37, R42 ;  /* 0x0000002a252b7221 */ /* 0x000fe20000010000 */
[----:B------:R-:W-:Y:S01]  /*4a10*/  FADD.FTZ R35, R35, R36 ;  /* 0x0000002423237221 */ /* 0x000fe20000010000 */
[----:B------:R-:W-:Y:S01]  /*4a20*/  FFMA.FTZ R39, R40, R44, R39 ;  /* 0x0000002c28277223 */ /* 0x000fe20000010027 */
[C---:B------:R-:W-:Y:S01]  /*4a30*/  PRMT R40, R9.reuse, 0x7632, R40 ;  /* 0x0000763209287816 */ /* 0x040fe20000000028 */
[----:B------:R-:W-:Y:S01]  /*4a40*/  FFMA.FTZ R32, R34, R36, R32 ;  /* 0x0000002422207223 */ /* 0x000fe20000010020 */
[----:B------:R-:W-:Y:S01]  /*4a50*/  FMUL.FTZ R37, R36, R29 ;  /* 0x0000001d24257220 */ /* 0x000fe20000410000 */
[----:B------:R-:W-:Y:S01]  /*4a60*/  SHF.L.U32 R36, R9, 0x10, RZ ;  /* 0x0000001009247819 */ /* 0x000fe200000006ff */
[----:B------:R-:W-:Y:S01]  /*4a70*/  FADD.FTZ R44, R43, R44 ;  /* 0x0000002c2b2c7221 */ /* 0x000fe20000010000 */
[----:B------:R-:W-:Y:S01]  /*4a80*/  SHF.L.U32 R40, R40, 0x10, RZ ;  /* 0x0000001028287819 */ /* 0x000fe200000006ff */
[----:B------:R-:W-:Y:S01]  /*4a90*/  FFMA.FTZ R39, R34, R37, R39 ;  /* 0x0000002522277223 */ /* 0x000fe20000010027 */
[----:B------:R-:W-:Y:S01]  /*4aa0*/  PRMT R34, R110, 0x7632, R34 ;  /* 0x000076326e227816 */ /* 0x000fe20000000022 */
[----:B------:R-:W-:Y:S01]  /*4ab0*/  FADD.FTZ R42, R36, -UR23 ;  /* 0x80000017242a7e21 */ /* 0x000fe20008010000 */
[----:B------:R-:W-:Y:S01]  /*4ac0*/  FADD.FTZ R38, R38, R41 ;  /* 0x0000002926267221 */ /* 0x000fe20000010000 */
[----:B------:R-:W-:Y:S01]  /*4ad0*/  FADD.FTZ R43, R40, -UR23 ;  /* 0x80000017282b7e21 */ /* 0x000fe20008010000 */
        /* <DEDUP_REMOVED lines=23> */
.L_x_197:
[----:B------:R-:W-:Y:S01]  /*4c50*/  FMUL.FTZ R42, R41, R28 ;  /* 0x0000001c292a7220 */ /* 0x000fe20000410000 */
[C---:B------:R-:W-:Y:S01]  /*4c60*/  FFMA.FTZ R33, R40.reuse, R41, R33 ;  /* 0x0000002928217223 */ /* 0x040fe20000010021 */
[----:B------:R-:W-:Y:S01]  /*4c70*/  FADD.FTZ R43, R37, R44 ;  /* 0x0000002c252b7221 */ /* 0x000fe20000010000 */
[----:B------:R-:W-:Y:S01]  /*4c80*/  FADD.FTZ R35, R35, R36 ;  /* 0x0000002423237221 */ /* 0x000fe20000010000 */
[----:B------:R-:W-:Y:S01]  /*4c90*/  FFMA.FTZ R39, R40, R42, R39 ;  /* 0x0000002a28277223 */ /* 0x000fe20000010027 */
[----:B------:R-:W-:Y:S01]  /*4ca0*/  PRMT R40, R10, 0x7632, R40 ;  /* 0x000076320a287816 */ /* 0x000fe20000000028 */
        /* <DEDUP_REMOVED lines=33> */
.L_x_198:
        /* <DEDUP_REMOVED lines=39> */
.L_x_199:
        /* <DEDUP_REMOVED lines=39> */
.L_x_200:
        /* <DEDUP_REMOVED lines=39> */
.L_x_201:
        /* <DEDUP_REMOVED lines=39> */
.L_x_202:
        /* <DEDUP_REMOVED lines=39> */
.L_x_203:
        /* <DEDUP_REMOVED lines=39> */
.L_x_204:
        /* <DEDUP_REMOVED lines=12> */
[C---:B------:R-:W-:Y:S01]  /*5e20*/  PRMT R34, R119.reuse, 0x7632, R34 ;  /* 0x0000763277227816 */ /* 0x040fe20000000022 */
        /* <DEDUP_REMOVED lines=26> */
.L_x_205:
        /* <DEDUP_REMOVED lines=39> */
.L_x_206:
[----:B------:R-:W-:Y:S01]  /*6240*/  FMUL.FTZ R44, R41, R28 ;  /* 0x0000001c292c7220 */ /* 0x000fe20000410000 */
[----:B------:R-:W-:Y:S01]  /*6250*/  FFMA.FTZ R118, R40, R41, R33 ;  /* 0x0000002928767223 */ /* 0x000fe20000010021 */
[----:B------:R-:W-:Y:S01]  /*6260*/  FADD.FTZ R119, R38, R41 ;  /* 0x0000002926777221 */ /* 0x000fe20000010000 */
[----:B------:R-:W-:Y:S01]  /*6270*/  FFMA.FTZ R38, R34, R36, R32 ;  /* 0x0000002422267223 */ /* 0x000fe20000010020 */
[----:B------:R-:W-:Y:S01]  /*6280*/  FFMA.FTZ R39, R40, R44, R39 ;  /* 0x0000002c28277223 */ /* 0x000fe20000010027 */
[----:B------:R-:W-:Y:S01]  /*6290*/  FADD.FTZ R40, R35, R36 ;  /* 0x0000002423287221 */ /* 0x000fe20000010000 */
[C---:B------:R-:W-:Y:S01]  /*62a0*/  PRMT R33, R19.reuse, 0x7632, R33 ;  /* 0x0000763213217816 */ /* 0x040fe20000000021 */
[----:B------:R-:W-:Y:S01]  /*62b0*/  FMUL.FTZ R35, R36, R29 ;  /* 0x0000001d24237220 */ /* 0x000fe20000410000 */
[----:B------:R-:W-:Y:S01]  /*62c0*/  SHF.L.U32 R32, R19, 0x10, RZ ;  /* 0x0000001013207819 */ /* 0x000fe200000006ff */
[----:B------:R-:W-:Y:S01]  /*62d0*/  FADD.FTZ R37, R37, R42 ;  /* 0x0000002a25257221 */ /* 0x000fe20000010000 */
[----:B------:R0:W-:Y:S01]  /*62e0*/  STL [R1+0x7c], R40 ;  /* 0x00007c2801007387 */ /* 0x0001e20000100800 */
[----:B------:R-:W-:Y:S01]  /*62f0*/  SHF.L.U32 R33, R33, 0x10, RZ ;  /* 0x0000001021217819 */ /* 0x000fe200000006ff */
[----:B------:R-:W-:Y:S01]  /*6300*/  FFMA.FTZ R43, R34, R35, R39 ;  /* 0x00000023222b7223 */ /* 0x000fe20000010027 */
[----:B------:R-:W-:Y:S01]  /*6310*/  PRMT R34, R69, 0x7632, R34 ;  /* 0x0000763245227816 */ /* 0x000fe20000000022 */
[----:B------:R0:W-:Y:S01]  /*6320*/  STL [R1+0x78], R38 ;  /* 0x0000782601007387 */ /* 0x0001e20000100800 */
[----:B------:R-:W-:Y:S01]  /*6330*/  FADD.FTZ R44, R37, R44 ;  /* 0x0000002c252c7221 */ /* 0x000fe20000010000 */
[----:B------:R-:W-:Y:S01]  /*6340*/  FADD.FTZ R36, R32, -UR23 ;  /* 0x8000001720247e21 */ /* 0x000fe20008010000 */
[----:B------:R-:W-:Y:S01]  /*6350*/  FADD.FTZ R37, R33, -UR23 ;  /* 0x8000001721257e21 */ /* 0x000fe20008010000 */
[----:B------:R-:W-:-:S02]  /*6360*/  SHF.L.U32 R32, R34, 0x10, RZ ;  /* 0x0000001022207819 */ /* 0x000fc400000006ff */
[----:B------:R-:W-:Y:S01]  /*6370*/  FMUL.FTZ R34, R36, UR24 ;  /* 0x0000001824227c20 */ /* 0x000fe20008410000 */
[----:B------:R-:W-:Y:S01]  /*6380*/  SHF.L.U32 R33, R69, 0x10, RZ ;  /* 0x0000001045217819 */ /* 0x000fe200000006ff */
[----:B------:R-:W-:Y:S01]  /*6390*/  FMUL.FTZ R36, R37, UR24 ;  /* 0x0000001825247c20 */ /* 0x000fe20008410000 */
        /* <DEDUP_REMOVED lines=19> */
.L_x_207:
[C---:B0-----:R-:W-:Y:S01]  /*64d0*/  PRMT R38, R20.reuse, 0x7632, R38 ;  /* 0x0000763214267816 */ /* 0x041fe20000000026 */
        /* <DEDUP_REMOVED lines=12> */
[----:B------:R-:W-:Y:S01]  /*65a0*/  FMUL.FTZ R41, R32, R29 ;  /* 0x0000001d20297220 */ /* 0x000fe20000410000 */
[----:B------:R-:W-:Y:S01]  /*65b0*/  PRMT R44, R68, 0x7632, R44 ;  /* 0x00007632442c7816 */ /* 0x000fe2000000002c */
[----:B------:R-:W-:Y:S01]  /*65c0*/  FMUL.FTZ R40, R42, UR24 ;  /* 0x000000182a287c20 */ /* 0x000fe20008410000 */
        /* <DEDUP_REMOVED lines=19> */
.L_x_208:
        /* <DEDUP_REMOVED lines=34> */
.L_x_209:
[C---:B------:R-:W-:Y:S01]  /*6920*/  PRMT R71, R21.reuse, 0x7632, R71 ;  /* 0x0000763215477816 */ /* 0x040fe20000000047 */
[----:B------:R-:W-:Y:S01]  /*6930*/  FFMA.FTZ R48, R40, R45, R48 ;  /* 0x0000002d28307223 */ /* 0x000fe20000010030 */
[----:B------:R-:W-:Y:S01]  /*6940*/  SHF.L.U32 R70, R21, 0x10, RZ ;  /* 0x0000001015467819 */ /* 0x000fe200000006ff */
[----:B------:R-:W-:Y:S01]  /*6950*/  FMUL.FTZ R49, R41, R28 ;  /* 0x0000001c29317220 */ /* 0x000fe20000410000 */
[----:B------:R-:W-:Y:S01]  /*6960*/  SHF.L.U32 R71, R71, 0x10, RZ ;  /* 0x0000001047477819 */ /* 0x000fe200000006ff */
[----:B------:R-:W-:Y:S01]  /*6970*/  FADD.FTZ R35, R45, R35 ;  /* 0x000000232d237221 */ /* 0x000fe20000010000 */
[----:B------:R-:W-:Y:S01]  /*6980*/  PRMT R53, R64, 0x7632, R53 ;  /* 0x0000763240357816 */ /* 0x000fe20000000035 */
[----:B------:R-:W-:Y:S01]  /*6990*/  FADD.FTZ R70, R70, -UR23 ;  /* 0x8000001746467e21 */ /* 0x000fe20008010000 */
[----:B------:R-:W-:Y:S01]  /*69a0*/  FFMA.FTZ R48, R43, R49, R48 ;  /* 0x000000312b307223 */ /* 0x000fe20000010030 */
[----:B------:R-:W-:Y:S01]  /*69b0*/  FADD.FTZ R71, R71, -UR23 ;  /* 0x8000001747477e21 */ /* 0x000fe20008010000 */
[----:B------:R-:W-:Y:S01]  /*69c0*/  FADD.FTZ R49, R35, R49 ;  /* 0x0000003123317221 */ /* 0x000fe20000010000 */
[----:B------:R-:W-:Y:S01]  /*69d0*/  SHF.L.U32 R45, R64, 0x10, RZ ;  /* 0x00000010402d7819 */ /* 0x000fe200000006ff */
[----:B------:R-:W-:Y:S01]  /*69e0*/  FMUL.FTZ R70, R70, UR24 ;  /* 0x0000001846467c20 */ /* 0x000fe20008410000 */
[----:B------:R-:W-:Y:S01]  /*69f0*/  PRMT R35, R65, 0x7632, R35 ;  /* 0x0000763241237816 */ /* 0x000fe20000000023 */
[----:B------:R-:W-:Y:S01]  /*6a00*/  FMUL.FTZ R72, R42, R29 ;  /* 0x0000001d2a487220 */ /* 0x000fe20000410000 */
        /* <DEDUP_REMOVED lines=21> */
.L_x_210:
[----:B------:R-:W-:Y:S01]  /*6b60*/  SHF.L.U32 R35, R35, 0x10, RZ ;  /* 0x0000001023237819 */ /* 0x000fe200000006ff */
[----:B------:R-:W-:Y:S01]  /*6b70*/  FFMA.FTZ R48, R44, R72, R48 ;  /* 0x000000482c307223 */ /* 0x000fe20000010030 */
[----:B------:R-:W-:Y:S01]  /*6b80*/  SHF.L.U32 R74, R65, 0x10, RZ ;  /* 0x00000010414a7819 */ /* 0x000fe200000006ff */
[----:B------:R-:W-:Y:S01]  /*6b90*/  FMUL.FTZ R75, R45, R28 ;  /* 0x0000001c2d4b7220 */ /* 0x000fe20000410000 */
[----:B------:R-:W-:Y:S01]  /*6ba0*/  FADD.FTZ R49, R72, R49 ;  /* 0x0000003148317221 */ /* 0x000fe20000010000 */
[----:B------:R-:W-:Y:S01]  /*6bb0*/  FADD.FTZ R35, R35, -UR23 ;  /* 0x8000001723237e21 */ /* 0x000fe20008010000 */
[----:B------:R-:W-:Y:S01]  /*6bc0*/  PRMT R73, R63, 0x7632, R73 ;  /* 0x000076323f497816 */ /* 0x000fe20000000049 */
[----:B------:R-:W-:Y:S01]  /*6bd0*/  FADD.FTZ R74, R74, -UR23 ;  /* 0x800000174a4a7e21 */ /* 0x000fe20008010000 */
[----:B------:R-:W-:Y:S01]  /*6be0*/  FFMA.FTZ R48, R70, R75, R48 ;  /* 0x0000004b46307223 */ /* 0x000fe20000010030 */
[----:B------:R-:W-:Y:S01]  /*6bf0*/  FMUL.FTZ R79, R35, UR24 ;  /* 0x00000018234f7c20 */ /* 0x000fe20008410000 */
[----:B------:R-:W-:Y:S01]  /*6c00*/  FADD.FTZ R75, R49, R75 ;  /* 0x0000004b314b7221 */ /* 0x000fe20000010000 */
[----:B------:R-:W-:Y:S01]  /*6c10*/  SHF.L.U32 R72, R63, 0x10, RZ ;  /* 0x000000103f487819 */ /* 0x000fe200000006ff */
[----:B------:R-:W-:Y:S01]  /*6c20*/  FMUL.FTZ R74, R74, UR24 ;  /* 0x000000184a4a7c20 */ /* 0x000fe20008410000 */
[----:B------:R-:W-:Y:S01]  /*6c30*/  SHF.L.U32 R73, R73, 0x10, RZ ;  /* 0x0000001049497819 */ /* 0x000fe200000006ff */
[----:B------:R0:W-:Y:S01]  /*6c40*/  STL [R1+0x34], R79 ;  /* 0x0000344f01007387 */ /* 0x0001e20000100800 */
[----:B------:R-:W-:Y:S01]  /*6c50*/  FMUL.FTZ R49, R53, R29 ;  /* 0x0000001d35317220 */ /* 0x000fe20000410000 */
[----:B------:R-:W-:Y:S06]  /*6c60*/  @!P1 BRA `(.L_x_211) ;  /* 0x0000000000489947 */ /* 0x000fec0003800000 */
[----:B------:R-:W-:-:S04]  /*6c70*/  FFMA.FTZ R35, R74, R28, R30 ;  /* 0x0000001c4a237223 */ /* 0x000fc8000001001e */
[----:B------:R-:W-:-:S06]  /*6c80*/  FMUL.FTZ R76, R35, -1.4426950216293334961 ;  /* 0xbfb8aa3b234c7820 */ /* 0x000fcc0000410000 */
[----:B------:R-:W1:Y:S02]  /*6c90*/  MUFU.EX2 R76, R76 ;  /* 0x0000004c004c7308 */ /* 0x000e640000000800 */
[----:B-1----:R-:W-:-:S06]  /*6ca0*/  FADD.FTZ R76, R76, 1 ;  /* 0x3f8000004c4c7421 */ /* 0x002fcc0000010000 */
[----:B------:R-:W1:Y:S02]  /*6cb0*/  MUFU.RCP R76, R76 ;  /* 0x0000004c004c7308 */ /* 0x000e640000001000 */
[----:B-1----:R-:W-:Y:S01]  /*6cc0*/  FMUL.FTZ R72, R72, R76 ;  /* 0x0000004c48487220 */ /* 0x002fe20000410000 */
[----:B------:R-:W-:-:S04]  /*6cd0*/  FADD.FTZ R76, -R76, 1 ;  /* 0x3f8000004c4c7421 */ /* 0x000fc80000010100 */
[----:B------:R-:W-:Y:S01]  /*6ce0*/  FFMA.FTZ R76, R35, R76, 1 ;  /* 0x3f800000234c7423 */ /* 0x000fe2000001004c */
[----:B------:R-:W-:-:S03]  /*6cf0*/  FFMA.FTZ R35, R79, R29, R31 ;  /* 0x0000001d4f237223 */ /* 0x000fc6000001001f */
[----:B------:R-:W-:Y:S01]  /*6d00*/  FMUL.FTZ R72, R72, R76 ;  /* 0x0000004c48487220 */ /* 0x000fe20000410000 */
[----:B------:R-:W-:-:S06]  /*6d10*/  FMUL.FTZ R76, R35, -1.4426950216293334961 ;  /* 0xbfb8aa3b234c7820 */ /* 0x000fcc0000410000 */
[----:B------:R-:W1:Y:S02]  /*6d20*/  MUFU.EX2 R76, R76 ;  /* 0x0000004c004c7308 */ /* 0x000e640000000800 */
[----:B-1----:R-:W-:-:S06]  /*6d30*/  FADD.FTZ R76, R76, 1 ;  /* 0x3f8000004c4c7421 */ /* 0x002fcc0000010000 */
[----:B------:R-:W1:Y:S02]  /*6d40*/  MUFU.RCP R76, R76 ;  /* 0x0000004c004c7308 */ /* 0x000e640000001000 */
[----:B-1----:R-:W-:Y:S01]  /*6d50*/  FMUL.FTZ R73, R73, R76 ;  /* 0x0000004c49497220 */ /* 0x002fe20000410000 */
[----:B------:R-:W-:-:S04]  /*6d60*/  FADD.FTZ R76, -R76, 1 ;  /* 0x3f8000004c4c7421 */ /* 0x000fc80000010100 */
[----:B------:R-:W-:-:S04]  /*6d70*/  FFMA.FTZ R76, R35, R76, 1 ;  /* 0x3f800000234c7423 */ /* 0x000fc8000001004c */
[----:B------:R-:W-:-:S07]  /*6d80*/  FMUL.FTZ R73, R73, R76 ;  /* 0x0000004c49497220 */ /* 0x000fce0000410000 */
.L_x_211:
        /* <DEDUP_REMOVED lines=13> */
[----:B------:R-:W-:Y:S01]  /*6e60*/  PRMT R80, R62, 0x7632, R80 ;  /* 0x000076323e507816 */ /* 0x000fe20000000050 */
[----:B------:R-:W-:Y:S01]  /*6e70*/  FMUL.FTZ R83, R49, UR24 ;  /* 0x0000001831537c20 */ /* 0x000fe20008410000 */
[----:B------:R-:W-:Y:S01]  /*6e80*/  SHF.L.U32 R76, R76, 0x10, RZ ;  /* 0x000000104c4c7819 */ /* 0x000fe200000006ff */
[----:B------:R-:W-:-:S03]  /*6e90*/  FMUL.FTZ R77, R73, R29 ;  /* 0x0000001d494d7220 */ /* 0x000fc60000410000 */
[----:B------:R1:W-:Y:S04]  /*6ea0*/  STL [R1+0x30], R83 ;  /* 0x0000305301007387 */ /* 0x0003e80000100800 */
[----:B------:R1:W-:Y:S01]  /*6eb0*/  STL [R1+0x38], R81 ;  /* 0x0000385101007387 */ /* 0x0003e20000100800 */
[----:B------:R-:W-:Y:S05]  /*6ec0*/  @!P1 BRA `(.L_x_212) ;  /* 0x0000000000489947 */ /* 0x000fea0003800000 */
[----:B------:R-:W-:-:S04]  /*6ed0*/  FFMA.FTZ R49, R81, R28, R30 ;  /* 0x0000001c51317223 */ /* 0x000fc8000001001e */
[----:B------:R-:W-:-:S06]  /*6ee0*/  FMUL.FTZ R78, R49, -1.4426950216293334961 ;  /* 0xbfb8aa3b314e7820 */ /* 0x000fcc0000410000 */
[----:B------:R-:W2:Y:S02]  /*6ef0*/  MUFU.EX2 R78, R78 ;  /* 0x0000004e004e7308 */ /* 0x000ea40000000800 */
[----:B--2---:R-:W-:-:S06]  /*6f00*/  FADD.FTZ R78, R78, 1 ;  /* 0x3f8000004e4e7421 */ /* 0x004fcc0000010000 */
[----:B------:R-:W2:Y:S02]  /*6f10*/  MUFU.RCP R78, R78 ;  /* 0x0000004e004e7308 */ /* 0x000ea40000001000 */
[----:B--2---:R-:W-:Y:S01]  /*6f20*/  FMUL.FTZ R75, R75, R78 ;  /* 0x0000004e4b4b7220 */ /* 0x004fe20000410000 */
[----:B------:R-:W-:-:S04]  /*6f30*/  FADD.FTZ R78, -R78, 1 ;  /* 0x3f8000004e4e7421 */ /* 0x000fc80000010100 */
[----:B------:R-:W-:Y:S01]  /*6f40*/  FFMA.FTZ R78, R49, R78, 1 ;  /* 0x3f800000314e7423 */ /* 0x000fe2000001004e */
[----:B------:R-:W-:-:S03]  /*6f50*/  FFMA.FTZ R49, R83, R29, R31 ;  /* 0x0000001d53317223 */ /* 0x000fc6000001001f */
[----:B------:R-:W-:Y:S01]  /*6f60*/  FMUL.FTZ R75, R75, R78 ;  /* 0x0000004e4b4b7220 */ /* 0x000fe20000410000 */
[----:B------:R-:W-:-:S06]  /*6f70*/  FMUL.FTZ R78, R49, -1.4426950216293334961 ;  /* 0xbfb8aa3b314e7820 */ /* 0x000fcc0000410000 */
[----:B------:R-:W2:Y:S02]  /*6f80*/  MUFU.EX2 R78, R78 ;  /* 0x0000004e004e7308 */ /* 0x000ea40000000800 */
[----:B--2---:R-:W-:-:S06]  /*6f90*/  FADD.FTZ R78, R78, 1 ;  /* 0x3f8000004e4e7421 */ /* 0x004fcc0000010000 */
[----:B------:R-:W2:Y:S02]  /*6fa0*/  MUFU.RCP R78, R78 ;  /* 0x0000004e004e7308 */ /* 0x000ea40000001000 */
[----:B--2---:R-:W-:Y:S01]  /*6fb0*/  FMUL.FTZ R76, R76, R78 ;  /* 0x0000004e4c4c7220 */ /* 0x004fe20000410000 */
[----:B------:R-:W-:-:S04]  /*6fc0*/  FADD.FTZ R78, -R78, 1 ;  /* 0x3f8000004e4e7421 */ /* 0x000fc80000010100 */
[----:B------:R-:W-:-:S04]  /*6fd0*/  FFMA.FTZ R78, R49, R78, 1 ;  /* 0x3f800000314e7423 */ /* 0x000fc8000001004e */
[----:B------:R-:W-:-:S07]  /*6fe0*/  FMUL.FTZ R76, R76, R78 ;  /* 0x0000004e4c4c7220 */ /* 0x000fce0000410000 */
.L_x_212:
[----:B------:R-:W-:Y:S01]  /*6ff0*/  FFMA.FTZ R48, R79, R77, R48 ;  /* 0x0000004d4f307223 */ /* 0x000fe20000010030 */
[----:B0-----:R-:W-:Y:S01]  /*7000*/  SHF.L.U32 R79, R62, 0x10, RZ ;  /* 0x000000103e4f7819 */ /* 0x001fe200000006ff */
        /* <DEDUP_REMOVED lines=10> */
[----:B------:R-:W-:Y:S01]  /*70b0*/  SHF.L.U32 R78, R78, 0x10, RZ ;  /* 0x000000104e4e7819 */ /* 0x000fe200000006ff */
[----:B-1----:R-:W-:Y:S01]  /*70c0*/  FMUL.FTZ R81, R76, R29 ;  /* 0x0000001d4c517220 */ /* 0x002fe20000410000 */
        /* <DEDUP_REMOVED lines=20> */
.L_x_213:
[----:B------:R-:W-:Y:S01]  /*7210*/  PRMT R84, R23, 0x7632, R84 ;  /* 0x0000763217547816 */ /* 0x000fe20000000054 */
        /* <DEDUP_REMOVED lines=35> */
.L_x_214:
[----:B------:R-:W-:Y:S01]  /*7450*/  SHF.L.U32 R87, R59, 0x10, RZ ;  /* 0x000000103b577819 */ /* 0x000fe200000006ff */
[----:B------:R-:W-:Y:S01]  /*7460*/  FFMA.FTZ R48, R80, R85, R48 ;  /* 0x0000005550307223 */ /* 0x000fe20000010030 */
[----:B------:R-:W-:Y:S01]  /*7470*/  SHF.L.U32 R88, R88, 0x10, RZ ;  /* 0x0000001058587819 */ /* 0x000fe200000006ff */
[----:B------:R-:W-:Y:S01]  /*7480*/  FMUL.FTZ R49, R81, R28 ;  /* 0x0000001c51317220 */ /* 0x000fe20000410000 */
[----:B------:R-:W-:Y:S01]  /*7490*/  FADD.FTZ R35, R85, R35 ;  /* 0x0000002355237221 */ /* 0x000fe20000010000 */
        /* <DEDUP_REMOVED lines=8> */
[----:B------:R-:W-:Y:S01]  /*7520*/  FMUL.FTZ R89, R82, R29 ;  /* 0x0000001d52597220 */ /* 0x000fe20000410000 */
        /* <DEDUP_REMOVED lines=20> */
.L_x_215:
        /* <DEDUP_REMOVED lines=36> */
.L_x_216:
        /* <DEDUP_REMOVED lines=34> */
.L_x_217:
[----:B------:R-:W2:Y:S01]  /*7ad0*/  LDL R103, [R1+0x74] ;  /* 0x0000740001677983 */ /* 0x000ea20000100800 */
        /* <DEDUP_REMOVED lines=14> */
[----:B------:R-:W-:Y:S01]  /*7bc0*/  FMUL.FTZ R101, R94, R29 ;  /* 0x0000001d5e657220 */ /* 0x000fe20000410000 */
[----:B------:R-:W-:Y:S01]  /*7bd0*/  FMUL.FTZ R100, R100, UR24 ;  /* 0x0000001864647c20 */ /* 0x000fe20008410000 */
[----:B--2---:R-:W-:Y:S01]  /*7be0*/  PRMT R104, R103, 0x7632, R104 ;  /* 0x0000763267687816 */ /* 0x004fe20000000068 */
        /* <DEDUP_REMOVED lines=19> */
.L_x_218:
[----:B------:R-:W2:Y:S01]  /*7d20*/  LDL R105, [R1+0x70] ;  /* 0x0000700001697983 */ /* 0x000ea20000100800 */
[----:B------:R-:W-:Y:S01]  /*7d30*/  SHF.L.U32 R103, R103, 0x10, RZ ;  /* 0x0000001067677819 */ /* 0x000fe200000006ff */
[----:B------:R-:W-:Y:S01]  /*7d40*/  FFMA.FTZ R48, R96, R101, R48 ;  /* 0x0000006560307223 */ /* 0x000fe20000010030 */
[----:B------:R-:W-:Y:S01]  /*7d50*/  SHF.L.U32 R104, R104, 0x10, RZ ;  /* 0x0000001068687819 */ /* 0x000fe200000006ff */
[----:B------:R-:W-:Y:S01]  /*7d60*/  FMUL.FTZ R49, R97, R28 ;  /* 0x0000001c61317220 */ /* 0x000fe20000410000 */
[----:B------:R-:W-:Y:S01]  /*7d70*/  FADD.FTZ R35, R101, R35 ;  /* 0x0000002365237221 */ /* 0x000fe20000010000 */
[----:B------:R-:W-:Y:S02]  /*7d80*/  FADD.FTZ R103, R103, -UR23 ;  /* 0x8000001767677e21 */ /* 0x000fe40008010000 */
[----:B------:R-:W-:Y:S01]  /*7d90*/  FADD.FTZ R104, R104, -UR23 ;  /* 0x8000001768687e21 */ /* 0x000fe20008010000 */
[----:B------:R-:W-:Y:S01]  /*7da0*/  FFMA.FTZ R48, R99, R49, R48 ;  /* 0x0000003163307223 */ /* 0x000fe20000010030 */
[----:B------:R-:W-:Y:S01]  /*7db0*/  FADD.FTZ R49, R35, R49 ;  /* 0x0000003123317221 */ /* 0x000fe20000010000 */
[----:B------:R-:W-:Y:S01]  /*7dc0*/  FMUL.FTZ R103, R103, UR24 ;  /* 0x0000001867677c20 */ /* 0x000fe20008410000 */
[----:B------:R-:W-:Y:S01]  /*7dd0*/  FMUL.FTZ R104, R104, UR24 ;  /* 0x0000001868687c20 */ /* 0x000fe20008410000 */
[----:B--2---:R-:W-:-:S02]  /*7de0*/  PRMT R102, R105, 0x7632, R102 ;  /* 0x0000763269667816 */ /* 0x004fc40000000066 */
[----:B------:R-:W-:Y:S01]  /*7df0*/  SHF.L.U32 R101, R105, 0x10, RZ ;  /* 0x0000001069657819 */ /* 0x000fe200000006ff */
[----:B------:R-:W-:Y:S01]  /*7e00*/  FMUL.FTZ R105, R98, R29 ;  /* 0x0000001d62697220 */ /* 0x000fe20000410000 */
[----:B------:R-:W-:Y:S01]  /*7e10*/  SHF.L.U32 R102, R102, 0x10, RZ ;  /* 0x0000001066667819 */ /* 0x000fe200000006ff */
        /* <DEDUP_REMOVED lines=19> */
.L_x_219:
[----:B------:R-:W2:Y:S01]  /*7f50*/  LDL R107, [R1+0x48] ;  /* 0x00004800016b7983 */ /* 0x000ea20000100800 */
[----:B------:R-:W-:Y:S01]  /*7f60*/  FFMA.FTZ R48, R100, R105, R48 ;  /* 0x0000006964307223 */ /* 0x000fe20000010030 */
[----:B------:R-:W-:Y:S01]  /*7f70*/  FMUL.FTZ R35, R101, R28 ;  /* 0x0000001c65237220 */ /* 0x000fe20000410000 */
[----:B------:R-:W-:Y:S01]  /*7f80*/  FADD.FTZ R49, R105, R49 ;  /* 0x0000003169317221 */ /* 0x000fe20000010000 */
[----:B------:R-:W-:Y:S02]  /*7f90*/  PRMT R106, R125, 0x7632, R106 ;  /* 0x000076327d6a7816 */ /* 0x000fe4000000006a */
[----:B------:R-:W-:Y:S01]  /*7fa0*/  FFMA.FTZ R48, R103, R35, R48 ;  /* 0x0000002367307223 */ /* 0x000fe20000010030 */
[----:B------:R-:W-:Y:S01]  /*7fb0*/  FADD.FTZ R35, R49, R35 ;  /* 0x0000002331237221 */ /* 0x000fe20000010000 */
[----:B------:R-:W-:Y:S01]  /*7fc0*/  SHF.L.U32 R105, R125, 0x10, RZ ;  /* 0x000000107d697819 */ /* 0x000fe200000006ff */
[----:B------:R-:W-:Y:S01]  /*7fd0*/  FMUL.FTZ R49, R102, R29 ;  /* 0x0000001d66317220 */ /* 0x000fe20000410000 */
[----:B------:R-:W-:-:S02]  /*7fe0*/  PRMT R112, R123, 0x7632, R112 ;  /* 0x000076327b707816 */ /* 0x000fc40000000070 */
[----:B------:R-:W-:Y:S02]  /*7ff0*/  SHF.L.U32 R106, R106, 0x10, RZ ;  /* 0x000000106a6a7819 */ /* 0x000fe400000006ff */
[C---:B--2---:R-:W-:Y:S02]  /*8000*/  PRMT R108, R107.reuse, 0x7632, R108 ;  /* 0x000076326b6c7816 */ /* 0x044fe4000000006c */
[----:B------:R-:W-:Y:S02]  /*8010*/  SHF.L.U32 R107, R107, 0x10, RZ ;  /* 0x000000106b6b7819 */ /* 0x000fe400000006ff */
[----:B------:R-:W-:-:S03]  /*8020*/  SHF.L.U32 R108, R108, 0x10, RZ ;  /* 0x000000106c6c7819 */ /* 0x000fc600000006ff */
[----:B------:R-:W-:Y:S02]  /*8030*/  FADD.FTZ R107, R107, -UR23 ;  /* 0x800000176b6b7e21 */ /* 0x000fe40008010000 */
[----:B------:R-:W-:Y:S02]  /*8040*/  FADD.FTZ R108, R108, -UR23 ;  /* 0x800000176c6c7e21 */ /* 0x000fe40008010000 */
[----:B------:R-:W-:Y:S02]  /*8050*/  FMUL.FTZ R107, R107, UR24 ;  /* 0x000000186b6b7c20 */ /* 0x000fe40008410000 */
        /* <DEDUP_REMOVED lines=20> */
.L_x_220:
        /* <DEDUP_REMOVED lines=34> */
.L_x_221:
[----:B------:R-:W-:Y:S01]  /*83c0*/  PRMT R116, R4, 0x7632, R116 ;  /* 0x0000763204747816 */ /* 0x000fe20000000074 */
[----:B------:R-:W-:Y:S01]  /*83d0*/  FFMA.FTZ R48, R108, R35, R48 ;  /* 0x000000236c307223 */ /* 0x000fe20000010030 */
[----:B------:R-:W-:Y:S01]  /*83e0*/  FMUL.FTZ R49, R109, R28 ;  /* 0x0000001c6d317220 */ /* 0x000fe20000410000 */
[----:B------:R-:W-:Y:S01]  /*83f0*/  SHF.L.U32 R115, R4, 0x10, RZ ;  /* 0x0000001004737819 */ /* 0x000fe200000006ff */
[----:B------:R-:W-:Y:S01]  /*8400*/  FADD.FTZ R113, R35, R113 ;  /* 0x0000007123717221 */ /* 0x000fe20000010000 */
[----:B------:R-:W-:Y:S01]  /*8410*/  SHF.L.U32 R116, R116, 0x10, RZ ;  /* 0x0000001074747819 */ /* 0x000fe200000006ff */
[----:B------:R-:W-:Y:S01]  /*8420*/  FFMA.FTZ R48, R111, R49, R48 ;  /* 0x000000316f307223 */ /* 0x000fe20000010030 */
        /* <DEDUP_REMOVED lines=30> */
.L_x_222:
[----:B------:R-:W-:Y:S01]  /*8610*/  FFMA.FTZ R118, R34, R33, R118 ;  /* 0x0000002122767223 */ /* 0x000fe20000010076 */
[----:B------:R-:W-:Y:S01]  /*8620*/  FADD.FTZ R34, R119, R33 ;  /* 0x0000002177227221 */ /* 0x000fe20000010000 */
[----:B------:R-:W-:Y:S01]  /*8630*/  PRMT R119, R3, 0x7632, R119 ;  /* 0x0000763203777816 */ /* 0x000fe20000000077 */
[----:B------:R-:W-:Y:S02]  /*8640*/  FMUL.FTZ R35, R113, R28 ;  /* 0x0000001c71237220 */ /* 0x000fe40000410000 */
[----:B------:R0:W-:Y:S01]  /*8650*/  STL [R1+0x50], R118 ;  /* 0x0000507601007387 */ /* 0x0001e20000100800 */
[----:B------:R-:W-:Y:S01]  /*8660*/  SHF.L.U32 R119, R119, 0x10, RZ ;  /* 0x0000001077777819 */ /* 0x000fe200000006ff */
[----:B------:R-:W-:Y:S01]  /*8670*/  FFMA.FTZ R48, R115, R35, R117 ;  /* 0x0000002373307223 */ /* 0x000fe20000010075 */
[----:B------:R-:W-:Y:S01]  /*8680*/  FADD.FTZ R33, R49, R35 ;  /* 0x0000002331217221 */ /* 0x000fe20000010000 */
[----:B------:R1:W-:Y:S01]  /*8690*/  STL [R1+0x4c], R34 ;  /* 0x00004c2201007387 */ /* 0x0003e20000100800 */
[C---:B------:R-:W-:Y:S01]  /*86a0*/  PRMT R117, R120.reuse, 0x7632, R117 ;  /* 0x0000763278757816 */ /* 0x040fe20000000075 */
[----:B------:R-:W-:Y:S01]  /*86b0*/  FADD.FTZ R119, R119, -UR23 ;  /* 0x8000001777777e21 */ /* 0x000fe20008010000 */
[----:B------:R-:W-:-:S02]  /*86c0*/  SHF.L.U32 R120, R120, 0x10, RZ ;  /* 0x0000001078787819 */ /* 0x000fc400000006ff */
[----:B------:R-:W-:Y:S01]  /*86d0*/  SHF.L.U32 R117, R117, 0x10, RZ ;  /* 0x0000001075757819 */ /* 0x000fe200000006ff */
[----:B------:R-:W-:Y:S01]  /*86e0*/  FMUL.FTZ R119, R119, UR24 ;  /* 0x0000001877777c20 */ /* 0x000fe20008410000 */
[----:B0-----:R-:W-:Y:S01]  /*86f0*/  SHF.L.U32 R118, R3, 0x10, RZ ;  /* 0x0000001003767819 */ /* 0x001fe200000006ff */
[----:B-1----:R-:W-:-:S04]  /*8700*/  FMUL.FTZ R34, R114, R29 ;  /* 0x0000001d72227220 */ /* 0x002fc80000410000 */
[----:B------:R-:W-:Y:S01]  /*8710*/  FADD.FTZ R118, R118, -UR23 ;  /* 0x8000001776767e21 */ /* 0x000fe20008010000 */
[----:B------:R-:W-:Y:S01]  /*8720*/  FFMA.FTZ R35, R116, R34, R48 ;  /* 0x0000002274237223 */ /* 0x000fe20000010030 */
[----:B------:R-:W-:Y:S02]  /*8730*/  FADD.FTZ R48, R34, R33 ;  /* 0x0000002122307221 */ /* 0x000fe40000010000 */
        /* <DEDUP_REMOVED lines=9> */
[----:B------:R-:W-:-:S04]  /*87d0*/  FFMA.FTZ R34, R34, R33, 1 ;  /* 0x3f80000022227423 */ /* 0x000fc80000010021 */
[----:B------:R-:W-:Y:S01]  /*87e0*/  FMUL.FTZ R120, R120, R34 ;  /* 0x0000002278787220 */ /* 0x000fe20000410000 */
        /* <DEDUP_REMOVED lines=9> */
.L_x_223:
[----:B------:R-:W-:Y:S01]  /*8880*/  FMUL.FTZ R33, R120, R28 ;  /* 0x0000001c78217220 */ /* 0x000fe20000410000 */
[C---:B------:R-:W-:Y:S02]  /*8890*/  PRMT R121, R124.reuse, 0x7632, R121 ;  /* 0x000076327c797816 */ /* 0x040fe40000000079 */
[----:B------:R-:W-:Y:S01]  /*88a0*/  SHF.L.U32 R124, R124, 0x10, RZ ;  /* 0x000000107c7c7819 */ /* 0x000fe200000006ff */
[----:B------:R-:W-:Y:S01]  /*88b0*/  FFMA.FTZ R35, R118, R33, R35 ;  /* 0x0000002176237223 */ /* 0x000fe20000010023 */
[----:B------:R-:W-:Y:S01]  /*88c0*/  FADD.FTZ R34, R48, R33 ;  /* 0x0000002130227221 */ /* 0x000fe20000010000 */
[----:B------:R-:W-:Y:S01]  /*88d0*/  FMUL.FTZ R33, R117, R29 ;  /* 0x0000001d75217220 */ /* 0x000fe20000410000 */
[----:B------:R-:W-:-:S03]  /*88e0*/  SHF.L.U32 R121, R121, 0x10, RZ ;  /* 0x0000001079797819 */ /* 0x000fc600000006ff */
[----:B------:R-:W-:Y:S01]  /*88f0*/  FFMA.FTZ R35, R119, R33, R35 ;  /* 0x0000002177237223 */ /* 0x000fe20000010023 */
[----:B------:R-:W-:Y:S01]  /*8900*/  FADD.FTZ R48, R33, R34 ;  /* 0x0000002221307221 */ /* 0x000fe20000010000 */
[C---:B------:R-:W-:Y:S02]  /*8910*/  PRMT R33, R2.reuse, 0x7632, R33 ;  /* 0x0000763202217816 */ /* 0x040fe40000000021 */
        /* <DEDUP_REMOVED lines=25> */
.L_x_224:
[----:B------:R-:W2:Y:S01]  /*8ab0*/  LDL R49, [R1+0x54] ;  /* 0x0000540001317983 */ /* 0x000ea20000100800 */
[----:B------:R-:W-:-:S04]  /*8ac0*/  FMUL.FTZ R33, R124, R28 ;  /* 0x0000001c7c217220 */ /* 0x000fc80000410000 */
[----:B------:R-:W-:Y:S01]  /*8ad0*/  FFMA.FTZ R35, R122, R33, R35 ;  /* 0x000000217a237223 */ /* 0x000fe20000010023 */
[----:B------:R-:W-:Y:S01]  /*8ae0*/  FADD.FTZ R34, R48, R33 ;  /* 0x0000002130227221 */ /* 0x000fe20000010000 */
[----:B------:R-:W-:-:S04]  /*8af0*/  FMUL.FTZ R33, R121, R29 ;  /* 0x0000001d79217220 */ /* 0x000fc80000410000 */
[----:B------:R-:W-:Y:S01]  /*8b00*/  FFMA.FTZ R125, R123, R33, R35 ;  /* 0x000000217b7d7223 */ /* 0x000fe20000010023 */
[----:B------:R-:W-:Y:S01]  /*8b10*/  FADD.FTZ R48, R33, R34 ;  /* 0x0000002221307221 */ /* 0x000fe20000010000 */
[C---:B------:R-:W-:Y:S02]  /*8b20*/  PRMT R33, R0.reuse, 0x7632, R33 ;  /* 0x0000763200217816 */ /* 0x040fe40000000021 */
[----:B------:R-:W-:Y:S01]  /*8b30*/  SHF.L.U32 R34, R0, 0x10, RZ ;  /* 0x0000001000227819 */ /* 0x000fe200000006ff */
[----:B------:R0:W-:Y:S01]  /*8b40*/  STL [R1+0x2c], R125 ;  /* 0x00002c7d01007387 */ /* 0x0001e20000100800 */
[----:B------:R-:W-:-:S03]  /*8b50*/  SHF.L.U32 R33, R33, 0x10, RZ ;  /* 0x0000001021217819 */ /* 0x000fc600000006ff */
[----:B------:R1:W-:Y:S01]  /*8b60*/  STL [R1+0x3c], R48 ;  /* 0x00003c3001007387 */ /* 0x0003e20000100800 */
[----:B------:R-:W-:Y:S01]  /*8b70*/  FADD.FTZ R34, R34, -UR23 ;  /* 0x8000001722227e21 */ /* 0x000fe20008010000 */
[----:B------:R-:W-:-:S03]  /*8b80*/  FADD.FTZ R33, R33, -UR23 ;  /* 0x8000001721217e21 */ /* 0x000fc60008010000 */
[----:B0-----:R-:W-:Y:S01]  /*8b90*/  FMUL.FTZ R125, R34, UR24 ;  /* 0x00000018227d7c20 */ /* 0x001fe20008410000 */
[----:B------:R-:W-:Y:S01]  /*8ba0*/  FMUL.FTZ R33, R33, UR24 ;  /* 0x0000001821217c20 */ /* 0x000fe20008410000 */
[C---:B--2---:R-:W-:Y:S02]  /*8bb0*/  PRMT R35, R49.reuse, 0x7632, R35 ;  /* 0x0000763231237816 */ /* 0x044fe40000000023 */
[----:B------:R-:W-:Y:S02]  /*8bc0*/  SHF.L.U32 R34, R49, 0x10, RZ ;  /* 0x0000001031227819 */ /* 0x000fe400000006ff */
[----:B------:R-:W-:Y:S01]  /*8bd0*/  SHF.L.U32 R35, R35, 0x10, RZ ;  /* 0x0000001023237819 */ /* 0x000fe200000006ff */
[----:B-1----:R-:W-:Y:S06]  /*8be0*/  @!P1 BRA `(.L_x_225) ;  /* 0x0000000000509947 */ /* 0x002fec0003800000 */
[----:B------:R-:W-:Y:S01]  /*8bf0*/  FFMA.FTZ R49, R125, R28, R30 ;  /* 0x0000001c7d317223 */ /* 0x000fe2000001001e */
[----:B------:R0:W-:Y:S03]  /*8c00*/  STL [R1+0x84], R0 ;  /* 0x0000840001007387 */ /* 0x0001e60000100800 */
[----:B------:R-:W-:-:S06]  /*8c10*/  FMUL.FTZ R48, R49, -1.4426950216293334961 ;  /* 0xbfb8aa3b31307820 */ /* 0x000fcc0000410000 */
[----:B------:R-:W1:Y:S02]  /*8c20*/  MUFU.EX2 R48, R48 ;  /* 0x0000003000307308 */ /* 0x000e640000000800 */
[----:B-1----:R-:W-:-:S06]  /*8c30*/  FADD.FTZ R48, R48, 1 ;  /* 0x3f80000030307421 */ /* 0x002fcc0000010000 */
        /* <DEDUP_REMOVED lines=13> */
[----:B------:R-:W-:Y:S02]  /*8d10*/  FMUL.FTZ R35, R0, R35 ;  /* 0x0000002300237220 */ /* 0x000fe40000410000 */
[----:B------:R0:W5:Y:S05]  /*8d20*/  LDL.LU R0, [R1+0x84] ;  /* 0x0000840001007983 */ /* 0x00016a0000300800 */
.L_x_225:
[----:B------:R-:W2:Y:S04]  /*8d30*/  LDL.LU R49, [R1+0x3c] ;  /* 0x00003c0001317983 */ /* 0x000ea80000300800 */
[----:B------:R1:W-:Y:S04]  /*8d40*/  STL [R1+0x9c], R8 ;  /* 0x00009c0801007387 */ /* 0x0003e80000100800 */
[----:B-1----:R-:W3:Y:S01]  /*8d50*/  LDL.LU R8, [R1+0x2c] ;  /* 0x00002c0001087983 */ /* 0x002ee20000300800 */
[----:B------:R-:W-:-:S03]  /*8d60*/  FMUL.FTZ R48, R34, R28 ;  /* 0x0000001c22307220 */ /* 0x000fc60000410000 */
[----:B------:R-:W-:Y:S04]  /*8d70*/  STL [R1+0x98], R6 ;  /* 0x0000980601007387 */ /* 0x000fe80000100800 */
[----:B------:R-:W-:Y:S04]  /*8d80*/  STL [R1+0x94], R5 ;  /* 0x0000940501007387 */ /* 0x000fe80000100800 */
[----:B------:R1:W-:Y:S04]  /*8d90*/  STL [R1+0x90], R4 ;  /* 0x0000900401007387 */ /* 0x0003e80000100800 */
[----:B------:R4:W-:Y:S04]  /*8da0*/  STL [R1+0x8c], R3 ;  /* 0x00008c0301007387 */ /* 0x0009e80000100800 */
[----:B------:R0:W-:Y:S04]  /*8db0*/  STL [R1+0x88], R2 ;  /* 0x0000880201007387 */ /* 0x0001e80000100800 */
[----:B-----5:R0:W-:Y:S04]  /*8dc0*/  STL [R1+0x84], R0 ;  /* 0x0000840001007387 */ /* 0x0201e80000100800 */
[----:B-1----:R-:W3:Y:S04]  /*8dd0*/  LDL.LU R4, [R1+0x78] ;  /* 0x0000780001047983 */ /* 0x002ee80000300800 */
[----:B----4-:R-:W4:Y:S04]  /*8de0*/  LDL.LU R3, [R1+0x7c] ;  /* 0x00007c0001037983 */ /* 0x010f280000300800 */
[----:B0-----:R-:W4:Y:S04]  /*8df0*/  LDL.LU R2, [R1+0x50] ;  /* 0x0000500001027983 */ /* 0x001f280000300800 */
[----:B------:R-:W4:Y:S01]  /*8e00*/  LDL.LU R0, [R1+0x4c] ;  /* 0x00004c0001007983 */ /* 0x000f220000300800 */
[----:B--2---:R-:W-:Y:S01]  /*8e10*/  FADD.FTZ R5, R49, R48 ;  /* 0x0000003031057221 */ /* 0x004fe20000010000 */
[----:B------:R-:W-:Y:S01]  /*8e20*/  FMUL.FTZ R49, R35, R29 ;  /* 0x0000001d23317220 */ /* 0x000fe20000410000 */
[----:B---3--:R-:W-:-:S04]  /*8e30*/  FFMA.FTZ R8, R125, R48, R8 ;  /* 0x000000307d087223 */ /* 0x008fc80000010008 */
[----:B------:R-:W-:Y:S02]  /*8e40*/  FFMA.FTZ R48, R33, R49, R8 ;  /* 0x0000003121307223 */ /* 0x000fe40000010008 */
[----:B------:R-:W0:Y:S01]  /*8e50*/  S2R R8, SR_LANEID ;  /* 0x0000000000087919 */ /* 0x000e220000000000 */
[----:B------:R-:W-:Y:S02]  /*8e60*/  FADD.FTZ R49, R49, R5 ;  /* 0x0000000531317221 */ /* 0x000fe40000010000 */
[----:B------:R-:W1:Y:S04]  /*8e70*/  SHFL.DOWN PT, R6, R48, 0x1, 0x1f ;  /* 0x08201f0030067f89 */ /* 0x000e6800000e0000 */
[----:B------:R-:W2:Y:S01]  /*8e80*/  SHFL.DOWN PT, R5, R49, 0x1, 0x1f ;  /* 0x08201f0031057f89 */ /* 0x000ea200000e0000 */
[----:B0-----:R-:W-:-:S13]  /*8e90*/  ISETP.GT.AND P0, PT, R8, 0x1e, PT ;  /* 0x0000001e0800780c */ /* 0x001fda0003f04270 */
[----:B-1----:R-:W-:Y:S01]  /*8ea0*/  @!P0 FADD.FTZ R48, R48, R6 ;  /* 0x0000000630308221 */ /* 0x002fe20000010000 */
[----:B--2---:R-:W-:-:S04]  /*8eb0*/  @!P0 FADD.FTZ R49, R49, R5 ;  /* 0x0000000531318221 */ /* 0x004fc80000010000 */
[----:B------:R-:W0:Y:S04]  /*8ec0*/  SHFL.DOWN PT, R6, R48, 0x2, 0x1f ;  /* 0x08401f0030067f89 */ /* 0x000e2800000e0000 */
[----:B------:R-:W1:Y:S01]  /*8ed0*/  SHFL.DOWN PT, R5, R49, 0x2, 0x1f ;  /* 0x08401f0031057f89 */ /* 0x000e6200000e0000 */
[----:B------:R-:W-:-:S13]  /*8ee0*/  ISETP.GT.AND P0, PT, R8, 0x1d, PT ;  /* 0x0000001d0800780c */ /* 0x000fda0003f04270 */
[----:B0-----:R-:W-:Y:S01]  /*8ef0*/  @!P0 FADD.FTZ R48, R48, R6 ;  /* 0x0000000630308221 */ /* 0x001fe20000010000 */
[----:B-1----:R-:W-:-:S04]  /*8f00*/  @!P0 FADD.FTZ R49, R49, R5 ;  /* 0x0000000531318221 */ /* 0x002fc80000010000 */
        /* <DEDUP_REMOVED lines=12> */
[----:B------:R-:W-:Y:S01]  /*8fd0*/  ISETP.GT.AND P0, PT, R8, 0xf, PT ;  /* 0x0000000f0800780c */ /* 0x000fe20003f04270 */
[----:B------:R-:W-:Y:S02]  /*8fe0*/  FFMA.FTZ R36, R36, R32, R4 ;  /* 0x0000002024247223 */ /* 0x000fe40000010004 */
[----:B------:R2:W5:Y:S01]  /*8ff0*/  LDL.LU R8, [R1+0x9c] ;  /* 0x00009c0001087983 */ /* 0x0005620000300800 */
[----:B----4-:R-:W-:Y:S01]  /*9000*/  FADD.FTZ R32, R3, R32 ;  /* 0x0000002003207221 */ /* 0x010fe20000010000 */
[----:B------:R-:W-:Y:S01]  /*9010*/  FFMA.FTZ R39, R39, R37, R2 ;  /* 0x0000002527277223 */ /* 0x000fe20000010002 */
[----:B------:R-:W-:Y:S01]  /*9020*/  FADD.FTZ R37, R0, R37 ;  /* 0x0000002500257221 */ /* 0x000fe20000010000 */
[----:B------:R-:W-:Y:S01]  /*9030*/  FFMA.FTZ R40, R40, R38, R36 ;  /* 0x0000002628287223 */ /* 0x000fe20000010024 */
[----:B------:R-:W-:Y:S01]  /*9040*/  FADD.FTZ R38, R32, R38 ;  /* 0x0000002620267221 */ /* 0x000fe20000010000 */
[----:B------:R-:W-:-:S04]  /*9050*/  FFMA.FTZ R43, R43, R41, R39 ;  /* 0x000000292b2b7223 */ /* 0x000fc80000010027 */
[----:B0-----:R-:W-:Y:S02]  /*9060*/  @!P0 FADD.FTZ R48, R48, R6 ;  /* 0x0000000630308221 */ /* 0x001fe40000010000 */
[----:B------:R2:W5:Y:S01]  /*9070*/  LDL.LU R6, [R1+0x98] ;  /* 0x0000980001067983 */ /* 0x0005620000300800 */
[----:B-1----:R-:W-:-:S03]  /*9080*/  @!P0 FADD.FTZ R49, R49, R5 ;  /* 0x0000000531318221 */ /* 0x002fc60000010000 */
[----:B------:R2:W5:Y:S04]  /*9090*/  LDL.LU R5, [R1+0x94] ;  /* 0x0000940001057983 */ /* 0x0005680000300800 */
[----:B------:R2:W5:Y:S04]  /*90a0*/  LDL.LU R4, [R1+0x90] ;  /* 0x0000900001047983 */ /* 0x0005680000300800 */
[----:B------:R2:W5:Y:S04]  /*90b0*/  LDL.LU R3, [R1+0x8c] ;  /* 0x00008c0001037983 */ /* 0x0005680000300800 */
[----:B------:R2:W5:Y:S04]  /*90c0*/  LDL.LU R2, [R1+0x88] ;  /* 0x0000880001027983 */ /* 0x0005680000300800 */
[----:B------:R2:W5:Y:S04]  /*90d0*/  LDL.LU R0, [R1+0x84] ;  /* 0x0000840001007983 */ /* 0x0005680000300800 */
[----:B------:R-:W3:Y:S04]  /*90e0*/  LDL.LU R36, [R1+0x30] ;  /* 0x0000300001247983 */ /* 0x000ee80000300800 */
[----:B------:R-:W4:Y:S04]  /*90f0*/  LDL.LU R32, [R1+0x38] ;  /* 0x0000380001207983 */ /* 0x000f280000300800 */
[----:B------:R-:W2:Y:S01]  /*9100*/  LDL.LU R39, [R1+0x34] ;  /* 0x0000340001277983 */ /* 0x000ea20000300800 */
[----:B------:R-:W-:-:S04]  /*9110*/  FFMA.FTZ R44, R44, R42, R40 ;  /* 0x0000002a2c2c7223 */ /* 0x000fc80000010028 */
[----:B------:R-:W-:Y:S01]  /*9120*/  FFMA.FTZ R71, R71, R53, R44 ;  /* 0x0000003547477223 */ /* 0x000fe2000001002c */
[----:B------:R-:W-:Y:S01]  /*9130*/  FADD.FTZ R41, R37, R41 ;  /* 0x0000002925297221 */ /* 0x000fe20000010000 */
[----:B------:R-:W-:Y:S01]  /*9140*/  FFMA.FTZ R70, R70, R45, R43 ;  /* 0x0000002d46467223 */ /* 0x000fe2000001002b */
[----:B------:R-:W-:Y:S02]  /*9150*/  FADD.FTZ R42, R38, R42 ;  /* 0x0000002a262a7221 */ /* 0x000fe40000010000 */
[----:B------:R-:W-:Y:S01]  /*9160*/  FADD.FTZ R45, R41, R45 ;  /* 0x0000002d292d7221 */ /* 0x000fe20000010000 */
[----:B------:R-:W-:Y:S01]  /*9170*/  FFMA.FTZ R70, R74, R72, R70 ;  /* 0x000000484a467223 */ /* 0x000fe20000010046 */
[----:B------:R-:W-:Y:S02]  /*9180*/  FADD.FTZ R53, R42, R53 ;  /* 0x000000352a357221 */ /* 0x000fe40000010000 */
[----:B------:R-:W-:Y:S02]  /*9190*/  FADD.FTZ R45, R45, R72 ;  /* 0x000000482d2d7221 */ /* 0x000fe40000010000 */
[----:B------:R-:W-:-:S02]  /*91a0*/  FADD.FTZ R53, R53, R73 ;  /* 0x0000004935357221 */ /* 0x000fc40000010000 */
[----:B------:R-:W-:Y:S02]  /*91b0*/  FADD.FTZ R45, R45, R75 ;  /* 0x0000004b2d2d7221 */ /* 0x000fe40000010000 */
[----:B------:R-:W-:Y:S02]  /*91c0*/  FADD.FTZ R53, R53, R76 ;  /* 0x0000004c35357221 */ /* 0x000fe40000010000 */
[----:B------:R-:W-:Y:S02]  /*91d0*/  FADD.FTZ R45, R45, R77 ;  /* 0x0000004d2d2d7221 */ /* 0x000fe40000010000 */
[----:B------:R-:W-:Y:S02]  /*91e0*/  FADD.FTZ R53, R53, R78 ;  /* 0x0000004e35357221 */ /* 0x000fe40000010000 */
[----:B------:R-:W-:Y:S02]  /*91f0*/  FADD.FTZ R45, R45, R81 ;  /* 0x000000512d2d7221 */ /* 0x000fe40000010000 */
[----:B------:R-:W-:-:S02]  /*9200*/  FADD.FTZ R53, R53, R82 ;  /* 0x0000005235357221 */ /* 0x000fc40000010000 */
[----:B------:R-:W-:Y:S02]  /*9210*/  FADD.FTZ R45, R45, R85 ;  /* 0x000000552d2d7221 */ /* 0x000fe40000010000 */
[----:B------:R-:W-:Y:S02]  /*9220*/  FADD.FTZ R53, R53, R86 ;  /* 0x0000005635357221 */ /* 0x000fe40000010000 */
[----:B------:R-:W-:Y:S02]  /*9230*/  FADD.FTZ R45, R45, R89 ;  /* 0x000000592d2d7221 */ /* 0x000fe40000010000 */
[----:B------:R-:W-:Y:S01]  /*9240*/  FADD.FTZ R53, R53, R90 ;  /* 0x0000005a35357221 */ /* 0x000fe20000010000 */
[----:B--2---:R-:W-:-:S04]  /*9250*/  FFMA.FTZ R71, R39, R73, R71 ;  /* 0x0000004927477223 */ /* 0x004fc80000010047 */
[----:B---3--:R-:W-:Y:S02]  /*9260*/  FFMA.FTZ R71, R36, R76, R71 ;  /* 0x0000004c24477223 */ /* 0x008fe40000010047 */
[----:B------:R-:W2:Y:S01]  /*9270*/  LDL R36, [R1+0x80] ;  /* 0x0000800001247983 */ /* 0x000ea20000100800 */
[----:B----4-:R-:W-:Y:S01]  /*9280*/  FFMA.FTZ R70, R32, R75, R70 ;  /* 0x0000004b20467223 */ /* 0x010fe20000010046 */
[----:B------:R-:W-:-:S03]  /*9290*/  FFMA.FTZ R71, R80, R78, R71 ;  /* 0x0000004e50477223 */ /* 0x000fc60000010047 */
[----:B------:R-:W-:Y:S01]  /*92a0*/  FFMA.FTZ R70, R79, R77, R70 ;  /* 0x0000004d4f467223 */ /* 0x000fe20000010046 */
[----:B------:R-:W-:-:S03]  /*92b0*/  FFMA.FTZ R71, R84, R82, R71 ;  /* 0x0000005254477223 */ /* 0x000fc60000010047 */
[----:B------:R-:W-:Y:S01]  /*92c0*/  FFMA.FTZ R70, R83, R81, R70 ;  /* 0x0000005153467223 */ /* 0x000fe20000010046 */
[----:B------:R-:W-:-:S03]  /*92d0*/  FFMA.FTZ R71, R88, R86, R71 ;  /* 0x0000005658477223 */ /* 0x000fc60000010047 */
[----:B------:R-:W-:Y:S01]  /*92e0*/  FFMA.FTZ R70, R87, R85, R70 ;  /* 0x0000005557467223 */ /* 0x000fe20000010046 */
[----:B------:R-:W0:Y:S03]  /*92f0*/  S2R R39, SR_LANEID ;  /* 0x0000000000277919 */ /* 0x000e260000000000 */
[----:B------:R-:W-:Y:S01]  /*9300*/  FFMA.FTZ R70, R91, R89, R70 ;  /* 0x000000595b467223 */ /* 0x000fe20000010046 */
[----:B------:R-:W-:Y:S01]  /*9310*/  FFMA.FTZ R71, R92, R90, R71 ;  /* 0x0000005a5c477223 */ /* 0x000fe20000010047 */
[----:B------:R-:W-:Y:S02]  /*9320*/  FADD.FTZ R45, R45, R93 ;  /* 0x0000005d2d2d7221 */ /* 0x000fe40000010000 */
[----:B------:R-:W-:Y:S01]  /*9330*/  FFMA.FTZ R70, R95, R93, R70 ;  /* 0x0000005d5f467223 */ /* 0x000fe20000010046 */
[----:B------:R-:W-:Y:S01]  /*9340*/  FFMA.FTZ R71, R96, R94, R71 ;  /* 0x0000005e60477223 */ /* 0x000fe20000010047 */
[----:B------:R-:W-:Y:S01]  /*9350*/  FADD.FTZ R53, R53, R94 ;  /* 0x0000005e35357221 */ /* 0x000fe20000010000 */
[----:B------:R-:W-:Y:S01]  /*9360*/  FADD.FTZ R45, R45, R97 ;  /* 0x000000612d2d7221 */ /* 0x000fe20000010000 */
[----:B------:R-:W-:Y:S01]  /*9370*/  FFMA.FTZ R70, R99, R97, R70 ;  /* 0x0000006163467223 */ /* 0x000fe20000010046 */
[----:B------:R-:W1:Y:S01]  /*9380*/  S2UR UR7, SR_CgaCtaId ;  /* 0x00000000000779c3 */ /* 0x000e620000008800 */
        /* <DEDUP_REMOVED lines=26> */
[----:B0-----:R-:W-:Y:S01]  /*9530*/  ISETP.NE.AND P0, PT, R39, RZ, PT ;  /* 0x000000ff2700720c */ /* 0x001fe20003f05270 */
[----:B-1----:R-:W-:Y:S01]  /*9540*/  ULEA UR5, UR7, UR5, 0x18 ;  /* 0x0000000507057291 */ /* 0x002fe2000f8ec03f */
[----:B------:R-:W-:Y:S01]  /*9550*/  FFMA.FTZ R116, R123, R121, R116 ;  /* 0x000000797b747223 */ /* 0x000fe20000010074 */
[----:B------:R-:W-:Y:S01]  /*9560*/  FADD.FTZ R114, R114, R121 ;  /* 0x0000007972727221 */ /* 0x000fe20000010000 */
[----:B------:R-:W-:Y:S01]  /*9570*/  FFMA.FTZ R32, R125, R34, R32 ;  /* 0x000000227d207223 */ /* 0x000fe20000010020 */
[----:B------:R-:W-:Y:S01]  /*9580*/  FADD.FTZ R34, R45, R34 ;  /* 0x000000222d227221 */ /* 0x000fe20000010000 */
[----:B------:R-:W-:Y:S01]  /*9590*/  FFMA.FTZ R33, R33, R35, R116 ;  /* 0x0000002321217223 */ /* 0x000fe20000010074 */
[----:B------:R-:W0:Y:S01]  /*95a0*/  LDC.64 R44, c[0x0][0x268] ;  /* 0x00009a00ff2c7b82 */ /* 0x000e220000000a00 */
[----:B------:R-:W-:Y:S01]  /*95b0*/  FADD.FTZ R35, R114, R35 ;  /* 0x0000002372237221 */ /* 0x000fe20000010000 */
[----:B------:R-:W-:-:S05]  /*95c0*/  LEA R53, R7, UR5, 0x4 ;  /* 0x0000000507357c11 */ /* 0x000fca000f8e20ff */
[----:B------:R-:W-:Y:S01]  /*95d0*/  STS.128 [R53], R32 ;  /* 0x0000002035007388 */ /* 0x000fe20000000c00 */
[----:B------:R-:W-:Y:S01]  /*95e0*/  BSSY B0, `(.L_x_226) ;  /* 0x000002b000007945 */ /* 0x000fe20003800000 */
[----:B------:R-:W-:Y:S02]  /*95f0*/  PRMT R106, R50, 0x7632, R106 ;  /* 0x00007632326a7816 */ /* 0x000fe4000000006a */
[----:B--2---:R1:W-:Y:S01]  /*9600*/  @!P0 STS.64 [R36+0x10], R48 ;  /* 0x0000103024008388 */ /* 0x0043e20000000a00 */
[----:B------:R-:W-:Y:S01]  /*9610*/  BAR.SYNC.DEFER_BLOCKING 0x0 ;  /* 0x0000000000007b1d */ /* 0x000fe20000010000 */
[----:B------:R-:W-:Y:S02]  /*9620*/  ISETP.NE.AND P0, PT, R7, RZ, PT ;  /* 0x000000ff0700720c */ /* 0x000fe40003f05270 */
[----:B-1----:R-:W-:-:S05]  /*9630*/  MOV R36, UR14 ;  /* 0x0000000e00247c02 */ /* 0x002fca0008000f00 */
[----:B------:R-:W-:-:S04]  /*9640*/  IMAD R37, R36, 0x1c, R7 ;  /* 0x0000001c24257824 */ /* 0x000fc800078e0207 */
[----:B0-----:R-:W-:Y:S02]  /*9650*/  IMAD.WIDE R44, R37, 0x4, R44 ;  /* 0x00000004252c7825 */ /* 0x001fe400078e022c */
[----:B------:R-:W-:Y:S05]  /*9660*/  @P0 BRA `(.L_x_227) ;  /* 0x0000000000880947 */ /* 0x000fea0003800000 */
[----:B------:R-:W-:-:S09]  /*9670*/  ULEA UR5, UR7, UR6, 0x18 ;  /* 0x0000000607057291 */ /* 0x000fd2000f8ec03f */
[----:B------:R-:W0:Y:S04]  /*9680*/  LDS.64 R36, [UR5+0x18] ;  /* 0x00001805ff247984 */ /* 0x000e280008000a00 */
[----:B------:R-:W-:Y:S01]  /*9690*/  LDS.128 R40, [UR5+0x30] ;  /* 0x00003005ff287984 */ /* 0x000fe20008000c00 */
[----:B0-----:R-:W-:Y:S01]  /*96a0*/  FADD.FTZ R71, R48, R36 ;  /* 0x0000002430477221 */ /* 0x001fe20000010000 */
[----:B------:R-:W-:Y:S02]  /*96b0*/  FADD.FTZ R48, R49, R37 ;  /* 0x0000002531307221 */ /* 0x000fe40000010000 */
[----:B------:R-:W0:Y:S02]  /*96c0*/  LDS.128 R36, [UR5+0x20] ;  /* 0x00002005ff247984 */ /* 0x000e240008000c00 */
[----:B0-----:R-:W-:Y:S01]  /*96d0*/  FADD.FTZ R71, R71, R36 ;  /* 0x0000002447477221 */ /* 0x001fe20000010000 */
[----:B------:R-:W-:-:S03]  /*96e0*/  FADD.FTZ R48, R48, R37 ;  /* 0x0000002530307221 */ /* 0x000fc60000010000 */
[----:B------:R-:W-:Y:S01]  /*96f0*/  FADD.FTZ R71, R71, R38 ;  /* 0x0000002647477221 */ /* 0x000fe20000010000 */
[----:B------:R-:W-:Y:S02]  /*9700*/  FADD.FTZ R48, R48, R39 ;  /* 0x0000002730307221 */ /* 0x000fe40000010000 */
[----:B------:R-:W0:Y:S01]  /*9710*/  LDS.128 R36, [UR5+0x40] ;  /* 0x00004005ff247984 */ /* 0x000e220008000c00 */
[----:B------:R-:W-:Y:S01]  /*9720*/  FADD.FTZ R49, R71, R40 ;  /* 0x0000002847317221 */ /* 0x000fe20000010000 */
[----:B------:R-:W-:-:S03]  /*9730*/  FADD.FTZ R48, R48, R41 ;  /* 0x0000002930307221 */ /* 0x000fc60000010000 */
[----:B------:R-:W-:Y:S01]  /*9740*/  FADD.FTZ R49, R49, R42 ;  /* 0x0000002a31317221 */ /* 0x000fe20000010000 */
[----:B------:R-:W-:Y:S02]  /*9750*/  FADD.FTZ R48, R48, R43 ;  /* 0x0000002b30307221 */ /* 0x000fe40000010000 */
[----:B------:R-:W1:Y:S01]  /*9760*/  LDS.128 R40, [UR5+0x50] ;  /* 0x00005005ff287984 */ /* 0x000e620008000c00 */
[----:B0-----:R-:W-:Y:S01]  /*9770*/  FADD.FTZ R49, R49, R36 ;  /* 0x0000002431317221 */ /* 0x001fe20000010000 */
[----:B------:R-:W-:-:S03]  /*9780*/  FADD.FTZ R48, R48, R37 ;  /* 0x0000002530307221 */ /* 0x000fc60000010000 */
[----:B------:R-:W-:Y:S01]  /*9790*/  FADD.FTZ R49, R49, R38 ;  /* 0x0000002631317221 */ /* 0x000fe20000010000 */
[----:B------:R-:W-:Y:S02]  /*97a0*/  FADD.FTZ R48, R48, R39 ;  /* 0x0000002730307221 */ /* 0x000fe40000010000 */
[----:B------:R-:W0:Y:S01]  /*97b0*/  LDS.128 R36, [UR5+0x60] ;  /* 0x00006005ff247984 */ /* 0x000e220008000c00 */
[----:B-1----:R-:W-:Y:S01]  /*97c0*/  FADD.FTZ R49, R49, R40 ;  /* 0x0000002831317221 */ /* 0x002fe20000010000 */
[----:B------:R-:W-:-:S03]  /*97d0*/  FADD.FTZ R48, R48, R41 ;  /* 0x0000002930307221 */ /* 0x000fc60000010000 */
[----:B------:R-:W-:Y:S01]  /*97e0*/  FADD.FTZ R49, R49, R42 ;  /* 0x0000002a31317221 */ /* 0x000fe20000010000 */
[----:B------:R-:W-:Y:S02]  /*97f0*/  FADD.FTZ R48, R48, R43 ;  /* 0x0000002b30307221 */ /* 0x000fe40000010000 */
[----:B------:R-:W1:Y:S01]  /*9800*/  LDS.128 R40, [UR5+0x70] ;  /* 0x00007005ff287984 */ /* 0x000e620008000c00 */
        /* <DEDUP_REMOVED lines=8> */
.L_x_227:
[----:B------:R-:W-:Y:S05]  /*9890*/  BSYNC B0 ;  /* 0x0000000000007941 */ /* 0x000fea0003800000 */
.L_x_226:
[----:B------:R-:W-:Y:S01]  /*98a0*/  BAR.SYNC.DEFER_BLOCKING 0x0 ;  /* 0x0000000000007b1d */ /* 0x000fe20000010000 */
[----:B------:R-:W-:Y:S02]  /*98b0*/  ISETP.GT.U32.AND P6, PT, R7, 0x1b, PT ;  /* 0x0000001b0700780c */ /* 0x000fe40003fc4070 */
[----:B-----5:R-:W-:-:S03]  /*98c0*/  LOP3.LUT R5, R5, 0xfffffffe, RZ, 0xc0, !PT ;  /* 0xfffffffe05057812 */ /* 0x020fc600078ec0ff */
[----:B------:R-:W-:Y:S08]  /*98d0*/  BSSY B0, `(.L_x_228) ;  /* 0x000004e000007945 */ /* 0x000ff00003800000 */
[----:B------:R-:W-:Y:S01]  /*98e0*/  @P6 LOP3.LUT R5, R5, 0x1, RZ, 0xfc, !PT ;  /* 0x0000000105056812 */ /* 0x000fe200078efcff */
[----:B------:R-:W-:Y:S06]  /*98f0*/  @P6 BRA `(.L_x_229) ;  /* 0x00000004002c6947 */ /* 0x000fec0003800000 */
[----:B------:R-:W0:Y:S02]  /*9900*/  LDS.128 R36, [R53+0x1c0] ;  /* 0x0001c00035247984 */ /* 0x000e240000000c00 */
[----:B0-----:R-:W-:Y:S01]  /*9910*/  FADD.FTZ R40, R32, R36 ;  /* 0x0000002420287221 */ /* 0x001fe20000010000 */
[----:B------:R-:W-:Y:S01]  /*9920*/  FADD.FTZ R41, R33, R37 ;  /* 0x0000002521297221 */ /* 0x000fe20000010000 */
[----:B------:R-:W-:Y:S01]  /*9930*/  FADD.FTZ R43, R34, R38 ;  /* 0x00000026222b7221 */ /* 0x000fe20000010000 */
[----:B------:R-:W-:Y:S02]  /*9940*/  FADD.FTZ R42, R35, R39 ;  /* 0x00000027232a7221 */ /* 0x000fe40000010000 */
[----:B------:R-:W0:Y:S04]  /*9950*/  LDS.128 R32, [R53+0x380] ;  /* 0x0003800035207984 */ /* 0x000e280000000c00 */
[----:B------:R-:W1:Y:S01]  /*9960*/  LDS.128 R36, [R53+0x540] ;  /* 0x0005400035247984 */ /* 0x000e620000000c00 */
[----:B0-----:R-:W-:Y:S01]  /*9970*/  FADD.FTZ R71, R40, R32 ;  /* 0x0000002028477221 */ /* 0x001fe20000010000 */
[----:B------:R-:W-:Y:S01]  /*9980*/  FADD.FTZ R40, R41, R33 ;  /* 0x0000002129287221 */ /* 0x000fe20000010000 */
[----:B------:R-:W-:Y:S01]  /*9990*/  FADD.FTZ R43, R43, R34 ;  /* 0x000000222b2b7221 */ /* 0x000fe20000010000 */
[----:B------:R-:W-:Y:S01]  /*99a0*/  FADD.FTZ R42, R42, R35 ;  /* 0x000000232a2a7221 */ /* 0x000fe20000010000 */
[----:B-1----:R-:W-:Y:S01]  /*99b0*/  FADD.FTZ R41, R71, R36 ;  /* 0x0000002447297221 */ /* 0x002fe20000010000 */
[----:B------:R-:W0:Y:S01]  /*99c0*/  LDS.128 R32, [R53+0x700] ;  /* 0x0007000035207984 */ /* 0x000e220000000c00 */
[----:B------:R-:W-:Y:S01]  /*99d0*/  FADD.FTZ R40, R40, R37 ;  /* 0x0000002528287221 */ /* 0x000fe20000010000 */
[----:B------:R-:W-:Y:S01]  /*99e0*/  FADD.FTZ R43, R43, R38 ;  /* 0x000000262b2b7221 */ /* 0x000fe20000010000 */
[----:B------:R-:W-:-:S02]  /*99f0*/  FADD.FTZ R42, R42, R39 ;  /* 0x000000272a2a7221 */ /* 0x000fc40000010000 */
[----:B------:R-:W1:Y:S01]  /*9a00*/  LDS.128 R36, [R53+0x8c0] ;  /* 0x0008c00035247984 */ /* 0x000e620000000c00 */
        /* <DEDUP_REMOVED lines=34> */
[----:B------:R-:W-:Y:S01]  /*9c30*/  LDS.128 R32, [R53+0x16c0] ;  /* 0x0016c00035207984 */ /* 0x000fe20000000c00 */
[----:B-1----:R-:W-:Y:S01]  /*9c40*/  FADD.FTZ R41, R41, R36 ;  /* 0x0000002429297221 */ /* 0x002fe20000010000 */
[----:B------:R-:W-:Y:S01]  /*9c50*/  FADD.FTZ R40, R40, R37 ;  /* 0x0000002528287221 */ /* 0x000fe20000010000 */
[----:B------:R-:W-:Y:S01]  /*9c60*/  FADD.FTZ R43, R43, R38 ;  /* 0x000000262b2b7221 */ /* 0x000fe20000010000 */
[----:B------:R-:W-:-:S02]  /*9c70*/  FADD.FTZ R70, R42, R39 ;  /* 0x000000272a467221 */ /* 0x000fc40000010000 */
[----:B------:R-:W0:Y:S02]  /*9c80*/  LDS.128 R36, [R53+0x1500] ;  /* 0x0015000035247984 */ /* 0x000e240000000c00 */
[----:B0-----:R-:W-:Y:S01]  /*9c90*/  FADD.FTZ R41, R41, R36 ;  /* 0x0000002429297221 */ /* 0x001fe20000010000 */
[----:B------:R-:W-:Y:S01]  /*9ca0*/  FADD.FTZ R40, R40, R37 ;  /* 0x0000002528287221 */ /* 0x000fe20000010000 */
[----:B------:R-:W-:Y:S01]  /*9cb0*/  FADD.FTZ R43, R43, R38 ;  /* 0x000000262b2b7221 */ /* 0x000fe20000010000 */
[----:B------:R-:W-:Y:S01]  /*9cc0*/  FADD.FTZ R70, R70, R39 ;  /* 0x0000002746467221 */ /* 0x000fe20000010000 */
[----:B------:R-:W-:Y:S01]  /*9cd0*/  FADD.FTZ R71, R41, R32 ;  /* 0x0000002029477221 */ /* 0x000fe20000010000 */
[----:B------:R-:W0:Y:S01]  /*9ce0*/  LDS.128 R36, [R53+0x1880] ;  /* 0x0018800035247984 */ /* 0x000e220000000c00 */
[----:B------:R-:W-:Y:S01]  /*9cf0*/  FADD.FTZ R32, R40, R33 ;  /* 0x0000002128207221 */ /* 0x000fe20000010000 */
[----:B------:R-:W-:Y:S01]  /*9d00*/  FADD.FTZ R33, R43, R34 ;  /* 0x000000222b217221 */ /* 0x000fe20000010000 */
[----:B------:R-:W-:Y:S01]  /*9d10*/  FADD.FTZ R70, R70, R35 ;  /* 0x0000002346467221 */ /* 0x000fe20000010000 */
[----:B------:R-:W1:Y:S01]  /*9d20*/  LDS.128 R40, [R53+0x1a40] ;  /* 0x001a400035287984 */ /* 0x000e620000000c00 */
[----:B0-----:R-:W-:Y:S01]  /*9d30*/  FADD.FTZ R34, R32, R37 ;  /* 0x0000002520227221 */ /* 0x001fe20000010000 */
[----:B------:R-:W-:Y:S01]  /*9d40*/  FADD.FTZ R35, R33, R38 ;  /* 0x0000002621237221 */ /* 0x000fe20000010000 */
[----:B------:R-:W-:Y:S01]  /*9d50*/  FADD.FTZ R71, R71, R36 ;  /* 0x0000002447477221 */ /* 0x000fe20000010000 */
[----:B------:R-:W-:Y:S01]  /*9d60*/  FADD.FTZ R70, R70, R39 ;  /* 0x0000002746467221 */ /* 0x000fe20000010000 */
[----:B-1----:R-:W-:Y:S01]  /*9d70*/  FADD.FTZ R33, R34, R41 ;  /* 0x0000002922217221 */ /* 0x002fe20000010000 */
[----:B------:R-:W-:Y:S01]  /*9d80*/  FADD.FTZ R34, R35, R42 ;  /* 0x0000002a23227221 */ /* 0x000fe20000010000 */
[----:B------:R-:W-:Y:S01]  /*9d90*/  FADD.FTZ R32, R71, R40 ;  /* 0x0000002847207221 */ /* 0x000fe20000010000 */
[----:B------:R-:W-:-:S07]  /*9da0*/  FADD.FTZ R35, R70, R43 ;  /* 0x0000002b46237221 */ /* 0x000fce0000010000 */
.L_x_229:
[----:B------:R-:W-:Y:S05]  /*9db0*/  BSYNC B0 ;  /* 0x0000000000007941 */ /* 0x000fea0003800000 */
.L_x_228:
[----:B------:R-:W-:Y:S01]  /*9dc0*/  ULDC UR15, c[0x0][0xc] ;  /* 0x00000300000f7ab9 */ /* 0x000fe20000000800 */
[----:B------:R-:W-:Y:S04]  /*9dd0*/  BSSY B0, `(.L_x_230) ;  /* 0x000000f000007945 */ /* 0x000fe80003800000 */
[----:B------:R-:W-:Y:S05]  /*9de0*/  @P6 BRA `(.L_x_231) ;  /* 0x0000000000346947 */ /* 0x000fea0003800000 */
[----:B------:R-:W0:Y:S01]  /*9df0*/  LDC.64 R38, c[0x0][0x288] ;  /* 0x0000a200ff267b82 */ /* 0x000e220000000a00 */
[----:B------:R-:W-:Y:S01]  /*9e00*/  MOV R41, UR9 ;  /* 0x0000000900297c02 */ /* 0x000fe20008000f00 */
[----:B------:R1:W-:Y:S01]  /*9e10*/  REDG.E.ADD.F32.FTZ.RN.STRONG.GPU desc[UR20][R44.64], R32 ;  /* 0x000000202c0079a6 */ /* 0x0003e2000c10f394 */
[----:B0-----:R-:W-:-:S04]  /*9e20*/  LEA R36, P6, R38, R44, 0x2 ;  /* 0x0000002c26247211 */ /* 0x001fc800078c10ff */
[----:B------:R-:W-:Y:S02]  /*9e30*/  LEA.HI.X R37, R38, R45, R39, 0x2, P6 ;  /* 0x0000002d26257211 */ /* 0x000fe400030f1427 */
[----:B------:R-:W-:-:S04]  /*9e40*/  MOV R39, UR8 ;  /* 0x0000000800277c02 */ /* 0x000fc80008000f00 */
[----:B------:R-:W-:-:S04]  /*9e50*/  LEA R38, P6, R39, R44, 0x2 ;  /* 0x0000002c27267211 */ /* 0x000fc800078c10ff */
[----:B------:R-:W-:Y:S02]  /*9e60*/  IADD3.X R39, R45, UR10, RZ, P6, !PT ;  /* 0x0000000a2d277c10 */ /* 0x000fe4000b7fe4ff */
[----:B------:R-:W-:-:S03]  /*9e70*/  LEA R40, P6, R41, R44, 0x2 ;  /* 0x0000002c29287211 */ /* 0x000fc600078c10ff */
[----:B------:R1:W-:Y:S01]  /*9e80*/  REDG.E.ADD.F32.FTZ.RN.STRONG.GPU desc[UR20][R38.64], R33 ;  /* 0x00000021260079a6 */ /* 0x0003e2000c10f394 */
[----:B------:R-:W-:-:S03]  /*9e90*/  IADD3.X R41, R45, UR11, RZ, P6, !PT ;  /* 0x0000000b2d297c10 */ /* 0x000fc6000b7fe4ff */
[----:B------:R1:W-:Y:S04]  /*9ea0*/  REDG.E.ADD.F32.FTZ.RN.STRONG.GPU desc[UR20][R36.64], R34 ;  /* 0x00000022240079a6 */ /* 0x0003e8000c10f394 */
[----:B------:R1:W-:Y:S02]  /*9eb0*/  REDG.E.ADD.F32.FTZ.RN.STRONG.GPU desc[UR20][R40.64], R35 ;  /* 0x00000023280079a6 */ /* 0x0003e4000c10f394 */
.L_x_231:
[----:B------:R-:W-:Y:S05]  /*9ec0*/  BSYNC B0 ;  /* 0x0000000000007941 */ /* 0x000fea0003800000 */
.L_x_230:
[----:B------:R0:W-:Y:S04]  /*9ed0*/  STL [R1+0x98], R26 ;  /* 0x0000981a01007387 */ /* 0x0001e80000100800 */
[----:B0-----:R-:W2:Y:S04]  /*9ee0*/  LDL R26, [R1+0x44] ;  /* 0x00004400011a7983 */ /* 0x001ea80000100800 */
[----:B------:R0:W-:Y:S04]  /*9ef0*/  STL [R1+0x94], R25 ;  /* 0x0000941901007387 */ /* 0x0001e80000100800 */
[----:B0-----:R-:W3:Y:S04]  /*9f00*/  LDL R25, [R1+0x40] ;  /* 0x0000400001197983 */ /* 0x001ee80000100800 */
[----:B------:R0:W-:Y:S04]  /*9f10*/  STL [R1+0x90], R24 ;  /* 0x0000901801007387 */ /* 0x0001e80000100800 */
[----:B------:R-:W4:Y:S04]  /*9f20*/  LDL R125, [R1+0x18] ;  /* 0x00001800017d7983 */ /* 0x000f280000100800 */
[----:B------:R-:W4:Y:S04]  /*9f30*/  LDL R124, [R1+0x14] ;  /* 0x00001400017c7983 */ /* 0x000f280000100800 */
[----:B0-----:R-:W4:Y:S04]  /*9f40*/  LDL R24, [R1+0x28] ;  /* 0x0000280001187983 */ /* 0x001f280000100800 */
[----:B------:R-:W4:Y:S04]  /*9f50*/  LDL R123, [R1+0x10] ;  /* 0x00001000017b7983 */ /* 0x000f280000100800 */
[----:B-1----:R-:W4:Y:S04]  /*9f60*/  LDL R35, [R1+0xc] ;  /* 0x00000c0001237983 */ /* 0x002f280000100800 */
[----:B------:R-:W4:Y:S04]  /*9f70*/  LDL R34, [R1+0x8] ;  /* 0x0000080001227983 */ /* 0x000f280000100800 */
[----:B------:R-:W4:Y:S04]  /*9f80*/  LDL R33, [R1+0x4] ;  /* 0x0000040001217983 */ /* 0x000f280000100800 */
[----:B------:R-:W4:Y:S04]  /*9f90*/  LDL R32, [R1] ;  /* 0x0000000001207983 */ /* 0x000f280000100800 */
[----:B------:R0:W-:Y:S04]  /*9fa0*/  STL [R1+0x8c], R7 ;  /* 0x00008c0701007387 */ /* 0x0001e80000100800 */
[----:B0-----:R-:W4:Y:S04]  /*9fb0*/  LDL R7, [R1+0x1c] ;  /* 0x00001c0001077983 */ /* 0x001f280000100800 */
[----:B------:R0:W-:Y:S04]  /*9fc0*/  STL [R1+0x88], R6 ;  /* 0x0000880601007387 */ /* 0x0001e80000100800 */
[----:B0-----:R-:W4:Y:S04]  /*9fd0*/  LDL R6, [R1+0x20] ;  /* 0x0000200001067983 */ /* 0x001f280000100800 */
[----:B------:R0:W-:Y:S04]  /*9fe0*/  STL [R1+0x84], R5 ;  /* 0x0000840501007387 */ /* 0x0001e80000100800 */
[----:B0-----:R-:W4:Y:S01]  /*9ff0*/  LDL R5, [R1+0x24] ;  /* 0x0000240001057983 */ /* 0x001f220000100800 */
[----:B--2---:R-:W-:-:S03]  /*a000*/  PRMT R37, R26, 0x7632, R37 ;  /* 0x000076321a257816 */ /* 0x004fc60000000025 */
[----:B------:R0:W5:Y:S01]  /*a010*/  LDL.LU R26, [R1+0x98] ;  /* 0x00009800011a7983 */ /* 0x0001620000300800 */
[----:B---3--:R-:W-:-:S03]  /*a020*/  PRMT R40, R25, 0x7632, R40 ;  /* 0x0000763219287816 */ /* 0x008fc60000000028 */
[----:B------:R0:W5:Y:S01]  /*a030*/  LDL.LU R25, [R1+0x94] ;  /* 0x0000940001197983 */ /* 0x0001620000300800 */
[----:B----4-:R-:W-:-:S03]  /*a040*/  PRMT R44, R24, 0x7632, R44 ;  /* 0x00007632182c7816 */ /* 0x010fc6000000002c */
[----:B------:R0:W5:Y:S01]  /*a050*/  LDL.LU R24, [R1+0x90] ;  /* 0x0000900001187983 */ /* 0x0001620000300800 */
[----:B------:R-:W-:-:S03]  /*a060*/  PRMT R81, R7, 0x7632, R81 ;  /* 0x0000763207517816 */ /* 0x000fc60000000051 */
[----:B------:R-:W2:Y:S01]  /*a070*/  LDL R7, [R1+0x74] ;  /* 0x0000740001077983 */ /* 0x000ea20000100800 */
[----:B------:R-:W-:-:S03]  /*a080*/  PRMT R76, R6, 0x7632, R76 ;  /* 0x00007632064c7816 */ /* 0x000fc6000000004c */
[----:B------:R-:W3:Y:S01]  /*a090*/  LDL R6, [R1+0x70] ;  /* 0x0000700001067983 */ /* 0x000ee20000100800 */
[----:B------:R-:W-:-:S03]  /*a0a0*/  PRMT R71, R5, 0x7632, R71 ;  /* 0x0000763205477816 */ /* 0x000fc60000000047 */
[----:B------:R-:W4:Y:S01]  /*a0b0*/  LDL R5, [R1+0x48] ;  /* 0x0000480001057983 */ /* 0x000f220000100800 */
[----:B------:R-:W-:Y:S02]  /*a0c0*/  PRMT R83, R125, 0x7632, R83 ;  /* 0x000076327d537816 */ /* 0x000fe40000000053 */
[----:B------:R-:W-:Y:S01]  /*a0d0*/  PRMT R86, R124, 0x7632, R86 ;  /* 0x000076327c567816 */ /* 0x000fe20000000056 */
[----:B------:R-:W4:Y:S01]  /*a0e0*/  LDL R125, [R1+0x68] ;  /* 0x00006800017d7983 */ /* 0x000f220000100800 */
[----:B------:R-:W-:Y:S02]  /*a0f0*/  PRMT R89, R123, 0x7632, R89 ;  /* 0x000076327b597816 */ /* 0x000fe40000000059 */
[----:B------:R-:W-:Y:S01]  /*a100*/  PRMT R92, R35, 0x7632, R92 ;  /* 0x00007632235c7816 */ /* 0x000fe2000000005c */
[----:B------:R-:W4:Y:S01]  /*a110*/  LDL R124, [R1+0x6c] ;  /* 0x00006c00017c7983 */ /* 0x000f220000100800 */
[----:B------:R-:W-:Y:S02]  /*a120*/  PRMT R95, R34, 0x7632, R95 ;  /* 0x00007632225f7816 */ /* 0x000fe4000000005f */
[----:B------:R-:W-:Y:S01]  /*a130*/  PRMT R97, R33, 0x7632, R97 ;  /* 0x0000763221617816 */ /* 0x000fe20000000061 */
[----:B------:R-:W4:Y:S01]  /*a140*/  LDL R123, [R1+0x64] ;  /* 0x00006400017b7983 */ /* 0x000f220000100800 */
[----:B------:R-:W-:-:S03]  /*a150*/  PRMT R100, R32, 0x7632, R100 ;  /* 0x0000763220647816 */ /* 0x000fc60000000064 */
[----:B------:R-:W4:Y:S04]  /*a160*/  LDL R35, [R1+0x60] ;  /* 0x0000600001237983 */ /* 0x000f280000100800 */
[----:B------:R-:W4:Y:S04]  /*a170*/  LDL R34, [R1+0x5c] ;  /* 0x00005c0001227983 */ /* 0x000f280000100800 */
[----:B------:R-:W4:Y:S04]  /*a180*/  LDL R33, [R1+0x58] ;  /* 0x0000580001217983 */ /* 0x000f280000100800 */
[----:B------:R-:W4:Y:S01]  /*a190*/  LDL R32, [R1+0x54] ;  /* 0x0000540001207983 */ /* 0x000f220000100800 */
[----:B--2---:R-:W-:-:S03]  /*a1a0*/  PRMT R90, R7, 0x7632, R90 ;  /* 0x00007632075a7816 */ /* 0x004fc6000000005a */
[----:B------:R0:W5:Y:S01]  /*a1b0*/  LDL.LU R7, [R1+0x8c] ;  /* 0x00008c0001077983 */ /* 0x0001620000300800 */
[----:B---3--:R-:W-:-:S03]  /*a1c0*/  PRMT R87, R6, 0x7632, R87 ;  /* 0x0000763206577816 */ /* 0x008fc60000000057 */
[----:B------:R0:W5:Y:S01]  /*a1d0*/  LDL.LU R6, [R1+0x88] ;  /* 0x0000880001067983 */ /* 0x0001620000300800 */
[----:B----4-:R-:W-:-:S03]  /*a1e0*/  PRMT R84, R5, 0x7632, R84 ;  /* 0x0000763205547816 */ /* 0x010fc60000000054 */
[----:B------:R0:W5:Y:S01]  /*a1f0*/  LDL.LU R5, [R1+0x84] ;  /* 0x0000840001057983 */ /* 0x0001620000300800 */
[----:B------:R-:W-:-:S06]  /*a200*/  UISETP.GE.U32.AND UP0, UPT, UR15, 0x2, UPT ;  /* 0x000000020f00788c */ /* 0x000fcc000bf06070 */
[----:B------:R-:W-:Y:S02]  /*a210*/  PLOP3.LUT P6, PT, PT, PT, UP0, 0x40, 0x0 ;  /* 0x000000000000781c */ /* 0x000fe40003fce808 */
        /* <DEDUP_REMOVED lines=46> */
[----:B------:R-:W-:Y:S01]  /*a500*/  PRMT R93, R52, 0x7632, R93 ;  /* 0x00007632345d7816 */ /* 0x000fe2000000005d */
[----:B0-----:R-:W-:Y:S06]  /*a510*/  @P6 BRA `(.L_x_232) ;  /* 0x0000001800706947 */ /* 0x001fec0003800000 */
[----:B------:R-:W0:Y:S01]  /*a520*/  S2UR UR13, SR_CTAID.Y ;  /* 0x00000000000d79c3 */ /* 0x000e220000002600 */
[----:B------:R-:W-:Y:S01]  /*a530*/  ULOP3.LUT UR5, UR4, 0x1, URZ, 0xc0, !UPT ;  /* 0x0000000104057892 */ /* 0x000fe2000f8ec03f */
[----:B------:R-:W-:Y:S01]  /*a540*/  ULDC UR14, c[0x0][0x10] ;  /* 0x00000400000e7ab9 */ /* 0x000fe20000000800 */
[----:B------:R-:W-:Y:S02]  /*a550*/  ULDC.64 UR16, c[0x0][0x260] ;  /* 0x0000980000107ab9 */ /* 0x000fe40000000a00 */
[----:B------:R-:W-:-:S04]  /*a560*/  UIMAD UR5, UR5, UR14, URZ ;  /* 0x0000000e050572a4 */ /* 0x000fc8000f8e023f */
[----:B------:R-:W-:Y:S02]  /*a570*/  UIMAD UR6, UR5, UR15, URZ ;  /* 0x0000000f050672a4 */ /* 0x000fe4000f8e023f */
[----:B0-----:R-:W-:Y:S02]  /*a580*/  UIADD3 UR18, UR5, UR13, URZ ;  /* 0x0000000d05127290 */ /* 0x001fe4000fffe03f */
[----:B------:R-:W-:-:S03]  /*a590*/  USHF.L.U32 UR5, UR6, 0x1, URZ ;  /* 0x0000000106057899 */ /* 0x000fc6000800063f */
[----:B------:R-:W-:Y:S02]  /*a5a0*/  ULDC.64 UR6, c[0x0][0x258] ;  /* 0x0000960000067ab9 */ /* 0x000fe40000000a00 */
[----:B------:R-:W-:Y:S02]  /*a5b0*/  UIMAD.WIDE.U32 UR18, UR18, 0x4, UR6 ;  /* 0x00000004121278a5 */ /* 0x000fe4000f8e0006 */
[----:B------:R-:W-:Y:S01]  /*a5c0*/  UIMAD.WIDE UR6, UR5, 0x4, UR16 ;  /* 0x00000004050678a5 */ /* 0x000fe2000f8e0210 */
[----:B------:R-:W-:Y:S11]  /*a5d0*/  @P0 BRA `(.L_x_233) ;  /* 0x0000000000800947 */ /* 0x000ff60003800000 */
[----:B------:R-:W0:Y:S01]  /*a5e0*/  S2R R35, SR_LANEID ;  /* 0x0000000000237919 */ /* 0x000e220000000000 */
[----:B------:R-:W-:Y:S02]  /*a5f0*/  UIMAD UR16, UR22, UR14, UR13 ;  /* 0x0000000e161072a4 */ /* 0x000fe4000f8e020d */
[----:B------:R-:W-:Y:S02]  /*a600*/  ULOP3.LUT UP0, URZ, UR4, 0x2, URZ, 0xc0, !UPT ;  /* 0x00000002043f7892 */ /* 0x000fe4000f80c03f */
[----:B------:R-:W-:Y:S01]  /*a610*/  UIMAD.WIDE.U32 UR16, UR16, 0x8, UR6 ;  /* 0x00000008101078a5 */ /* 0x000fe2000f8e0006 */
[----:B------:R-:W-:Y:S02]  /*a620*/  UMOV UR5, 0x1 ;  /* 0x0000000100057882 */ /* 0x000fe40000000000 */
[----:B------:R-:W-:-:S03]  /*a630*/  USEL UR5, UR5, 0xffffffff, !UP0 ;  /* 0xffffffff05057887 */ /* 0x000fc6000c000000 */
[----:B------:R-:W-:Y:S01]  /*a640*/  MOV R32, UR16 ;  /* 0x0000001000207c02 */ /* 0x000fe20008000f00 */
[----:B------:R-:W-:Y:S01]  /*a650*/  VOTEU.ANY UR16, UPT, PT ;  /* 0x0000000000107886 */ /* 0x000fe200038e0100 */
[----:B------:R-:W-:Y:S01]  /*a660*/  MOV R33, UR17 ;  /* 0x0000001100217c02 */ /* 0x000fe20008000f00 */
[----:B------:R-:W-:Y:S02]  /*a670*/  UPOPC UR17, UR16 ;  /* 0x00000010001172bf */ /* 0x000fe40008000000 */
[----:B------:R-:W-:Y:S02]  /*a680*/  UFLO.U32 UR16, UR16 ;  /* 0x00000010001072bd */ /* 0x000fe400080e0000 */
[----:B------:R-:W-:Y:S01]  /*a690*/  UIMAD UR5, UR5, UR17, URZ ;  /* 0x00000011050572a4 */ /* 0x000fe2000f8e023f */
[----:B------:R1:W-:Y:S05]  /*a6a0*/  STG.E.64 desc[UR20][R32.64], R48 ;  /* 0x0000003020007986 */ /* 0x0003ea000c101b14 */
[----:B------:R-:W-:-:S02]  /*a6b0*/  MOV R34, UR5 ;  /* 0x0000000500227c02 */ /* 0x000fc40008000f00 */
[----:B0-----:R-:W-:Y:S02]  /*a6c0*/  ISETP.EQ.U32.AND P6, PT, R35, UR16, PT ;  /* 0x0000001023007c0c */ /* 0x001fe4000bfc2070 */
[----:B-1----:R-:W-:Y:S02]  /*a6d0*/  MOV R32, UR18 ;  /* 0x0000001200207c02 */ /* 0x002fe40008000f00 */
[----:B------:R-:W-:-:S09]  /*a6e0*/  MOV R33, UR19 ;  /* 0x0000001300217c02 */ /* 0x000fd20008000f00 */
[----:B------:R-:W-:Y:S06]  /*a6f0*/  @P6 MEMBAR.ALL.GPU ;  /* 0x0000000000006992 */ /* 0x000fec000000a000 */
[----:B------:R-:W-:-:S00]  /*a700*/  @P6 ERRBAR ;  /* 0x00000000000069ab */ /* 0x000fc00000000000 */
[----:B------:R-:W-:Y:S06]  /*a710*/  @P6 CGAERRBAR ;  /* 0x00000000000065ab */ /* 0x000fec0000000000 */
[----:B------:R0:W-:Y:S01]  /*a720*/  @P6 REDG.E.ADD.S32.STRONG.GPU desc[UR20][R32.64], R34 ;  /* 0x000000222000698e */ /* 0x0001e2000c10e394 */
[----:B------:R-:W-:-:S04]  /*a730*/  PLOP3.LUT P6, PT, PT, PT, UP0, 0x40, 0x0 ;  /* 0x000000000000781c */ /* 0x000fc80003fce808 */
[----:B0-----:R-:W-:-:S04]  /*a740*/  SEL R34, RZ, UR15, !P6 ;  /* 0x0000000fff227c07 */ /* 0x001fc8000f000000 */
[----:B------:R-:W-:-:S13]  /*a750*/  ISETP.NE.AND P6, PT, R34, -0x1, PT ;  /* 0xffffffff2200780c */ /* 0x000fda0003fc5270 */
[----:B------:R-:W-:Y:S05]  /*a760*/  @!P6 BRA `(.L_x_233) ;  /* 0x00000000001ce947 */ /* 0x000fea0003800000 */
.L_x_234:
[----:B------:R-:W-:Y:S02]  /*a770*/  MOV R32, UR18 ;  /* 0x0000001200207c02 */ /* 0x000fe40008000f00 */
[----:B------:R-:W-:-:S05]  /*a780*/  MOV R33, UR19 ;  /* 0x0000001300217c02 */ /* 0x000fca0008000f00 */
[----:B------:R-:W2:Y:S04]  /*a790*/  LDG.E.STRONG.GPU R32, desc[UR20][R32.64] ;  /* 0x0000001420207981 */ /* 0x000ea8000c1ef900 */
[----:B--2---:R-:W-:Y:S01]  /*a7a0*/  CCTL.IVALL ;  /* 0x00000000ff00798f */ /* 0x004fe20002000000 */
[----:B------:R-:W-:Y:S05]  /*a7b0*/  YIELD ;  /* 0x0000000000007946 */ /* 0x000fea0003800000 */
[----:B------:R-:W-:-:S13]  /*a7c0*/  ISETP.NE.AND P6, PT, R32, R34, PT ;  /* 0x000000222000720c */ /* 0x000fda0003fc5270 */
[----:B------:R-:W-:Y:S05]  /*a7d0*/  @P6 BRA `(.L_x_234) ;  /* 0xfffffffc00e46947 */ /* 0x000fea000383ffff */
.L_x_233:
[----:B------:R-:W-:Y:S01]  /*a7e0*/  ISETP.NE.AND P6, PT, RZ, UR15, PT ;  /* 0x0000000fff007c0c */ /* 0x000fe2000bfc5270 */
[----:B------:R-:W-:Y:S05]  /*a7f0*/  WARPSYNC.ALL ;  /* 0x0000000000007948 */ /* 0x000fea0003800000 */
[----:B------:R-:W-:Y:S07]  /*a800*/  BAR.SYNC.DEFER_BLOCKING 0x0 ;  /* 0x0000000000007b1d */ /* 0x000fee0000010000 */
[----:B------:R-:W-:Y:S05]  /*a810*/  @!P6 BRA `(.L_x_232) ;  /* 0x0000001400b0e947 */ /* 0x000fea0003800000 */
[----:B------:R-:W-:-:S04]  /*a820*/  UIADD3 UR5, UR15, -0x1, URZ ;  /* 0xffffffff0f057890 */ /* 0x000fc8000fffe03f */
[----:B------:R-:W-:-:S03]  /*a830*/  UISETP.GE.U32.AND UP0, UPT, UR5, 0x3, UPT ;  /* 0x000000030500788c */ /* 0x000fc6000bf06070 */
[----:B------:R-:W-:-:S03]  /*a840*/  UMOV UR5, URZ ;  /* 0x0000003f00057c82 */ /* 0x000fc60008000000 */
[----:B------:R-:W-:-:S13]  /*a850*/  PLOP3.LUT P6, PT, PT, PT, UP0, 0x40, 0x0 ;  /* 0x000000000000781c */ /* 0x000fda0003fce808 */
[----:B------:R-:W-:Y:S05]  /*a860*/  @P6 BRA `(.L_x_235) ;  /* 0x0000001000fc6947 */ /* 0x000fea0003800000 */
[----:B------:R-:W-:Y:S01]  /*a870*/  ULOP3.LUT UR16, UR15, 0x3, URZ, 0xc0, !UPT ;  /* 0x000000030f107892 */ /* 0x000fe2000f8ec03f */
[----:B------:R-:W-:-:S03]  /*a880*/  UMOV UR5, URZ ;  /* 0x0000003f00057c82 */ /* 0x000fc60008000000 */
[----:B------:R-:W-:-:S06]  /*a890*/  UIADD3 UR16, -UR16, UR15, URZ ;  /* 0x0000000f10107290 */ /* 0x000fcc000fffe13f */
[----:B------:R-:W-:-:S13]  /*a8a0*/  ISETP.LT.AND P6, PT, RZ, UR16, PT ;  /* 0x00000010ff007c0c */ /* 0x000fda000bfc1270 */
[----:B------:R-:W-:Y:S05]  /*a8b0*/  @!P6 BRA `(.L_x_236) ;  /* 0x000000100034e947 */ /* 0x000fea0003800000 */
[----:B-----5:R-:W-:Y:S01]  /*a8c0*/  LOP3.LUT R5, R5, 0xffbfffff, RZ, 0xc0, !PT ;  /* 0xffbfffff05057812 */ /* 0x020fe200078ec0ff */
[----:B------:R-:W-:-:S03]  /*a8d0*/  UISETP.GT.AND UP0, UPT, UR16, 0xc, UPT ;  /* 0x0000000c1000788c */ /* 0x000fc6000bf04270 */
[----:B------:R-:W-:Y:S02]  /*a8e0*/  @P0 LOP3.LUT R5, R5, 0x400000, RZ, 0xfc, !PT ;  /* 0x0040000005050812 */ /* 0x000fe400078efcff */
[----:B------:R-:W-:Y:S02]  /*a8f0*/  PLOP3.LUT P0, PT, PT, PT, PT, 0x80, 0x0 ;  /* 0x000000000000781c */ /* 0x000fe40003f0f070 */
[----:B------:R-:W-:Y:S02]  /*a900*/  PLOP3.LUT P6, PT, PT, PT, UP0, 0x40, 0x0 ;  /* 0x000000000000781c */ /* 0x000fe40003fce808 */
[----:B------:R-:W-:-:S09]  /*a910*/  LOP3.LUT R5, R5, 0xfffffffe, RZ, 0xc0, !PT ;  /* 0xfffffffe05057812 */ /* 0x000fd200078ec0ff */
[----:B------:R-:W-:-:S04]  /*a920*/  @P0 LOP3.LUT R5, R5, 0x1, RZ, 0xfc, !PT ;  /* 0x0000000105050812 */ /* 0x000fc800078efcff */
[----:B------:R-:W-:Y:S01]  /*a930*/  LOP3.LUT P0, RZ, R5, 0x400000, RZ, 0xc0, !PT ;  /* 0x0040000005ff7812 */ /* 0x000fe2000780c0ff */
[----:B------:R-:W-:-:S12]  /*a940*/  @P6 BRA `(.L_x_237) ;  /* 0x0000000800a06947 */ /* 0x000fd80003800000 */
[----:B------:R-:W-:Y:S02]  /*a950*/  PLOP3.LUT P6, PT, PT, PT, PT, 0x8, 0x0 ;  /* 0x000000000000781c */ /* 0x000fe40003fce170 */
[----:B------:R-:W-:-:S11]  /*a960*/  LOP3.LUT R5, R5, 0xfffffffe, RZ, 0xc0, !PT ;  /* 0xfffffffe05057812 */ /* 0x000fd600078ec0ff */
[----:B------:R-:W-:-:S07]  /*a970*/  @P6 LOP3.LUT R5, R5, 0x1, RZ, 0xfc, !PT ;  /* 0x0000000105056812 */ /* 0x000fce00078efcff */
.L_x_238:
[----:B------:R-:W0:Y:S02]  /*a980*/  S2R R32, SR_CTAID.X ;  /* 0x0000000000207919 */ /* 0x000e240000002500 */
[----:B0-----:R-:W-:-:S13]  /*a990*/  ISETP.EQ.OR P6, PT, R32, UR5, P0 ;  /* 0x0000000520007c0c */ /* 0x001fda00087c2670 */
[----:B------:R-:W-:-:S05]  /*a9a0*/  VOTEU.ALL UP0, P6 ;  /* 0x00000000003f7886 */ /* 0x000fca0003000000 */
[----:B------:R-:W-:-:S04]  /*a9b0*/  @!UP0 UIMAD UR18, UR14, UR5, UR13 ;  /* 0x000000050e1282a4 */ /* 0x000fc8000f8e020d */
[----:B------:R-:W-:-:S06]  /*a9c0*/  @!UP0 UIMAD.WIDE.U32 UR18, UR18, 0x8, UR6 ;  /* 0x00000008121288a5 */ /* 0x000fcc000f8e0006 */
[----:B------:R-:W-:Y:S02]  /*a9d0*/  MOV R34, UR18 ;  /* 0x0000001200227c02 */ /* 0x000fe40008000f00 */
[----:B------:R-:W-:-:S06]  /*a9e0*/  MOV R35, UR19 ;  /* 0x0000001300237c02 */ /* 0x000fcc0008000f00 */
[----:B------:R-:W2:Y:S01]  /*a9f0*/  @!P6 LDG.E.64 R34, desc[UR20][R34.64] ;  /* 0x000000142222e981 */ /* 0x000ea2000c1e1b00 */
[----:B------:R-:W-:Y:S01]  /*aa00*/  UIADD3 UR18, UR5, 0x1, URZ ;  /* 0x0000000105127890 */ /* 0x000fe2000fffe03f */
[----:B--2---:R-:W-:Y:S01]  /*aa10*/  @!P6 FADD.FTZ R48, R48, R34 ;  /* 0x000000223030e221 */ /* 0x004fe20000010000 */
[----:B------:R-:W-:-:S04]  /*aa20*/  @!P6 FADD.FTZ R49, R49, R35 ;  /* 0x000000233131e221 */ /* 0x000fc80000010000 */
[----:B------:R-:W-:-:S13]  /*aa30*/  ISETP.EQ.OR P6, PT, R32, UR18, P0 ;  /* 0x0000001220007c0c */ /* 0x000fda00087c2670 */
        /* <DEDUP_REMOVED lines=146> */
[----:B------:R-:W-:Y:S02]  /*b360*/  UIADD3 UR16, UR16, -0x10, URZ ;  /* 0xfffffff010107890 */ /* 0x000fe4000fffe03f */
[----:B------:R-:W-:Y:S02]  /*b370*/  UIADD3 UR5, UR5, 0x10, URZ ;  /* 0x0000001005057890 */ /* 0x000fe4000fffe03f */
[----:B------:R-:W-:Y:S01]  /*b380*/  UISETP.GT.AND UP0, UPT, UR16, 0xc, UPT ;  /* 0x0000000c1000788c */ /* 0x000fe2000bf04270 */
[----:B--2---:R-:W-:Y:S01]  /*b390*/  @!P6 FADD.FTZ R48, R48, R32 ;  /* 0x000000203030e221 */ /* 0x004fe20000010000 */
[----:B------:R-:W-:-:S04]  /*b3a0*/  @!P6 FADD.FTZ R49, R49, R33 ;  /* 0x000000213131e221 */ /* 0x000fc80000010000 */
[----:B------:R-:W-:-:S13]  /*b3b0*/  PLOP3.LUT P6, PT, PT, PT, UP0, 0x80, 0x0 ;  /* 0x000000000000781c */ /* 0x000fda0003fcf008 */
[----:B------:R-:W-:Y:S05]  /*b3c0*/  @P6 BRA `(.L_x_238) ;  /* 0xfffffff4006c6947 */ /* 0x000fea000383ffff */
.L_x_237:
[----:B------:R-:W-:-:S06]  /*b3d0*/  UISETP.GT.AND UP0, UPT, UR16, 0x4, UPT ;  /* 0x000000041000788c */ /* 0x000fcc000bf04270 */
[----:B------:R-:W-:-:S13]  /*b3e0*/  PLOP3.LUT P6, PT, PT, PT, UP0, 0x40, 0x0 ;  /* 0x000000000000781c */ /* 0x000fda0003fce808 */
[----:B------:R-:W-:Y:S05]  /*b3f0*/  @P6 BRA `(.L_x_239) ;  /* 0x0000000400586947 */ /* 0x000fea0003800000 */
        /* <DEDUP_REMOVED lines=78> */
[----:B------:R-:W-:Y:S01]  /*b8e0*/  LOP3.LUT R5, R5, 0xfffffffe, RZ, 0xc0, !PT ;  /* 0xfffffffe05057812 */ /* 0x000fe200078ec0ff */
[----:B------:R-:W-:Y:S02]  /*b8f0*/  UIADD3 UR16, UR16, -0x4, URZ ;  /* 0xfffffffc10107890 */ /* 0x000fe4000fffe03f */
[----:B------:R-:W-:Y:S02]  /*b900*/  UIADD3 UR5, UR5, 0x4, URZ ;  /* 0x0000000405057890 */ /* 0x000fe4000fffe03f */
[----:B------:R-:W-:Y:S01]  /*b910*/  UIADD3 UR16, UR16, -0x4, URZ ;  /* 0xfffffffc10107890 */ /* 0x000fe2000fffe03f */
[----:B--2---:R-:W-:Y:S01]  /*b920*/  @!P6 FADD.FTZ R48, R48, R32 ;  /* 0x000000203030e221 */ /* 0x004fe20000010000 */
[----:B------:R-:W-:Y:S01]  /*b930*/  @!P6 FADD.FTZ R49, R49, R33 ;  /* 0x000000213131e221 */ /* 0x000fe20000010000 */
[----:B------:R-:W-:-:S13]  /*b940*/  PLOP3.LUT P6, PT, PT, PT, PT, 0x8, 0x0 ;  /* 0x000000000000781c */ /* 0x000fda0003fce170 */
[----:B------:R-:W-:-:S07]  /*b950*/  @P6 LOP3.LUT R5, R5, 0x1, RZ, 0xfc, !PT ;  /* 0x0000000105056812 */ /* 0x000fce00078efcff */
.L_x_239:
[----:B------:R-:W-:-:S04]  /*b960*/  LOP3.LUT P6, RZ, R5, 0x1, RZ, 0xc0, !PT ;  /* 0x0000000105ff7812 */ /* 0x000fc800078cc0ff */
[----:B------:R-:W-:-:S13]  /*b970*/  ISETP.NE.OR P6, PT, RZ, UR16, P6 ;  /* 0x00000010ff007c0c */ /* 0x000fda000b7c5670 */
[----:B------:R-:W-:Y:S05]  /*b980*/  @!P6 BRA `(.L_x_235) ;  /* 0x0000000000b4e947 */ /* 0x000fea0003800000 */
.L_x_236:
        /* <DEDUP_REMOVED lines=40> */
[----:B------:R-:W-:Y:S01]  /*bc10*/  UISETP.NE.AND UP0, UPT, UR16, URZ, UPT ;  /* 0x0000003f1000728c */ /* 0x000fe2000bf05270 */
[----:B--2---:R-:W-:Y:S01]  /*bc20*/  @!P6 FADD.FTZ R48, R48, R32 ;  /* 0x000000203030e221 */ /* 0x004fe20000010000 */
[----:B------:R-:W-:-:S04]  /*bc30*/  @!P6 FADD.FTZ R49, R49, R33 ;  /* 0x000000213131e221 */ /* 0x000fc80000010000 */
[----:B------:R-:W-:-:S13]  /*bc40*/  PLOP3.LUT P6, PT, PT, PT, UP0, 0x80, 0x0 ;  /* 0x000000000000781c */ /* 0x000fda0003fcf008 */
[----:B------:R-:W-:Y:S05]  /*bc50*/  @P6 BRA `(.L_x_236) ;  /* 0xfffffffc004c6947 */ /* 0x000fea000383ffff */
.L_x_235:
[----:B------:R-:W-:-:S06]  /*bc60*/  ULOP3.LUT UP0, UR15, UR15, 0x3, URZ, 0xc0, !UPT ;  /* 0x000000030f0f7892 */ /* 0x000fcc000f80c03f */
[----:B------:R-:W-:-:S13]  /*bc70*/  PLOP3.LUT P6, PT, PT, PT, UP0, 0x40, 0x0 ;  /* 0x000000000000781c */ /* 0x000fda0003fce808 */
[----:B------:R-:W-:Y:S05]  /*bc80*/  @P6 BRA `(.L_x_232) ;  /* 0x0000000000946947 */ /* 0x000fea0003800000 */
[----:B------:R-:W0:Y:S01]  /*bc90*/  S2R R34, SR_CTAID.X ;  /* 0x0000000000227919 */ /* 0x000e220000002500 */
[----:B------:R-:W-:Y:S01]  /*bca0*/  BSSY B0, `(.L_x_240) ;  /* 0x000000a000007945 */ /* 0x000fe20003800000 */
[----:B0-----:R-:W-:-:S13]  /*bcb0*/  ISETP.EQ.OR P6, PT, R34, UR5, P0 ;  /* 0x0000000522007c0c */ /* 0x001fda00087c2670 */
[----:B------:R-:W-:Y:S05]  /*bcc0*/  @P6 BRA `(.L_x_241) ;  /* 0x00000000001c6947 */ /* 0x000fea0003800000 */
[----:B------:R-:W-:-:S04]  /*bcd0*/  UIMAD UR16, UR14, UR5, UR13 ;  /* 0x000000050e1072a4 */ /* 0x000fc8000f8e020d */
[----:B------:R-:W-:-:S06]  /*bce0*/  UIMAD.WIDE.U32 UR16, UR16, 0x8, UR6 ;  /* 0x00000008101078a5 */ /* 0x000fcc000f8e0006 */
[----:B------:R-:W-:Y:S02]  /*bcf0*/  MOV R32, UR16 ;  /* 0x0000001000207c02 */ /* 0x000fe40008000f00 */
[----:B------:R-:W-:-:S06]  /*bd00*/  MOV R33, UR17 ;  /* 0x0000001100217c02 */ /* 0x000fcc0008000f00 */
[----:B------:R-:W2:Y:S02]  /*bd10*/  LDG.E.64 R32, desc[UR20][R32.64] ;  /* 0x0000001420207981 */ /* 0x000ea4000c1e1b00 */
[----:B--2---:R-:W-:Y:S01]  /*bd20*/  FADD.FTZ R48, R48, R32 ;  /* 0x0000002030307221 */ /* 0x004fe20000010000 */
[----:B------:R-:W-:-:S07]  /*bd30*/  FADD.FTZ R49, R49, R33 ;  /* 0x0000002131317221 */ /* 0x000fce0000010000 */
.L_x_241:
[----:B------:R-:W-:Y:S05]  /*bd40*/  BSYNC B0 ;  /* 0x0000000000007941 */ /* 0x000fea0003800000 */
.L_x_240:
[----:B------:R-:W-:-:S06]  /*bd50*/  UISETP.NE.AND UP0, UPT, UR15, 0x1, UPT ;  /* 0x000000010f00788c */ /* 0x000fcc000bf05270 */
[----:B------:R-:W-:-:S13]  /*bd60*/  PLOP3.LUT P6, PT, PT, PT, UP0, 0x40, 0x0 ;  /* 0x000000000000781c */ /* 0x000fda0003fce808 */
[----:B------:R-:W-:Y:S05]  /*bd70*/  @P6 BRA `(.L_x_232) ;  /* 0x0000000000586947 */ /* 0x000fea0003800000 */
[----:B------:R-:W-:-:S06]  /*bd80*/  UIADD3 UR16, UR5, 0x1, URZ ;  /* 0x0000000105107890 */ /* 0x000fcc000fffe03f */
        /* <DEDUP_REMOVED lines=10> */
[----:B------:R-:W-:Y:S02]  /*be30*/  ISETP.EQ.OR P6, PT, R34, UR5, P0 ;  /* 0x0000000522007c0c */ /* 0x000fe400087c2670 */
[----:B------:R-:W-:-:S04]  /*be40*/  MOV R32, UR15 ;  /* 0x0000000f00207c02 */ /* 0x000fc80008000f00 */
[----:B------:R-:W-:-:S13]  /*be50*/  ISETP.EQ.OR P6, PT, R32, 0x2, P6 ;  /* 0x000000022000780c */ /* 0x000fda00037c2670 */
[----:B------:R-:W-:-:S05]  /*be60*/  VOTEU.ALL UP0, P6 ;  /* 0x00000000003f7886 */ /* 0x000fca0003000000 */
[----:B------:R-:W-:-:S04]  /*be70*/  @!UP0 UIMAD UR13, UR5, UR14, UR13 ;  /* 0x0000000e050d82a4 */ /* 0x000fc8000f8e020d */
[----:B------:R-:W-:-:S06]  /*be80*/  @!UP0 UIMAD.WIDE.U32 UR6, UR13, 0x8, UR6 ;  /* 0x000000080d0688a5 */ /* 0x000fcc000f8e0006 */
[----:B------:R-:W-:Y:S02]  /*be90*/  MOV R32, UR6 ;  /* 0x0000000600207c02 */ /* 0x000fe40008000f00 */
[----:B------:R-:W-:-:S06]  /*bea0*/  MOV R33, UR7 ;  /* 0x0000000700217c02 */ /* 0x000fcc0008000f00 */
[----:B------:R-:W2:Y:S02]  /*beb0*/  @!P6 LDG.E.64 R32, desc[UR20][R32.64] ;  /* 0x000000142020e981 */ /* 0x000ea4000c1e1b00 */
[----:B--2---:R-:W-:Y:S01]  /*bec0*/  @!P6 FADD.FTZ R48, R48, R32 ;  /* 0x000000203030e221 */ /* 0x004fe20000010000 */
[----:B------:R-:W-:-:S07]  /*bed0*/  @!P6 FADD.FTZ R49, R49, R33 ;  /* 0x000000213131e221 */ /* 0x000fce0000010000 */
.L_x_232:
[----:B------:R-:W2:Y:S01]  /*bee0*/  LDL.LU R35, [R1+0x44] ;  /* 0x0000440001237983 */ /* 0x000ea20000300800 */
[----:B------:R-:W0:Y:S01]  /*bef0*/  S2UR UR6, SR_CgaCtaId ;  /* 0x00000000000679c3 */ /* 0x000e220000008800 */
[----:B------:R-:W-:Y:S01]  /*bf00*/  UMOV UR5, 0x400 ;  /* 0x0000040000057882 */ /* 0x000fe20000000000 */
[----:B------:R-:W-:Y:S02]  /*bf10*/  SHF.L.U32 R34, R50, 0x10, RZ ;  /* 0x0000001032227819 */ /* 0x000fe400000006ff */
[----:B------:R-:W-:-:S03]  /*bf20*/  SHF.L.U32 R37, R37, 0x10, RZ ;  /* 0x0000001025257819 */ /* 0x000fc600000006ff */
[----:B------:R-:W-:-:S04]  /*bf30*/  FADD.FTZ R34, R34, -UR23 ;  /* 0x8000001722227e21 */ /* 0x000fc80008010000 */
[----:B------:R-:W-:Y:S01]  /*bf40*/  FMUL.FTZ R34, R34, UR24 ;  /* 0x0000001822227c20 */ /* 0x000fe20008410000 */
[----:B0-----:R-:W-:-:S03]  /*bf50*/  ULEA UR5, UR6, UR5, 0x18 ;  /* 0x0000000506057291 */ /* 0x001fc6000f8ec03f */
[----:B------:R-:W-:-:S06]  /*bf60*/  ULDC UR6, c[0x0][0x2bc] ;  /* 0x0000af0000067ab9 */ /* 0x000fcc0000000800 */
[----:B------:R-:W-:Y:S01]  /*bf70*/  @!P0 STS.64 [UR5+0x88], R48 ;  /* 0x00008830ff008988 */ /* 0x000fe20008000a05 */
[----:B------:R-:W-:Y:S06]  /*bf80*/  BAR.SYNC.DEFER_BLOCKING 0x0 ;  /* 0x0000000000007b1d */ /* 0x000fec0000010000 */
[----:B------:R-:W0:Y:S02]  /*bf90*/  LDS.64 R32, [UR5+0x88] ;  /* 0x00008805ff207984 */ /* 0x000e240008000a00 */
[----:B0-----:R-:W-:Y:S01]  /*bfa0*/  FMUL.FTZ R33, R33, UR6 ;  /* 0x0000000621217c20 */ /* 0x001fe20008410000 */
[----:B------:R-:W-:-:S04]  /*bfb0*/  FMUL.FTZ R32, R32, UR6 ;  /* 0x0000000620207c20 */ /* 0x000fc80008410000 */
[----:B------:R-:W-:Y:S02]  /*bfc0*/  R2UR UR6, R33 ;  /* 0x00000000210672ca */ /* 0x000fe400000e0000 */
[----:B------:R-:W-:Y:S02]  /*bfd0*/  SHF.L.U32 R33, R106, 0x10, RZ ;  /* 0x000000106a217819 */ /* 0x000fe400000006ff */
[----:B------:R-:W-:-:S03]  /*bfe0*/  R2UR UR5, R32 ;  /* 0x00000000200572ca */ /* 0x000fc600000e0000 */
[----:B------:R-:W-:-:S04]  /*bff0*/  FADD.FTZ R33, R33, -UR23 ;  /* 0x8000001721217e21 */ /* 0x000fc80008010000 */
[----:B------:R-:W-:Y:S01]  /*c000*/  FMUL.FTZ R33, R33, UR24 ;  /* 0x0000001821217c20 */ /* 0x000fe20008410000 */
[----:B--2---:R-:W-:Y:S01]  /*c010*/  SHF.L.U32 R32, R35, 0x10, RZ ;  /* 0x0000001023207819 */ /* 0x004fe200000006ff */
        /* <DEDUP_REMOVED lines=19> */
.L_x_242:
[----:B-----5:R-:W-:Y:S01]  /*c150*/  LOP3.LUT P0, RZ, R5, 0x200000, RZ, 0xc0, !PT ;  /* 0x0020000005ff7812 */ /* 0x020fe2000780c0ff */
[----:B------:R-:W-:-:S12]  /*c160*/  BSSY B0, `(.L_x_243) ;  /* 0x0000017000007945 */ /* 0x000fd80003800000 */
[----:B------:R-:W-:Y:S05]  /*c170*/  @!P0 BRA `(.L_x_244) ;  /* 0x0000000000548947 */ /* 0x000fea0003800000 */
[----:B------:R-:W-:Y:S01]  /*c180*/  MOV R35, UR5 ;  /* 0x0000000500237c02 */ /* 0x000fe20008000f00 */
[----:B------:R-:W-:Y:S01]  /*c190*/  ULDC.64 UR14, c[0x0][0x288] ;  /* 0x0000a200000e7ab9 */ /* 0x000fe20000000a00 */
[----:B------:R-:W-:-:S03]  /*c1a0*/  SHF.R.S32.HI R48, RZ, 0x1f, R6 ;  /* 0x0000001fff307819 */ /* 0x000fc60000011406 */
[----:B------:R-:W-:Y:S02]  /*c1b0*/  FFMA.FTZ R35, R34, R35, UR6 ;  /* 0x0000000622237e23 */ /* 0x000fe40008010023 */
[----:B------:R-:W-:Y:S02]  /*c1c0*/  IMAD R34, R48, UR14, RZ ;  /* 0x0000000e30227c24 */ /* 0x000fe4000f8e02ff */
[----:B------:R-:W-:Y:S01]  /*c1d0*/  FFMA.FTZ R35, R32, R28, -R35 ;  /* 0x0000001c20237223 */ /* 0x000fe20000010823 */
[----:B------:R-:W-:Y:S01]  /*c1e0*/  MOV R32, UR5 ;  /* 0x0000000500207c02 */ /* 0x000fe20008000f00 */
[----:B------:R-:W-:Y:S02]  /*c1f0*/  IMAD R34, R6, UR15, R34 ;  /* 0x0000000f06227c24 */ /* 0x000fe4000f8e0222 */
[----:B------:R-:W-:Y:S02]  /*c200*/  FMUL.FTZ R35, R35, UR24 ;  /* 0x0000001823237c20 */ /* 0x000fe40008410000 */
[----:B------:R-:W-:Y:S01]  /*c210*/  FFMA.FTZ R32, R33, R32, UR6 ;  /* 0x0000000621207e23 */ /* 0x000fe20008010020 */
[----:B------:R-:W-:-:S03]  /*c220*/  MOV R33, R27 ;  /* 0x0000001b00217202 */ /* 0x000fc60000000f00 */
[----:B------:R-:W-:-:S04]  /*c230*/  FFMA.FTZ R32, R37, R29, -R32 ;  /* 0x0000001d25207223 */ /* 0x000fc80000010820 */
[----:B------:R-:W-:-:S05]  /*c240*/  FMUL.FTZ R32, R32, UR24 ;  /* 0x0000001820207c20 */ /* 0x000fca0008410000 */
[----:B------:R-:W-:Y:S02]  /*c250*/  F2FP.BF16.F32.PACK_AB R37, R32, R35 ;  /* 0x000000232025723e */ /* 0x000fe400000010ff */
[----:B------:R-:W-:-:S05]  /*c260*/  MOV R32, R24 ;  /* 0x0000001800207202 */ /* 0x000fca0000000f00 */
[----:B------:R-:W-:Y:S01]  /*c270*/  IMAD.WIDE.U32 R32, R6, UR14, R32 ;  /* 0x0000000e06207c25 */ /* 0x000fe2000f8e0020 */
[----:B------:R-:W-:-:S04]  /*c280*/  ULDC.64 UR14, c[0x0][0x210] ;  /* 0x00008400000e7ab9 */ /* 0x000fc80000000a00 */
[----:B------:R-:W-:Y:S02]  /*c290*/  IADD3 R33, R33, R34, RZ ;  /* 0x0000002221217210 */ /* 0x000fe40007ffe0ff */
[----:B------:R-:W-:-:S04]  /*c2a0*/  LEA R34, P0, R32, UR14, 0x1 ;  /* 0x0000000e20227c11 */ /* 0x000fc8000f8008ff */
[----:B------:R-:W-:-:S05]  /*c2b0*/  LEA.HI.X R35, R32, UR15, R33, 0x1, P0 ;  /* 0x0000000f20237c11 */ /* 0x000fca00080f0c21 */
[----:B------:R0:W-:Y:S04]  /*c2c0*/  STG.E desc[UR20][R34.64], R37 ;  /* 0x0000002522007986 */ /* 0x0001e8000c101914 */
.L_x_244:
[----:B------:R-:W-:Y:S05]  /*c2d0*/  BSYNC B0 ;  /* 0x0000000000007941 */ /* 0x000fea0003800000 */
.L_x_243:
[----:B------:R-:W2:Y:S01]  /*c2e0*/  LDL.LU R32, [R1+0x40] ;  /* 0x0000400001207983 */ /* 0x000ea20000300800 */
[----:B0-----:R-:W-:Y:S02]  /*c2f0*/  SHF.L.U32 R34, R51, 0x10, RZ ;  /* 0x0000001033227819 */ /* 0x001fe400000006ff */
[----:B------:R-:W-:Y:S02]  /*c300*/  SHF.L.U32 R33, R41, 0x10, RZ ;  /* 0x0000001029217819 */ /* 0x000fe400000006ff */
[----:B------:R-:W-:Y:S01]  /*c310*/  SHF.L.U32 R40, R40, 0x10, RZ ;  /* 0x0000001028287819 */ /* 0x000fe200000006ff */
[----:B------:R-:W-:Y:S02]  /*c320*/  FADD.FTZ R34, R34, -UR23 ;  /* 0x8000001722227e21 */ /* 0x000fe40008010000 */
[----:B------:R-:W-:Y:S02]  /*c330*/  FADD.FTZ R33, R33, -UR23 ;  /* 0x8000001721217e21 */ /* 0x000fe40008010000 */
[----:B------:R-:W-:-:S02]  /*c340*/  FMUL.FTZ R34, R34, UR24 ;  /* 0x0000001822227c20 */ /* 0x000fc40008410000 */
        /* <DEDUP_REMOVED lines=21> */
.L_x_245:
[----:B------:R-:W-:Y:S01]  /*c4a0*/  LOP3.LUT P0, RZ, R5, 0x400, RZ, 0xc0, !PT ;  /* 0x0000040005ff7812 */ /* 0x000fe2000780c0ff */
[----:B------:R-:W-:-:S12]  /*c4b0*/  BSSY B0, `(.L_x_246) ;  /* 0x0000019000007945 */ /* 0x000fd80003800000 */
[----:B------:R-:W-:Y:S05]  /*c4c0*/  @!P0 BRA `(.L_x_247) ;  /* 0x00000000005c8947 */ /* 0x000fea0003800000 */
[----:B------:R-:W-:Y:S01]  /*c4d0*/  MOV R35, UR5 ;  /* 0x0000000500237c02 */ /* 0x000fe20008000f00 */
[----:B------:R-:W-:Y:S01]  /*c4e0*/  ULDC.64 UR14, c[0x0][0x288] ;  /* 0x0000a200000e7ab9 */ /* 0x000fe20000000a00 */
[C---:B------:R-:W-:Y:S02]  /*c4f0*/  IADD3 R48, R6.reuse, 0x10, RZ ;  /* 0x0000001006307810 */ /* 0x040fe40007ffe0ff */
[----:B------:R-:W-:Y:S01]  /*c500*/  IADD3 R41, R6, 0x10, RZ ;  /* 0x0000001006297810 */ /* 0x000fe20007ffe0ff */
[----:B------:R-:W-:Y:S01]  /*c510*/  FFMA.FTZ R35, R34, R35, UR6 ;  /* 0x0000000622237e23 */ /* 0x000fe20008010023 */
[----:B------:R-:W-:-:S03]  /*c520*/  SHF.R.S32.HI R48, RZ, 0x1f, R48 ;  /* 0x0000001fff307819 */ /* 0x000fc60000011430 */
[----:B------:R-:W-:Y:S01]  /*c530*/  FFMA.FTZ R35, R32, R28, -R35 ;  /* 0x0000001c20237223 */ /* 0x000fe20000010823 */
[----:B------:R-:W-:Y:S01]  /*c540*/  MOV R32, UR5 ;  /* 0x0000000500207c02 */ /* 0x000fe20008000f00 */
[----:B------:R-:W-:Y:S02]  /*c550*/  IMAD R34, R48, UR14, RZ ;  /* 0x0000000e30227c24 */ /* 0x000fe4000f8e02ff */
[----:B------:R-:W-:Y:S02]  /*c560*/  FMUL.FTZ R35, R35, UR24 ;  /* 0x0000001823237c20 */ /* 0x000fe40008410000 */
[----:B------:R-:W-:Y:S01]  /*c570*/  FFMA.FTZ R32, R33, R32, UR6 ;  /* 0x0000000621207e23 */ /* 0x000fe20008010020 */
[----:B------:R-:W-:Y:S01]  /*c580*/  MOV R33, R27 ;  /* 0x0000001b00217202 */ /* 0x000fe20000000f00 */
[----:B------:R-:W-:Y:S02]  /*c590*/  IMAD R34, R41, UR15, R34 ;  /* 0x0000000f29227c24 */ /* 0x000fe4000f8e0222 */
        /* <DEDUP_REMOVED lines=10> */
.L_x_247:
[----:B------:R-:W-:Y:S05]  /*c640*/  BSYNC B0 ;  /* 0x0000000000007941 */ /* 0x000fea0003800000 */
.L_x_246:
[----:B0-----:R-:W2:Y:S01]  /*c650*/  LDL.LU R34, [R1+0x28] ;  /* 0x0000280001227983 */ /* 0x001ea20000300800 */
[----:B------:R-:W-:Y:S02]  /*c660*/  SHF.L.U32 R33, R8, 0x10, RZ ;  /* 0x0000001008217819 */ /* 0x000fe400000006ff */
        /* <DEDUP_REMOVED lines=26> */
.L_x_248:
        /* <DEDUP_REMOVED lines=8> */
[----:B------:R-:W-:Y:S02]  /*c890*/  SHF.R.S32.HI R37, RZ, 0x1f, R37 ;  /* 0x0000001fff257819 */ /* 0x000fe40000011425 */
[----:B------:R-:W-:Y:S01]  /*c8a0*/  MOV R33, R27 ;  /* 0x0000001b00217202 */ /* 0x000fe20000000f00 */
[----:B------:R-:W-:Y:S01]  /*c8b0*/  FFMA.FTZ R34, R8, R28, -R34 ;  /* 0x0000001c08227223 */ /* 0x000fe20000010822 */
[----:B------:R-:W-:-:S03]  /*c8c0*/  MOV R8, UR5 ;  /* 0x0000000500087c02 */ /* 0x000fc60008000f00 */
[----:B------:R-:W-:Y:S02]  /*c8d0*/  FMUL.FTZ R34, R34, UR24 ;  /* 0x0000001822227c20 */ /* 0x000fe40008410000 */
[----:B------:R-:W-:Y:S01]  /*c8e0*/  FFMA.FTZ R8, R32, R8, UR6 ;  /* 0x0000000620087e23 */ /* 0x000fe20008010008 */
[----:B------:R-:W-:-:S03]  /*c8f0*/  MOV R32, R24 ;  /* 0x0000001800207202 */ /* 0x000fc60000000f00 */
[----:B------:R-:W-:Y:S02]  /*c900*/  FFMA.FTZ R8, R44, R29, -R8 ;  /* 0x0000001d2c087223 */ /* 0x000fe40000010808 */
[----:B------:R-:W-:-:S04]  /*c910*/  IMAD.WIDE.U32 R32, R35, UR14, R32 ;  /* 0x0000000e23207c25 */ /* 0x000fc8000f8e0020 */
[----:B------:R-:W-:-:S05]  /*c920*/  FMUL.FTZ R8, R8, UR24 ;  /* 0x0000001808087c20 */ /* 0x000fca0008410000 */
[----:B------:R-:W-:Y:S01]  /*c930*/  F2FP.BF16.F32.PACK_AB R8, R8, R34 ;  /* 0x000000220808723e */ /* 0x000fe200000010ff */
[----:B------:R-:W-:-:S04]  /*c940*/  IMAD R34, R37, UR14, RZ ;  /* 0x0000000e25227c24 */ /* 0x000fc8000f8e02ff */
[----:B------:R-:W-:Y:S01]  /*c950*/  IMAD R34, R35, UR15, R34 ;  /* 0x0000000f23227c24 */ /* 0x000fe2000f8e0222 */
[----:B------:R-:W-:-:S04]  /*c960*/  ULDC.64 UR14, c[0x0][0x210] ;  /* 0x00008400000e7ab9 */ /* 0x000fc80000000a00 */
[----:B------:R-:W-:Y:S02]  /*c970*/  IADD3 R33, R33, R34, RZ ;  /* 0x0000002221217210 */ /* 0x000fe40007ffe0ff */
[----:B------:R-:W-:-:S04]  /*c980*/  LEA R34, P0, R32, UR14, 0x1 ;  /* 0x0000000e20227c11 */ /* 0x000fc8000f8008ff */
[----:B------:R-:W-:-:S05]  /*c990*/  LEA.HI.X R35, R32, UR15, R33, 0x1, P0 ;  /* 0x0000000f20237c11 */ /* 0x000fca00080f0c21 */
[----:B------:R0:W-:Y:S04]  /*c9a0*/  STG.E desc[UR20][R34.64], R8 ;  /* 0x0000000822007986 */ /* 0x0001e8000c101914 */
.L_x_250:
[----:B------:R-:W-:Y:S05]  /*c9b0*/  BSYNC B0 ;  /* 0x0000000000007941 */ /* 0x000fea0003800000 */
.L_x_249:
[----:B0-----:R-:W2:Y:S01]  /*c9c0*/  LDL.LU R8, [R1+0x24] ;  /* 0x0000240001087983 */ /* 0x001ea20000300800 */
[----:B------:R-:W0:Y:S01]  /*c9d0*/  LDC R35, c[0x0][0x2ac] ;  /* 0x0000ab00ff237b82 */ /* 0x000e220000000800 */
        /* <DEDUP_REMOVED lines=8> */
[----:B0-----:R-:W-:Y:S06]  /*ca60*/  @!P1 BRA `(.L_x_251) ;  /* 0x0000000000489947 */ /* 0x001fec0003800000 */
        /* <DEDUP_REMOVED lines=18> */
.L_x_251:
        /* <DEDUP_REMOVED lines=26> */
.L_x_253:
[----:B------:R-:W-:Y:S05]  /*cd30*/  BSYNC B0 ;  /* 0x0000000000007941 */ /* 0x000fea0003800000 */
.L_x_252:
[----:B------:R-:W2:Y:S01]  /*cd40*/  LDL.LU R8, [R1+0x20] ;  /* 0x0000200001087983 */ /* 0x000ea20000300800 */
[----:B------:R-:W-:Y:S02]  /*cd50*/  SHF.L.U32 R10, R10, 0x10, RZ ;  /* 0x000000100a0a7819 */ /* 0x000fe400000006ff */
[----:B------:R-:W-:Y:S02]  /*cd60*/  SHF.L.U32 R77, R77, 0x10, RZ ;  /* 0x000000104d4d7819 */ /* 0x000fe400000006ff */
[----:B------:R-:W-:Y:S01]  /*cd70*/  SHF.L.U32 R76, R76, 0x10, RZ ;  /* 0x000000104c4c7819 */ /* 0x000fe200000006ff */
[----:B------:R-:W-:Y:S01]  /*cd80*/  FADD.FTZ R10, R10, -UR23 ;  /* 0x800000170a0a7e21 */ /* 0x000fe20008010000 */
[----:B0-----:R-:W-:Y:S01]  /*cd90*/  SHF.L.U32 R32, R11, 0x10, RZ ;  /* 0x000000100b207819 */ /* 0x001fe200000006ff */
[----:B------:R-:W-:Y:S01]  /*cda0*/  FADD.FTZ R77, R77, -UR23 ;  /* 0x800000174d4d7e21 */ /* 0x000fe20008010000 */
[----:B------:R-:W-:Y:S01]  /*cdb0*/  SHF.L.U32 R75, R75, 0x10, RZ ;  /* 0x000000104b4b7819 */ /* 0x000fe200000006ff */
        /* <DEDUP_REMOVED lines=22> */
.L_x_254:
        /* <DEDUP_REMOVED lines=14> */
[----:B------:R-:W-:-:S03]  /*d000*/  IMAD R10, R11, UR15, R10 ;  /* 0x0000000f0b0a7c24 */ /* 0x000fc6000f8e020a */
[----:B------:R-:W-:-:S04]  /*d010*/  FFMA.FTZ R8, R76, R29, -R8 ;  /* 0x0000001d4c087223 */ /* 0x000fc80000010808 */
[----:B------:R-:W-:-:S05]  /*d020*/  FMUL.FTZ R8, R8, UR24 ;  /* 0x0000001808087c20 */ /* 0x000fca0008410000 */
[----:B------:R-:W-:Y:S02]  /*d030*/  F2FP.BF16.F32.PACK_AB R33, R8, R9 ;  /* 0x000000090821723e */ /* 0x000fe400000010ff */
[----:B------:R-:W-:Y:S02]  /*d040*/  MOV R8, R24 ;  /* 0x0000001800087202 */ /* 0x000fe40000000f00 */
[----:B------:R-:W-:-:S03]  /*d050*/  MOV R9, R27 ;  /* 0x0000001b00097202 */ /* 0x000fc60000000f00 */
[----:B------:R-:W-:Y:S01]  /*d060*/  IMAD.WIDE.U32 R8, R11, UR14, R8 ;  /* 0x0000000e0b087c25 */ /* 0x000fe2000f8e0008 */
[----:B------:R-:W-:-:S04]  /*d070*/  ULDC.64 UR14, c[0x0][0x210] ;  /* 0x00008400000e7ab9 */ /* 0x000fc80000000a00 */
[----:B------:R-:W-:Y:S02]  /*d080*/  IADD3 R9, R9, R10, RZ ;  /* 0x0000000a09097210 */ /* 0x000fe40007ffe0ff */
[----:B------:R-:W-:-:S04]  /*d090*/  LEA R10, P0, R8, UR14, 0x1 ;  /* 0x0000000e080a7c11 */ /* 0x000fc8000f8008ff */
[----:B------:R-:W-:-:S05]  /*d0a0*/  LEA.HI.X R11, R8, UR15, R9, 0x1, P0 ;  /* 0x0000000f080b7c11 */ /* 0x000fca00080f0c09 */
[----:B------:R0:W-:Y:S04]  /*d0b0*/  STG.E desc[UR20][R10.64], R33 ;  /* 0x000000210a007986 */ /* 0x0001e8000c101914 */
.L_x_256:
[----:B------:R-:W-:Y:S05]  /*d0c0*/  BSYNC B0 ;  /* 0x0000000000007941 */ /* 0x000fea0003800000 */
.L_x_255:
[----:B------:R-:W2:Y:S01]  /*d0d0*/  LDL.LU R8, [R1+0x1c] ;  /* 0x00001c0001087983 */ /* 0x000ea20000300800 */
[----:B------:R-:W-:Y:S01]  /*d0e0*/  FADD.FTZ R32, R32, -UR23 ;  /* 0x8000001720207e21 */ /* 0x000fe20008010000 */
[----:B------:R-:W-:Y:S01]  /*d0f0*/  FADD.FTZ R75, R75, -UR23 ;  /* 0x800000174b4b7e21 */ /* 0x000fe20008010000 */
[----:B------:R-:W-:Y:S02]  /*d100*/  SHF.L.U32 R81, R81, 0x10, RZ ;  /* 0x0000001051517819 */ /* 0x000fe400000006ff */
[----:B------:R-:W-:Y:S01]  /*d110*/  SHF.L.U32 R12, R12, 0x10, RZ ;  /* 0x000000100c0c7819 */ /* 0x000fe200000006ff */
[----:B------:R-:W-:Y:S01]  /*d120*/  FMUL.FTZ R32, R32, UR24 ;  /* 0x0000001820207c20 */ /* 0x000fe20008410000 */
[----:B------:R-:W-:Y:S01]  /*d130*/  SHF.L.U32 R80, R80, 0x10, RZ ;  /* 0x0000001050507819 */ /* 0x000fe200000006ff */
[----:B------:R-:W-:Y:S01]  /*d140*/  FMUL.FTZ R75, R75, UR24 ;  /* 0x000000184b4b7c20 */ /* 0x000fe20008410000 */
[----:B--2---:R-:W-:Y:S01]  /*d150*/  SHF.L.U32 R8, R8, 0x10, RZ ;  /* 0x0000001008087819 */ /* 0x004fe200000006ff */
[----:B------:R-:W-:Y:S06]  /*d160*/  @!P1 BRA `(.L_x_257) ;  /* 0x0000000000489947 */ /* 0x000fec0003800000 */
[----:B------:R-:W-:-:S04]  /*d170*/  FFMA.FTZ R9, R32, R28, R30 ;  /* 0x0000001c20097223 */ /* 0x000fc8000001001e */
[----:B0-----:R-:W-:-:S06]  /*d180*/  FMUL.FTZ R10, R9, -1.4426950216293334961 ;  /* 0xbfb8aa3b090a7820 */ /* 0x001fcc0000410000 */
        /* <DEDUP_REMOVED lines=16> */
.L_x_257:
[----:B------:R-:W-:Y:S01]  /*d290*/  LOP3.LUT P0, RZ, R5, 0x40, RZ, 0xc0, !PT ;  /* 0x0000004005ff7812 */ /* 0x000fe2000780c0ff */
[----:B------:R-:W-:-:S12]  /*d2a0*/  BSSY B0, `(.L_x_258) ;  /* 0x0000019000007945 */ /* 0x000fd80003800000 */
[----:B------:R-:W-:Y:S05]  /*d2b0*/  @!P0 BRA `(.L_x_259) ;  /* 0x00000000005c8947 */ /* 0x000fea0003800000 */
[----:B------:R-:W-:Y:S01]  /*d2c0*/  MOV R9, UR5 ;  /* 0x0000000500097c02 */ /* 0x000fe20008000f00 */
[----:B------:R-:W-:Y:S01]  /*d2d0*/  ULDC.64 UR14, c[0x0][0x288] ;  /* 0x0000a200000e7ab9 */ /* 0x000fe20000000a00 */
[C---:B0-----:R-:W-:Y:S02]  /*d2e0*/  IADD3 R10, R6.reuse, 0x50, RZ ;  /* 0x00000050060a7810 */ /* 0x041fe40007ffe0ff */
        /* <DEDUP_REMOVED lines=20> */
.L_x_259:
[----:B------:R-:W-:Y:S05]  /*d430*/  BSYNC B0 ;  /* 0x0000000000007941 */ /* 0x000fea0003800000 */
.L_x_258:
        /* <DEDUP_REMOVED lines=11> */
[----:B01----:R-:W-:-:S06]  /*d4f0*/  FMUL.FTZ R10, R9, -1.4426950216293334961 ;  /* 0xbfb8aa3b090a7820 */ /* 0x003fcc0000410000 */
        /* <DEDUP_REMOVED lines=16> */
.L_x_260:
[----:B------:R-:W-:Y:S01]  /*d600*/  LOP3.LUT P0, RZ, R5, 0x20, RZ, 0xc0, !PT ;  /* 0x0000002005ff7812 */ /* 0x000fe2000780c0ff */
[----:B------:R-:W-:-:S12]  /*d610*/  BSSY B0, `(.L_x_261) ;  /* 0x0000019000007945 */ /* 0x000fd80003800000 */
[----:B------:R-:W-:Y:S05]  /*d620*/  @!P0 BRA `(.L_x_262) ;  /* 0x00000000005c8947 */ /* 0x000fea0003800000 */
[----:B------:R-:W-:Y:S01]  /*d630*/  MOV R9, UR5 ;  /* 0x0000000500097c02 */ /* 0x000fe20008000f00 */
[----:B------:R-:W-:Y:S01]  /*d640*/  ULDC.64 UR14, c[0x0][0x288] ;  /* 0x0000a200000e7ab9 */ /* 0x000fe20000000a00 */
[C---:B01----:R-:W-:Y:S02]  /*d650*/  IADD3 R10, R6.reuse, 0x60, RZ ;  /* 0x00000060060a7810 */ /* 0x043fe40007ffe0ff */
        /* <DEDUP_REMOVED lines=20> */
.L_x_262:
[----:B------:R-:W-:Y:S05]  /*d7a0*/  BSYNC B0 ;  /* 0x0000000000007941 */ /* 0x000fea0003800000 */
.L_x_261:
[----:B------:R-:W3:Y:S01]  /*d7b0*/  LDL.LU R8, [R1+0x14] ;  /* 0x0000140001087983 */ /* 0x000ee20000300800 */
[----:B------:R-:W-:Y:S01]  /*d7c0*/  FADD.FTZ R13, R13, -UR23 ;  /* 0x800000170d0d7e21 */ /* 0x000fe20008010000 */
[----:B------:R-:W-:Y:S01]  /*d7d0*/  FADD.FTZ R82, R82, -UR23 ;  /* 0x8000001752527e21 */ /* 0x000fe20008010000 */
[----:B------:R-:W-:Y:S02]  /*d7e0*/  SHF.L.U32 R86, R86, 0x10, RZ ;  /* 0x0000001056567819 */ /* 0x000fe400000006ff */
[----:B------:R-:W-:Y:S01]  /*d7f0*/  SHF.L.U32 R14, R14, 0x10, RZ ;  /* 0x000000100e0e7819 */ /* 0x000fe200000006ff */
[----:B------:R-:W-:Y:S01]  /*d800*/  FMUL.FTZ R13, R13, UR24 ;  /* 0x000000180d0d7c20 */ /* 0x000fe20008410000 */
[----:B------:R-:W-:Y:S01]  /*d810*/  SHF.L.U32 R85, R85, 0x10, RZ ;  /* 0x0000001055557819 */ /* 0x000fe200000006ff */
[----:B------:R-:W-:Y:S01]  /*d820*/  FMUL.FTZ R82, R82, UR24 ;  /* 0x0000001852527c20 */ /* 0x000fe20008410000 */
[----:B---3--:R-:W-:Y:S01]  /*d830*/  SHF.L.U32 R8, R8, 0x10, RZ ;  /* 0x0000001008087819 */ /* 0x008fe200000006ff */
[----:B------:R-:W-:Y:S06]  /*d840*/  @!P1 BRA `(.L_x_263) ;  /* 0x0000000000489947 */ /* 0x000fec0003800000 */
[----:B------:R-:W-:-:S04]  /*d850*/  FFMA.FTZ R9, R13, R28, R30 ;  /* 0x0000001c0d097223 */ /* 0x000fc8000001001e */
[----:B012---:R-:W-:-:S06]  /*d860*/  FMUL.FTZ R10, R9, -1.4426950216293334961 ;  /* 0xbfb8aa3b090a7820 */ /* 0x007fcc0000410000 */
        /* <DEDUP_REMOVED lines=16> */
.L_x_263:
[----:B------:R-:W-:Y:S01]  /*d970*/  LOP3.LUT P0, RZ, R5, 0x10, RZ, 0xc0, !PT ;  /* 0x0000001005ff7812 */ /* 0x000fe2000780c0ff */
[----:B------:R-:W-:-:S12]  /*d980*/  BSSY B0, `(.L_x_264) ;  /* 0x0000019000007945 */ /* 0x000fd80003800000 */
[----:B------:R-:W-:Y:S05]  /*d990*/  @!P0 BRA `(.L_x_265) ;  /* 0x00000000005c8947 */ /* 0x000fea0003800000 */
[----:B------:R-:W-:Y:S01]  /*d9a0*/  MOV R9, UR5 ;  /* 0x0000000500097c02 */ /* 0x000fe20008000f00 */
[----:B------:R-:W-:Y:S01]  /*d9b0*/  ULDC.64 UR14, c[0x0][0x288] ;  /* 0x0000a200000e7ab9 */ /* 0x000fe20000000a00 */
[C---:B012---:R-:W-:Y:S02]  /*d9c0*/  IADD3 R10, R6.reuse, 0x70, RZ ;  /* 0x00000070060a7810 */ /* 0x047fe40007ffe0ff */
        /* <DEDUP_REMOVED lines=20> */
.L_x_265:
[----:B------:R-:W-:Y:S05]  /*db10*/  BSYNC B0 ;  /* 0x0000000000007941 */ /* 0x000fea0003800000 */
.L_x_264:
[----:B------:R-:W4:Y:S01]  /*db20*/  LDL.LU R8, [R1+0x10] ;  /* 0x0000100001087983 */ /* 0x000f220000300800 */
[----:B------:R-:W-:Y:S01]  /*db30*/  FADD.FTZ R14, R14, -UR23 ;  /* 0x800000170e0e7e21 */ /* 0x000fe20008010000 */
[----:B------:R-:W-:Y:S01]  /*db40*/  FADD.FTZ R85, R85, -UR23 ;  /* 0x8000001755557e21 */ /* 0x000fe20008010000 */
[----:B------:R-:W-:Y:S02]  /*db50*/  SHF.L.U32 R89, R89, 0x10, RZ ;  /* 0x0000001059597819 */ /* 0x000fe400000006ff */
[----:B------:R-:W-:Y:S01]  /*db60*/  SHF.L.U32 R15, R15, 0x10, RZ ;  /* 0x000000100f0f7819 */ /* 0x000fe200000006ff */
[----:B------:R-:W-:Y:S01]  /*db70*/  FMUL.FTZ R14, R14, UR24 ;  /* 0x000000180e0e7c20 */ /* 0x000fe20008410000 */
[----:B------:R-:W-:Y:S01]  /*db80*/  SHF.L.U32 R88, R88, 0x10, RZ ;  /* 0x0000001058587819 */ /* 0x000fe200000006ff */
[----:B------:R-:W-:Y:S01]  /*db90*/  FMUL.FTZ R85, R85, UR24 ;  /* 0x0000001855557c20 */ /* 0x000fe20008410000 */
[----:B----4-:R-:W-:Y:S01]  /*dba0*/  SHF.L.U32 R8, R8, 0x10, RZ ;  /* 0x0000001008087819 */ /* 0x010fe200000006ff */
[----:B------:R-:W-:Y:S06]  /*dbb0*/  @!P1 BRA `(.L_x_266) ;  /* 0x0000000000489947 */ /* 0x000fec0003800000 */
[----:B------:R-:W-:-:S04]  /*dbc0*/  FFMA.FTZ R9, R14, R28, R30 ;  /* 0x0000001c0e097223 */ /* 0x000fc8000001001e */
[----:B0123--:R-:W-:-:S06]  /*dbd0*/  FMUL.FTZ R10, R9, -1.4426950216293334961 ;  /* 0xbfb8aa3b090a7820 */ /* 0x00ffcc0000410000 */
        /* <DEDUP_REMOVED lines=16> */
.L_x_266:
[----:B------:R-:W-:Y:S01]  /*dce0*/  LOP3.LUT P0, RZ, R5, 0x8, RZ, 0xc0, !PT ;  /* 0x0000000805ff7812 */ /* 0x000fe2000780c0ff */
[----:B------:R-:W-:-:S12]  /*dcf0*/  BSSY B0, `(.L_x_267) ;  /* 0x0000019000007945 */ /* 0x000fd80003800000 */
[----:B------:R-:W-:Y:S05]  /*dd00*/  @!P0 BRA `(.L_x_268) ;  /* 0x00000000005c8947 */ /* 0x000fea0003800000 */
[----:B------:R-:W-:Y:S01]  /*dd10*/  MOV R9, UR5 ;  /* 0x0000000500097c02 */ /* 0x000fe20008000f00 */
[----:B------:R-:W-:Y:S01]  /*dd20*/  ULDC.64 UR14, c[0x0][0x288] ;  /* 0x0000a200000e7ab9 */ /* 0x000fe20000000a00 */
[C---:B0123--:R-:W-:Y:S02]  /*dd30*/  IADD3 R10, R6.reuse, 0x80, RZ ;  /* 0x00000080060a7810 */ /* 0x04ffe40007ffe0ff */
        /* <DEDUP_REMOVED lines=20> */
.L_x_268:
[----:B------:R-:W-:Y:S05]  /*de80*/  BSYNC B0 ;  /* 0x0000000000007941 */ /* 0x000fea0003800000 */
.L_x_267:
[----:B------:R-:W5:Y:S01]  /*de90*/  LDL.LU R8, [R1+0xc] ;  /* 0x00000c0001087983 */ /* 0x000f620000300800 */
[----:B------:R-:W-:Y:S01]  /*dea0*/  FADD.FTZ R15, R15, -UR23 ;  /* 0x800000170f0f7e21 */ /* 0x000fe20008010000 */
[----:B------:R-:W-:Y:S01]  /*deb0*/  FADD.FTZ R88, R88, -UR23 ;  /* 0x8000001758587e21 */ /* 0x000fe20008010000 */
[----:B------:R-:W-:Y:S02]  /*dec0*/  SHF.L.U32 R92, R92, 0x10, RZ ;  /* 0x000000105c5c7819 */ /* 0x000fe400000006ff */
[----:B------:R-:W-:Y:S01]  /*ded0*/  SHF.L.U32 R16, R16, 0x10, RZ ;  /* 0x0000001010107819 */ /* 0x000fe200000006ff */
[----:B------:R-:W-:Y:S01]  /*dee0*/  FMUL.FTZ R15, R15, UR24 ;  /* 0x000000180f0f7c20 */ /* 0x000fe20008410000 */
[----:B------:R-:W-:Y:S01]  /*def0*/  SHF.L.U32 R91, R91, 0x10, RZ ;  /* 0x000000105b5b7819 */ /* 0x000fe200000006ff */
[----:B------:R-:W-:Y:S01]  /*df00*/  FMUL.FTZ R88, R88, UR24 ;  /* 0x0000001858587c20 */ /* 0x000fe20008410000 */
[----:B-----5:R-:W-:Y:S01]  /*df10*/  SHF.L.U32 R8, R8, 0x10, RZ ;  /* 0x0000001008087819 */ /* 0x020fe200000006ff */
[----:B------:R-:W-:Y:S06]  /*df20*/  @!P1 BRA `(.L_x_269) ;  /* 0x0000000000489947 */ /* 0x000fec0003800000 */
[----:B------:R-:W-:-:S04]  /*df30*/  FFMA.FTZ R9, R15, R28, R30 ;  /* 0x0000001c0f097223 */ /* 0x000fc8000001001e */
[----:B01234-:R-:W-:-:S06]  /*df40*/  FMUL.FTZ R10, R9, -1.4426950216293334961 ;  /* 0xbfb8aa3b090a7820 */ /* 0x01ffcc0000410000 */
        /* <DEDUP_REMOVED lines=16> */
.L_x_269:
[----:B------:R-:W-:Y:S01]  /*e050*/  LOP3.LUT P0, RZ, R5, 0x4, RZ, 0xc0, !PT ;  /* 0x0000000405ff7812 */ /* 0x000fe2000780c0ff */
[----:B------:R-:W-:-:S12]  /*e060*/  BSSY B0, `(.L_x_270) ;  /* 0x0000019000007945 */ /* 0x000fd80003800000 */
[----:B------:R-:W-:Y:S05]  /*e070*/  @!P0 BRA `(.L_x_271) ;  /* 0x00000000005c8947 */ /* 0x000fea0003800000 */
[----:B------:R-:W-:Y:S01]  /*e080*/  MOV R9, UR5 ;  /* 0x0000000500097c02 */ /* 0x000fe20008000f00 */
[----:B------:R-:W-:Y:S01]  /*e090*/  ULDC.64 UR14, c[0x0][0x288] ;  /* 0x0000a200000e7ab9 */ /* 0x000fe20000000a00 */
[C---:B01234-:R-:W-:Y:S02]  /*e0a0*/  IADD3 R10, R6.reuse, 0x90, RZ ;  /* 0x00000090060a7810 */ /* 0x05ffe40007ffe0ff */
        /* <DEDUP_REMOVED lines=20> */
.L_x_271:
[----:B------:R-:W-:Y:S05]  /*e1f0*/  BSYNC B0 ;  /* 0x0000000000007941 */ /* 0x000fea0003800000 */
.L_x_270:
        /* <DEDUP_REMOVED lines=28> */
.L_x_272:
        /* <DEDUP_REMOVED lines=26> */
.L_x_274:
[----:B------:R-:W-:Y:S05]  /*e560*/  BSYNC B0 ;  /* 0x0000000000007941 */ /* 0x000fea0003800000 */
.L_x_273:
        /* <DEDUP_REMOVED lines=28> */
.L_x_275:
[----:B------:R-:W-:Y:S04]  /*e730*/  BSSY B0, `(.L_x_276) ;  /* 0x0000019000007945 */ /* 0x000fe80003800000 */
        /* <DEDUP_REMOVED lines=24> */
.L_x_277:
[----:B------:R-:W-:Y:S05]  /*e8c0*/  BSYNC B0 ;  /* 0x0000000000007941 */ /* 0x000fea0003800000 */
.L_x_276:
[----:B------:R-:W0:Y:S01]  /*e8d0*/  LDL.LU R8, [R1] ;  /* 0x0000000001087983 */ /* 0x000e220000300800 */
[----:B------:R-:W-:Y:S01]  /*e8e0*/  FADD.FTZ R18, R18, -UR23 ;  /* 0x8000001712127e21 */ /* 0x000fe20008010000 */
[----:B------:R-:W-:Y:S01]  /*e8f0*/  FADD.FTZ R96, R96, -UR23 ;  /* 0x8000001760607e21 */ /* 0x000fe20008010000 */
[----:B------:R-:W-:Y:S02]  /*e900*/  SHF.L.U32 R100, R100, 0x10, RZ ;  /* 0x0000001064647819 */ /* 0x000fe400000006ff */
[----:B------:R-:W-:Y:S01]  /*e910*/  SHF.L.U32 R19, R19, 0x10, RZ ;  /* 0x0000001013137819 */ /* 0x000fe200000006ff */
[----:B------:R-:W-:Y:S01]  /*e920*/  FMUL.FTZ R9, R18, UR24 ;  /* 0x0000001812097c20 */ /* 0x000fe20008410000 */
[----:B------:R-:W-:Y:S01]  /*e930*/  SHF.L.U32 R99, R99, 0x10, RZ ;  /* 0x0000001063637819 */ /* 0x000fe200000006ff */
[----:B------:R-:W-:Y:S01]  /*e940*/  FMUL.FTZ R96, R96, UR24 ;  /* 0x0000001860607c20 */ /* 0x000fe20008410000 */
[----:B0-234-:R-:W-:Y:S01]  /*e950*/  SHF.L.U32 R12, R8, 0x10, RZ ;  /* 0x00000010080c7819 */ /* 0x01dfe200000006ff */
[----:B------:R-:W-:Y:S06]  /*e960*/  @!P1 BRA `(.L_x_278) ;  /* 0x0000000000489947 */ /* 0x000fec0003800000 */
[----:B------:R-:W-:-:S04]  /*e970*/  FFMA.FTZ R8, R9, R28, R30 ;  /* 0x0000001c09087223 */ /* 0x000fc8000001001e */
[----:B-1----:R-:W-:-:S06]  /*e980*/  FMUL.FTZ R10, R8, -1.4426950216293334961 ;  /* 0xbfb8aa3b080a7820 */ /* 0x002fcc0000410000 */
        /* <DEDUP_REMOVED lines=16> */
.L_x_278:
[----:B------:R-:W-:Y:S04]  /*ea90*/  BSSY B0, `(.L_x_279) ;  /* 0x0000019000007945 */ /* 0x000fe80003800000 */
[----:B------:R-:W-:Y:S05]  /*eaa0*/  @!P4 BRA `(.L_x_280) ;  /* 0x00000000005cc947 */ /* 0x000fea0003800000 */
[----:B------:R-:W-:Y:S01]  /*eab0*/  MOV R8, UR5 ;  /* 0x0000000500087c02 */ /* 0x000fe20008000f00 */
[----:B------:R-:W-:Y:S01]  /*eac0*/  ULDC.64 UR14, c[0x0][0x288] ;  /* 0x0000a200000e7ab9 */ /* 0x000fe20000000a00 */
[C---:B-1----:R-:W-:Y:S02]  /*ead0*/  IADD3 R10, R6.reuse, 0xc0, RZ ;  /* 0x000000c0060a7810 */ /* 0x042fe40007ffe0ff */
[----:B------:R-:W-:Y:S01]  /*eae0*/  IADD3 R11, R6, 0xc0, RZ ;  /* 0x000000c0060b7810 */ /* 0x000fe20007ffe0ff */
[----:B------:R-:W-:Y:S01]  /*eaf0*/  FFMA.FTZ R9, R9, R8, UR6 ;  /* 0x0000000609097e23 */ /* 0x000fe20008010008 */
[----:B------:R-:W-:Y:S02]  /*eb00*/  SHF.R.S32.HI R10, RZ, 0x1f, R10 ;  /* 0x0000001fff0a7819 */ /* 0x000fe4000001140a */
[----:B------:R-:W-:Y:S01]  /*eb10*/  MOV R8, R24 ;  /* 0x0000001800087202 */ /* 0x000fe20000000f00 */
[----:B------:R-:W-:Y:S01]  /*eb20*/  FFMA.FTZ R12, R12, R28, -R9 ;  /* 0x0000001c0c0c7223 */ /* 0x000fe20000010809 */
[----:B------:R-:W-:Y:S01]  /*eb30*/  MOV R9, R27 ;  /* 0x0000001b00097202 */ /* 0x000fe20000000f00 */
[----:B------:R-:W-:Y:S01]  /*eb40*/  IMAD R10, R10, UR14, RZ ;  /* 0x0000000e0a0a7c24 */ /* 0x000fe2000f8e02ff */
[----:B------:R-:W-:Y:S01]  /*eb50*/  MOV R13, UR5 ;  /* 0x00000005000d7c02 */ /* 0x000fe20008000f00 */
[----:B------:R-:W-:-:S04]  /*eb60*/  IMAD.WIDE.U32 R8, R11, UR14, R8 ;  /* 0x0000000e0b087c25 */ /* 0x000fc8000f8e0008 */
[----:B------:R-:W-:Y:S01]  /*eb70*/  FFMA.FTZ R13, R96, R13, UR6 ;  /* 0x00000006600d7e23 */ /* 0x000fe2000801000d */
[----:B------:R-:W-:Y:S01]  /*eb80*/  IMAD R11, R11, UR15, R10 ;  /* 0x0000000f0b0b7c24 */ /* 0x000fe2000f8e020a */
[----:B------:R-:W-:Y:S02]  /*eb90*/  ULDC.64 UR14, c[0x0][0x210] ;  /* 0x00008400000e7ab9 */ /* 0x000fe40000000a00 */
[----:B------:R-:W-:Y:S02]  /*eba0*/  LEA R10, P0, R8, UR14, 0x1 ;  /* 0x0000000e080a7c11 */ /* 0x000fe4000f8008ff */
[----:B------:R-:W-:-:S04]  /*ebb0*/  IADD3 R9, R9, R11, RZ ;  /* 0x0000000b09097210 */ /* 0x000fc80007ffe0ff */
[----:B------:R-:W-:Y:S01]  /*ebc0*/  LEA.HI.X R11, R8, UR15, R9, 0x1, P0 ;  /* 0x0000000f080b7c11 */ /* 0x000fe200080f0c09 */
[----:B------:R-:W-:Y:S01]  /*ebd0*/  FFMA.FTZ R8, R100, R29, -R13 ;  /* 0x0000001d64087223 */ /* 0x000fe2000001080d */
[----:B------:R-:W-:-:S03]  /*ebe0*/  FMUL.FTZ R9, R12, UR24 ;  /* 0x000000180c097c20 */ /* 0x000fc60008410000 */
[----:B------:R-:W-:-:S05]  /*ebf0*/  FMUL.FTZ R8, R8, UR24 ;  /* 0x0000001808087c20 */ /* 0x000fca0008410000 */
[----:B------:R-:W-:-:S05]  /*ec00*/  F2FP.BF16.F32.PACK_AB R9, R8, R9 ;  /* 0x000000090809723e */ /* 0x000fca00000010ff */
[----:B------:R0:W-:Y:S02]  /*ec10*/  STG.E desc[UR20][R10.64], R9 ;  /* 0x000000090a007986 */ /* 0x0001e4000c101914 */
.L_x_280:
[----:B------:R-:W-:Y:S05]  /*ec20*/  BSYNC B0 ;  /* 0x0000000000007941 */ /* 0x000fea0003800000 */
.L_x_279:
        /* <DEDUP_REMOVED lines=13> */
[----:B------:R-:W1:Y:S08]  /*ed00*/  MUFU.EX2 R14, R14 ;  /* 0x0000000e000e7308 */ /* 0x000e700000000800 */
[----:B------:R-:W0:Y:S01]  /*ed10*/  MUFU.EX2 R15, R15 ;  /* 0x0000000f000f7308 */ /* 0x000e220000000800 */
[----:B-1----:R-:W-:-:S07]  /*ed20*/  FADD.FTZ R10, R14, 1 ;  /* 0x3f8000000e0a7421 */ /* 0x002fce0000010000 */
[----:B------:R-:W1:Y:S01]  /*ed30*/  MUFU.RCP R10, R10 ;  /* 0x0000000a000a7308 */ /* 0x000e620000001000 */
[----:B0-----:R-:W-:-:S07]  /*ed40*/  FADD.FTZ R11, R15, 1 ;  /* 0x3f8000000f0b7421 */ /* 0x001fce0000010000 */
[----:B------:R-:W0:Y:S01]  /*ed50*/  MUFU.RCP R11, R11 ;  /* 0x0000000b000b7308 */ /* 0x000e220000001000 */
[----:B-1----:R-:W-:Y:S01]  /*ed60*/  FADD.FTZ R17, -R10, 1 ;  /* 0x3f8000000a117421 */ /* 0x002fe20000010100 */
[----:B------:R-:W-:-:S03]  /*ed70*/  FMUL.FTZ R69, R69, R10 ;  /* 0x0000000a45457220 */ /* 0x000fc60000410000 */
[----:B------:R-:W-:Y:S01]  /*ed80*/  FFMA.FTZ R8, R8, R17, 1 ;  /* 0x3f80000008087423 */ /* 0x000fe20000010011 */
[----:B0-----:R-:W-:Y:S01]  /*ed90*/  FADD.FTZ R14, -R11, 1 ;  /* 0x3f8000000b0e7421 */ /* 0x001fe20000010100 */
[----:B------:R-:W-:Y:S02]  /*eda0*/  FMUL.FTZ R104, R104, R11 ;  /* 0x0000000b68687220 */ /* 0x000fe40000410000 */
[----:B------:R-:W-:Y:S01]  /*edb0*/  FMUL.FTZ R69, R69, R8 ;  /* 0x0000000845457220 */ /* 0x000fe20000410000 */
[----:B------:R-:W-:-:S04]  /*edc0*/  FFMA.FTZ R9, R9, R14, 1 ;  /* 0x3f80000009097423 */ /* 0x000fc8000001000e */
[----:B------:R-:W-:-:S07]  /*edd0*/  FMUL.FTZ R104, R104, R9 ;  /* 0x0000000968687220 */ /* 0x000fce0000410000 */
.L_x_281:
[----:B------:R-:W-:Y:S04]  /*ede0*/  BSSY B0, `(.L_x_282) ;  /* 0x0000019000007945 */ /* 0x000fe80003800000 */
[----:B------:R-:W-:Y:S05]  /*edf0*/  @!P3 BRA `(.L_x_283) ;  /* 0x00000000005cb947 */ /* 0x000fea0003800000 */
[C---:B------:R-:W-:Y:S01]  /*ee00*/  IADD3 R8, R6.reuse, 0xd0, RZ ;  /* 0x000000d006087810 */ /* 0x040fe20007ffe0ff */
[----:B------:R-:W-:Y:S01]  /*ee10*/  ULDC.64 UR14, c[0x0][0x288] ;  /* 0x0000a200000e7ab9 */ /* 0x000fe20000000a00 */
[----:B01----:R-:W-:Y:S02]  /*ee20*/  IADD3 R11, R6, 0xd0, RZ ;  /* 0x000000d0060b7810 */ /* 0x003fe40007ffe0ff */
[----:B------:R-:W-:Y:S02]  /*ee30*/  SHF.R.S32.HI R8, RZ, 0x1f, R8 ;  /* 0x0000001fff087819 */ /* 0x000fe40000011408 */
[----:B------:R-:W-:-:S03]  /*ee40*/  MOV R9, R27 ;  /* 0x0000001b00097202 */ /* 0x000fc60000000f00 */
[----:B------:R-:W-:Y:S01]  /*ee50*/  IMAD R10, R8, UR14, RZ ;  /* 0x0000000e080a7c24 */ /* 0x000fe2000f8e02ff */
[----:B------:R-:W-:-:S05]  /*ee60*/  MOV R8, R24 ;  /* 0x0000001800087202 */ /* 0x000fca0000000f00 */
[----:B------:R-:W-:-:S04]  /*ee70*/  IMAD.WIDE.U32 R8, R11, UR14, R8 ;  /* 0x0000000e0b087c25 */ /* 0x000fc8000f8e0008 */
[----:B------:R-:W-:Y:S01]  /*ee80*/  IMAD R11, R11, UR15, R10 ;  /* 0x0000000f0b0b7c24 */ /* 0x000fe2000f8e020a */
[----:B------:R-:W-:Y:S02]  /*ee90*/  ULDC.64 UR14, c[0x0][0x210] ;  /* 0x00008400000e7ab9 */ /* 0x000fe40000000a00 */
[C---:B------:R-:W-:Y:S02]  /*eea0*/  LEA R10, P0, R8.reuse, UR14, 0x1 ;  /* 0x0000000e080a7c11 */ /* 0x040fe4000f8008ff */
[----:B------:R-:W-:Y:S02]  /*eeb0*/  IADD3 R11, R9, R11, RZ ;  /* 0x0000000b090b7210 */ /* 0x000fe40007ffe0ff */
[----:B------:R-:W-:Y:S02]  /*eec0*/  MOV R9, UR5 ;  /* 0x0000000500097c02 */ /* 0x000fe40008000f00 */
[----:B------:R-:W-:Y:S02]  /*eed0*/  LEA.HI.X R11, R8, UR15, R11, 0x1, P0 ;  /* 0x0000000f080b7c11 */ /* 0x000fe400080f0c0b */
[----:B------:R-:W-:Y:S01]  /*eee0*/  MOV R8, UR5 ;  /* 0x0000000500087c02 */ /* 0x000fe20008000f00 */
[----:B------:R-:W-:-:S04]  /*eef0*/  FFMA.FTZ R9, R12, R9, UR6 ;  /* 0x000000060c097e23 */ /* 0x000fc80008010009 */
[----:B------:R-:W-:Y:S01]  /*ef00*/  FFMA.FTZ R8, R13, R8, UR6 ;  /* 0x000000060d087e23 */ /* 0x000fe20008010008 */
[----:B------:R-:W-:-:S03]  /*ef10*/  FFMA.FTZ R104, R104, R29, -R9 ;  /* 0x0000001d68687223 */ /* 0x000fc60000010809 */
[----:B------:R-:W-:-:S04]  /*ef20*/  FFMA.FTZ R8, R69, R28, -R8 ;  /* 0x0000001c45087223 */ /* 0x000fc80000010808 */
[----:B------:R-:W-:Y:S01]  /*ef30*/  FMUL.FTZ R9, R8, UR24 ;  /* 0x0000001808097c20 */ /* 0x000fe20008410000 */
[----:B------:R-:W-:-:S05]  /*ef40*/  FMUL.FTZ R8, R104, UR24 ;  /* 0x0000001868087c20 */ /* 0x000fca0008410000 */
[----:B------:R-:W-:-:S05]  /*ef50*/  F2FP.BF16.F32.PACK_AB R9, R8, R9 ;  /* 0x000000090809723e */ /* 0x000fca00000010ff */
[----:B------:R2:W-:Y:S02]  /*ef60*/  STG.E desc[UR20][R10.64], R9 ;  /* 0x000000090a007986 */ /* 0x0005e4000c101914 */
.L_x_283:
[----:B------:R-:W-:Y:S05]  /*ef70*/  BSYNC B0 ;  /* 0x0000000000007941 */ /* 0x000fea0003800000 */
.L_x_282:
        /* <DEDUP_REMOVED lines=9> */
[----:B0-2---:R-:W-:Y:S01]  /*f010*/  FFMA.FTZ R9, R14, R29, R31 ;  /* 0x0000001d0e097223 */ /* 0x005fe2000001001f */
[----:B------:R-:W-:-:S03]  /*f020*/  FFMA.FTZ R8, R13, R28, R30 ;  /* 0x0000001c0d087223 */ /* 0x000fc6000001001e */
[----:B------:R-:W-:Y:S01]  /*f030*/  FMUL.FTZ R15, R9, -1.4426950216293334961 ;  /* 0xbfb8aa3b090f7820 */ /* 0x000fe20000410000 */
[----:B-1----:R-:W-:-:S05]  /*f040*/  FMUL.FTZ R10, R8, -1.4426950216293334961 ;  /* 0xbfb8aa3b080a7820 */ /* 0x002fca0000410000 */
        /* <DEDUP_REMOVED lines=14> */
.L_x_284:
[----:B------:R-:W-:Y:S04]  /*f130*/  BSSY B0, `(.L_x_285) ;  /* 0x0000019000007945 */ /* 0x000fe80003800000 */
[----:B------:R-:W-:Y:S05]  /*f140*/  @!P2 BRA `(.L_x_286) ;  /* 0x00000000005ca947 */ /* 0x000fea0003800000 */
[C---:B------:R-:W-:Y:S01]  /*f150*/  IADD3 R8, R6.reuse, 0xe0, RZ ;  /* 0x000000e006087810 */ /* 0x040fe20007ffe0ff */
[----:B------:R-:W-:Y:S01]  /*f160*/  ULDC.64 UR14, c[0x0][0x288] ;  /* 0x0000a200000e7ab9 */ /* 0x000fe20000000a00 */
[----:B012---:R-:W-:Y:S02]  /*f170*/  IADD3 R11, R6, 0xe0, RZ ;  /* 0x000000e0060b7810 */ /* 0x007fe40007ffe0ff */
        /* <DEDUP_REMOVED lines=20> */
.L_x_286:
[----:B------:R-:W-:Y:S05]  /*f2c0*/  BSYNC B0 ;  /* 0x0000000000007941 */ /* 0x000fea0003800000 */
.L_x_285:
        /* <DEDUP_REMOVED lines=9> */
[----:B0-23--:R-:W-:Y:S01]  /*f360*/  FFMA.FTZ R9, R15, R28, R30 ;  /* 0x0000001c0f097223 */ /* 0x00dfe2000001001e */
[----:B------:R-:W-:-:S03]  /*f370*/  FFMA.FTZ R8, R14, R29, R31 ;  /* 0x0000001d0e087223 */ /* 0x000fc6000001001f */
[----:B-1----:R-:W-:Y:S01]  /*f380*/  FMUL.FTZ R10, R9, -1.4426950216293334961 ;  /* 0xbfb8aa3b090a7820 */ /* 0x002fe20000410000 */
        /* <DEDUP_REMOVED lines=15> */
.L_x_287:
[----:B------:R-:W-:Y:S01]  /*f480*/  LOP3.LUT P0, RZ, R5, 0x100000, RZ, 0xc0, !PT ;  /* 0x0010000005ff7812 */ /* 0x000fe2000780c0ff */
[----:B------:R-:W-:-:S12]  /*f490*/  BSSY B0, `(.L_x_288) ;  /* 0x0000018000007945 */ /* 0x000fd80003800000 */
[----:B------:R-:W-:Y:S05]  /*f4a0*/  @!P0 BRA `(.L_x_289) ;  /* 0x0000000000588947 */ /* 0x000fea0003800000 */
[----:B0123--:R-:W-:Y:S01]  /*f4b0*/  IADD3 R11, R6, 0xf0, RZ ;  /* 0x000000f0060b7810 */ /* 0x00ffe20007ffe0ff */
        /* <DEDUP_REMOVED lines=21> */
.L_x_289:
[----:B------:R-:W-:Y:S05]  /*f610*/  BSYNC B0 ;  /* 0x0000000000007941 */ /* 0x000fea0003800000 */
.L_x_288:
        /* <DEDUP_REMOVED lines=10> */
[----:B0-234-:R-:W-:-:S03]  /*f6c0*/  FFMA.FTZ R9, R14, R29, R31 ;  /* 0x0000001d0e097223 */ /* 0x01dfc6000001001f */
        /* <DEDUP_REMOVED lines=16> */
.L_x_290:
[----:B------:R-:W-:Y:S01]  /*f7d0*/  LOP3.LUT P0, RZ, R5, 0x80000, RZ, 0xc0, !PT ;  /* 0x0008000005ff7812 */ /* 0x000fe2000780c0ff */
[----:B------:R-:W-:-:S12]  /*f7e0*/  BSSY B0, `(.L_x_291) ;  /* 0x0000018000007945 */ /* 0x000fd80003800000 */
[----:B------:R-:W-:Y:S05]  /*f7f0*/  @!P0 BRA `(.L_x_292) ;  /* 0x0000000000588947 */ /* 0x000fea0003800000 */
[----:B01234-:R-:W-:Y:S01]  /*f800*/  IADD3 R11, R6, 0x100, RZ ;  /* 0x00000100060b7810 */ /* 0x01ffe20007ffe0ff */
        /* <DEDUP_REMOVED lines=21> */
.L_x_292:
[----:B------:R-:W-:Y:S05]  /*f960*/  BSYNC B0 ;  /* 0x0000000000007941 */ /* 0x000fea0003800000 */
.L_x_291:
        /* <DEDUP_REMOVED lines=9> */
[----:B0-234-:R-:W-:Y:S01]  /*fa00*/  FFMA.FTZ R9, R14, R29, R31 ;  /* 0x0000001d0e097223 */ /* 0x01dfe2000001001f */
        /* <DEDUP_REMOVED lines=17> */
.L_x_293:
        /* <DEDUP_REMOVED lines=25> */
.L_x_295:
[----:B------:R-:W-:Y:S05]  /*fcb0*/  BSYNC B0 ;  /* 0x0000000000007941 */ /* 0x000fea0003800000 */
.L_x_294:
        /* <DEDUP_REMOVED lines=27> */
.L_x_296:
        /* <DEDUP_REMOVED lines=25> */
.L_x_298:
[----:B------:R-:W-:Y:S05]  /*10000*/  BSYNC B0 ;  /* 0x0000000000007941 */ /* 0x000fea0003800000 */
.L_x_297:
        /* <DEDUP_REMOVED lines=27> */
.L_x_299:
        /* <DEDUP_REMOVED lines=25> */
.L_x_301:
[----:B------:R-:W-:Y:S05]  /*10350*/  BSYNC B0 ;  /* 0x0000000000007941 */ /* 0x000fea0003800000 */
.L_x_300:
        /* <DEDUP_REMOVED lines=27> */
.L_x_302:
        /* <DEDUP_REMOVED lines=25> */
.L_x_304:
[----:B------:R-:W-:Y:S05]  /*106a0*/  BSYNC B0 ;  /* 0x0000000000007941 */ /* 0x000fea0003800000 */
.L_x_303:
        /* <DEDUP_REMOVED lines=27> */
.L_x_305:
        /* <DEDUP_REMOVED lines=25> */
.L_x_307:
[----:B------:R-:W-:Y:S05]  /*109f0*/  BSYNC B0 ;  /* 0x0000000000007941 */ /* 0x000fea0003800000 */
.L_x_306:
        /* <DEDUP_REMOVED lines=26> */
.L_x_308:
        /* <DEDUP_REMOVED lines=25> */
.L_x_310:
[----:B------:R-:W-:Y:S05]  /*10d30*/  BSYNC B0 ;  /* 0x0000000000007941 */ /* 0x000fea0003800000 */
.L_x_309:
[----:B------:R-:W-:Y:S01]  /*10d40*/  SHF.L.U32 R102, R102, 0x10, RZ ;  /* 0x0000001066667819 */ /* 0x000fe200000006ff */
[----:B------:R-:W-:Y:S01]  /*10d50*/  FADD.FTZ R56, R56, -UR23 ;  /* 0x8000001738387e21 */ /* 0x000fe20008010000 */
[----:B------:R-:W-:Y:S02]  /*10d60*/  SHF.R.U32.HI R8, RZ, 0x2, R7 ;  /* 0x00000002ff087819 */ /* 0x000fe40000011607 */
[----:B------:R-:W-:Y:S01]  /*10d70*/  SHF.L.U32 R15, R54, 0x10, RZ ;  /* 0x00000010360f7819 */ /* 0x000fe200000006ff */
[----:B------:R-:W-:Y:S01]  /*10d80*/  FADD.FTZ R102, R102, -UR23 ;  /* 0x8000001766667e21 */ /* 0x000fe20008010000 */
[----:B------:R-:W-:Y:S01]  /*10d90*/  SHF.L.U32 R14, R101, 0x10, RZ ;  /* 0x00000010650e7819 */ /* 0x000fe200000006ff */
[----:B0-234-:R-:W-:Y:S01]  /*10da0*/  IMAD.WIDE.U32 R8, R8, 0x24924925, RZ ;  /* 0x2492492508087825 */ /* 0x01dfe200078e00ff */
[----:B------:R-:W-:-:S03]  /*10db0*/  SHF.L.U32 R47, R47, 0x10, RZ ;  /* 0x000000102f2f7819 */ /* 0x000fc600000006ff */
[----:B------:R-:W-:Y:S01]  /*10dc0*/  FMUL.FTZ R23, R56, UR24 ;  /* 0x0000001838177c20 */ /* 0x000fe20008410000 */
[----:B------:R-:W-:Y:S01]  /*10dd0*/  SHF.L.U32 R98, R98, 0x10, RZ ;  /* 0x0000001062627819 */ /* 0x000fe200000006ff */
[----:B------:R-:W-:Y:S01]  /*10de0*/  FMUL.FTZ R102, R102, UR24 ;  /* 0x0000001866667c20 */ /* 0x000fe20008410000 */
[----:B------:R-:W-:Y:S06]  /*10df0*/  @!P1 BRA `(.L_x_311) ;  /* 0x0000000000489947 */ /* 0x000fec0003800000 */
[----:B-1----:R-:W-:Y:S01]  /*10e00*/  FFMA.FTZ R10, R23, R28, R30 ;  /* 0x0000001c170a7223 */ /* 0x002fe2000001001e */
        /* <DEDUP_REMOVED lines=17> */
.L_x_311:
[----:B------:R-:W-:Y:S01]  /*10f20*/  LOP3.LUT P0, RZ, R5, 0x1000, RZ, 0xc0, !PT ;  /* 0x0000100005ff7812 */ /* 0x000fe2000780c0ff */
[----:B------:R-:W-:-:S12]  /*10f30*/  BSSY B0, `(.L_x_312) ;  /* 0x0000018000007945 */ /* 0x000fd80003800000 */
[----:B------:R-:W-:Y:S05]  /*10f40*/  @!P0 BRA `(.L_x_313) ;  /* 0x0000000000588947 */ /* 0x000fea0003800000 */
[----:B------:R-:W-:Y:S01]  /*10f50*/  IADD3 R13, R6, 0x170, RZ ;  /* 0x00000170060d7810 */ /* 0x000fe20007ffe0ff */
[----:B------:R-:W-:Y:S01]  /*10f60*/  ULDC.64 UR14, c[0x0][0x288] ;  /* 0x0000a200000e7ab9 */ /* 0x000fe20000000a00 */
[----:B-1----:R-:W-:Y:S02]  /*10f70*/  MOV R10, R24 ;  /* 0x00000018000a7202 */ /* 0x002fe40000000f00 */
        /* <DEDUP_REMOVED lines=19> */
.L_x_313:
[----:B------:R-:W-:Y:S05]  /*110b0*/  BSYNC B0 ;  /* 0x0000000000007941 */ /* 0x000fea0003800000 */
.L_x_312:
[----:B-1----:R-:W2:Y:S01]  /*110c0*/  LDL.LU R10, [R1+0x74] ;  /* 0x00007400010a7983 */ /* 0x002ea20000300800 */
[----:B------:R-:W-:Y:S01]  /*110d0*/  FADD.FTZ R47, R47, -UR23 ;  /* 0x800000172f2f7e21 */ /* 0x000fe20008010000 */
[----:B------:R-:W-:Y:S01]  /*110e0*/  FADD.FTZ R98, R98, -UR23 ;  /* 0x8000001762627e21 */ /* 0x000fe20008010000 */
[----:B------:R-:W-:Y:S01]  /*110f0*/  IMAD R35, R35, UR22, R9 ;  /* 0x0000001623237c24 */ /* 0x000fe2000f8e0209 */
[----:B0-----:R-:W-:Y:S01]  /*11100*/  SHF.L.U32 R13, R52, 0x10, RZ ;  /* 0x00000010340d7819 */ /* 0x001fe200000006ff */
[----:B------:R-:W-:Y:S01]  /*11110*/  FMUL.FTZ R47, R47, UR24 ;  /* 0x000000182f2f7c20 */ /* 0x000fe20008410000 */
[----:B------:R-:W-:Y:S01]  /*11120*/  SHF.L.U32 R12, R93, 0x10, RZ ;  /* 0x000000105d0c7819 */ /* 0x000fe200000006ff */
[----:B------:R-:W-:Y:S01]  /*11130*/  FMUL.FTZ R98, R98, UR24 ;  /* 0x0000001862627c20 */ /* 0x000fe20008410000 */
[----:B--2---:R-:W-:Y:S01]  /*11140*/  SHF.L.U32 R20, R10, 0x10, RZ ;  /* 0x000000100a147819 */ /* 0x004fe200000006ff */
        /* <DEDUP_REMOVED lines=19> */
.L_x_314:
        /* <DEDUP_REMOVED lines=25> */
.L_x_316:
[----:B------:R-:W-:Y:S05]  /*11410*/  BSYNC B0 ;  /* 0x0000000000007941 */ /* 0x000fea0003800000 */
.L_x_315:
[----:B------:R-:W2:Y:S01]  /*11420*/  LDL.LU R8, [R1+0x70] ;  /* 0x0000700001087983 */ /* 0x000ea20000300800 */
[----:B------:R-:W-:Y:S01]  /*11430*/  SHF.L.U32 R90, R90, 0x10, RZ ;  /* 0x000000105a5a7819 */ /* 0x000fe200000006ff */
[----:B------:R-:W-:Y:S01]  /*11440*/  FADD.FTZ R20, R20, -UR23 ;  /* 0x8000001714147e21 */ /* 0x000fe20008010000 */
[----:B------:R-:W-:Y:S01]  /*11450*/  IADD3 R22, R35, 0x190, RZ ;  /* 0x0000019023167810 */ /* 0x000fe20007ffe0ff */
[----:B------:R-:W-:Y:S01]  /*11460*/  ULDC.64 UR14, c[0x0][0x290] ;  /* 0x0000a400000e7ab9 */ /* 0x000fe20000000a00 */
[----:B------:R-:W-:Y:S01]  /*11470*/  SHF.L.U32 R12, R87, 0x10, RZ ;  /* 0x00000010570c7819 */ /* 0x000fe200000006ff */
[----:B------:R-:W-:Y:S01]  /*11480*/  FADD.FTZ R90, R90, -UR23 ;  /* 0x800000175a5a7e21 */ /* 0x000fe20008010000 */
[----:B------:R-:W-:Y:S01]  /*11490*/  FMUL.FTZ R21, R20, UR24 ;  /* 0x0000001814157c20 */ /* 0x000fe20008410000 */
[----:B------:R-:W-:Y:S02]  /*114a0*/  SHF.R.S32.HI R20, RZ, 0x1f, R22 ;  /* 0x0000001fff147819 */ /* 0x000fe40000011416 */
[----:B------:R-:W-:Y:S01]  /*114b0*/  FMUL.FTZ R90, R90, UR24 ;  /* 0x000000185a5a7c20 */ /* 0x000fe20008410000 */
[----:B--2---:R-:W-:Y:S01]  /*114c0*/  SHF.L.U32 R13, R8, 0x10, RZ ;  /* 0x00000010080d7819 */ /* 0x004fe200000006ff */
        /* <DEDUP_REMOVED lines=19> */
.L_x_317:
[----:B------:R-:W2:Y:S01]  /*11600*/  LDL.LU R8, [R1+0x48] ;  /* 0x0000480001087983 */ /* 0x000ea20000300800 */
[----:B------:R-:W-:Y:S01]  /*11610*/  ISETP.GE.U32.AND P0, PT, R22, UR14, PT ;  /* 0x0000000e16007c0c */ /* 0x000fe2000bf06070 */
[----:B------:R-:W-:Y:S01]  /*11620*/  BSSY B0, `(.L_x_318) ;  /* 0x000001c000007945 */ /* 0x000fe20003800000 */
[----:B------:R-:W-:Y:S02]  /*11630*/  SHF.L.U32 R84, R84, 0x10, RZ ;  /* 0x0000001054547819 */ /* 0x000fe400000006ff */
[----:B------:R-:W-:-:S04]  /*11640*/  ISETP.GE.AND.EX P0, PT, R20, UR15, PT, P0 ;  /* 0x0000000f14007c0c */ /* 0x000fc8000bf06300 */
[----:B------:R-:W-:Y:S02]  /*11650*/  ISETP.LT.U32.AND P0, PT, R7, 0x1c0, !P0 ;  /* 0x000001c00700780c */ /* 0x000fe40004701070 */
[----:B--2---:R-:W-:-:S11]  /*11660*/  SHF.L.U32 R14, R8, 0x10, RZ ;  /* 0x00000010080e7819 */ /* 0x004fd600000006ff */
[----:B------:R-:W-:Y:S05]  /*11670*/  @!P0 BRA `(.L_x_319) ;  /* 0x0000000000588947 */ /* 0x000fea0003800000 */
[----:B0-----:R-:W-:Y:S01]  /*11680*/  IADD3 R11, R6, 0x190, RZ ;  /* 0x00000190060b7810 */ /* 0x001fe20007ffe0ff */
        /* <DEDUP_REMOVED lines=21> */
.L_x_319:
[----:B------:R-:W-:Y:S05]  /*117e0*/  BSYNC B0 ;  /* 0x0000000000007941 */ /* 0x000fea0003800000 */
.L_x_318:
[----:B------:R-:W2:Y:S01]  /*117f0*/  LDL.LU R8, [R1+0x68] ;  /* 0x0000680001087983 */ /* 0x000ea20000300800 */
[----:B------:R-:W-:Y:S01]  /*11800*/  FADD.FTZ R14, R14, -UR23 ;  /* 0x800000170e0e7e21 */ /* 0x000fe20008010000 */
[----:B------:R-:W-:Y:S01]  /*11810*/  IADD3 R20, R35, 0x1a0, RZ ;  /* 0x000001a023147810 */ /* 0x000fe20007ffe0ff */
[----:B------:R-:W-:Y:S01]  /*11820*/  FADD.FTZ R84, R84, -UR23 ;  /* 0x8000001754547e21 */ /* 0x000fe20008010000 */
[----:B------:R-:W-:Y:S01]  /*11830*/  SHF.L.U32 R12, R79, 0x10, RZ ;  /* 0x000000104f0c7819 */ /* 0x000fe200000006ff */
[----:B------:R-:W-:Y:S01]  /*11840*/  FMUL.FTZ R21, R14, UR24 ;  /* 0x000000180e157c20 */ /* 0x000fe20008410000 */
[----:B------:R-:W-:Y:S01]  /*11850*/  SHF.R.S32.HI R22, RZ, 0x1f, R20 ;  /* 0x0000001fff167819 */ /* 0x000fe20000011414 */
[----:B------:R-:W-:Y:S01]  /*11860*/  FMUL.FTZ R84, R84, UR24 ;  /* 0x0000001854547c20 */ /* 0x000fe20008410000 */
[----:B--2---:R-:W-:Y:S01]  /*11870*/  SHF.L.U32 R13, R8, 0x10, RZ ;  /* 0x00000010080d7819 */ /* 0x004fe200000006ff */
[----:B------:R-:W-:Y:S06]  /*11880*/  @!P1 BRA `(.L_x_320) ;  /* 0x0000000000489947 */ /* 0x000fec0003800000 */
[----:B------:R-:W-:Y:S01]  /*11890*/  FFMA.FTZ R8, R21, R28, R30 ;  /* 0x0000001c15087223 */ /* 0x000fe2000001001e */
[----:B01----:R-:W-:-:S03]  /*118a0*/  FFMA.FTZ R9, R84, R29, R31 ;  /* 0x0000001d54097223 */ /* 0x003fc6000001001f */
        /* <DEDUP_REMOVED lines=16> */
.L_x_320:
        /* <DEDUP_REMOVED lines=8> */
[----:B01----:R-:W-:Y:S01]  /*11a30*/  IADD3 R9, R6, 0x1a0, RZ ;  /* 0x000001a006097810 */ /* 0x003fe20007ffe0ff */
        /* <DEDUP_REMOVED lines=21> */
.L_x_322:
[----:B------:R-:W-:Y:S05]  /*11b90*/  BSYNC B0 ;  /* 0x0000000000007941 */ /* 0x000fea0003800000 */
.L_x_321:
[----:B--2---:R-:W2:Y:S01]  /*11ba0*/  LDL.LU R8, [R1+0x64] ;  /* 0x0000640001087983 */ /* 0x004ea20000300800 */
        /* <DEDUP_REMOVED lines=27> */
.L_x_323:
[----:B------:R-:W-:Y:S01]  /*11d60*/  ISETP.GE.U32.AND P0, PT, R18, UR14, PT ;  /* 0x0000000e12007c0c */ /* 0x000fe2000bf06070 */
[----:B------:R-:W-:Y:S01]  /*11d70*/  BSSY B0, `(.L_x_324) ;  /* 0x000001c000007945 */ /* 0x000fe20003800000 */
[----:B------:R-:W-:Y:S02]  /*11d80*/  SHF.L.U32 R12, R4, 0x10, RZ ;  /* 0x00000010040c7819 */ /* 0x000fe400000006ff */
[----:B------:R-:W-:Y:S02]  /*11d90*/  ISETP.GE.AND.EX P0, PT, R20, UR15, PT, P0 ;  /* 0x0000000f14007c0c */ /* 0x000fe4000bf06300 */
[----:B------:R-:W-:Y:S02]  /*11da0*/  SHF.L.U32 R73, R73, 0x10, RZ ;  /* 0x0000001049497819 */ /* 0x000fe400000006ff */
[----:B------:R-:W-:-:S13]  /*11db0*/  ISETP.LT.U32.AND P0, PT, R7, 0x1c0, !P0 ;  /* 0x000001c00700780c */ /* 0x000fda0004701070 */
        /* <DEDUP_REMOVED lines=9> */
[----:B------:R-:W-:Y:S01]  /*11e50*/  MOV R4, UR5 ;  /* 0x0000000500047c02 */ /* 0x000fe20008000f00 */
[----:B------:R-:W-:Y:S02]  /*11e60*/  ULDC.64 UR16, c[0x0][0x210] ;  /* 0x0000840000107ab9 */ /* 0x000fe40000000a00 */
[C---:B------:R-:W-:Y:S02]  /*11e70*/  LEA R8, P0, R10.reuse, UR16, 0x1 ;  /* 0x000000100a087c11 */ /* 0x040fe4000f8008ff */
[----:B------:R-:W-:Y:S01]  /*11e80*/  IADD3 R9, R11, R9, RZ ;  /* 0x000000090b097210 */ /* 0x000fe20007ffe0ff */
[----:B------:R-:W-:Y:S01]  /*11e90*/  FFMA.FTZ R4, R19, R4, UR6 ;  /* 0x0000000613047e23 */ /* 0x000fe20008010004 */
[----:B------:R-:W-:Y:S02]  /*11ea0*/  MOV R11, UR5 ;  /* 0x00000005000b7c02 */ /* 0x000fe40008000f00 */
[----:B------:R-:W-:Y:S01]  /*11eb0*/  LEA.HI.X R9, R10, UR17, R9, 0x1, P0 ;  /* 0x000000110a097c11 */ /* 0x000fe200080f0c09 */
[----:B------:R-:W-:-:S02]  /*11ec0*/  FFMA.FTZ R4, R13, R28, -R4 ;  /* 0x0000001c0d047223 */ /* 0x000fc40000010804 */
[----:B------:R-:W-:-:S04]  /*11ed0*/  FFMA.FTZ R11, R78, R11, UR6 ;  /* 0x000000064e0b7e23 */ /* 0x000fc8000801000b */
[----:B------:R-:W-:Y:S01]  /*11ee0*/  FFMA.FTZ R74, R74, R29, -R11 ;  /* 0x0000001d4a4a7223 */ /* 0x000fe2000001080b */
[----:B------:R-:W-:-:S03]  /*11ef0*/  FMUL.FTZ R11, R4, UR24 ;  /* 0x00000018040b7c20 */ /* 0x000fc60008410000 */
[----:B------:R-:W-:-:S05]  /*11f00*/  FMUL.FTZ R4, R74, UR24 ;  /* 0x000000184a047c20 */ /* 0x000fca0008410000 */
[----:B------:R-:W-:-:S05]  /*11f10*/  F2FP.BF16.F32.PACK_AB R11, R4, R11 ;  /* 0x0000000b040b723e */ /* 0x000fca00000010ff */
[----:B------:R2:W-:Y:S02]  /*11f20*/  STG.E desc[UR20][R8.64], R11 ;  /* 0x0000000b08007986 */ /* 0x0005e4000c101914 */
.L_x_325:
[----:B------:R-:W-:Y:S05]  /*11f30*/  BSYNC B0 ;  /* 0x0000000000007941 */ /* 0x000fea0003800000 */
.L_x_324:
[----:B------:R-:W3:Y:S01]  /*11f40*/  LDL.LU R4, [R1+0x60] ;  /* 0x0000600001047983 */ /* 0x000ee20000300800 */
[----:B------:R-:W-:Y:S01]  /*11f50*/  FADD.FTZ R12, R12, -UR23 ;  /* 0x800000170c0c7e21 */ /* 0x000fe20008010000 */
[----:B------:R-:W-:Y:S01]  /*11f60*/  IADD3 R16, R35, 0x1c0, RZ ;  /* 0x000001c023107810 */ /* 0x000fe20007ffe0ff */
[----:B------:R-:W-:Y:S01]  /*11f70*/  FADD.FTZ R73, R73, -UR23 ;  /* 0x8000001749497e21 */ /* 0x000fe20008010000 */
[----:B------:R-:W-:Y:S01]  /*11f80*/  SHF.L.U32 R70, R70, 0x10, RZ ;  /* 0x0000001046467819 */ /* 0x000fe200000006ff */
[----:B------:R-:W-:Y:S01]  /*11f90*/  FMUL.FTZ R21, R12, UR24 ;  /* 0x000000180c157c20 */ /* 0x000fe20008410000 */
[----:B------:R-:W-:Y:S01]  /*11fa0*/  SHF.R.S32.HI R18, RZ, 0x1f, R16 ;  /* 0x0000001fff127819 */ /* 0x000fe20000011410 */
[----:B------:R-:W-:Y:S01]  /*11fb0*/  FMUL.FTZ R14, R73, UR24 ;  /* 0x00000018490e7c20 */ /* 0x000fe20008410000 */
[----:B---3--:R-:W-:Y:S01]  /*11fc0*/  SHF.L.U32 R13, R4, 0x10, RZ ;  /* 0x00000010040d7819 */ /* 0x008fe200000006ff */
[----:B------:R-:W-:Y:S06]  /*11fd0*/  @!P1 BRA `(.L_x_326) ;  /* 0x0000000000489947 */ /* 0x000fec0003800000 */
[----:B------:R-:W-:Y:S01]  /*11fe0*/  FFMA.FTZ R4, R21, R28, R30 ;  /* 0x0000001c15047223 */ /* 0x000fe2000001001e */
[----:B--2---:R-:W-:-:S03]  /*11ff0*/  FFMA.FTZ R8, R14, R29, R31 ;  /* 0x0000001d0e087223 */ /* 0x004fc6000001001f */
[----:B01----:R-:W-:Y:S01]  /*12000*/  FMUL.FTZ R9, R4, -1.4426950216293334961 ;  /* 0xbfb8aa3b04097820 */ /* 0x003fe20000410000 */
        /* <DEDUP_REMOVED lines=15> */
.L_x_326:
        /* <DEDUP_REMOVED lines=9> */
[----:B--2---:R-:W-:Y:S02]  /*12190*/  MOV R8, R24 ;  /* 0x0000001800087202 */ /* 0x004fe40000000f00 */
[----:B------:R-:W-:Y:S02]  /*121a0*/  SHF.R.S32.HI R3, RZ, 0x1f, R4 ;  /* 0x0000001fff037819 */ /* 0x000fe40000011404 */
[----:B01----:R-:W-:-:S03]  /*121b0*/  MOV R9, R27 ;  /* 0x0000001b00097202 */ /* 0x003fc60000000f00 */
[----:B------:R-:W-:Y:S02]  /*121c0*/  IMAD R3, R3, UR16, RZ ;  /* 0x0000001003037c24 */ /* 0x000fe4000f8e02ff */
[----:B------:R-:W-:-:S04]  /*121d0*/  IMAD.WIDE.U32 R10, R4, UR16, R8 ;  /* 0x00000010040a7c25 */ /* 0x000fc8000f8e0008 */
[----:B------:R-:W-:Y:S01]  /*121e0*/  IMAD R3, R4, UR17, R3 ;  /* 0x0000001104037c24 */ /* 0x000fe2000f8e0203 */
[----:B------:R-:W-:Y:S01]  /*121f0*/  ULDC.64 UR16, c[0x0][0x210] ;  /* 0x0000840000107ab9 */ /* 0x000fe20000000a00 */
[----:B------:R-:W-:Y:S02]  /*12200*/  MOV R4, UR5 ;  /* 0x0000000500047c02 */ /* 0x000fe40008000f00 */
[----:B------:R-:W-:Y:S02]  /*12210*/  LEA R8, P0, R10, UR16, 0x1 ;  /* 0x000000100a087c11 */ /* 0x000fe4000f8008ff */
[----:B------:R-:W-:Y:S01]  /*12220*/  IADD3 R3, R11, R3, RZ ;  /* 0x000000030b037210 */ /* 0x000fe20007ffe0ff */
[----:B------:R-:W-:-:S03]  /*12230*/  FFMA.FTZ R4, R21, R4, UR6 ;  /* 0x0000000615047e23 */ /* 0x000fc60008010004 */
[----:B------:R-:W-:Y:S01]  /*12240*/  LEA.HI.X R9, R10, UR17, R3, 0x1, P0 ;  /* 0x000000110a097c11 */ /* 0x000fe200080f0c03 */
[----:B------:R-:W-:Y:S01]  /*12250*/  FFMA.FTZ R4, R13, R28, -R4 ;  /* 0x0000001c0d047223 */ /* 0x000fe20000010804 */
[----:B------:R-:W-:-:S03]  /*12260*/  MOV R3, UR5 ;  /* 0x0000000500037c02 */ /* 0x000fc60008000f00 */
[----:B------:R-:W-:Y:S02]  /*12270*/  FMUL.FTZ R4, R4, UR24 ;  /* 0x0000001804047c20 */ /* 0x000fe40008410000 */
[----:B------:R-:W-:-:S04]  /*12280*/  FFMA.FTZ R3, R14, R3, UR6 ;  /* 0x000000060e037e23 */ /* 0x000fc80008010003 */
[----:B------:R-:W-:-:S04]  /*12290*/  FFMA.FTZ R3, R70, R29, -R3 ;  /* 0x0000001d46037223 */ /* 0x000fc80000010803 */
[----:B------:R-:W-:-:S05]  /*122a0*/  FMUL.FTZ R3, R3, UR24 ;  /* 0x0000001803037c20 */ /* 0x000fca0008410000 */
[----:B------:R-:W-:-:S05]  /*122b0*/  F2FP.BF16.F32.PACK_AB R3, R3, R4 ;  /* 0x000000040303723e */ /* 0x000fca00000010ff */
[----:B------:R3:W-:Y:S02]  /*122c0*/  STG.E desc[UR20][R8.64], R3 ;  /* 0x0000000308007986 */ /* 0x0007e4000c101914 */
.L_x_328:
[----:B------:R-:W-:Y:S05]  /*122d0*/  BSYNC B0 ;  /* 0x0000000000007941 */ /* 0x000fea0003800000 */
.L_x_327:
[----:B---3--:R-:W0:Y:S01]  /*122e0*/  LDL.LU R3, [R1+0x5c] ;  /* 0x00005c0001037983 */ /* 0x008e220000300800 */
[----:B------:R-:W-:Y:S01]  /*122f0*/  FADD.FTZ R12, R12, -UR23 ;  /* 0x800000170c0c7e21 */ /* 0x000fe20008010000 */
[----:B------:R-:W-:Y:S01]  /*12300*/  IADD3 R18, R35, 0x1d0, RZ ;  /* 0x000001d023127810 */ /* 0x000fe20007ffe0ff */
[----:B------:R-:W-:Y:S01]  /*12310*/  FADD.FTZ R53, R53, -UR23 ;  /* 0x8000001735357e21 */ /* 0x000fe20008010000 */
[----:B------:R-:W-:Y:S01]  /*12320*/  SHF.L.U32 R4, R43, 0x10, RZ ;  /* 0x000000102b047819 */ /* 0x000fe200000006ff */
[----:B------:R-:W-:Y:S01]  /*12330*/  FMUL.FTZ R17, R12, UR24 ;  /* 0x000000180c117c20 */ /* 0x000fe20008410000 */
[----:B------:R-:W-:Y:S01]  /*12340*/  SHF.R.S32.HI R19, RZ, 0x1f, R18 ;  /* 0x0000001fff137819 */ /* 0x000fe20000011412 */
[----:B------:R-:W-:Y:S01]  /*12350*/  FMUL.FTZ R16, R53, UR24 ;  /* 0x0000001835107c20 */ /* 0x000fe20008410000 */
[----:B012---:R-:W-:Y:S01]  /*12360*/  SHF.L.U32 R11, R3, 0x10, RZ ;  /* 0x00000010030b7819 */ /* 0x007fe200000006ff */
        /* <DEDUP_REMOVED lines=19> */
.L_x_329:
        /* <DEDUP_REMOVED lines=24> */
[----:B------:R-:W-:Y:S01]  /*12620*/  FFMA.FTZ R8, R11, R28, -R8 ;  /* 0x0000001c0b087223 */ /* 0x000fe20000010808 */
[----:B------:R-:W-:-:S03]  /*12630*/  FMUL.FTZ R4, R4, UR24 ;  /* 0x0000001804047c20 */ /* 0x000fc60008410000 */
[----:B------:R-:W-:-:S05]  /*12640*/  FMUL.FTZ R9, R8, UR24 ;  /* 0x0000001808097c20 */ /* 0x000fca0008410000 */
[----:B------:R-:W-:-:S05]  /*12650*/  F2FP.BF16.F32.PACK_AB R9, R4, R9 ;  /* 0x000000090409723e */ /* 0x000fca00000010ff */
[----:B------:R0:W-:Y:S02]  /*12660*/  STG.E desc[UR20][R2.64], R9 ;  /* 0x0000000902007986 */ /* 0x0001e4000c101914 */
.L_x_331:
[----:B------:R-:W-:Y:S05]  /*12670*/  BSYNC B0 ;  /* 0x0000000000007941 */ /* 0x000fea0003800000 */
.L_x_330:
[----:B0-----:R-:W2:Y:S01]  /*12680*/  LDL.LU R2, [R1+0x58] ;  /* 0x0000580001027983 */ /* 0x001ea20000300800 */
        /* <DEDUP_REMOVED lines=27> */
.L_x_332:
        /* <DEDUP_REMOVED lines=29> */
.L_x_334:
[----:B------:R-:W-:Y:S05]  /*12a10*/  BSYNC B0 ;  /* 0x0000000000007941 */ /* 0x000fea0003800000 */
.L_x_333:
[----:B------:R-:W0:Y:S01]  /*12a20*/  LDL.LU R0, [R1+0x54] ;  /* 0x0000540001007983 */ /* 0x000e220000300800 */
[----:B------:R-:W-:Y:S01]  /*12a30*/  IADD3 R17, R6, 0x1f0, RZ ;  /* 0x000001f006117810 */ /* 0x000fe20007ffe0ff */
[----:B------:R-:W-:Y:S01]  /*12a40*/  FADD.FTZ R10, R10, -UR23 ;  /* 0x800000170a0a7e21 */ /* 0x000fe20008010000 */
[----:B------:R-:W-:Y:S01]  /*12a50*/  FADD.FTZ R38, R38, -UR23 ;  /* 0x8000001726267e21 */ /* 0x000fe20008010000 */
[----:B------:R-:W-:Y:S02]  /*12a60*/  SHF.L.U32 R36, R36, 0x10, RZ ;  /* 0x0000001024247819 */ /* 0x000fe400000006ff */
[----:B------:R-:W-:Y:S01]  /*12a70*/  SHF.R.S32.HI R12, RZ, 0x1f, R17 ;  /* 0x0000001fff0c7819 */ /* 0x000fe20000011411 */
[----:B------:R-:W-:Y:S01]  /*12a80*/  FMUL.FTZ R15, R10, UR24 ;  /* 0x000000180a0f7c20 */ /* 0x000fe20008410000 */
[----:B------:R-:W-:Y:S01]  /*12a90*/  FMUL.FTZ R38, R38, UR24 ;  /* 0x0000001826267c20 */ /* 0x000fe20008410000 */
[----:B0-----:R-:W-:Y:S01]  /*12aa0*/  SHF.L.U32 R9, R0, 0x10, RZ ;  /* 0x0000001000097819 */ /* 0x001fe200000006ff */
        /* <DEDUP_REMOVED lines=19> */
.L_x_335:
[----:B------:R-:W-:Y:S01]  /*12be0*/  ISETP.GE.U32.AND P0, PT, R17, UR14, PT ;  /* 0x0000000e11007c0c */ /* 0x000fe2000bf06070 */
[----:B------:R-:W-:Y:S03]  /*12bf0*/  BSSY B0, `(.L_x_336) ;  /* 0x0000017000007945 */ /* 0x000fe60003800000 */
[----:B------:R-:W-:-:S04]  /*12c00*/  ISETP.GE.AND.EX P0, PT, R12, UR15, PT, P0 ;  /* 0x0000000f0c007c0c */ /* 0x000fc8000bf06300 */
[----:B------:R-:W-:-:S13]  /*12c10*/  ISETP.GT.U32.OR P0, PT, R7, 0x1bf, P0 ;  /* 0x000001bf0700780c */ /* 0x000fda0000704470 */
[----:B------:R-:W-:Y:S05]  /*12c20*/  @P0 BRA `(.L_x_337) ;  /* 0x00000000004c0947 */ /* 0x000fea0003800000 */
[----:B------:R-:W-:Y:S01]  /*12c30*/  ULDC.64 UR14, c[0x0][0x288] ;  /* 0x0000a200000e7ab9 */ /* 0x000fe20000000a00 */
[----:B------:R-:W-:Y:S01]  /*12c40*/  MOV R11, UR5 ;  /* 0x00000005000b7c02 */ /* 0x000fe20008000f00 */
[----:B------:R-:W-:Y:S01]  /*12c50*/  IMAD R0, R12, UR14, RZ ;  /* 0x0000000e0c007c24 */ /* 0x000fe2000f8e02ff */
[----:B------:R-:W-:-:S03]  /*12c60*/  MOV R25, R27 ;  /* 0x0000001b00197202 */ /* 0x000fc60000000f00 */
[C---:B------:R-:W-:Y:S01]  /*12c70*/  IMAD R3, R17.reuse, UR15, R0 ;  /* 0x0000000f11037c24 */ /* 0x040fe2000f8e0200 */
[----:B------:R-:W-:Y:S01]  /*12c80*/  MOV R0, UR5 ;  /* 0x0000000500007c02 */ /* 0x000fe20008000f00 */
[----:B------:R-:W-:Y:S01]  /*12c90*/  FFMA.FTZ R11, R38, R11, UR6 ;  /* 0x00000006260b7e23 */ /* 0x000fe2000801000b */
[----:B------:R-:W-:Y:S01]  /*12ca0*/  IMAD.WIDE.U32 R24, R17, UR14, R24 ;  /* 0x0000000e11187c25 */ /* 0x000fe2000f8e0018 */
[----:B------:R-:W-:-:S03]  /*12cb0*/  ULDC.64 UR14, c[0x0][0x210] ;  /* 0x00008400000e7ab9 */ /* 0x000fc60000000a00 */
[----:B------:R-:W-:Y:S01]  /*12cc0*/  FFMA.FTZ R0, R15, R0, UR6 ;  /* 0x000000060f007e23 */ /* 0x000fe20008010000 */
[----:B------:R-:W-:Y:S01]  /*12cd0*/  FFMA.FTZ R11, R36, R29, -R11 ;  /* 0x0000001d240b7223 */ /* 0x000fe2000001080b */
[----:B------:R-:W-:Y:S02]  /*12ce0*/  IADD3 R3, R25, R3, RZ ;  /* 0x0000000319037210 */ /* 0x000fe40007ffe0ff */
[----:B------:R-:W-:Y:S01]  /*12cf0*/  FFMA.FTZ R0, R9, R28, -R0 ;  /* 0x0000001c09007223 */ /* 0x000fe20000010800 */
[----:B------:R-:W-:Y:S01]  /*12d00*/  FMUL.FTZ R9, R11, UR24 ;  /* 0x000000180b097c20 */ /* 0x000fe20008410000 */
[----:B------:R-:W-:Y:S02]  /*12d10*/  LEA R2, P0, R24, UR14, 0x1 ;  /* 0x0000000e18027c11 */ /* 0x000fe4000f8008ff */
[----:B------:R-:W-:Y:S02]  /*12d20*/  FMUL.FTZ R0, R0, UR24 ;  /* 0x0000001800007c20 */ /* 0x000fe40008410000 */
[----:B------:R-:W-:-:S03]  /*12d30*/  LEA.HI.X R3, R24, UR15, R3, 0x1, P0 ;  /* 0x0000000f18037c11 */ /* 0x000fc600080f0c03 */
[----:B------:R-:W-:-:S05]  /*12d40*/  F2FP.BF16.F32.PACK_AB R9, R9, R0 ;  /* 0x000000000909723e */ /* 0x000fca00000010ff */
[----:B------:R0:W-:Y:S02]  /*12d50*/  STG.E desc[UR20][R2.64], R9 ;  /* 0x0000000902007986 */ /* 0x0001e4000c101914 */
.L_x_337:
[----:B------:R-:W-:Y:S05]  /*12d60*/  BSYNC B0 ;  /* 0x0000000000007941 */ /* 0x000fea0003800000 */
.L_x_336:
[----:B------:R-:W-:Y:S01]  /*12d70*/  ULDC UR6, c[0x0][0x2a0] ;  /* 0x0000a80000067ab9 */ /* 0x000fe20000000800 */
[----:B------:R-:W-:Y:S01]  /*12d80*/  ULDC UR7, c[0x0][0x270] ;  /* 0x00009c0000077ab9 */ /* 0x000fe20000000800 */
[----:B------:R-:W-:Y:S01]  /*12d90*/  ULDC UR5, c[0x0][0x10] ;  /* 0x0000040000057ab9 */ /* 0x000fe20000000800 */
[----:B------:R-:W-:Y:S02]  /*12da0*/  UIMAD UR6, UR6, UR7, URZ ;  /* 0x00000007060672a4 */ /* 0x000fe4000f8e023f */
[----:B------:R-:W-:Y:S02]  /*12db0*/  UIADD3 UR12, UR5, UR12, URZ ;  /* 0x0000000c050c7290 */ /* 0x000fe4000fffe03f */
[----:B------:R-:W-:Y:S02]  /*12dc0*/  UIADD3 UR4, UR4, 0x1, URZ ;  /* 0x0000000104047890 */ /* 0x000fe4000fffe03f */
[----:B------:R-:W-:-:S06]  /*12dd0*/  UISETP.GE.AND UP0, UPT, UR12, UR6, UPT ;  /* 0x000000060c00728c */ /* 0x000fcc000bf06270 */
[----:B------:R-:W-:-:S13]  /*12de0*/  PLOP3.LUT P0, PT, PT, PT, UP0, 0x40, 0x0 ;  /* 0x000000000000781c */ /* 0x000fda0003f0e808 */
[----:B------:R-:W-:Y:S05]  /*12df0*/  @P0 BRA `(.L_x_338) ;  /* 0xfffffedc00580947 */ /* 0x000fea000383ffff */
.L_x_191:
[----:B------:R-:W1:Y:S01]  /*12e00*/  LDC R4, c[0x0][0xc] ;  /* 0x00000300ff047b82 */ /* 0x000e620000000800 */
[----:B------:R-:W-:Y:S01]  /*12e10*/  ISETP.NE.AND P1, PT, R7, RZ, PT ;  /* 0x000000ff0700720c */ /* 0x000fe20003f25270 */
[----:B------:R-:W-:Y:S06]  /*12e20*/  BSSY B0, `(.L_x_339) ;  /* 0x0000011000007945 */ /* 0x000fec0003800000 */
[----:B0-----:R-:W0:Y:S08]  /*12e30*/  LDC R9, c[0x0][0x10] ;  /* 0x00000400ff097b82 */ /* 0x001e300000000800 */
[----:B------:R-:W2:Y:S01]  /*12e40*/  LDC.64 R2, c[0x0][0x258] ;  /* 0x00009600ff027b82 */ /* 0x000ea20000000a00 */
[----:B-1----:R-:W-:-:S02]  /*12e50*/  ISETP.NE.AND P0, PT, R4, 0x1, PT ;  /* 0x000000010400780c */ /* 0x002fc40003f05270 */
[----:B0-----:R-:W-:-:S04]  /*12e60*/  SHF.L.U32 R0, R9, 0x1, RZ ;  /* 0x0000000109007819 */ /* 0x001fc800000006ff */
[----:B------:R-:W-:-:S05]  /*12e70*/  SEL R5, R0, RZ, P0 ;  /* 0x000000ff00057207 */ /* 0x000fca0000000000 */
[----:B--2---:R-:W-:Y:S01]  /*12e80*/  IMAD.WIDE.U32 R2, R5, 0x4, R2 ;  /* 0x0000000405027825 */ /* 0x004fe200078e0002 */
        /* <DEDUP_REMOVED lines=10> */
.L_x_340:
[----:B------:R-:W-:Y:S05]  /*12f30*/  BSYNC B0 ;  /* 0x0000000000007941 */ /* 0x000fea0003800000 */
.L_x_339:
        /* <DEDUP_REMOVED lines=11> */
.L_x_342:
[----:B------:R-:W2:Y:S04]  /*12ff0*/  LDG.E.STRONG.GPU R5, desc[UR20][R2.64] ;  /* 0x0000001402057981 */ /* 0x000ea8000c1ef900 */
[----:B--2---:R-:W-:Y:S01]  /*13000*/  CCTL.IVALL ;  /* 0x00000000ff00798f */ /* 0x004fe20002000000 */
[----:B------:R-:W-:Y:S05]  /*13010*/  YIELD ;  /* 0x0000000000007946 */ /* 0x000fea0003800000 */
[----:B------:R-:W-:-:S13]  /*13020*/  ISETP.NE.AND P0, PT, R5, R0, PT ;  /* 0x000000000500720c */ /* 0x000fda0003f05270 */
[----:B------:R-:W-:Y:S05]  /*13030*/  @P0 BRA `(.L_x_342) ;  /* 0xfffffffc00ec0947 */ /* 0x000fea000383ffff */
.L_x_341:
[----:B------:R-:W-:Y:S05]  /*13040*/  WARPSYNC.ALL ;  /* 0x0000000000007948 */ /* 0x000fea0003800000 */
[----:B------:R-:W0:Y:S08]  /*13050*/  LDC.64 R24, c[0x0][0x288] ;  /* 0x0000a200ff187b82 */ /* 0x000e300000000a00 */
[----:B------:R-:W-:Y:S01]  /*13060*/  BAR.SYNC.DEFER_BLOCKING 0x0 ;  /* 0x0000000000007b1d */ /* 0x000fe20000010000 */
[----:B0-----:R-:W-:-:S04]  /*13070*/  LEA.HI R0, P0, R25, R24, RZ, 0x1 ;  /* 0x0000001819007211 */ /* 0x001fc800078108ff */
[----:B------:R-:W-:-:S04]  /*13080*/  IADD3.X R3, RZ, R25, RZ, P0, !PT ;  /* 0x00000019ff037210 */ /* 0x000fc800007fe4ff */
        /* <DEDUP_REMOVED lines=8> */
[----:B------:R-:W0:Y:S01]  /*13110*/  LDC.64 R16, c[0x0][0x218] ;  /* 0x00008600ff107b82 */ /* 0x000e220000000a00 */
[----:B------:R-:W-:Y:S01]  /*13120*/  SHF.L.U64.HI R25, R24, 0x2, R25 ;  /* 0x0000000218197819 */ /* 0x000fe20000010219 */
[----:B------:R-:W-:Y:S01]  /*13130*/  ULDC.64 UR4, c[0x0][0x268] ;  /* 0x00009a0000047ab9 */ /* 0x000fe20000000a00 */
[----:B------:R-:W-:Y:S02]  /*13140*/  IADD3 R5, R3, R5, RZ ;  /* 0x0000000503057210 */ /* 0x000fe40007ffe0ff */
[----:B------:R-:W-:Y:S02]  /*13150*/  SHF.L.U64.HI R33, R6, 0x2, R27 ;  /* 0x0000000206217819 */ /* 0x000fe4000001021b */
[----:B------:R-:W-:Y:S01]  /*13160*/  LEA.HI R2, P0, R5, R2, RZ, 0x1 ;  /* 0x0000000205027211 */ /* 0x000fe200078108ff */
[----:B------:R-:W1:Y:S03]  /*13170*/  LDC.64 R18, c[0x0][0x220] ;  /* 0x00008800ff127b82 */ /* 0x000e660000000a00 */
[----:B------:R-:W-:-:S04]  /*13180*/  IADD3.X R5, RZ, R5, RZ, P0, !PT ;  /* 0x00000005ff057210 */ /* 0x000fc800007fe4ff */
[--C-:B------:R-:W-:Y:S02]  /*13190*/  SHF.R.S64 R29, R2, 0x1, R5.reuse ;  /* 0x00000001021d7819 */ /* 0x100fe40000001005 */
[----:B------:R-:W-:-:S04]  /*131a0*/  SHF.R.S32.HI R2, RZ, 0x1, R5 ;  /* 0x00000001ff027819 */ /* 0x000fc80000011405 */
[----:B------:R-:W-:-:S07]  /*131b0*/  SHF.L.U64.HI R31, R29, 0x2, R2 ;  /* 0x000000021d1f7819 */ /* 0x000fce0000010202 */
.L_x_343:
[----:B------:R-:W-:-:S04]  /*131c0*/  LEA R8, P0, R7, UR4, 0x2 ;  /* 0x0000000407087c11 */ /* 0x000fc8000f8010ff */
[----:B------:R-:W-:Y:S02]  /*131d0*/  LEA.HI.X R9, R7, UR5, R0, 0x2, P0 ;  /* 0x0000000507097c11 */ /* 0x000fe400080f1400 */
[-C--:B------:R-:W-:Y:S02]  /*131e0*/  LEA R10, P0, R6, R8.reuse, 0x2 ;  /* 0x00000008060a7211 */ /* 0x080fe400078010ff */
[-C--:B------:R-:W-:Y:S01]  /*131f0*/  LEA R14, P1, R24, R8.reuse, 0x2 ;  /* 0x00000008180e7211 */ /* 0x080fe200078210ff */
[----:B--2---:R-:W2:Y:S01]  /*13200*/  LDG.E R20, desc[UR20][R8.64] ;  /* 0x0000001408147981 */ /* 0x004ea2000c1e1900 */
[----:B------:R-:W-:Y:S02]  /*13210*/  LEA R12, P2, R29, R8, 0x2 ;  /* 0x000000081d0c7211 */ /* 0x000fe400078410ff */
[----:B------:R-:W-:Y:S02]  /*13220*/  IADD3.X R11, R9, R33, RZ, P0, !PT ;  /* 0x00000021090b7210 */ /* 0x000fe400007fe4ff */
[----:B------:R-:W-:-:S02]  /*13230*/  IADD3.X R15, R25, R9, RZ, P1, !PT ;  /* 0x00000009190f7210 */ /* 0x000fc40000ffe4ff */
[----:B------:R-:W-:Y:S01]  /*13240*/  IADD3.X R13, R9, R31, RZ, P2, !PT ;  /* 0x0000001f090d7210 */ /* 0x000fe200017fe4ff */
[----:B------:R-:W2:Y:S04]  /*13250*/  LDG.E R21, desc[UR20][R10.64] ;  /* 0x000000140a157981 */ /* 0x000ea8000c1e1900 */
[----:B------:R-:W3:Y:S04]  /*13260*/  LDG.E R22, desc[UR20][R14.64] ;  /* 0x000000140e167981 */ /* 0x000ee8000c1e1900 */
[----:B------:R-:W3:Y:S01]  /*13270*/  LDG.E R23, desc[UR20][R12.64] ;  /* 0x000000140c177981 */ /* 0x000ee2000c1e1900 */
[----:B------:R-:W-:-:S02]  /*13280*/  SHF.L.U32 R5, R7, 0x1, RZ ;  /* 0x0000000107057819 */ /* 0x000fc400000006ff */
[----:B------:R-:W-:-:S03]  /*13290*/  IADD3 R7, R7, 0x1c0, RZ ;  /* 0x000001c007077810 */ /* 0x000fc60007ffe0ff */
[----:B0-----:R-:W-:-:S04]  /*132a0*/  IMAD.WIDE R2, R5, 0x4, R16 ;  /* 0x0000000405027825 */ /* 0x001fc800078e0210 */
[----:B-1----:R-:W-:Y:S01]  /*132b0*/  IMAD.WIDE R4, R5, 0x4, R18 ;  /* 0x0000000405047825 */ /* 0x002fe200078e0212 */
[----:B------:R-:W-:Y:S02]  /*132c0*/  ISETP.GT.U32.AND P0, PT, R6, R7, PT ;  /* 0x000000070600720c */ /* 0x000fe40003f04070 */
[----:B------:R-:W-:-:S04]  /*132d0*/  SHF.R.S32.HI R0, RZ, 0x1f, R7 ;  /* 0x0000001fff007819 */ /* 0x000fc80000011407 */
[----:B------:R-:W-:Y:S01]  /*132e0*/  ISETP.GT.AND.EX P0, PT, R27, R0, PT, P0 ;  /* 0x000000001b00720c */ /* 0x000fe20003f04300 */
[----:B--2---:R2:W-:Y:S04]  /*132f0*/  STG.E.64 desc[UR20][R2.64], R20 ;  /* 0x0000001402007986 */ /* 0x0045e8000c101b14 */
[----:B---3--:R2:W-:Y:S08]  /*13300*/  STG.E.64 desc[UR20][R4.64], R22 ;  /* 0x0000001604007986 */ /* 0x0085f0000c101b14 */
[----:B------:R-:W-:Y:S05]  /*13310*/  @P0 BRA `(.L_x_343) ;  /* 0xfffffffc00a80947 */ /* 0x000fea000383ffff */
[----:B------:R-:W-:Y:S05]  /*13320*/  EXIT ;  /* 0x000000000000794d */ /* 0x000fea0003800000 */
.L_x_344:
        /* <DEDUP_REMOVED lines=13> */
.L_x_5144:


//--------------------- .text._Z35group_norm_nhwc_bwd_one_pass_kernelI11Bf16IOBf16WLi64ELi56ELi448EEv26Group_norm_nhwc_bwd_params --------------------------
	.section	.text._Z35group_norm_nhwc_bwd_one_pass_kernelI11Bf16IOBf16WLi64ELi56ELi448EEv26Group_norm_nhwc_bwd_params,"ax",@progbits
	.align	128
        .global         _Z35group_norm_nhwc_bwd_one_pass_kernelI11Bf16IOBf16WLi64ELi56ELi448EEv26Group_norm_nhwc_bwd_params
        .type           _Z35group_norm_nhwc_bwd_one_pass_kernelI11Bf16IOBf16WLi64ELi56ELi448EEv26Group_norm_nhwc_bwd_params,@function
        .size           _Z35group_norm_nhwc_bwd_one_pass_kernelI11Bf16IOBf16WLi64ELi56ELi448EEv26Group_norm_nhwc_bwd_params,(.L_x_5145 - _Z35group_norm_nhwc_bwd_one_pass_kernelI11Bf16IOBf16WLi64ELi56ELi448EEv26Group_norm_nhwc_bwd_params)
        .other          _Z35group_norm_nhwc_bwd_one_pass_kernelI11Bf16IOBf16WLi64ELi56ELi448EEv26Group_norm_nhwc_bwd_params,@"STO_CUDA_ENTRY STV_DEFAULT"
_Z35group_norm_nhwc_bwd_one_pass_kernelI11Bf16IOBf16WLi64ELi56ELi448EEv26Group_norm_nhwc_bwd_params:
.text._Z35group_norm_nhwc_bwd_one_pass_kernelI11Bf16IOBf16WLi64ELi56ELi448EEv26Group_norm_nhwc_bwd_params:
        /* <DEDUP_REMOVED lines=16> */
[----:B------:R-:W-:Y:S01]  /*0100*/  IMAD.WIDE.U32 R2, R2, 0x24924925, RZ ;  /* 0x2492492502027825 */ /* 0x000fe200078e00ff */
[----:B------:R-:W-:Y:S01]  /*0110*/  UIMAD UR11, UR13, 0x3, URZ ;  /* 0x000000030d0b78a4 */ /* 0x000fe2000f8e023f */
[----:B------:R-:W2:Y:S01]  /*0120*/  S2UR UR8, SR_CgaCtaId ;  /* 0x00000000000879c3 */ /* 0x000ea20000008800 */
[----:B------:R-:W-:Y:S01]  /*0130*/  ULEA.HI UR9, UP0, UR13, UR12, URZ, 0x1 ;  /* 0x0000000c0d097291 */ /* 0x000fe2000f81083f */
[----:B------:R-:W-:Y:S01]  /*0140*/  IMAD R53, R3, -0x1c, R52 ;  /* 0xffffffe403357824 */ /* 0x000fe200078e0234 */
[----:B------:R-:W-:Y:S01]  /*0150*/  UIADD3 UR7, UR7, UR11, URZ ;  /* 0x0000000b07077290 */ /* 0x000fe2000fffe03f */
[----:B------:R-:W-:Y:S01]  /*0160*/  LEA.HI R9, R9, R52, RZ, 0x5 ;  /* 0x0000003409097211 */ /* 0x000fe200078f28ff */
[----:B------:R-:W-:Y:S01]  /*0170*/  UMOV UR5, 0x400 ;  /* 0x0000040000057882 */ /* 0x000fe20000000000 */
[----:B------:R-:W-:Y:S01]  /*0180*/  UIADD3.X UR10, URZ, UR13, URZ, UP0, !UPT ;  /* 0x0000000d3f0a7290 */ /* 0x000fe200087fe43f */
[----:B------:R-:W-:Y:S01]  /*0190*/  ISETP.GE.U32.AND P2, PT, R52, 0x1c0, PT ;  /* 0x000001c03400780c */ /* 0x000fe20003f46070 */
[----:B------:R-:W-:Y:S01]  /*01a0*/  HFMA2.MMA R45, -RZ, RZ, 0, 0 ;  /* 0x00000000ff2d7435 */ /* 0x000fe200000001ff */
[----:B------:R-:W-:Y:S01]  /*01b0*/  ULDC.64 UR12, c[0x0][0x290] ;  /* 0x0000a400000c7ab9 */ /* 0x000fe20000000a00 */
[----:B------:R-:W-:Y:S01]  /*01c0*/  SHF.R.S32.HI R6, RZ, 0x5, R9 ;  /* 0x00000005ff067819 */ /* 0x000fe20000011409 */
[----:B------:R-:W-:Y:S01]  /*01d0*/  USHF.R.S64 UR9, UR9, 0x1, UR10 ;  /* 0x0000000109097899 */ /* 0x000fe2000800100a */
[----:B------:R-:W-:-:S02]  /*01e0*/  MOV R44, R0 ;  /* 0x00000000002c7202 */ /* 0x000fc40000000f00 */
[----:B------:R-:W-:Y:S01]  /*01f0*/  SHF.L.U32 R53, R53, 0x1, RZ ;  /* 0x0000000135357819 */ /* 0x000fe200000006ff */
[----:B0-----:R-:W-:Y:S02]  /*0200*/  IMAD R51, R51, UR16, R3 ;  /* 0x0000001033337c24 */ /* 0x001fe4000f8e0203 */
[----:B------:R-:W0:Y:S03]  /*0210*/  LDC R3, c[0x0][0x10] ;  /* 0x00000400ff037b82 */ /* 0x000e260000000800 */
[C---:B------:R-:W-:Y:S02]  /*0220*/  IADD3 R49, R51.reuse, 0x10, RZ ;  /* 0x0000001033317810 */ /* 0x040fe40007ffe0ff */
[----:B------:R-:W-:Y:S01]  /*0230*/  ISETP.LT.U32.AND P1, PT, R51, UR12, PT ;  /* 0x0000000c33007c0c */ /* 0x000fe2000bf21070 */
[----:B--2---:R-:W-:Y:S01]  /*0240*/  ULEA UR5, UR8, UR5, 0x18 ;  /* 0x0000000508057291 */ /* 0x004fe2000f8ec03f */
[----:B------:R-:W-:Y:S01]  /*0250*/  SHF.R.S32.HI R5, RZ, 0x1f, R51 ;  /* 0x0000001fff057819 */ /* 0x000fe20000011433 */
[----:B------:R-:W2:Y:S01]  /*0260*/  LDC R2, c[0x0][0xc] ;  /* 0x00000300ff027b82 */ /* 0x000ea20000000800 */
[----:B------:R-:W-:Y:S01]  /*0270*/  ULEA.HI UR8, UP0, UR7, UR6, URZ, 0x1 ;  /* 0x0000000607087291 */ /* 0x000fe2000f81083f */
[----:B------:R-:W-:Y:S01]  /*0280*/  ISETP.LT.U32.AND P0, PT, R49, UR12, PT ;  /* 0x0000000c31007c0c */ /* 0x000fe2000bf01070 */
[----:B------:R-:W-:Y:S01]  /*0290*/  ULDC.U8 UR12, c[0x0][0x2a4] ;  /* 0x0000a900000c7ab9 */ /* 0x000fe20000000000 */
[----:B------:R-:W-:Y:S01]  /*02a0*/  SHF.R.S32.HI R7, RZ, 0x1f, R49 ;  /* 0x0000001fff077819 */ /* 0x000fe20000011431 */
[----:B------:R-:W-:Y:S01]  /*02b0*/  UIADD3.X UR6, URZ, UR7, URZ, UP0, !UPT ;  /* 0x000000073f067290 */ /* 0x000fe200087fe43f */
[C---:B------:R-:W-:Y:S01]  /*02c0*/  IADD3 R48, R51.reuse, 0x20, RZ ;  /* 0x0000002033307810 */ /* 0x040fe20007ffe0ff */
[----:B------:R-:W-:Y:S01]  /*02d0*/  USHF.R.S32.HI UR7, URZ, 0x1, UR10 ;  /* 0x000000013f077899 */ /* 0x000fe2000801140a */
[----:B------:R-:W-:Y:S01]  /*02e0*/  IADD3 R46, R51, 0x30, RZ ;  /* 0x00000030332e7810 */ /* 0x000fe20007ffe0ff */
[----:B------:R-:W-:Y:S01]  /*02f0*/  USHF.R.S64 UR8, UR8, 0x1, UR6 ;  /* 0x0000000108087899 */ /* 0x000fe20008001006 */
[----:B------:R-:W-:Y:S01]  /*0300*/  ISETP.LT.AND.EX P1, PT, R5, UR13, !P2, P1 ;  /* 0x0000000d05007c0c */ /* 0x000fe2000d721310 */
[----:B------:R-:W-:Y:S01]  /*0310*/  USHF.R.S32.HI UR6, URZ, 0x1, UR6 ;  /* 0x000000013f067899 */ /* 0x000fe20008011406 */
[----:B------:R-:W-:Y:S01]  /*0320*/  ISETP.LT.AND.EX P2, PT, R7, UR13, !P2, P0 ;  /* 0x0000000d07007c0c */ /* 0x000fe2000d741300 */
[----:B------:R-:W-:Y:S01]  /*0330*/  USHF.L.U64.HI UR7, UR9, 0x2, UR7 ;  /* 0x0000000209077899 */ /* 0x000fe20008010207 */
[----:B------:R-:W-:Y:S01]  /*0340*/  LEA R6, R6, UR5, 0x3 ;  /* 0x0000000506067c11 */ /* 0x000fe2000f8e18ff */
[----:B------:R-:W-:Y:S01]  /*0350*/  USHF.L.U64.HI UR6, UR8, 0x2, UR6 ;  /* 0x0000000208067899 */ /* 0x000fe20008010206 */
[----:B0-----:R-:W-:Y:S01]  /*0360*/  IMAD R50, R3, UR16, R0 ;  /* 0x0000001003327c24 */ /* 0x001fe2000f8e0200 */
[----:B------:R-:W-:-:S02]  /*0370*/  SHF.R.S32.HI R9, RZ, 0x1f, R48 ;  /* 0x0000001fff097819 */ /* 0x000fc40000011430 */
[----:B------:R-:W-:Y:S02]  /*0380*/  SHF.R.S32.HI R11, RZ, 0x1f, R46 ;  /* 0x0000001fff0b7819 */ /* 0x000fe4000001142e */
[----:B-12---:R-:W-:-:S07]  /*0390*/  LOP3.LUT R47, R2, 0x3, RZ, 0xc0, !PT ;  /* 0x00000003022f7812 */ /* 0x006fce00078ec0ff */
.L_x_380:
[----:B0-----:R-:W0:Y:S01]  /*03a0*/  LDC R19, c[0x0][0x2a0] ;  /* 0x0000a800ff137b82 */ /* 0x001e220000000800 */
[----:B------:R-:W-:Y:S01]  /*03b0*/  ISETP.GE.AND P3, PT, R44, RZ, PT ;  /* 0x000000ff2c00720c */ /* 0x000fe20003f66270 */
[----:B------:R-:W-:Y:S01]  /*03c0*/  ULDC.64 UR10, c[0x0][0x298] ;  /* 0x0000a600000a7ab9 */ /* 0x000fe20000000a00 */
[----:B-12---:R-:W-:Y:S02]  /*03d0*/  SHF.R.U32.HI R16, RZ, 0x2, R52 ;  /* 0x00000002ff107819 */ /* 0x006fe40000011634 */
[----:B------:R-:W-:-:S03]  /*03e0*/  SHF.R.S32.HI R21, RZ, 0x1f, R53 ;  /* 0x0000001fff157819 */ /* 0x000fc60000011435 */
[----:B------:R-:W1:Y:S01]  /*03f0*/  LDC R23, c[0x0][0x2ac] ;  /* 0x0000ab00ff177b82 */ /* 0x000e620000000800 */
[----:B------:R-:W-:-:S07]  /*0400*/  CS2R R42, SRZ ;  /* 0x00000000002a7805 */ /* 0x000fce000001ff00 */
[----:B------:R-:W2:Y:S01]  /*0410*/  @P2 LDC.64 R26, c[0x0][0x230] ;  /* 0x00008c00ff1a2b82 */ /* 0x000ea20000000a00 */
[----:B0--3--:R-:W-:-:S07]  /*0420*/  IABS R15, R19 ;  /* 0x00000013000f7213 */ /* 0x009fce0000000000 */
        /* <DEDUP_REMOVED lines=10> */
[----:B------:R-:W-:-:S05]  /*04d0*/  LOP3.LUT R17, RZ, R19, RZ, 0x33, !PT ;  /* 0x00000013ff117212 */ /* 0x000fca00078e33ff */
[----:B------:R-:W-:-:S05]  /*04e0*/  IMAD.HI.U32 R13, R13, R10, RZ ;  /* 0x0000000a0d0d7227 */ /* 0x000fca00078e00ff */
[----:B------:R-:W-:-:S05]  /*04f0*/  IADD3 R8, -R13, RZ, RZ ;  /* 0x000000ff0d087210 */ /* 0x000fca0007ffe1ff */
[----:B------:R-:W-:Y:S01]  /*0500*/  IMAD R8, R15, R8, R10 ;  /* 0x000000080f087224 */ /* 0x000fe200078e020a */
[----:B------:R-:W-:-:S04]  /*0510*/  LOP3.LUT R10, R44, R19, RZ, 0x3c, !PT ;  /* 0x000000132c0a7212 */ /* 0x000fc800078e3cff */
[----:B------:R-:W-:Y:S02]  /*0520*/  ISETP.GT.U32.AND P5, PT, R15, R8, PT ;  /* 0x000000080f00720c */ /* 0x000fe40003fa4070 */
[----:B------:R-:W-:-:S11]  /*0530*/  ISETP.GE.AND P4, PT, R10, RZ, PT ;  /* 0x000000ff0a00720c */ /* 0x000fd60003f86270 */
        /* <DEDUP_REMOVED lines=17> */
[----:B------:R-:W-:Y:S02]  /*0650*/  IADD3 R56, P0, R53, R30, RZ ;  /* 0x0000001e35387210 */ /* 0x000fe40007f1e0ff */
[----:B------:R-:W-:Y:S01]  /*0660*/  SHF.R.S32.HI R10, RZ, 0x1f, R19 ;  /* 0x0000001fff0a7819 */ /* 0x000fe20000011413 */
[----:B-1----:R-:W-:Y:S01]  /*0670*/  IMAD R8, R23, UR16, R17 ;  /* 0x0000001017087c24 */ /* 0x002fe2000f8e0211 */
[----:B------:R-:W-:Y:S02]  /*0680*/  LEA.HI.X.SX32 R57, R30, R21, 0x1, P0 ;  /* 0x000000151e397211 */ /* 0x000fe400000f0eff */
[----:B------:R-:W1:Y:S01]  /*0690*/  @P1 LDC.64 R20, c[0x0][0x230] ;  /* 0x00008c00ff141b82 */ /* 0x000e620000000a00 */
[----:B------:R-:W-:Y:S01]  /*06a0*/  IMAD R16, R10, UR10, RZ ;  /* 0x0000000a0a107c24 */ /* 0x000fe2000f8e02ff */
[----:B------:R-:W-:Y:S01]  /*06b0*/  IADD3 R10, R8, 0x20, RZ ;  /* 0x00000020080a7810 */ /* 0x000fe20007ffe0ff */
[----:B------:R-:W-:-:S04]  /*06c0*/  IMAD.WIDE.U32 R56, R19, UR10, R56 ;  /* 0x0000000a13387c25 */ /* 0x000fc8000f8e0038 */
[----:B------:R-:W-:Y:S01]  /*06d0*/  IMAD R59, R19, UR11, R16 ;  /* 0x0000000b133b7c24 */ /* 0x000fe2000f8e0210 */
[----:B------:R-:W-:Y:S01]  /*06e0*/  ULDC.64 UR10, c[0x0][0x290] ;  /* 0x0000a400000a7ab9 */ /* 0x000fe20000000a00 */
[----:B---3--:R-:W-:Y:S01]  /*06f0*/  IMAD.WIDE R16, R44, 0x8, R14 ;  /* 0x000000082c107825 */ /* 0x008fe200078e020e */
[----:B------:R-:W-:Y:S01]  /*0700*/  ISETP.GE.U32.AND P0, PT, R10, UR10, PT ;  /* 0x0000000a0a007c0c */ /* 0x000fe2000bf06070 */
[----:B------:R-:W3:Y:S01]  /*0710*/  @P1 LDC.64 R14, c[0x0][0x228] ;  /* 0x00008a00ff0e1b82 */ /* 0x000ee20000000a00 */
[----:B------:R-:W-:Y:S01]  /*0720*/  SHF.R.S32.HI R10, RZ, 0x1f, R10 ;  /* 0x0000001fff0a7819 */ /* 0x000fe2000001140a */
[----:B----4-:R-:W-:Y:S01]  /*0730*/  @P1 IMAD R18, R5, R12, RZ ;  /* 0x0000000c05121224 */ /* 0x010fe200078e02ff */
[----:B------:R-:W-:Y:S01]  /*0740*/  IADD3 R59, R57, R59, RZ ;  /* 0x0000003b393b7210 */ /* 0x000fe20007ffe0ff */
[----:B------:R-:W4:Y:S01]  /*0750*/  LDG.E.64 R16, desc[UR14][R16.64] ;  /* 0x0000000e10107981 */ /* 0x000f22000c1e1b00 */
[----:B------:R-:W-:Y:S01]  /*0760*/  ISETP.GE.AND.EX P0, PT, R10, UR11, PT, P0 ;  /* 0x0000000b0a007c0c */ /* 0x000fe2000bf06300 */
[----:B------:R-:W-:Y:S01]  /*0770*/  @P1 IMAD R23, R51, R13, R18 ;  /* 0x0000000d33171224 */ /* 0x000fe200078e0212 */
[----:B------:R-:W-:Y:S01]  /*0780*/  IADD3 R8, R8, 0x30, RZ ;  /* 0x0000003008087810 */ /* 0x000fe20007ffe0ff */
[----:B------:R-:W2:Y:S01]  /*0790*/  @P2 LDC.64 R18, c[0x0][0x288] ;  /* 0x0000a200ff122b82 */ /* 0x000ea20000000a00 */
[----:B------:R-:W-:-:S02]  /*07a0*/  ISETP.LT.U32.AND P0, PT, R52, 0x1c0, !P0 ;  /* 0x000001c03400780c */ /* 0x000fc40004701070 */
[----:B------:R-:W-:Y:S02]  /*07b0*/  @P1 MOV R58, R56 ;  /* 0x00000038003a1202 */ /* 0x000fe40000000f00 */
[----:B------:R-:W-:Y:S02]  /*07c0*/  ISETP.GE.U32.AND P3, PT, R8, UR10, PT ;  /* 0x0000000a08007c0c */ /* 0x000fe4000bf66070 */
[----:B------:R-:W-:Y:S01]  /*07d0*/  SHF.R.S32.HI R8, RZ, 0x1f, R8 ;  /* 0x0000001fff087819 */ /* 0x000fe20000011408 */
[----:B------:R-:W-:-:S03]  /*07e0*/  @P1 IMAD.WIDE.U32 R12, R51, R12, R58 ;  /* 0x0000000c330c1225 */ /* 0x000fc600078e003a */
[----:B------:R-:W-:Y:S02]  /*07f0*/  ISETP.GE.AND.EX P3, PT, R8, UR11, PT, P3 ;  /* 0x0000000b08007c0c */ /* 0x000fe4000bf66330 */
[----:B------:R-:W-:Y:S01]  /*0800*/  @P1 IADD3 R13, R13, R23, RZ ;  /* 0x000000170d0d1210 */ /* 0x000fe20007ffe0ff */
[----:B------:R-:W0:Y:S01]  /*0810*/  @P0 LDC.64 R28, c[0x0][0x288] ;  /* 0x0000a200ff1c0b82 */ /* 0x000e220000000a00 */
[----:B------:R-:W-:Y:S02]  /*0820*/  @P1 SHF.L.U32 R23, R12, 0x1, RZ ;  /* 0x000000010c171819 */ /* 0x000fe400000006ff */
[----:B------:R-:W-:Y:S02]  /*0830*/  ISETP.LT.U32.AND P3, PT, R52, 0x1c0, !P3 ;  /* 0x000001c03400780c */ /* 0x000fe40005f61070 */
[----:B------:R-:W-:Y:S02]  /*0840*/  @P1 SHF.L.U64.HI R8, R12, 0x1, R13 ;  /* 0x000000010c081819 */ /* 0x000fe4000001020d */
[----:B-1----:R-:W-:-:S04]  /*0850*/  @P1 IADD3 R20, P4, R23, R20, RZ ;  /* 0x0000001417141210 */ /* 0x002fc80007f9e0ff */
[C---:B------:R-:W-:Y:S01]  /*0860*/  @P1 IADD3.X R21, R8.reuse, R21, RZ, P4, !PT ;  /* 0x0000001508151210 */ /* 0x040fe200027fe4ff */
[----:B--2---:R-:W-:Y:S01]  /*0870*/  @P2 IMAD R10, R7, R18, RZ ;  /* 0x00000012070a2224 */ /* 0x004fe200078e02ff */
[----:B---3--:R-:W-:Y:S02]  /*0880*/  @P1 IADD3 R14, P4, R23, R14, RZ ;  /* 0x0000000e170e1210 */ /* 0x008fe40007f9e0ff */
[----:B------:R-:W-:Y:S02]  /*0890*/  CS2R R40, SRZ ;  /* 0x0000000000287805 */ /* 0x000fe4000001ff00 */
[----:B------:R-:W-:Y:S01]  /*08a0*/  CS2R R38, SRZ ;  /* 0x0000000000267805 */ /* 0x000fe2000001ff00 */
[----:B------:R1:W5:Y:S01]  /*08b0*/  @P1 LDG.E R42, desc[UR14][R20.64] ;  /* 0x0000000e142a1981 */ /* 0x000362000c1e1900 */
[----:B------:R-:W2:Y:S01]  /*08c0*/  @P3 LDC.64 R12, c[0x0][0x288] ;  /* 0x0000a200ff0c3b82 */ /* 0x000ea20000000a00 */
[----:B------:R-:W-:Y:S01]  /*08d0*/  @P2 IMAD R31, R49, R19, R10 ;  /* 0x00000013311f2224 */ /* 0x000fe200078e020a */
[----:B------:R-:W-:-:S05]  /*08e0*/  @P1 IADD3.X R15, R8, R15, RZ, P4, !PT ;  /* 0x0000000f080f1210 */ /* 0x000fca00027fe4ff */
[----:B------:R3:W5:Y:S01]  /*08f0*/  @P1 LDG.E R41, desc[UR14][R14.64] ;  /* 0x0000000e0e291981 */ /* 0x000762000c1e1900 */
[----:B------:R-:W2:Y:S01]  /*0900*/  @P0 LDC.64 R22, c[0x0][0x230] ;  /* 0x00008c00ff160b82 */ /* 0x000ea20000000a00 */
[----:B-1----:R-:W-:Y:S02]  /*0910*/  @P2 MOV R20, R56 ;  /* 0x0000003800142202 */ /* 0x002fe40000000f00 */
[----:B------:R-:W-:-:S03]  /*0920*/  @P2 MOV R21, R59 ;  /* 0x0000003b00152202 */ /* 0x000fc60000000f00 */
[----:B------:R-:W-:Y:S01]  /*0930*/  @P2 IMAD.WIDE.U32 R18, R49, R18, R20 ;  /* 0x0000001231122225 */ /* 0x000fe200078e0014 */
[----:B---3--:R-:W-:Y:S02]  /*0940*/  @P0 MOV R14, R56 ;  /* 0x00000038000e0202 */ /* 0x008fe40000000f00 */
[----:B------:R-:W-:Y:S01]  /*0950*/  @P0 MOV R15, R59 ;  /* 0x0000003b000f0202 */ /* 0x000fe20000000f00 */
[----:B0-----:R-:W-:Y:S01]  /*0960*/  @P0 IMAD R10, R9, R28, RZ ;  /* 0x0000001c090a0224 */ /* 0x001fe200078e02ff */
[----:B------:R-:W-:Y:S02]  /*0970*/  @P2 SHF.L.U32 R21, R18, 0x1, RZ ;  /* 0x0000000112152819 */ /* 0x000fe400000006ff */
[----:B------:R-:W-:Y:S01]  /*0980*/  @P2 IADD3 R19, R19, R31, RZ ;  /* 0x0000001f13132210 */ /* 0x000fe20007ffe0ff */
[C---:B------:R-:W-:Y:S01]  /*0990*/  @P0 IMAD R31, R48.reuse, R29, R10 ;  /* 0x0000001d301f0224 */ /* 0x040fe200078e020a */
[C---:B------:R-:W-:Y:S01]  /*09a0*/  @P2 IADD3 R26, P4, R21.reuse, R26, RZ ;  /* 0x0000001a151a2210 */ /* 0x040fe20007f9e0ff */
[----:B------:R-:W-:Y:S01]  /*09b0*/  @P0 IMAD.WIDE.U32 R28, R48, R28, R14 ;  /* 0x0000001c301c0225 */ /* 0x000fe200078e000e */
[----:B------:R-:W-:Y:S01]  /*09c0*/  @P2 IADD3 R24, P5, R21, R24, RZ ;  /* 0x0000001815182210 */ /* 0x000fe20007fbe0ff */
[----:B------:R-:W0:Y:S01]  /*09d0*/  @P3 LDC.64 R14, c[0x0][0x228] ;  /* 0x00008a00ff0e3b82 */ /* 0x000e220000000a00 */
[----:B------:R-:W-:-:S02]  /*09e0*/  @P2 SHF.L.U64.HI R8, R18, 0x1, R19 ;  /* 0x0000000112082819 */ /* 0x000fc40000010213 */
[----:B------:R-:W-:-:S05]  /*09f0*/  @P0 IADD3 R29, R29, R31, RZ ;  /* 0x0000001f1d1d0210 */ /* 0x000fca0007ffe0ff */
[----:B------:R-:W1:Y:S01]  /*0a00*/  @P3 LDC.64 R20, c[0x0][0x230] ;  /* 0x00008c00ff143b82 */ /* 0x000e620000000a00 */
[C---:B------:R-:W-:Y:S02]  /*0a10*/  @P2 IADD3.X R27, R8.reuse, R27, RZ, P4, !PT ;  /* 0x0000001b081b2210 */ /* 0x040fe400027fe4ff */
[----:B------:R-:W-:Y:S01]  /*0a20*/  @P2 IADD3.X R25, R8, R25, RZ, P5, !PT ;  /* 0x0000001908192210 */ /* 0x000fe20002ffe4ff */
[----:B--2---:R-:W-:Y:S01]  /*0a30*/  @P3 IMAD R10, R11, R12, RZ ;  /* 0x0000000c0b0a3224 */ /* 0x004fe200078e02ff */
[C---:B------:R-:W-:Y:S01]  /*0a40*/  @P0 SHF.L.U32 R31, R28.reuse, 0x1, RZ ;  /* 0x000000011c1f0819 */ /* 0x040fe200000006ff */
[----:B------:R2:W5:Y:S01]  /*0a50*/  @P2 LDG.E R43, desc[UR14][R26.64] ;  /* 0x0000000e1a2b2981 */ /* 0x000562000c1e1900 */
[----:B------:R-:W-:Y:S01]  /*0a60*/  @P0 SHF.L.U64.HI R8, R28, 0x1, R29 ;  /* 0x000000011c080819 */ /* 0x000fe2000001021d */
[----:B------:R-:W3:Y:S01]  /*0a70*/  @P0 LDC.64 R18, c[0x0][0x228] ;  /* 0x00008a00ff120b82 */ /* 0x000ee20000000a00 */
[----:B------:R-:W-:Y:S01]  /*0a80*/  @P3 MOV R28, R56 ;  /* 0x00000038001c3202 */ /* 0x000fe20000000f00 */
[----:B------:R2:W5:Y:S01]  /*0a90*/  @P2 LDG.E R40, desc[UR14][R24.64] ;  /* 0x0000000e18282981 */ /* 0x000562000c1e1900 */
[----:B------:R-:W-:Y:S01]  /*0aa0*/  @P3 MOV R29, R59 ;  /* 0x0000003b001d3202 */ /* 0x000fe20000000f00 */
[----:B------:R-:W-:-:S02]  /*0ab0*/  @P3 IMAD R33, R46, R13, R10 ;  /* 0x0000000d2e213224 */ /* 0x000fc400078e020a */
[----:B------:R-:W-:-:S05]  /*0ac0*/  @P3 IMAD.WIDE.U32 R12, R46, R12, R28 ;  /* 0x0000000c2e0c3225 */ /* 0x000fca00078e001c */
[----:B------:R-:W-:Y:S02]  /*0ad0*/  @P3 IADD3 R29, R13, R33, RZ ;  /* 0x000000210d1d3210 */ /* 0x000fe40007ffe0ff */
[C---:B------:R-:W-:Y:S02]  /*0ae0*/  @P3 SHF.L.U32 R13, R12.reuse, 0x1, RZ ;  /* 0x000000010c0d3819 */ /* 0x040fe400000006ff */
[----:B------:R-:W-:Y:S02]  /*0af0*/  @P3 SHF.L.U64.HI R12, R12, 0x1, R29 ;  /* 0x000000010c0c3819 */ /* 0x000fe4000001021d */
[C---:B-1----:R-:W-:Y:S02]  /*0b00*/  @P3 IADD3 R20, P5, R13.reuse, R20, RZ ;  /* 0x000000140d143210 */ /* 0x042fe40007fbe0ff */
[----:B0-----:R-:W-:Y:S02]  /*0b10*/  @P3 IADD3 R14, P6, R13, R14, RZ ;  /* 0x0000000e0d0e3210 */ /* 0x001fe40007fde0ff */
[----:B------:R-:W-:-:S02]  /*0b20*/  @P3 IADD3.X R21, R12, R21, RZ, P5, !PT ;  /* 0x000000150c153210 */ /* 0x000fc40002ffe4ff */
[----:B------:R-:W-:Y:S02]  /*0b30*/  @P3 IADD3.X R15, R12, R15, RZ, P6, !PT ;  /* 0x0000000f0c0f3210 */ /* 0x000fe400037fe4ff */
[----:B------:R-:W-:Y:S01]  /*0b40*/  CS2R R12, SRZ ;  /* 0x00000000000c7805 */ /* 0x000fe2000001ff00 */
[----:B------:R2:W5:Y:S05]  /*0b50*/  @P3 LDG.E R39, desc[UR14][R20.64] ;  /* 0x0000000e14273981 */ /* 0x00056a000c1e1900 */
[----:B------:R2:W5:Y:S01]  /*0b60*/  @P3 LDG.E R12, desc[UR14][R14.64] ;  /* 0x0000000e0e0c3981 */ /* 0x000562000c1e1900 */
[----:B------:R-:W-:-:S04]  /*0b70*/  @P0 IADD3 R22, P4, R31, R22, RZ ;  /* 0x000000161f160210 */ /* 0x000fc80007f9e0ff */
[C---:B------:R-:W-:Y:S02]  /*0b80*/  @P0 IADD3.X R23, R8.reuse, R23, RZ, P4, !PT ;  /* 0x0000001708170210 */ /* 0x040fe400027fe4ff */
[----:B---3--:R-:W-:Y:S02]  /*0b90*/  @P0 IADD3 R18, P4, R31, R18, RZ ;  /* 0x000000121f120210 */ /* 0x008fe40007f9e0ff */
[----:B------:R-:W-:Y:S01]  /*0ba0*/  CS2R R36, SRZ ;  /* 0x0000000000247805 */ /* 0x000fe2000001ff00 */
[----:B------:R2:W5:Y:S01]  /*0bb0*/  @P0 LDG.E R38, desc[UR14][R22.64] ;  /* 0x0000000e16260981 */ /* 0x000562000c1e1900 */
[----:B------:R-:W-:-:S05]  /*0bc0*/  @P0 IADD3.X R19, R8, R19, RZ, P4, !PT ;  /* 0x0000001308130210 */ /* 0x000fca00027fe4ff */
[----:B------:R2:W5:Y:S01]  /*0bd0*/  @P0 LDG.E R36, desc[UR14][R18.64] ;  /* 0x0000000e12240981 */ /* 0x000562000c1e1900 */
[----:B------:R-:W-:Y:S01]  /*0be0*/  UMOV UR11, 0x3f800000 ;  /* 0x3f800000000b7882 */ /* 0x000fe20000000000 */
[----:B------:R-:W-:Y:S01]  /*0bf0*/  BSSY B0, `(.L_x_346) ;  /* 0x0000020000007945 */ /* 0x000fe20003800000 */
[----:B------:R-:W-:Y:S02]  /*0c00*/  MOV R10, RZ ;  /* 0x000000ff000a7202 */ /* 0x000fe40000000f00 */
[----:B----4-:R-:W-:-:S13]  /*0c10*/  R2UR UR13, R16 ;  /* 0x00000000100d72ca */ /* 0x010fda00000e0000 */
        /* <DEDUP_REMOVED lines=8> */
[----:B------:R-:W-:Y:S02]  /*0ca0*/  MOV R8, RZ ;  /* 0x000000ff00087202 */ /* 0x000fe40000000f00 */
[----:B0-----:R-:W-:Y:S02]  /*0cb0*/  @P0 R2UR UR5, R16 ;  /* 0x00000000100502ca */ /* 0x001fe400000e0000 */
[----:B------:R-:W-:-:S11]  /*0cc0*/  ISETP.GT.U32.AND P0, PT, R52, 0x1bf, PT ;  /* 0x000001bf3400780c */ /* 0x000fd60003f04070 */
[----:B------:R-:W-:Y:S02]  /*0cd0*/  @UP0 UMOV UR11, UR5 ;  /* 0x00000005000b0c82 */ /* 0x000fe40008000000 */
[----:B--2---:R-:W-:Y:S05]  /*0ce0*/  @P0 BRA `(.L_x_347) ;  /* 0x0000000000400947 */ /* 0x004fea0003800000 */
[----:B------:R-:W-:Y:S01]  /*0cf0*/  ISETP.NE.AND P0, PT, RZ, UR12, PT ;  /* 0x0000000cff007c0c */ /* 0x000fe2000bf05270 */
[----:B------:R-:W0:Y:S01]  /*0d00*/  LDC.64 R16, c[0x0][0x238] ;  /* 0x00008e00ff107b82 */ /* 0x000e220000000a00 */
[----:B------:R-:W-:-:S04]  /*0d10*/  IADD3 R13, R53, R30, RZ ;  /* 0x0000001e350d7210 */ /* 0x000fc80007ffe0ff */
[----:B------:R-:W-:-:S07]  /*0d20*/  SHF.R.S32.HI R18, RZ, 0x1f, R13 ;  /* 0x0000001fff127819 */ /* 0x000fce000001140d */
[----:B------:R-:W1:Y:S01]  /*0d30*/  @P0 LDC.64 R14, c[0x0][0x240] ;  /* 0x00009000ff0e0b82 */ /* 0x000e620000000a00 */
[----:B0-----:R-:W-:-:S05]  /*0d40*/  IMAD.WIDE R16, R13, 0x2, R16 ;  /* 0x000000020d107825 */ /* 0x001fca00078e0210 */
[----:B------:R-:W2:Y:S01]  /*0d50*/  LDG.E.U16 R37, desc[UR14][R16.64] ;  /* 0x0000000e10257981 */ /* 0x000ea2000c1e1500 */
[----:B-1----:R-:W-:-:S04]  /*0d60*/  @P0 LEA R14, P3, R13, R14, 0x1 ;  /* 0x0000000e0d0e0211 */ /* 0x002fc800078608ff */
[----:B------:R-:W-:Y:S02]  /*0d70*/  @P0 LEA.HI.X R15, R13, R15, R18, 0x1, P3 ;  /* 0x0000000f0d0f0211 */ /* 0x000fe400018f0c12 */
[----:B------:R-:W3:Y:S04]  /*0d80*/  LDG.E.U16 R13, desc[UR14][R16.64+0x2] ;  /* 0x0000020e100d7981 */ /* 0x000ee8000c1e1500 */
[----:B------:R-:W4:Y:S04]  /*0d90*/  @P0 LDG.E.U16 R19, desc[UR14][R14.64] ;  /* 0x0000000e0e130981 */ /* 0x000f28000c1e1500 */
[----:B------:R-:W4:Y:S01]  /*0da0*/  @P0 LDG.E.U16 R18, desc[UR14][R14.64+0x2] ;  /* 0x0000020e0e120981 */ /* 0x000f22000c1e1500 */
[----:B--2---:R-:W-:-:S02]  /*0db0*/  SHF.L.U32 R37, R37, 0x10, RZ ;  /* 0x0000001025257819 */ /* 0x004fc400000006ff */
[----:B---3--:R-:W-:Y:S02]  /*0dc0*/  SHF.L.U32 R13, R13, 0x10, RZ ;  /* 0x000000100d0d7819 */ /* 0x008fe400000006ff */
[----:B----4-:R-:W-:Y:S02]  /*0dd0*/  @P0 SHF.L.U32 R10, R19, 0x10, RZ ;  /* 0x00000010130a0819 */ /* 0x010fe400000006ff */
[----:B------:R-:W-:-:S07]  /*0de0*/  @P0 SHF.L.U32 R8, R18, 0x10, RZ ;  /* 0x0000001012080819 */ /* 0x000fce00000006ff */
.L_x_347:
[----:B------:R-:W-:Y:S05]  /*0df0*/  BSYNC B0 ;  /* 0x0000000000007941 */ /* 0x000fea0003800000 */
.L_x_346:
[----:B------:R-:W-:Y:S02]  /*0e00*/  ISETP.NE.AND P4, PT, RZ, UR12, PT ;  /* 0x0000000cff007c0c */ /* 0x000fe4000bf85270 */
[C---:B-----5:R-:W-:Y:S02]  /*0e10*/  PRMT R15, R42.reuse, 0x7632, R15 ;  /* 0x000076322a0f7816 */ /* 0x060fe4000000000f */
[----:B------:R-:W-:Y:S02]  /*0e20*/  SHF.L.U32 R17, R42, 0x10, RZ ;  /* 0x000000102a117819 */ /* 0x000fe400000006ff */
[----:B------:R-:W-:Y:S02]  /*0e30*/  PRMT R19, R43, 0x7632, R19 ;  /* 0x000076322b137816 */ /* 0x000fe40000000013 */
[----:B------:R-:W-:Y:S01]  /*0e40*/  SHF.L.U32 R15, R15, 0x10, RZ ;  /* 0x000000100f0f7819 */ /* 0x000fe200000006ff */
[----:B------:R-:W-:Y:S01]  /*0e50*/  FADD.FTZ R17, R17, -UR13 ;  /* 0x8000000d11117e21 */ /* 0x000fe20008010000 */
[----:B------:R-:W-:-:S02]  /*0e60*/  SHF.L.U32 R21, R43, 0x10, RZ ;  /* 0x000000102b157819 */ /* 0x000fc400000006ff */
[----:B------:R-:W-:Y:S01]  /*0e70*/  SHF.L.U32 R27, R19, 0x10, RZ ;  /* 0x00000010131b7819 */ /* 0x000fe200000006ff */
[----:B------:R-:W-:Y:S01]  /*0e80*/  FADD.FTZ R19, R15, -UR13 ;  /* 0x8000000d0f137e21 */ /* 0x000fe20008010000 */
[----:B------:R-:W-:Y:S01]  /*0e90*/  PRMT R18, R41, 0x7632, R18 ;  /* 0x0000763229127816 */ /* 0x000fe20000000012 */
[----:B------:R-:W-:Y:S01]  /*0ea0*/  FMUL.FTZ R15, R17, UR11 ;  /* 0x0000000b110f7c20 */ /* 0x000fe20008410000 */
[C---:B------:R-:W-:Y:S01]  /*0eb0*/  PRMT R20, R40.reuse, 0x7632, R20 ;  /* 0x0000763228147816 */ /* 0x040fe20000000014 */
[----:B------:R-:W-:Y:S01]  /*0ec0*/  FADD.FTZ R29, R21, -UR13 ;  /* 0x8000000d151d7e21 */ /* 0x000fe20008010000 */
[----:B------:R-:W-:Y:S01]  /*0ed0*/  SHF.L.U32 R14, R41, 0x10, RZ ;  /* 0x00000010290e7819 */ /* 0x000fe200000006ff */
[----:B------:R-:W-:Y:S01]  /*0ee0*/  FMUL.FTZ R17, R19, UR11 ;  /* 0x0000000b13117c20 */ /* 0x000fe20008410000 */
[----:B------:R-:W-:Y:S02]  /*0ef0*/  SHF.L.U32 R16, R40, 0x10, RZ ;  /* 0x0000001028107819 */ /* 0x000fe400000006ff */
        /* <DEDUP_REMOVED lines=21> */
.L_x_348:
        /* <DEDUP_REMOVED lines=26> */
.L_x_349:
        /* <DEDUP_REMOVED lines=8> */
[----:B------:R-:W-:Y:S02]  /*1270*/  SHF.L.U32 R24, R22, 0x10, RZ ;  /* 0x0000001016187819 */ /* 0x000fe400000006ff */
[C---:B------:R-:W-:Y:S01]  /*1280*/  PRMT R25, R36.reuse, 0x7632, R25 ;  /* 0x0000763224197816 */ /* 0x040fe20000000019 */
[----:B------:R-:W-:Y:S01]  /*1290*/  FADD.FTZ R23, R23, -UR13 ;  /* 0x8000000d17177e21 */ /* 0x000fe20008010000 */
[----:B------:R-:W-:Y:S01]  /*12a0*/  SHF.L.U32 R22, R36, 0x10, RZ ;  /* 0x0000001024167819 */ /* 0x000fe200000006ff */
[----:B------:R-:W-:Y:S01]  /*12b0*/  FADD.FTZ R29, R24, -UR13 ;  /* 0x8000000d181d7e21 */ /* 0x000fe20008010000 */
        /* <DEDUP_REMOVED lines=23> */
.L_x_350:
[----:B------:R-:W-:Y:S01]  /*1430*/  FFMA.FTZ R32, R21, R30, R26 ;  /* 0x0000001e15207223 */ /* 0x000fe2000001001a */
[----:B------:R-:W-:Y:S01]  /*1440*/  FADD.FTZ R27, R30, R27 ;  /* 0x0000001b1e1b7221 */ /* 0x000fe20000010000 */
[----:B------:R-:W-:Y:S01]  /*1450*/  FMUL.FTZ R26, R22, R37 ;  /* 0x00000025161a7220 */ /* 0x000fe20000410000 */
        /* <DEDUP_REMOVED lines=31> */
.L_x_351:
        /* <DEDUP_REMOVED lines=12> */
[----:B------:R-:W-:Y:S01]  /*1710*/  FFMA.FTZ R14, R17, R18, RZ ;  /* 0x00000012110e7223 */ /* 0x000fe200000100ff */
[----:B------:R-:W-:Y:S01]  /*1720*/  FADD.FTZ R17, RZ, R18 ;  /* 0x00000012ff117221 */ /* 0x000fe20000010000 */
[----:B------:R-:W1:Y:S01]  /*1730*/  SHFL.DOWN PT, R30, R27, 0x1, 0x1f ;  /* 0x08201f001b1e7f89 */ /* 0x000e6200000e0000 */
[----:B------:R-:W-:Y:S01]  /*1740*/  UMOV UR10, 0x400 ;  /* 0x00000400000a7882 */ /* 0x000fe20000000000 */
[----:B------:R-:W-:Y:S01]  /*1750*/  FFMA.FTZ R32, R19, R16, R32 ;  /* 0x0000001013207223 */ /* 0x000fe20000010020 */
[----:B------:R-:W-:Y:S01]  /*1760*/  UIADD3 UR5, UR10, 0x90, URZ ;  /* 0x000000900a057890 */ /* 0x000fe2000fffe03f */
[----:B------:R-:W2:Y:S01]  /*1770*/  SHFL.DOWN PT, R31, R28, 0x1, 0x1f ;  /* 0x08201f001c1f7f89 */ /* 0x000ea200000e0000 */
[----:B------:R-:W-:Y:S01]  /*1780*/  FADD.FTZ R15, R15, R16 ;  /* 0x000000100f0f7221 */ /* 0x000fe20000010000 */
[----:B------:R-:W-:Y:S01]  /*1790*/  FFMA.FTZ R14, R21, R20, R14 ;  /* 0x00000014150e7223 */ /* 0x000fe2000001000e */
[----:B------:R-:W-:Y:S01]  /*17a0*/  FADD.FTZ R17, R17, R20 ;  /* 0x0000001411117221 */ /* 0x000fe20000010000 */
[----:B------:R-:W-:Y:S01]  /*17b0*/  FFMA.FTZ R32, R23, R22, R32 ;  /* 0x0000001617207223 */ /* 0x000fe20000010020 */
[C---:B------:R-:W-:Y:S01]  /*17c0*/  ISETP.NE.AND P3, PT, R52.reuse, RZ, PT ;  /* 0x000000ff3400720c */ /* 0x040fe20003f65270 */
[----:B------:R-:W-:Y:S01]  /*17d0*/  FADD.FTZ R15, R15, R22 ;  /* 0x000000160f0f7221 */ /* 0x000fe20000010000 */
[----:B------:R-:W-:Y:S01]  /*17e0*/  FFMA.FTZ R14, R25, R24, R14 ;  /* 0x00000018190e7223 */ /* 0x000fe2000001000e */
[----:B------:R-:W-:Y:S01]  /*17f0*/  FADD.FTZ R17, R17, R24 ;  /* 0x0000001811117221 */ /* 0x000fe20000010000 */
[----:B------:R-:W-:Y:S01]  /*1800*/  FFMA.FTZ R32, R29, R34, R32 ;  /* 0x000000221d207223 */ /* 0x000fe20000010020 */
[----:B------:R-:W-:Y:S01]  /*1810*/  FADD.FTZ R34, R15, R34 ;  /* 0x000000220f227221 */ /* 0x000fe20000010000 */
[----:B------:R-:W-:Y:S01]  /*1820*/  FFMA.FTZ R33, R33, R26, R14 ;  /* 0x0000001a21217223 */ /* 0x000fe2000001000e */
[----:B------:R-:W-:Y:S01]  /*1830*/  FADD.FTZ R35, R17, R26 ;  /* 0x0000001a11237221 */ /* 0x000fe20000010000 */
[----:B0-----:R-:W-:Y:S01]  /*1840*/  ULEA UR5, UR17, UR5, 0x18 ;  /* 0x0000000511057291 */ /* 0x001fe2000f8ec03f */
[----:B------:R-:W-:Y:S01]  /*1850*/  BSSY B0, `(.L_x_352) ;  /* 0x0000042000007945 */ /* 0x000fe20003800000 */
[----:B------:R-:W-:-:S04]  /*1860*/  ISETP.GT.U32.AND P5, PT, R52, 0x1b, PT ;  /* 0x0000001b3400780c */ /* 0x000fc80003fa4070 */
[----:B------:R-:W-:Y:S01]  /*1870*/  LEA R54, R52, UR5, 0x4 ;  /* 0x0000000534367c11 */ /* 0x000fe2000f8e20ff */
[----:B-1----:R-:W-:Y:S01]  /*1880*/  @!P0 FADD.FTZ R27, R27, R30 ;  /* 0x0000001e1b1b8221 */ /* 0x002fe20000010000 */
[----:B--2---:R-:W-:-:S04]  /*1890*/  @!P0 FADD.FTZ R28, R28, R31 ;  /* 0x0000001f1c1c8221 */ /* 0x004fc80000010000 */
[----:B------:R-:W0:Y:S01]  /*18a0*/  SHFL.DOWN PT, R30, R27, 0x2, 0x1f ;  /* 0x08401f001b1e7f89 */ /* 0x000e2200000e0000 */
[----:B------:R-:W-:-:S03]  /*18b0*/  ISETP.GT.AND P0, PT, R4, 0x1d, PT ;  /* 0x0000001d0400780c */ /* 0x000fc60003f04270 */
[----:B------:R-:W1:Y:S04]  /*18c0*/  SHFL.DOWN PT, R31, R28, 0x2, 0x1f ;  /* 0x08401f001c1f7f89 */ /* 0x000e6800000e0000 */
[----:B------:R-:W-:Y:S06]  /*18d0*/  STS.128 [R54], R32 ;  /* 0x0000002036007388 */ /* 0x000fec0000000c00 */
        /* <DEDUP_REMOVED lines=17> */
[----:B------:R-:W-:-:S03]  /*19f0*/  ISETP.NE.AND P0, PT, R4, RZ, PT ;  /* 0x000000ff0400720c */ /* 0x000fc60003f05270 */
[----:B------:R-:W-:Y:S02]  /*1a00*/  MOV R14, R27 ;  /* 0x0000001b000e7202 */ /* 0x000fe40000000f00 */
[----:B------:R-:W-:-:S08]  /*1a10*/  MOV R15, R28 ;  /* 0x0000001c000f7202 */ /* 0x000fd00000000f00 */
        /* <DEDUP_REMOVED lines=37> */
.L_x_353:
[----:B------:R-:W-:Y:S05]  /*1c70*/  BSYNC B0 ;  /* 0x0000000000007941 */ /* 0x000fea0003800000 */
.L_x_352:
[----:B------:R-:W-:Y:S06]  /*1c80*/  BAR.SYNC.DEFER_BLOCKING 0x0 ;  /* 0x0000000000007b1d */ /* 0x000fec0000010000 */
[----:B------:R-:W-:Y:S04]  /*1c90*/  BSSY B0, `(.L_x_354) ;  /* 0x000004d000007945 */ /* 0x000fe80003800000 */
[----:B------:R-:W-:Y:S05]  /*1ca0*/  @P5 BRA `(.L_x_355) ;  /* 0x00000004002c5947 */ /* 0x000fea0003800000 */
[----:B------:R-:W1:Y:S04]  /*1cb0*/  LDS.128 R20, [R54+0x1c0] ;  /* 0x0001c00036147984 */ /* 0x000e680000000c00 */
[----:B------:R-:W2:Y:S04]  /*1cc0*/  LDS.128 R24, [R54+0x380] ;  /* 0x0003800036187984 */ /* 0x000ea80000000c00 */
[----:B------:R-:W3:Y:S01]  /*1cd0*/  LDS.128 R16, [R54+0x540] ;  /* 0x0005400036107984 */ /* 0x000ee20000000c00 */
        /* <DEDUP_REMOVED lines=13> */
[----:B------:R-:W-:Y:S01]  /*1db0*/  FADD.FTZ R32, R32, R19 ;  /* 0x0000001320207221 */ /* 0x000fe20000010000 */
[----:B------:R-:W3:Y:S04]  /*1dc0*/  LDS.128 R24, [R54+0xa80] ;  /* 0x000a800036187984 */ /* 0x000ee80000000c00 */
[----:B------:R-:W4:Y:S01]  /*1dd0*/  LDS.128 R16, [R54+0xc40] ;  /* 0x000c400036107984 */ /* 0x000f220000000c00 */
[----:B-1----:R-:W-:Y:S01]  /*1de0*/  FADD.FTZ R33, R33, R20 ;  /* 0x0000001421217221 */ /* 0x002fe20000010000 */
[----:B------:R-:W-:Y:S01]  /*1df0*/  FADD.FTZ R34, R34, R21 ;  /* 0x0000001522227221 */ /* 0x000fe20000010000 */
[----:B------:R-:W-:Y:S01]  /*1e00*/  FADD.FTZ R35, R35, R22 ;  /* 0x0000001623237221 */ /* 0x000fe20000010000 */
[----:B------:R-:W-:-:S02]  /*1e10*/  FADD.FTZ R32, R32, R23 ;  /* 0x0000001720207221 */ /* 0x000fc40000010000 */
[----:B------:R-:W1:Y:S01]  /*1e20*/  LDS.128 R20, [R54+0xe00] ;  /* 0x000e000036147984 */ /* 0x000e620000000c00 */
[----:B--2---:R-:W-:Y:S01]  /*1e30*/  FADD.FTZ R33, R33, R28 ;  /* 0x0000001c21217221 */ /* 0x004fe20000010000 */
        /* <DEDUP_REMOVED lines=8> */
[----:B----4-:R-:W-:Y:S01]  /*1ec0*/  FADD.FTZ R33, R33, R16 ;  /* 0x0000001021217221 */ /* 0x010fe20000010000 */
[----:B------:R-:W3:Y:S01]  /*1ed0*/  LDS.128 R24, [R54+0x1180] ;  /* 0x0011800036187984 */ /* 0x000ee20000000c00 */
[----:B------:R-:W-:Y:S01]  /*1ee0*/  FADD.FTZ R34, R34, R17 ;  /* 0x0000001122227221 */ /* 0x000fe20000010000 */
[----:B------:R-:W-:Y:S01]  /*1ef0*/  FADD.FTZ R35, R35, R18 ;  /* 0x0000001223237221 */ /* 0x000fe20000010000 */
[----:B------:R-:W-:-:S02]  /*1f00*/  FADD.FTZ R32, R32, R19 ;  /* 0x0000001320207221 */ /* 0x000fc40000010000 */
[----:B------:R-:W4:Y:S01]  /*1f10*/  LDS.128 R16, [R54+0x1340] ;  /* 0x0013400036107984 */ /* 0x000f220000000c00 */
[----:B-1----:R-:W-:Y:S01]  /*1f20*/  FADD.FTZ R33, R33, R20 ;  /* 0x0000001421217221 */ /* 0x002fe20000010000 */
[----:B------:R-:W-:Y:S01]  /*1f30*/  FADD.FTZ R34, R34, R21 ;  /* 0x0000001522227221 */ /* 0x000fe20000010000 */
[----:B------:R-:W-:Y:S01]  /*1f40*/  FADD.FTZ R35, R35, R22 ;  /* 0x0000001623237221 */ /* 0x000fe20000010000 */
[----:B------:R-:W-:Y:S02]  /*1f50*/  FADD.FTZ R32, R32, R23 ;  /* 0x0000001720207221 */ /* 0x000fe40000010000 */
[----:B------:R-:W1:Y:S01]  /*1f60*/  LDS.128 R20, [R54+0x1500] ;  /* 0x0015000036147984 */ /* 0x000e620000000c00 */
        /* <DEDUP_REMOVED lines=8> */
[----:B------:R-:W-:Y:S01]  /*1ff0*/  LDS.128 R28, [R54+0x1880] ;  /* 0x00188000361c7984 */ /* 0x000fe20000000c00 */
[----:B----4-:R-:W-:Y:S01]  /*2000*/  FADD.FTZ R61, R33, R16 ;  /* 0x00000010213d7221 */ /* 0x010fe20000010000 */
[----:B------:R-:W-:Y:S01]  /*2010*/  FADD.FTZ R16, R34, R17 ;  /* 0x0000001122107221 */ /* 0x000fe20000010000 */
[----:B------:R-:W-:Y:S01]  /*2020*/  FADD.FTZ R17, R35, R18 ;  /* 0x0000001223117221 */ /* 0x000fe20000010000 */
[----:B------:R-:W2:Y:S01]  /*2030*/  LDS.128 R24, [R54+0x16c0] ;  /* 0x0016c00036187984 */ /* 0x000ea20000000c00 */
[----:B------:R-:W-:-:S03]  /*2040*/  FADD.FTZ R60, R60, R19 ;  /* 0x000000133c3c7221 */ /* 0x000fc60000010000 */
[----:B------:R-:W3:Y:S01]  /*2050*/  LDS.128 R32, [R54+0x1a40] ;  /* 0x001a400036207984 */ /* 0x000ee20000000c00 */
        /* <DEDUP_REMOVED lines=8> */
[----:B------:R-:W-:Y:S01]  /*20e0*/  FADD.FTZ R61, R61, R28 ;  /* 0x0000001c3d3d7221 */ /* 0x000fe20000010000 */
[----:B------:R-:W-:Y:S01]  /*20f0*/  FADD.FTZ R16, R16, R29 ;  /* 0x0000001d10107221 */ /* 0x000fe20000010000 */
[----:B------:R-:W-:Y:S01]  /*2100*/  FADD.FTZ R17, R17, R30 ;  /* 0x0000001e11117221 */ /* 0x000fe20000010000 */
[----:B------:R-:W-:Y:S01]  /*2110*/  FADD.FTZ R60, R60, R31 ;  /* 0x0000001f3c3c7221 */ /* 0x000fe20000010000 */
[----:B---3--:R-:W-:Y:S01]  /*2120*/  FADD.FTZ R32, R61, R32 ;  /* 0x000000203d207221 */ /* 0x008fe20000010000 */
[----:B------:R-:W-:Y:S01]  /*2130*/  FADD.FTZ R33, R16, R33 ;  /* 0x0000002110217221 */ /* 0x000fe20000010000 */
[----:B------:R-:W-:Y:S01]  /*2140*/  FADD.FTZ R34, R17, R34 ;  /* 0x0000002211227221 */ /* 0x000fe20000010000 */
[----:B------:R-:W-:-:S07]  /*2150*/  FADD.FTZ R35, R60, R35 ;  /* 0x000000233c237221 */ /* 0x000fce0000010000 */
.L_x_355:
[----:B------:R-:W-:Y:S05]  /*2160*/  BSYNC B0 ;  /* 0x0000000000007941 */ /* 0x000fea0003800000 */
.L_x_354:
        /* <DEDUP_REMOVED lines=20> */
.L_x_357:
[----:B------:R-:W-:Y:S05]  /*22b0*/  BSYNC B0 ;  /* 0x0000000000007941 */ /* 0x000fea0003800000 */
.L_x_356:
[----:B------:R-:W-:Y:S02]  /*22c0*/  PRMT R29, R41, 0x7632, R29 ;  /* 0x00007632291d7816 */ /* 0x000fe4000000001d */
[----:B------:R-:W-:Y:S02]  /*22d0*/  PRMT R28, R43, 0x7632, R28 ;  /* 0x000076322b1c7816 */ /* 0x000fe4000000001c */
[----:B--2---:R-:W-:Y:S02]  /*22e0*/  PRMT R27, R40, 0x7632, R27 ;  /* 0x00007632281b7816 */ /* 0x004fe4000000001b */
[----:B------:R-:W-:Y:S02]  /*22f0*/  PRMT R26, R38, 0x7632, R26 ;  /* 0x00007632261a7816 */ /* 0x000fe4000000001a */
[----:B------:R-:W-:Y:S02]  /*2300*/  PRMT R25, R36, 0x7632, R25 ;  /* 0x0000763224197816 */ /* 0x000fe40000000019 */
[----:B------:R-:W-:-:S02]  /*2310*/  PRMT R24, R39, 0x7632, R24 ;  /* 0x0000763227187816 */ /* 0x000fc40000000018 */
[----:B------:R-:W-:Y:S01]  /*2320*/  PRMT R23, R12, 0x7632, R23 ;  /* 0x000076320c177816 */ /* 0x000fe20000000017 */
[----:B------:R-:W-:Y:S06]  /*2330*/  @!P0 BRA `(.L_x_358) ;  /* 0x00000010007c8947 */ /* 0x000fec0003800000 */
[----:B------:R-:W1:Y:S01]  /*2340*/  LDC.64 R16, c[0x0][0x258] ;  /* 0x00009600ff107b82 */ /* 0x000e620000000a00 */
[----:B------:R-:W-:-:S05]  /*2350*/  LOP3.LUT R18, R45, 0x1, RZ, 0xc0, !PT ;  /* 0x000000012d127812 */ /* 0x000fca00078ec0ff */
[----:B------:R-:W-:Y:S02]  /*2360*/  IMAD R19, R18, R3, RZ ;  /* 0x0000000312137224 */ /* 0x000fe400078e02ff */
[----:B------:R-:W2:Y:S02]  /*2370*/  LDC.64 R32, c[0x0][0x260] ;  /* 0x00009800ff207b82 */ /* 0x000ea40000000a00 */
[C---:B------:R-:W-:Y:S01]  /*2380*/  IMAD R18, R19.reuse, R2, RZ ;  /* 0x0000000213127224 */ /* 0x040fe200078e02ff */
[----:B------:R-:W-:-:S04]  /*2390*/  IADD3 R19, R19, R0, RZ ;  /* 0x0000000013137210 */ /* 0x000fc80007ffe0ff */
[----:B------:R-:W-:Y:S01]  /*23a0*/  SHF.L.U32 R21, R18, 0x1, RZ ;  /* 0x0000000112157819 */ /* 0x000fe200000006ff */
[----:B-1----:R-:W-:-:S04]  /*23b0*/  IMAD.WIDE.U32 R16, R19, 0x4, R16 ;  /* 0x0000000413107825 */ /* 0x002fc800078e0010 */
[----:B--2---:R-:W-:Y:S01]  /*23c0*/  IMAD.WIDE R32, R21, 0x4, R32 ;  /* 0x0000000415207825 */ /* 0x004fe200078e0220 */
[----:B------:R-:W-:Y:S06]  /*23d0*/  @P3 BRA `(.L_x_359) ;  /* 0x0000000000603947 */ /* 0x000fec0003800000 */
[----:B------:R-:W1:Y:S01]  /*23e0*/  S2R R4, SR_LANEID ;  /* 0x0000000000047919 */ /* 0x000e620000000000 */
[----:B------:R-:W-:Y:S01]  /*23f0*/  HFMA2.MMA R20, -RZ, RZ, 0, 5.9604644775390625e-08 ;  /* 0x00000001ff147435 */ /* 0x000fe200000001ff */
[----:B------:R-:W-:Y:S01]  /*2400*/  VOTEU.ANY UR5, UPT, PT ;  /* 0x0000000000057886 */ /* 0x000fe200038e0100 */
[----:B------:R-:W-:Y:S01]  /*2410*/  LOP3.LUT P0, RZ, R45, 0x2, RZ, 0xc0, !PT ;  /* 0x000000022dff7812 */ /* 0x000fe2000780c0ff */
[----:B------:R-:W-:Y:S01]  /*2420*/  UFLO.U32 UR10, UR5 ;  /* 0x00000005000a72bd */ /* 0x000fe200080e0000 */
[----:B------:R-:W-:Y:S01]  /*2430*/  LEA R18, P6, R50, R32, 0x3 ;  /* 0x0000002032127211 */ /* 0x000fe200078c18ff */
[----:B------:R-:W-:Y:S01]  /*2440*/  UPOPC UR5, UR5 ;  /* 0x00000005000572bf */ /* 0x000fe20008000000 */
[----:B------:R-:W-:Y:S02]  /*2450*/  SEL R31, R2, RZ, !P0 ;  /* 0x000000ff021f7207 */ /* 0x000fe40004000000 */
[----:B------:R-:W-:Y:S02]  /*2460*/  LEA.HI.X R19, R50, R33, RZ, 0x3, P6 ;  /* 0x0000002132137211 */ /* 0x000fe400030f1cff */
[----:B------:R-:W-:-:S02]  /*2470*/  SEL R20, R20, 0xffffffff, !P0 ;  /* 0xffffffff14147807 */ /* 0x000fc40004000000 */
[----:B------:R-:W-:Y:S01]  /*2480*/  ISETP.NE.AND P0, PT, R31, -0x1, PT ;  /* 0xffffffff1f00780c */ /* 0x000fe20003f05270 */
[----:B------:R2:W-:Y:S02]  /*2490*/  STG.E.64 desc[UR14][R18.64], R14 ;  /* 0x0000000e12007986 */ /* 0x0005e4000c101b0e */
[----:B------:R-:W-:Y:S01]  /*24a0*/  IMAD R21, R20, UR5, RZ ;  /* 0x0000000514157c24 */ /* 0x000fe2000f8e02ff */
[----:B-1----:R-:W-:-:S13]  /*24b0*/  ISETP.EQ.U32.AND P5, PT, R4, UR10, PT ;  /* 0x0000000a04007c0c */ /* 0x002fda000bfa2070 */
[----:B------:R-:W-:Y:S06]  /*24c0*/  @P5 MEMBAR.ALL.GPU ;  /* 0x0000000000005992 */ /* 0x000fec000000a000 */
[----:B------:R-:W-:-:S00]  /*24d0*/  @P5 ERRBAR ;  /* 0x00000000000059ab */ /* 0x000fc00000000000 */
[----:B------:R-:W-:Y:S06]  /*24e0*/  @P5 CGAERRBAR ;  /* 0x00000000000055ab */ /* 0x000fec0000000000 */
[----:B------:R2:W-:Y:S01]  /*24f0*/  @P5 REDG.E.ADD.S32.STRONG.GPU desc[UR14][R16.64], R21 ;  /* 0x000000151000598e */ /* 0x0005e2000c10e38e */
[----:B------:R-:W-:Y:S05]  /*2500*/  @!P0 BRA `(.L_x_359) ;  /* 0x0000000000148947 */ /* 0x000fea0003800000 */
.L_x_360:
[----:B--2---:R-:W2:Y:S04]  /*2510*/  LDG.E.STRONG.GPU R18, desc[UR14][R16.64] ;  /* 0x0000000e10127981 */ /* 0x004ea8000c1ef900 */
[----:B--2---:R-:W-:Y:S01]  /*2520*/  CCTL.IVALL ;  /* 0x00000000ff00798f */ /* 0x004fe20002000000 */
[----:B------:R-:W-:Y:S05]  /*2530*/  YIELD ;  /* 0x0000000000007946 */ /* 0x000fea0003800000 */
[----:B------:R-:W-:-:S13]  /*2540*/  ISETP.NE.AND P0, PT, R18, R31, PT ;  /* 0x0000001f1200720c */ /* 0x000fda0003f05270 */
[----:B------:R-:W-:Y:S05]  /*2550*/  @P0 BRA `(.L_x_360) ;  /* 0xfffffffc00ec0947 */ /* 0x000fea000383ffff */
.L_x_359:
[----:B------:R-:W-:Y:S01]  /*2560*/  ISETP.NE.AND P0, PT, R2, RZ, PT ;  /* 0x000000ff0200720c */ /* 0x000fe20003f05270 */
[----:B------:R-:W-:Y:S05]  /*2570*/  WARPSYNC.ALL ;  /* 0x0000000000007948 */ /* 0x000fea0003800000 */
[----:B------:R-:W-:Y:S07]  /*2580*/  BAR.SYNC.DEFER_BLOCKING 0x0 ;  /* 0x0000000000007b1d */ /* 0x000fee0000010000 */
[----:B------:R-:W-:Y:S05]  /*2590*/  @!P0 BRA `(.L_x_358) ;  /* 0x0000000c00e48947 */ /* 0x000fea0003800000 */
[----:B--2---:R-:W-:Y:S02]  /*25a0*/  IADD3 R16, R2, -0x1, RZ ;  /* 0xffffffff02107810 */ /* 0x004fe40007ffe0ff */
        /* <DEDUP_REMOVED lines=11> */
.L_x_364:
[C---:B------:R-:W-:Y:S02]  /*2660*/  ISETP.EQ.OR P5, PT, R31.reuse, UR16, P3 ;  /* 0x000000101f007c0c */ /* 0x040fe40009fa2670 */
[----:B------:R-:W-:-:S04]  /*2670*/  IADD3 R19, R31, 0x1, RZ ;  /* 0x000000011f137810 */ /* 0x000fc80007ffe0ff */
[----:B------:R-:W-:-:S07]  /*2680*/  ISETP.EQ.OR P6, PT, R19, UR16, P3 ;  /* 0x0000001013007c0c */ /* 0x000fce0009fc2670 */
[----:B------:R-:W-:-:S04]  /*2690*/  @!P5 IMAD R17, R3, R31, R0 ;  /* 0x0000001f0311d224 */ /* 0x000fc800078e0200 */
[----:B------:R-:W-:-:S04]  /*26a0*/  @!P5 IMAD.WIDE.U32 R16, R17, 0x8, R32 ;  /* 0x000000081110d825 */ /* 0x000fc800078e0020 */
[----:B------:R-:W-:Y:S02]  /*26b0*/  @!P6 IMAD R19, R3, R19, R0 ;  /* 0x000000130313e224 */ /* 0x000fe400078e0200 */
[----:B------:R-:W0:Y:S02]  /*26c0*/  @!P5 LDG.E.64 R16, desc[UR14][R16.64] ;  /* 0x0000000e1010d981 */ /* 0x000e24000c1e1b00 */
[----:B------:R-:W-:-:S06]  /*26d0*/  @!P6 IMAD.WIDE.U32 R18, R19, 0x8, R32 ;  /* 0x000000081312e825 */ /* 0x000fcc00078e0020 */
[----:B------:R-:W2:Y:S01]  /*26e0*/  @!P6 LDG.E.64 R18, desc[UR14][R18.64] ;  /* 0x0000000e1212e981 */ /* 0x000ea2000c1e1b00 */
[C---:B------:R-:W-:Y:S02]  /*26f0*/  IADD3 R20, R31.reuse, 0x2, RZ ;  /* 0x000000021f147810 */ /* 0x040fe40007ffe0ff */
[----:B------:R-:W-:Y:S01]  /*2700*/  IADD3 R21, R31, 0x3, RZ ;  /* 0x000000031f157810 */ /* 0x000fe20007ffe0ff */
[----:B0-----:R-:W-:Y:S01]  /*2710*/  @!P5 FADD.FTZ R14, R14, R16 ;  /* 0x000000100e0ed221 */ /* 0x001fe20000010000 */
[----:B------:R-:W-:Y:S01]  /*2720*/  @!P5 FADD.FTZ R15, R15, R17 ;  /* 0x000000110f0fd221 */ /* 0x000fe20000010000 */
[----:B------:R-:W-:Y:S02]  /*2730*/  ISETP.EQ.OR P5, PT, R20, UR16, P3 ;  /* 0x0000001014007c0c */ /* 0x000fe40009fa2670 */
[----:B--2---:R-:W-:Y:S01]  /*2740*/  @!P6 FADD.FTZ R14, R14, R18 ;  /* 0x000000120e0ee221 */ /* 0x004fe20000010000 */
        /* <DEDUP_REMOVED lines=100> */
.L_x_363:
        /* <DEDUP_REMOVED lines=12> */
[C---:B------:R-:W-:Y:S02]  /*2e50*/  IADD3 R21, R31.reuse, 0x3, RZ ;  /* 0x000000031f157810 */ /* 0x040fe40007ffe0ff */
[----:B------:R-:W-:Y:S02]  /*2e60*/  ISETP.EQ.OR P0, PT, R20, UR16, P3 ;  /* 0x0000001014007c0c */ /* 0x000fe40009f02670 */
[----:B------:R-:W-:Y:S01]  /*2e70*/  IADD3 R31, R31, 0x4, RZ ;  /* 0x000000041f1f7810 */ /* 0x000fe20007ffe0ff */
[----:B0-----:R-:W-:Y:S01]  /*2e80*/  @!P6 FADD.FTZ R14, R14, R16 ;  /* 0x000000100e0ee221 */ /* 0x001fe20000010000 */
[----:B------:R-:W-:Y:S01]  /*2e90*/  @!P6 FADD.FTZ R15, R15, R17 ;  /* 0x000000110f0fe221 */ /* 0x000fe20000010000 */
[----:B------:R-:W-:-:S08]  /*2ea0*/  ISETP.EQ.OR P6, PT, R21, UR16, P3 ;  /* 0x0000001015007c0c */ /* 0x000fd00009fc2670 */
[----:B------:R-:W-:-:S04]  /*2eb0*/  @!P0 IMAD R17, R3, R20, R0 ;  /* 0x0000001403118224 */ /* 0x000fc800078e0200 */
[----:B------:R-:W-:-:S04]  /*2ec0*/  @!P0 IMAD.WIDE.U32 R16, R17, 0x8, R32 ;  /* 0x0000000811108825 */ /* 0x000fc800078e0020 */
[----:B--2---:R-:W-:Y:S01]  /*2ed0*/  @!P5 FADD.FTZ R14, R14, R18 ;  /* 0x000000120e0ed221 */ /* 0x004fe20000010000 */
        /* <DEDUP_REMOVED lines=40> */
.L_x_365:
[----:B------:R-:W-:-:S13]  /*3160*/  ISETP.NE.OR P0, PT, R30, RZ, P0 ;  /* 0x000000ff1e00720c */ /* 0x000fda0000705670 */
[----:B------:R-:W-:Y:S05]  /*3170*/  @!P0 BRA `(.L_x_361) ;  /* 0x00000000007c8947 */ /* 0x000fea0003800000 */
.L_x_362:
[----:B------:R-:W-:-:S13]  /*3180*/  ISETP.EQ.OR P6, PT, R31, UR16, P3 ;  /* 0x000000101f007c0c */ /* 0x000fda0009fc2670 */
[----:B------:R-:W-:-:S04]  /*3190*/  @!P6 IMAD R17, R3, R31, R0 ;  /* 0x0000001f0311e224 */ /* 0x000fc800078e0200 */
[----:B------:R-:W-:-:S06]  /*31a0*/  @!P6 IMAD.WIDE.U32 R16, R17, 0x8, R32 ;  /* 0x000000081110e825 */ /* 0x000fcc00078e0020 */
[----:B------:R-:W0:Y:S01]  /*31b0*/  @!P6 LDG.E.64 R16, desc[UR14][R16.64] ;  /* 0x0000000e1010e981 */ /* 0x000e22000c1e1b00 */
[C---:B------:R-:W-:Y:S02]  /*31c0*/  IADD3 R19, R31.reuse, 0x1, RZ ;  /* 0x000000011f137810 */ /* 0x040fe40007ffe0ff */
[----:B------:R-:W-:Y:S02]  /*31d0*/  IADD3 R21, R31, 0x2, RZ ;  /* 0x000000021f157810 */ /* 0x000fe40007ffe0ff */
[----:B------:R-:W-:Y:S02]  /*31e0*/  ISETP.EQ.OR P0, PT, R19, UR16, P3 ;  /* 0x0000001013007c0c */ /* 0x000fe40009f02670 */
[----:B------:R-:W-:Y:S02]  /*31f0*/  IADD3 R35, R31, 0x3, RZ ;  /* 0x000000031f237810 */ /* 0x000fe40007ffe0ff */
[----:B------:R-:W-:-:S09]  /*3200*/  ISETP.EQ.OR P5, PT, R21, UR16, P3 ;  /* 0x0000001015007c0c */ /* 0x000fd20009fa2670 */
[----:B------:R-:W-:-:S04]  /*3210*/  @!P0 IMAD R19, R3, R19, R0 ;  /* 0x0000001303138224 */ /* 0x000fc800078e0200 */
[----:B------:R-:W-:Y:S02]  /*3220*/  @!P5 IMAD R21, R3, R21, R0 ;  /* 0x000000150315d224 */ /* 0x000fe400078e0200 */
[----:B0-----:R-:W-:Y:S01]  /*3230*/  @!P6 FADD.FTZ R14, R14, R16 ;  /* 0x000000100e0ee221 */ /* 0x001fe20000010000 */
        /* <DEDUP_REMOVED lines=19> */
.L_x_361:
        /* <DEDUP_REMOVED lines=8> */
[----:B------:R-:W0:Y:S02]  /*33f0*/  LDG.E.64 R16, desc[UR14][R16.64] ;  /* 0x0000000e10107981 */ /* 0x000e24000c1e1b00 */
[----:B0-----:R-:W-:Y:S01]  /*3400*/  FADD.FTZ R14, R14, R16 ;  /* 0x000000100e0e7221 */ /* 0x001fe20000010000 */
[----:B------:R-:W-:-:S07]  /*3410*/  FADD.FTZ R15, R15, R17 ;  /* 0x000000110f0f7221 */ /* 0x000fce0000010000 */
.L_x_367:
[----:B------:R-:W-:Y:S05]  /*3420*/  BSYNC B0 ;  /* 0x0000000000007941 */ /* 0x000fea0003800000 */
.L_x_366:
        /* <DEDUP_REMOVED lines=10> */
[----:B------:R-:W0:Y:S04]  /*34d0*/  @!P5 LDG.E.64 R16, desc[UR14][R16.64] ;  /* 0x0000000e1010d981 */ /* 0x000e28000c1e1b00 */
[----:B------:R-:W2:Y:S01]  /*34e0*/  @!P0 LDG.E.64 R18, desc[UR14][R18.64] ;  /* 0x0000000e12128981 */ /* 0x000ea2000c1e1b00 */
[----:B0-----:R-:W-:Y:S01]  /*34f0*/  @!P5 FADD.FTZ R14, R14, R16 ;  /* 0x000000100e0ed221 */ /* 0x001fe20000010000 */
[----:B------:R-:W-:-:S03]  /*3500*/  @!P5 FADD.FTZ R15, R15, R17 ;  /* 0x000000110f0fd221 */ /* 0x000fc60000010000 */
[----:B--2---:R-:W-:Y:S01]  /*3510*/  @!P0 FADD.FTZ R14, R14, R18 ;  /* 0x000000120e0e8221 */ /* 0x004fe20000010000 */
[----:B------:R-:W-:-:S07]  /*3520*/  @!P0 FADD.FTZ R15, R15, R19 ;  /* 0x000000130f0f8221 */ /* 0x000fce0000010000 */
.L_x_358:
[----:B------:R-:W1:Y:S01]  /*3530*/  S2UR UR10, SR_CgaCtaId ;  /* 0x00000000000a79c3 */ /* 0x000e620000008800 */
[----:B------:R-:W-:Y:S01]  /*3540*/  UMOV UR5, 0x400 ;  /* 0x0000040000057882 */ /* 0x000fe20000000000 */
[----:B--2---:R-:W-:Y:S01]  /*3550*/  SHF.R.U32.HI R18, RZ, 0x2, R52 ;  /* 0x00000002ff127819 */ /* 0x004fe20000011634 */
[----:B------:R-:W-:Y:S01]  /*3560*/  ULDC.64 UR18, c[0x0][0x290] ;  /* 0x0000a40000127ab9 */ /* 0x000fe20000000a00 */
[----:B------:R-:W-:Y:S02]  /*3570*/  SHF.L.U32 R42, R42, 0x10, RZ ;  /* 0x000000102a2a7819 */ /* 0x000fe400000006ff */
[----:B------:R-:W-:Y:S01]  /*3580*/  SHF.L.U32 R22, R22, 0x10, RZ ;  /* 0x0000001016167819 */ /* 0x000fe200000006ff */
[----:B------:R-:W-:Y:S01]  /*3590*/  IMAD.WIDE.U32 R18, R18, 0x24924925, RZ ;  /* 0x2492492512127825 */ /* 0x000fe200078e00ff */
[----:B------:R-:W2:Y:S03]  /*35a0*/  LDC R21, c[0x0][0x2ac] ;  /* 0x0000ab00ff157b82 */ /* 0x000ea60000000800 */
[----:B------:R-:W-:Y:S01]  /*35b0*/  FADD.FTZ R42, R42, -UR13 ;  /* 0x8000000d2a2a7e21 */ /* 0x000fe20008010000 */
[----:B------:R-:W-:Y:S01]  /*35c0*/  SHF.L.U32 R43, R43, 0x10, RZ ;  /* 0x000000102b2b7819 */ /* 0x000fe200000006ff */
[----:B------:R-:W-:Y:S01]  /*35d0*/  FADD.FTZ R22, R22, -UR13 ;  /* 0x8000000d16167e21 */ /* 0x000fe20008010000 */
[----:B------:R-:W-:Y:S01]  /*35e0*/  SHF.L.U32 R28, R28, 0x10, RZ ;  /* 0x000000101c1c7819 */ /* 0x000fe200000006ff */
[----:B------:R-:W-:-:S02]  /*35f0*/  FMUL.FTZ R33, R42, UR11 ;  /* 0x0000000b2a217c20 */ /* 0x000fc40008410000 */
[----:B------:R-:W-:Y:S01]  /*3600*/  FMUL.FTZ R31, R22, UR11 ;  /* 0x0000000b161f7c20 */ /* 0x000fe20008410000 */
[----:B-1----:R-:W-:Y:S01]  /*3610*/  ULEA UR5, UR10, UR5, 0x18 ;  /* 0x000000050a057291 */ /* 0x002fe2000f8ec03f */
[----:B--2---:R-:W-:-:S08]  /*3620*/  IMAD R18, R21, UR16, R19 ;  /* 0x0000001015127c24 */ /* 0x004fd0000f8e0213 */
[----:B------:R0:W-:Y:S01]  /*3630*/  @!P3 STS.64 [UR5+0x88], R14 ;  /* 0x0000880eff00b988 */ /* 0x0001e20008000a05 */
[----:B------:R-:W-:Y:S01]  /*3640*/  BAR.SYNC.DEFER_BLOCKING 0x0 ;  /* 0x0000000000007b1d */ /* 0x000fe20000010000 */
[C---:B------:R-:W-:Y:S02]  /*3650*/  IADD3 R19, R18.reuse, 0x20, RZ ;  /* 0x0000002012137810 */ /* 0x040fe40007ffe0ff */
[----:B------:R-:W-:Y:S02]  /*3660*/  IADD3 R18, R18, 0x30, RZ ;  /* 0x0000003012127810 */ /* 0x000fe40007ffe0ff */
[----:B------:R-:W-:Y:S02]  /*3670*/  ISETP.GE.U32.AND P0, PT, R19, UR18, PT ;  /* 0x0000001213007c0c */ /* 0x000fe4000bf06070 */
[----:B------:R-:W-:Y:S02]  /*3680*/  ISETP.GE.U32.AND P3, PT, R18, UR18, PT ;  /* 0x0000001212007c0c */ /* 0x000fe4000bf66070 */
[----:B------:R-:W-:-:S02]  /*3690*/  SHF.R.S32.HI R19, RZ, 0x1f, R19 ;  /* 0x0000001fff137819 */ /* 0x000fc40000011413 */
[----:B------:R-:W-:Y:S02]  /*36a0*/  SHF.R.S32.HI R18, RZ, 0x1f, R18 ;  /* 0x0000001fff127819 */ /* 0x000fe40000011412 */
[----:B------:R-:W-:Y:S02]  /*36b0*/  ISETP.GE.AND.EX P0, PT, R19, UR19, PT, P0 ;  /* 0x0000001313007c0c */ /* 0x000fe4000bf06300 */
[----:B------:R-:W-:Y:S02]  /*36c0*/  ISETP.GE.AND.EX P3, PT, R18, UR19, PT, P3 ;  /* 0x0000001312007c0c */ /* 0x000fe4000bf66330 */
[----:B0-----:R-:W-:Y:S01]  /*36d0*/  SHF.L.U32 R14, R41, 0x10, RZ ;  /* 0x00000010290e7819 */ /* 0x001fe200000006ff */
[----:B------:R-:W0:Y:S01]  /*36e0*/  LDS.64 R16, [UR5+0x88] ;  /* 0x00008805ff107984 */ /* 0x000e220008000a00 */
[----:B------:R-:W-:Y:S02]  /*36f0*/  ULDC UR5, c[0x0][0x2bc] ;  /* 0x0000af0000057ab9 */ /* 0x000fe40000000800 */
[----:B0-----:R-:W-:Y:S01]  /*3700*/  FMUL.FTZ R18, R16, UR5 ;  /* 0x0000000510127c20 */ /* 0x001fe20008410000 */
        /* <DEDUP_REMOVED lines=21> */
.L_x_368:
        /* <DEDUP_REMOVED lines=20> */
.L_x_370:
[----:B------:R-:W-:Y:S05]  /*39a0*/  BSYNC B0 ;  /* 0x0000000000007941 */ /* 0x000fea0003800000 */
.L_x_369:
        /* <DEDUP_REMOVED lines=25> */
.L_x_371:
[----:B------:R-:W-:Y:S04]  /*3b40*/  BSSY B0, `(.L_x_372) ;  /* 0x0000014000007945 */ /* 0x000fe80003800000 */
[----:B------:R-:W-:Y:S05]  /*3b50*/  @!P2 BRA `(.L_x_373) ;  /* 0x000000000048a947 */ /* 0x000fea0003800000 */
[C-C-:B0-----:R-:W-:Y:S01]  /*3b60*/  FFMA.FTZ R15, R18.reuse, R43, R19.reuse ;  /* 0x0000002b120f7223 */ /* 0x141fe20000010013 */
[----:B------:R-:W-:Y:S01]  /*3b70*/  FFMA.FTZ R17, R18, R30, R19 ;  /* 0x0000001e12117223 */ /* 0x000fe20000010013 */
        /* <DEDUP_REMOVED lines=16> */
.L_x_373:
[----:B------:R-:W-:Y:S05]  /*3c80*/  BSYNC B0 ;  /* 0x0000000000007941 */ /* 0x000fea0003800000 */
.L_x_372:
[----:B------:R-:W-:Y:S02]  /*3c90*/  SHF.L.U32 R38, R38, 0x10, RZ ;  /* 0x0000001026267819 */ /* 0x000fe400000006ff */
[----:B------:R-:W-:Y:S02]  /*3ca0*/  SHF.L.U32 R26, R26, 0x10, RZ ;  /* 0x000000101a1a7819 */ /* 0x000fe400000006ff */
[----:B------:R-:W-:Y:S01]  /*3cb0*/  SHF.L.U32 R36, R36, 0x10, RZ ;  /* 0x0000001024247819 */ /* 0x000fe200000006ff */
        /* <DEDUP_REMOVED lines=28> */
.L_x_374:
[----:B------:R-:W-:Y:S04]  /*3e80*/  BSSY B0, `(.L_x_375) ;  /* 0x0000014000007945 */ /* 0x000fe80003800000 */
[----:B------:R-:W-:Y:S05]  /*3e90*/  @!P0 BRA `(.L_x_376) ;  /* 0x0000000000488947 */ /* 0x000fea0003800000 */
[C-C-:B01----:R-:W-:Y:S01]  /*3ea0*/  FFMA.FTZ R15, R18.reuse, R29, R19.reuse ;  /* 0x0000001d120f7223 */ /* 0x143fe20000010013 */
[----:B------:R-:W-:Y:S01]  /*3eb0*/  FFMA.FTZ R17, R18, R28, R19 ;  /* 0x0000001c12117223 */ /* 0x000fe20000010013 */
[----:B------:R-:W-:Y:S02]  /*3ec0*/  ULDC.64 UR18, c[0x0][0x288] ;  /* 0x0000a20000127ab9 */ /* 0x000fe40000000a00 */
[----:B------:R-:W-:Y:S01]  /*3ed0*/  FFMA.FTZ R36, R36, R37, -R15 ;  /* 0x0000002524247223 */ /* 0x000fe2000001080f */
[----:B------:R-:W-:Y:S01]  /*3ee0*/  FFMA.FTZ R17, R14, R13, -R17 ;  /* 0x0000000d0e117223 */ /* 0x000fe20000010811 */
[----:B------:R-:W-:Y:S01]  /*3ef0*/  MOV R14, R56 ;  /* 0x00000038000e7202 */ /* 0x000fe20000000f00 */
[----:B------:R-:W-:Y:S01]  /*3f00*/  IMAD R21, R9, UR18, RZ ;  /* 0x0000001209157c24 */ /* 0x000fe2000f8e02ff */
[----:B------:R-:W-:Y:S01]  /*3f10*/  MOV R15, R59 ;  /* 0x0000003b000f7202 */ /* 0x000fe20000000f00 */
[----:B------:R-:W-:Y:S02]  /*3f20*/  FMUL.FTZ R20, R17, UR11 ;  /* 0x0000000b11147c20 */ /* 0x000fe40008410000 */
[----:B------:R-:W-:-:S02]  /*3f30*/  IMAD R25, R48, UR19, R21 ;  /* 0x0000001330197c24 */ /* 0x000fc4000f8e0215 */
[----:B------:R-:W-:Y:S01]  /*3f40*/  FMUL.FTZ R21, R36, UR11 ;  /* 0x0000000b24157c20 */ /* 0x000fe20008410000 */
[----:B------:R-:W-:Y:S01]  /*3f50*/  IMAD.WIDE.U32 R14, R48, UR18, R14 ;  /* 0x00000012300e7c25 */ /* 0x000fe2000f8e000e */
[----:B------:R-:W-:Y:S02]  /*3f60*/  ULDC.64 UR18, c[0x0][0x210] ;  /* 0x0000840000127ab9 */ /* 0x000fe40000000a00 */
[----:B------:R-:W-:Y:S02]  /*3f70*/  LEA R16, P0, R14, UR18, 0x1 ;  /* 0x000000120e107c11 */ /* 0x000fe4000f8008ff */
[----:B------:R-:W-:Y:S02]  /*3f80*/  IADD3 R25, R15, R25, RZ ;  /* 0x000000190f197210 */ /* 0x000fe40007ffe0ff */
[----:B------:R-:W-:Y:S02]  /*3f90*/  F2FP.BF16.F32.PACK_AB R15, R20, R21 ;  /* 0x00000015140f723e */ /* 0x000fe400000010ff */
[----:B------:R-:W-:-:S05]  /*3fa0*/  LEA.HI.X R17, R14, UR19, R25, 0x1, P0 ;  /* 0x000000130e117c11 */ /* 0x000fca00080f0c19 */
[----:B------:R2:W-:Y:S02]  /*3fb0*/  STG.E desc[UR14][R16.64], R15 ;  /* 0x0000000f10007986 */ /* 0x0005e4000c10190e */
.L_x_376:
[----:B------:R-:W-:Y:S05]  /*3fc0*/  BSYNC B0 ;  /* 0x0000000000007941 */ /* 0x000fea0003800000 */
.L_x_375:
[----:B------:R-:W-:Y:S01]  /*3fd0*/  FADD.FTZ R39, R39, -UR13 ;  /* 0x8000000d27277e21 */ /* 0x000fe20008010000 */
[----:B------:R-:W-:Y:S01]  /*3fe0*/  FADD.FTZ R24, R24, -UR13 ;  /* 0x8000000d18187e21 */ /* 0x000fe20008010000 */
[----:B------:R-:W-:Y:S02]  /*3ff0*/  SHF.L.U32 R12, R12, 0x10, RZ ;  /* 0x000000100c0c7819 */ /* 0x000fe400000006ff */
[----:B------:R-:W-:Y:S01]  /*4000*/  SHF.L.U32 R14, R23, 0x10, RZ ;  /* 0x00000010170e7819 */ /* 0x000fe200000006ff */
[----:B------:R-:W-:Y:S01]  /*4010*/  FMUL.FTZ R39, R39, UR11 ;  /* 0x0000000b27277c20 */ /* 0x000fe20008410000 */
[----:B------:R-:W-:Y:S01]  /*4020*/  FMUL.FTZ R24, R24, UR11 ;  /* 0x0000000b18187c20 */ /* 0x000fe20008410000 */
[----:B------:R-:W-:Y:S06]  /*4030*/  @!P4 BRA `(.L_x_377) ;  /* 0x000000000048c947 */ /* 0x000fec0003800000 */
[----:B------:R-:W-:Y:S01]  /*4040*/  FFMA.FTZ R8, R24, R13, R8 ;  /* 0x0000000d18087223 */ /* 0x000fe20000010008 */
[----:B------:R-:W-:-:S03]  /*4050*/  FFMA.FTZ R10, R39, R37, R10 ;  /* 0x00000025270a7223 */ /* 0x000fc6000001000a */
[----:B------:R-:W-:Y:S01]  /*4060*/  FMUL.FTZ R20, R8, -1.4426950216293334961 ;  /* 0xbfb8aa3b08147820 */ /* 0x000fe20000410000 */
[----:B012---:R-:W-:-:S05]  /*4070*/  FMUL.FTZ R15, R10, -1.4426950216293334961 ;  /* 0xbfb8aa3b0a0f7820 */ /* 0x007fca0000410000 */
        /* <DEDUP_REMOVED lines=14> */
.L_x_377:
[----:B------:R-:W-:Y:S04]  /*4160*/  BSSY B0, `(.L_x_378) ;  /* 0x0000013000007945 */ /* 0x000fe80003800000 */
[----:B------:R-:W-:Y:S05]  /*4170*/  @!P3 BRA `(.L_x_379) ;  /* 0x000000000044b947 */ /* 0x000fea0003800000 */
[----:B------:R-:W-:Y:S01]  /*4180*/  ULDC.64 UR18, c[0x0][0x288] ;  /* 0x0000a20000127ab9 */ /* 0x000fe20000000a00 */
[C-C-:B012---:R-:W-:Y:S01]  /*4190*/  FFMA.FTZ R15, R18.reuse, R39, R19.reuse ;  /* 0x00000027120f7223 */ /* 0x147fe20000010013 */
[----:B------:R-:W-:Y:S01]  /*41a0*/  MOV R57, R59 ;  /* 0x0000003b00397202 */ /* 0x000fe20000000f00 */
[----:B------:R-:W-:Y:S01]  /*41b0*/  FFMA.FTZ R19, R18, R24, R19 ;  /* 0x0000001812137223 */ /* 0x000fe20000010013 */
[----:B------:R-:W-:Y:S02]  /*41c0*/  IMAD R17, R11, UR18, RZ ;  /* 0x000000120b117c24 */ /* 0x000fe4000f8e02ff */
[----:B------:R-:W-:Y:S01]  /*41d0*/  FFMA.FTZ R15, R12, R37, -R15 ;  /* 0x000000250c0f7223 */ /* 0x000fe2000001080f */
[----:B------:R-:W-:Y:S01]  /*41e0*/  FFMA.FTZ R19, R14, R13, -R19 ;  /* 0x0000000d0e137223 */ /* 0x000fe20000010813 */
[----:B------:R-:W-:-:S04]  /*41f0*/  IMAD.WIDE.U32 R56, R46, UR18, R56 ;  /* 0x000000122e387c25 */ /* 0x000fc8000f8e0038 */
[----:B------:R-:W-:Y:S01]  /*4200*/  FMUL.FTZ R15, R15, UR11 ;  /* 0x0000000b0f0f7c20 */ /* 0x000fe20008410000 */
        /* <DEDUP_REMOVED lines=8> */
.L_x_379:
[----:B------:R-:W-:Y:S05]  /*4290*/  BSYNC B0 ;  /* 0x0000000000007941 */ /* 0x000fea0003800000 */
.L_x_378:
[----:B------:R-:W-:Y:S02]  /*42a0*/  IADD3 R44, R3, R44, RZ ;  /* 0x0000002c032c7210 */ /* 0x000fe40007ffe0ff */
[----:B------:R-:W-:Y:S02]  /*42b0*/  IADD3 R45, R45, 0x1, RZ ;  /* 0x000000012d2d7810 */ /* 0x000fe40007ffe0ff */
[----:B------:R-:W-:-:S13]  /*42c0*/  ISETP.GE.AND P0, PT, R44, UR4, PT ;  /* 0x000000042c007c0c */ /* 0x000fda000bf06270 */
[----:B------:R-:W-:Y:S05]  /*42d0*/  @!P0 BRA `(.L_x_380) ;  /* 0xffffffc000308947 */ /* 0x000fea000383ffff */
.L_x_345:
[----:B------:R-:W4:Y:S01]  /*42e0*/  LDC R6, c[0x0][0xc] ;  /* 0x00000300ff067b82 */ /* 0x000f220000000800 */
[----:B------:R-:W-:Y:S01]  /*42f0*/  ISETP.NE.AND P2, PT, R52, RZ, PT ;  /* 0x000000ff3400720c */ /* 0x000fe20003f45270 */
[----:B------:R-:W-:Y:S06]  /*4300*/  BSSY B0, `(.L_x_381) ;  /* 0x0000015000007945 */ /* 0x000fec0003800000 */
[----:B------:R-:W5:Y:S08]  /*4310*/  LDC R7, c[0x0][0x10] ;  /* 0x00000400ff077b82 */ /* 0x000f700000000800 */
[----:B------:R-:W0:Y:S01]  /*4320*/  LDC.64 R2, c[0x0][0x258] ;  /* 0x00009600ff027b82 */ /* 0x000e220000000a00 */
[----:B----4-:R-:W-:-:S02]  /*4330*/  IADD3 R4, R6, -0x1, RZ ;  /* 0xffffffff06047810 */ /* 0x010fc40007ffe0ff */
[----:B------:R-:W-:Y:S02]  /*4340*/  ISETP.NE.AND P1, PT, R6, 0x1, PT ;  /* 0x000000010600780c */ /* 0x000fe40003f25270 */
[----:B------:R-:W-:Y:S02]  /*4350*/  ISETP.NE.AND P0, PT, R4, UR16, PT ;  /* 0x0000001004007c0c */ /* 0x000fe4000bf05270 */
[C---:B-----5:R-:W-:Y:S02]  /*4360*/  IADD3 R5, R7.reuse, -0x1, RZ ;  /* 0xffffffff07057810 */ /* 0x060fe40007ffe0ff */
[----:B------:R-:W-:Y:S02]  /*4370*/  SHF.L.U32 R4, R7, 0x1, RZ ;  /* 0x0000000107047819 */ /* 0x000fe400000006ff */
[----:B------:R-:W-:Y:S02]  /*4380*/  ISETP.NE.OR P0, PT, R0, R5, P0 ;  /* 0x000000050000720c */ /* 0x000fe40000705670 */
[----:B------:R-:W-:-:S05]  /*4390*/  SEL R5, R4, RZ, P1 ;  /* 0x000000ff04057207 */ /* 0x000fca0000800000 */
[----:B0-----:R-:W-:Y:S01]  /*43a0*/  IMAD.WIDE.U32 R2, R5, 0x4, R2 ;  /* 0x0000000405027825 */ /* 0x001fe200078e0002 */
[----:B------:R-:W-:Y:S06]  /*43b0*/  @P2 BRA `(.L_x_382) ;  /* 0x0000000000242947 */ /* 0x000fec0003800000 */
[----:B------:R-:W0:Y:S01]  /*43c0*/  S2R R0, SR_LANEID ;  /* 0x0000000000007919 */ /* 0x000e220000000000 */
[----:B------:R-:W-:Y:S02]  /*43d0*/  VOTEU.ANY UR4, UPT, PT ;  /* 0x0000000000047886 */ /* 0x000fe400038e0100 */
[----:B------:R-:W-:Y:S02]  /*43e0*/  UFLO.U32 UR5, UR4 ;  /* 0x00000004000572bd */ /* 0x000fe400080e0000 */
[----:B------:R-:W4:Y:S04]  /*43f0*/  POPC R5, UR4 ;  /* 0x0000000400057d09 */ /* 0x000f280008000000 */
[----:B0-----:R-:W-:-:S13]  /*4400*/  ISETP.EQ.U32.AND P1, PT, R0, UR5, PT ;  /* 0x0000000500007c0c */ /* 0x001fda000bf22070 */
[----:B------:R-:W-:Y:S06]  /*4410*/  @P1 MEMBAR.ALL.GPU ;  /* 0x0000000000001992 */ /* 0x000fec000000a000 */
[----:B------:R-:W-:-:S00]  /*4420*/  @P1 ERRBAR ;  /* 0x00000000000019ab */ /* 0x000fc00000000000 */
[----:B------:R-:W-:Y:S06]  /*4430*/  @P1 CGAERRBAR ;  /* 0x00000000000015ab */ /* 0x000fec0000000000 */
[----:B----4-:R0:W-:Y:S02]  /*4440*/  @P1 REDG.E.ADD.S32.STRONG.GPU desc[UR14][R2.64], R5 ;  /* 0x000000050200198e */ /* 0x0101e4000c10e38e */
.L_x_382:
[----:B------:R-:W-:Y:S05]  /*4450*/  BSYNC B0 ;  /* 0x0000000000007941 */ /* 0x000fea0003800000 */
.L_x_381:
[----:B------:R-:W-:Y:S05]  /*4460*/  @P0 EXIT ;  /* 0x000000000000094d */ /* 0x000fea0003800000 */
[----:B------:R-:W-:Y:S05]  /*4470*/  @P2 BRA `(.L_x_383) ;  /* 0x0000000000202947 */ /* 0x000fea0003800000 */
[----:B------:R-:W-:-:S05]  /*4480*/  IMAD R0, R6, R7, RZ ;  /* 0x0000000706007224 */ /* 0x000fca00078e02ff */
[----:B------:R-:W-:-:S13]  /*4490*/  ISETP.NE.AND P0, PT, R0, -0x1, PT ;  /* 0xffffffff0000780c */ /* 0x000fda0003f05270 */
[----:B------:R-:W-:Y:S05]  /*44a0*/  @!P0 BRA `(.L_x_383) ;  /* 0x0000000000148947 */ /* 0x000fea0003800000 */
.L_x_384:
[----:B0-----:R-:W4:Y:S04]  /*44b0*/  LDG.E.STRONG.GPU R5, desc[UR14][R2.64] ;  /* 0x0000000e02057981 */ /* 0x001f28000c1ef900 */
[----:B----4-:R-:W-:Y:S01]  /*44c0*/  CCTL.IVALL ;  /* 0x00000000ff00798f */ /* 0x010fe20002000000 */
[----:B------:R-:W-:Y:S05]  /*44d0*/  YIELD ;  /* 0x0000000000007946 */ /* 0x000fea0003800000 */
[----:B------:R-:W-:-:S13]  /*44e0*/  ISETP.NE.AND P0, PT, R5, R0, PT ;  /* 0x000000000500720c */ /* 0x000fda0003f05270 */
[----:B------:R-:W-:Y:S05]  /*44f0*/  @P0 BRA `(.L_x_384) ;  /* 0xfffffffc00ec0947 */ /* 0x000fea000383ffff */
.L_x_383:
[----:B------:R-:W-:Y:S05]  /*4500*/  WARPSYNC.ALL ;  /* 0x0000000000007948 */ /* 0x000fea0003800000 */
[----:B------:R-:W4:Y:S08]  /*4510*/  LDC.64 R22, c[0x0][0x288] ;  /* 0x0000a200ff167b82 */ /* 0x000f300000000a00 */
[----:B------:R-:W-:Y:S01]  /*4520*/  BAR.SYNC.DEFER_BLOCKING 0x0 ;  /* 0x0000000000007b1d */ /* 0x000fe20000010000 */
[----:B----4-:R-:W-:-:S04]  /*4530*/  LEA.HI R0, P0, R23, R22, RZ, 0x1 ;  /* 0x0000001617007211 */ /* 0x010fc800078108ff */
[----:B0-----:R-:W-:-:S04]  /*4540*/  IADD3.X R3, RZ, R23, RZ, P0, !PT ;  /* 0x00000017ff037210 */ /* 0x001fc800007fe4ff */
        /* <DEDUP_REMOVED lines=8> */
[----:B-123--:R-:W0:Y:S01]  /*45d0*/  LDC.64 R14, c[0x0][0x218] ;  /* 0x00008600ff0e7b82 */ /* 0x00ee220000000a00 */
        /* <DEDUP_REMOVED lines=10> */
.L_x_385:
[----:B------:R-:W-:-:S04]  /*4680*/  LEA R6, P0, R52, UR4, 0x2 ;  /* 0x0000000434067c11 */ /* 0x000fc8000f8010ff */
[----:B------:R-:W-:Y:S02]  /*4690*/  LEA.HI.X R7, R52, UR5, R0, 0x2, P0 ;  /* 0x0000000534077c11 */ /* 0x000fe400080f1400 */
[-C--:B------:R-:W-:Y:S02]  /*46a0*/  LEA R8, P0, R25, R6.reuse, 0x2 ;  /* 0x0000000619087211 */ /* 0x080fe400078010ff */
[-C--:B------:R-:W-:Y:S01]  /*46b0*/  LEA R12, P2, R29, R6.reuse, 0x2 ;  /* 0x000000061d0c7211 */ /* 0x080fe200078410ff */
[----:B------:R-:W2:Y:S01]  /*46c0*/  LDG.E R0, desc[UR14][R6.64] ;  /* 0x0000000e06007981 */ /* 0x000ea2000c1e1900 */
[----:B------:R-:W-:Y:S02]  /*46d0*/  LEA R10, P1, R22, R6, 0x2 ;  /* 0x00000006160a7211 */ /* 0x000fe400078210ff */
[C---:B------:R-:W-:Y:S02]  /*46e0*/  IADD3.X R9, R7.reuse, R33, RZ, P0, !PT ;  /* 0x0000002107097210 */ /* 0x040fe400007fe4ff */
[----:B------:R-:W-:-:S02]  /*46f0*/  IADD3.X R13, R7, R31, RZ, P2, !PT ;  /* 0x0000001f070d7210 */ /* 0x000fc400017fe4ff */
[----:B------:R-:W-:Y:S02]  /*4700*/  IADD3.X R11, R23, R7, RZ, P1, !PT ;  /* 0x00000007170b7210 */ /* 0x000fe40000ffe4ff */
        /* <DEDUP_REMOVED lines=8> */
[----:B--2---:R-:W-:Y:S02]  /*4790*/  F2FP.BF16.F32.PACK_AB R19, R9, R0 ;  /* 0x000000000913723e */ /* 0x004fe400000010ff */
[----:B------:R-:W-:Y:S02]  /*47a0*/  SHF.R.S32.HI R0, RZ, 0x1f, R52 ;  /* 0x0000001fff007819 */ /* 0x000fe40000011434 */
[----:B---3--:R-:W-:Y:S01]  /*47b0*/  F2FP.BF16.F32.PACK_AB R21, R13, R10 ;  /* 0x0000000a0d15723e */ /* 0x008fe200000010ff */
[----:B------:R2:W-:Y:S04]  /*47c0*/  STG.E desc[UR14][R2.64], R19 ;  /* 0x0000001302007986 */ /* 0x0005e8000c10190e */
[----:B------:R2:W-:Y:S01]  /*47d0*/  STG.E desc[UR14][R4.64], R21 ;  /* 0x0000001504007986 */ /* 0x0005e2000c10190e */
[----:B------:R-:W-:-:S13]  /*47e0*/  ISETP.GT.AND.EX P0, PT, R27, R0, PT, P0 ;  /* 0x000000001b00720c */ /* 0x000fda0003f04300 */
[----:B--2---:R-:W-:Y:S05]  /*47f0*/  @P0 BRA `(.L_x_385) ;  /* 0xfffffffc00a00947 */ /* 0x004fea000383ffff */
[----:B------:R-:W-:Y:S05]  /*4800*/  EXIT ;  /* 0x000000000000794d */ /* 0x000fea0003800000 */
.L_x_386:
        /* <DEDUP_REMOVED lines=15> */
.L_x_5145:


//--------------------- .text._Z35group_norm_nhwc_bwd_one_pass_kernelI11Bf16IOBf16WLi128ELi56ELi448EEv26Group_norm_nhwc_bwd_params --------------------------
	.section	.text._Z35group_norm_nhwc_bwd_one_pass_kernelI11Bf16IOBf16WLi128ELi56ELi448EEv26Group_norm_nhwc_bwd_params,"ax",@progbits
	.align	128
        .global         _Z35group_norm_nhwc_bwd_one_pass_kernelI11Bf16IOBf16WLi128ELi56ELi448EEv26Group_norm_nhwc_bwd_params
        .type           _Z35group_norm_nhwc_bwd_one_pass_kernelI11Bf16IOBf16WLi128ELi56ELi448EEv26Group_norm_nhwc_bwd_params,@function
        .size           _Z35group_norm_nhwc_bwd_one_pass_kernelI11Bf16IOBf16WLi128ELi56ELi448EEv26Group_norm_nhwc_bwd_params,(.L_x_5146 - _Z35group_norm_nhwc_bwd_one_pass_kernelI11Bf16IOBf16WLi128ELi56ELi448EEv26Group_norm_nhwc_bwd_params)
        .other          _Z35group_norm_nhwc_bwd_one_pass_kernelI11Bf16IOBf16WLi128ELi56ELi448EEv26Group_norm_nhwc_bwd_params,@"STO_CUDA_ENTRY STV_DEFAULT"
_Z35group_norm_nhwc_bwd_one_pass_kernelI11Bf16IOBf16WLi128ELi56ELi448EEv26Group_norm_nhwc_bwd_params:
.text._Z35group_norm_nhwc_bwd_one_pass_kernelI11Bf16IOBf16WLi128ELi56ELi448EEv26Group_norm_nhwc_bwd_params:
        /* <DEDUP_REMOVED lines=70> */
.L_x_438:
        /* <DEDUP_REMOVED lines=10> */
[----:B------:R-:W-:-:S03]  /*0500*/  SHF.R.S32.HI R41, RZ, 0x1f, R60 ;  /* 0x0000001fff297819 */ /* 0x000fc6000001143c */
[----:B--2---:R-:W2:Y:S01]  /*0510*/  @P6 LDC.64 R38, c[0x0][0x230] ;  /* 0x00008c00ff266b82 */ /* 0x004ea20000000a00 */
[----:B0-----:R-:W-:-:S07]  /*0520*/  IABS R6, R8 ;  /* 0x0000000800067213 */ /* 0x001fce0000000000 */
[----:B------:R-:W0:Y:S01]  /*0530*/  @P6 LDC.64 R36, c[0x0][0x228] ;  /* 0x00008a00ff246b82 */ /* 0x000e220000000a00 */
[----:B------:R-:W3:Y:S07]  /*0540*/  I2F.RP R3, R6 ;  /* 0x0000000600037306 */ /* 0x000eee0000209400 */
[----:B------:R-:W4:Y:S08]  /*0550*/  @P5 LDC.64 R34, c[0x0][0x230] ;  /* 0x00008c00ff225b82 */ /* 0x000f300000000a00 */
[----:B------:R-:W4:Y:S01]  /*0560*/  @P5 LDC.64 R32, c[0x0][0x228] ;  /* 0x00008a00ff205b82 */ /* 0x000f220000000a00 */
[----:B---3--:R-:W3:Y:S07]  /*0570*/  MUFU.RCP R3, R3 ;  /* 0x0000000300037308 */ /* 0x008eee0000001000 */
[----:B------:R-:W4:Y:S08]  /*0580*/  @P4 LDC.64 R30, c[0x0][0x230] ;  /* 0x00008c00ff1e4b82 */ /* 0x000f300000000a00 */
[----:B------:R-:W4:Y:S01]  /*0590*/  @P4 LDC.64 R28, c[0x0][0x228] ;  /* 0x00008a00ff1c4b82 */ /* 0x000f220000000a00 */
[----:B---3--:R-:W-:-:S04]  /*05a0*/  IADD3 R4, R3, 0xffffffe, RZ ;  /* 0x0ffffffe03047810 */ /* 0x008fc80007ffe0ff */
[----:B------:R3:W1:Y:S03]  /*05b0*/  F2I.FTZ.U32.TRUNC.NTZ R5, R4 ;  /* 0x0000000400057305 */ /* 0x000666000021f000 */
[----:B------:R-:W4:Y:S01]  /*05c0*/  @P3 LDC.64 R26, c[0x0][0x230] ;  /* 0x00008c00ff1a3b82 */ /* 0x000f220000000a00 */
[----:B---3--:R-:W-:-:S07]  /*05d0*/  HFMA2.MMA R4, -RZ, RZ, 0, 0 ;  /* 0x00000000ff047435 */ /* 0x008fce00000001ff */
[----:B------:R-:W3:Y:S01]  /*05e0*/  @P3 LDC.64 R24, c[0x0][0x228] ;  /* 0x00008a00ff183b82 */ /* 0x000ee20000000a00 */
[----:B-1----:R-:W-:-:S07]  /*05f0*/  IADD3 R7, RZ, -R5, RZ ;  /* 0x80000005ff077210 */ /* 0x002fce0007ffe0ff */
[----:B------:R-:W1:Y:S01]  /*0600*/  @P2 LDC.64 R22, c[0x0][0x230] ;  /* 0x00008c00ff162b82 */ /* 0x000e620000000a00 */
[----:B------:R-:W-:-:S04]  /*0610*/  IMAD R7, R7, R6, RZ ;  /* 0x0000000607077224 */ /* 0x000fc800078e02ff */
[----:B------:R-:W-:Y:S01]  /*0620*/  IMAD.HI.U32 R5, R5, R7, R4 ;  /* 0x0000000705057227 */ /* 0x000fe200078e0004 */
[----:B------:R-:W-:Y:S02]  /*0630*/  MOV R7, R9 ;  /* 0x0000000900077202 */ /* 0x000fe40000000f00 */
[----:B------:R-:W1:Y:S03]  /*0640*/  @P2 LDC.64 R20, c[0x0][0x228] ;  /* 0x00008a00ff142b82 */ /* 0x000e660000000a00 */
[----:B------:R-:W-:-:S05]  /*0650*/  IMAD.HI.U32 R5, R5, R7, RZ ;  /* 0x0000000705057227 */ /* 0x000fca00078e00ff */
[----:B------:R-:W-:-:S05]  /*0660*/  IADD3 R3, -R5, RZ, RZ ;  /* 0x000000ff05037210 */ /* 0x000fca0007ffe1ff */
[----:B------:R-:W-:Y:S01]  /*0670*/  IMAD R3, R6, R3, R7 ;  /* 0x0000000306037224 */ /* 0x000fe200078e0207 */
[----:B------:R-:W-:-:S04]  /*0680*/  SHF.R.S32.HI R7, RZ, 0x1f, R55 ;  /* 0x0000001fff077819 */ /* 0x000fc80000011437 */
        /* <DEDUP_REMOVED lines=9> */
[----:B------:R-:W-:Y:S02]  /*0720*/  ISETP.LE.AND P0, PT, RZ, UR6, PT ;  /* 0x00000006ff007c0c */ /* 0x000fe4000bf03270 */
[----:B------:R-:W-:-:S11]  /*0730*/  MOV R6, R5 ;  /* 0x0000000500067202 */ /* 0x000fd60000000f00 */
[----:B------:R-:W-:Y:S02]  /*0740*/  @!P0 IADD3 R4, -R4, RZ, RZ ;  /* 0x000000ff04048210 */ /* 0x000fe40007ffe1ff */
[----:B------:R-:W-:Y:S02]  /*0750*/  ISETP.GE.AND P0, PT, R3, RZ, PT ;  /* 0x000000ff0300720c */ /* 0x000fe40003f06270 */
[----:B------:R-:W-:-:S11]  /*0760*/  LOP3.LUT R3, RZ, R8, RZ, 0x33, !PT ;  /* 0x00000008ff037212 */ /* 0x000fd600078e33ff */
[----:B------:R-:W-:Y:S02]  /*0770*/  @!P0 IADD3 R6, -R6, RZ, RZ ;  /* 0x000000ff06068210 */ /* 0x000fe40007ffe1ff */
[----:B------:R-:W-:-:S04]  /*0780*/  ISETP.NE.AND P0, PT, R8, RZ, PT ;  /* 0x000000ff0800720c */ /* 0x000fc80003f05270 */
[C---:B------:R-:W-:Y:S02]  /*0790*/  SEL R54, R3.reuse, R4, !P0 ;  /* 0x0000000403367207 */ /* 0x040fe40004000000 */
[----:B------:R-:W2:Y:S01]  /*07a0*/  @P6 LDC.64 R4, c[0x0][0x288] ;  /* 0x0000a200ff046b82 */ /* 0x000ea20000000a00 */
[----:B------:R-:W-:Y:S02]  /*07b0*/  SEL R3, R3, R6, !P0 ;  /* 0x0000000603037207 */ /* 0x000fe40004000000 */
[----:B------:R-:W-:Y:S02]  /*07c0*/  IMAD R8, R54, 0x38, RZ ;  /* 0x0000003836087824 */ /* 0x000fe400078e02ff */
[----:B------:R-:W-:-:S03]  /*07d0*/  SHF.R.S32.HI R6, RZ, 0x1f, R3 ;  /* 0x0000001fff067819 */ /* 0x000fc60000011403 */
[----:B------:R-:W-:Y:S02]  /*07e0*/  IADD3 R10, P0, R55, R8, RZ ;  /* 0x00000008370a7210 */ /* 0x000fe40007f1e0ff */
[----:B------:R-:W-:Y:S02]  /*07f0*/  IMAD R6, R6, UR12, RZ ;  /* 0x0000000c06067c24 */ /* 0x000fe4000f8e02ff */
[----:B------:R-:W-:Y:S02]  /*0800*/  LEA.HI.X.SX32 R11, R8, R7, 0x1, P0 ;  /* 0x00000007080b7211 */ /* 0x000fe400000f0eff */
[C---:B------:R-:W-:Y:S02]  /*0810*/  IMAD R13, R3.reuse, UR13, R6 ;  /* 0x0000000d030d7c24 */ /* 0x040fe4000f8e0206 */
[----:B------:R-:W4:Y:S01]  /*0820*/  @P4 LDC.64 R6, c[0x0][0x288] ;  /* 0x0000a200ff064b82 */ /* 0x000f220000000a00 */
[----:B------:R-:W-:Y:S01]  /*0830*/  IMAD.WIDE.U32 R10, R3, UR12, R10 ;  /* 0x0000000c030a7c25 */ /* 0x000fe2000f8e000a */
[----:B------:R-:W-:-:S04]  /*0840*/  ULDC.64 UR12, c[0x0][0x290] ;  /* 0x0000a400000c7ab9 */ /* 0x000fc80000000a00 */
[----:B------:R-:W-:Y:S01]  /*0850*/  IADD3 R13, R11, R13, RZ ;  /* 0x0000000d0b0d7210 */ /* 0x000fe20007ffe0ff */
[----:B--2---:R-:W-:Y:S01]  /*0860*/  @P6 IMAD R3, R16, R4, RZ ;  /* 0x0000000410036224 */ /* 0x004fe200078e02ff */
[----:B------:R-:W-:Y:S02]  /*0870*/  @P6 MOV R12, R10 ;  /* 0x0000000a000c6202 */ /* 0x000fe40000000f00 */
[----:B------:R-:W-:Y:S01]  /*0880*/  SHF.R.S32.HI R16, RZ, 0x1f, R65 ;  /* 0x0000001fff107819 */ /* 0x000fe20000011441 */
[C---:B------:R-:W-:Y:S02]  /*0890*/  @P6 IMAD R3, R2.reuse, R5, R3 ;  /* 0x0000000502036224 */ /* 0x040fe400078e0203 */
[----:B------:R-:W-:-:S04]  /*08a0*/  @P6 IMAD.WIDE.U32 R4, R2, R4, R12 ;  /* 0x0000000402046225 */ /* 0x000fc800078e000c */
[----:B------:R-:W-:Y:S01]  /*08b0*/  @P5 IMAD R18, R16, R14, RZ ;  /* 0x0000000e10125224 */ /* 0x000fe200078e02ff */
[----:B------:R-:W-:Y:S02]  /*08c0*/  @P6 IADD3 R5, R5, R3, RZ ;  /* 0x0000000305056210 */ /* 0x000fe40007ffe0ff */
[C---:B------:R-:W-:Y:S01]  /*08d0*/  @P6 SHF.L.U32 R3, R4.reuse, 0x1, RZ ;  /* 0x0000000104036819 */ /* 0x040fe200000006ff */
[----:B------:R-:W-:Y:S01]  /*08e0*/  @P5 IMAD R9, R65, R15, R18 ;  /* 0x0000000f41095224 */ /* 0x000fe200078e0212 */
[----:B------:R-:W-:Y:S02]  /*08f0*/  @P6 SHF.L.U64.HI R16, R4, 0x1, R5 ;  /* 0x0000000104106819 */ /* 0x000fe40000010205 */
[----:B------:R-:W-:Y:S02]  /*0900*/  @P5 MOV R4, R10 ;  /* 0x0000000a00045202 */ /* 0x000fe40000000f00 */
[----:B------:R-:W-:Y:S02]  /*0910*/  @P5 MOV R5, R13 ;  /* 0x0000000d00055202 */ /* 0x000fe40000000f00 */
[----:B------:R-:W-:Y:S01]  /*0920*/  @P6 IADD3 R38, P0, R3, R38, RZ ;  /* 0x0000002603266210 */ /* 0x000fe20007f1e0ff */
[----:B------:R-:W-:-:S03]  /*0930*/  @P5 IMAD.WIDE.U32 R14, R65, R14, R4 ;  /* 0x0000000e410e5225 */ /* 0x000fc600078e0004 */
[C---:B------:R-:W-:Y:S01]  /*0940*/  @P6 IADD3.X R39, R16.reuse, R39, RZ, P0, !PT ;  /* 0x0000002710276210 */ /* 0x040fe200007fe4ff */
[----:B------:R-:W2:Y:S01]  /*0950*/  @P3 LDC.64 R4, c[0x0][0x288] ;  /* 0x0000a200ff043b82 */ /* 0x000ea20000000a00 */
[----:B0-----:R-:W-:Y:S02]  /*0960*/  @P6 IADD3 R36, P0, R3, R36, RZ ;  /* 0x0000002403246210 */ /* 0x001fe40007f1e0ff */
[----:B------:R-:W-:Y:S01]  /*0970*/  @P5 IADD3 R9, R15, R9, RZ ;  /* 0x000000090f095210 */ /* 0x000fe20007ffe0ff */
[----:B----4-:R-:W-:Y:S01]  /*0980*/  @P4 IMAD R15, R17, R6, RZ ;  /* 0x00000006110f4224 */ /* 0x010fe200078e02ff */
[----:B------:R-:W-:Y:S02]  /*0990*/  @P6 IADD3.X R37, R16, R37, RZ, P0, !PT ;  /* 0x0000002510256210 */ /* 0x000fe400007fe4ff */
[----:B------:R-:W-:Y:S01]  /*09a0*/  @P5 SHF.L.U64.HI R16, R14, 0x1, R9 ;  /* 0x000000010e105819 */ /* 0x000fe20000010209 */
[----:B------:R-:W-:Y:S01]  /*09b0*/  @P4 IMAD R9, R64, R7, R15 ;  /* 0x0000000740094224 */ /* 0x000fe200078e020f */
[----:B------:R-:W-:-:S02]  /*09c0*/  @P5 SHF.L.U32 R3, R14, 0x1, RZ ;  /* 0x000000010e035819 */ /* 0x000fc400000006ff */
[----:B------:R-:W-:Y:S02]  /*09d0*/  @P4 MOV R14, R10 ;  /* 0x0000000a000e4202 */ /* 0x000fe40000000f00 */
[----:B------:R-:W-:Y:S02]  /*09e0*/  @P4 MOV R15, R13 ;  /* 0x0000000d000f4202 */ /* 0x000fe40000000f00 */
[C---:B------:R-:W-:Y:S02]  /*09f0*/  @P5 IADD3 R34, P0, R3.reuse, R34, RZ ;  /* 0x0000002203225210 */ /* 0x040fe40007f1e0ff */
[----:B------:R-:W-:Y:S01]  /*0a00*/  SHF.R.S32.HI R17, RZ, 0x1f, R63 ;  /* 0x0000001fff117819 */ /* 0x000fe2000001143f */
[----:B------:R-:W-:Y:S01]  /*0a10*/  @P4 IMAD.WIDE.U32 R6, R64, R6, R14 ;  /* 0x0000000640064225 */ /* 0x000fe200078e000e */
[----:B------:R-:W-:Y:S01]  /*0a20*/  @P5 IADD3.X R35, R16, R35, RZ, P0, !PT ;  /* 0x0000002310235210 */ /* 0x000fe200007fe4ff */
[----:B------:R-:W0:Y:S01]  /*0a30*/  @P2 LDC.64 R14, c[0x0][0x288] ;  /* 0x0000a200ff0e2b82 */ /* 0x000e220000000a00 */
[----:B------:R-:W-:-:S02]  /*0a40*/  @P5 IADD3 R32, P0, R3, R32, RZ ;  /* 0x0000002003205210 */ /* 0x000fc40007f1e0ff */
[----:B------:R-:W-:Y:S02]  /*0a50*/  @P4 IADD3 R7, R7, R9, RZ ;  /* 0x0000000907074210 */ /* 0x000fe40007ffe0ff */
[----:B------:R-:W-:Y:S02]  /*0a60*/  @P4 SHF.L.U32 R3, R6, 0x1, RZ ;  /* 0x0000000106034819 */ /* 0x000fe400000006ff */
[----:B------:R-:W-:Y:S01]  /*0a70*/  @P5 IADD3.X R33, R16, R33, RZ, P0, !PT ;  /* 0x0000002110215210 */ /* 0x000fe200007fe4ff */
[----:B--2---:R-:W-:Y:S01]  /*0a80*/  @P3 IMAD R16, R17, R4, RZ ;  /* 0x0000000411103224 */ /* 0x004fe200078e02ff */
[----:B------:R-:W-:Y:S02]  /*0a90*/  @P4 SHF.L.U64.HI R18, R6, 0x1, R7 ;  /* 0x0000000106124819 */ /* 0x000fe40000010207 */
[----:B------:R-:W-:Y:S01]  /*0aa0*/  @P4 IADD3 R30, P0, R3, R30, RZ ;  /* 0x0000001e031e4210 */ /* 0x000fe20007f1e0ff */
[----:B------:R-:W2:Y:S01]  /*0ab0*/  @P1 LDC.64 R6, c[0x0][0x288] ;  /* 0x0000a200ff061b82 */ /* 0x000ea20000000a00 */
[----:B------:R-:W-:-:S02]  /*0ac0*/  @P3 MOV R17, R13 ;  /* 0x0000000d00113202 */ /* 0x000fc40000000f00 */
[C---:B------:R-:W-:Y:S02]  /*0ad0*/  @P4 IADD3.X R31, R18.reuse, R31, RZ, P0, !PT ;  /* 0x0000001f121f4210 */ /* 0x040fe400007fe4ff */
[----:B------:R-:W-:Y:S01]  /*0ae0*/  @P4 IADD3 R28, P0, R3, R28, RZ ;  /* 0x0000001c031c4210 */ /* 0x000fe20007f1e0ff */
[----:B------:R-:W-:Y:S01]  /*0af0*/  @P3 IMAD R3, R63, R5, R16 ;  /* 0x000000053f033224 */ /* 0x000fe200078e0210 */
[----:B------:R-:W-:Y:S02]  /*0b00*/  @P3 MOV R16, R10 ;  /* 0x0000000a00103202 */ /* 0x000fe40000000f00 */
[----:B------:R-:W-:-:S03]  /*0b10*/  @P4 IADD3.X R29, R18, R29, RZ, P0, !PT ;  /* 0x0000001d121d4210 */ /* 0x000fc600007fe4ff */
[----:B------:R-:W-:-:S05]  /*0b20*/  @P3 IMAD.WIDE.U32 R4, R63, R4, R16 ;  /* 0x000000043f043225 */ /* 0x000fca00078e0010 */
[----:B------:R-:W-:Y:S01]  /*0b30*/  @P3 IADD3 R3, R5, R3, RZ ;  /* 0x0000000305033210 */ /* 0x000fe20007ffe0ff */
[----:B0-----:R-:W-:Y:S01]  /*0b40*/  @P2 IMAD R5, R19, R14, RZ ;  /* 0x0000000e13052224 */ /* 0x001fe200078e02ff */
[C---:B------:R-:W-:Y:S01]  /*0b50*/  @P3 SHF.L.U32 R9, R4.reuse, 0x1, RZ ;  /* 0x0000000104093819 */ /* 0x040fe200000006ff */
[----:B------:R-:W0:Y:S01]  /*0b60*/  @P1 LDC.64 R18, c[0x0][0x230] ;  /* 0x00008c00ff121b82 */ /* 0x000e220000000a00 */
[----:B------:R-:W-:Y:S01]  /*0b70*/  @P3 SHF.L.U64.HI R16, R4, 0x1, R3 ;  /* 0x0000000104103819 */ /* 0x000fe20000010203 */
[----:B------:R-:W-:Y:S01]  /*0b80*/  @P2 IMAD R17, R62, R15, R5 ;  /* 0x0000000f3e112224 */ /* 0x000fe200078e0205 */
[----:B------:R-:W-:Y:S01]  /*0b90*/  @P2 MOV R4, R10 ;  /* 0x0000000a00042202 */ /* 0x000fe20000000f00 */
[----:B--2---:R-:W-:Y:S01]  /*0ba0*/  @P1 IMAD R40, R40, R6, RZ ;  /* 0x0000000628281224 */ /* 0x004fe200078e02ff */
[----:B------:R-:W-:Y:S02]  /*0bb0*/  @P2 MOV R5, R13 ;  /* 0x0000000d00052202 */ /* 0x000fe40000000f00 */
[----:B------:R-:W-:Y:S01]  /*0bc0*/  @P3 IADD3 R26, P0, R9, R26, RZ ;  /* 0x0000001a091a3210 */ /* 0x000fe20007f1e0ff */
[----:B------:R-:W2:Y:S01]  /*0bd0*/  LDC R3, c[0x0][0x2ac] ;  /* 0x0000ab00ff037b82 */ /* 0x000ea20000000800 */
[----:B------:R-:W-:-:S02]  /*0be0*/  @P2 IMAD.WIDE.U32 R14, R62, R14, R4 ;  /* 0x0000000e3e0e2225 */ /* 0x000fc400078e0004 */
[C---:B------:R-:W-:Y:S02]  /*0bf0*/  @P3 IADD3.X R27, R16.reuse, R27, RZ, P0, !PT ;  /* 0x0000001b101b3210 */ /* 0x040fe400007fe4ff */
[----:B---3--:R-:W-:Y:S02]  /*0c00*/  @P3 IADD3 R24, P0, R9, R24, RZ ;  /* 0x0000001809183210 */ /* 0x008fe40007f1e0ff */
[----:B------:R-:W-:Y:S01]  /*0c10*/  @P2 IADD3 R15, R15, R17, RZ ;  /* 0x000000110f0f2210 */ /* 0x000fe20007ffe0ff */
[----:B------:R-:W3:Y:S01]  /*0c20*/  @P1 LDC.64 R4, c[0x0][0x228] ;  /* 0x00008a00ff041b82 */ /* 0x000ee20000000a00 */
[----:B------:R-:W-:Y:S01]  /*0c30*/  @P3 IADD3.X R25, R16, R25, RZ, P0, !PT ;  /* 0x0000001910193210 */ /* 0x000fe200007fe4ff */
[----:B------:R-:W-:Y:S01]  /*0c40*/  @P1 IMAD R17, R61, R7, R40 ;  /* 0x000000073d111224 */ /* 0x000fe200078e0228 */
[C---:B------:R-:W-:Y:S02]  /*0c50*/  @P2 SHF.L.U32 R9, R14.reuse, 0x1, RZ ;  /* 0x000000010e092819 */ /* 0x040fe400000006ff */
[----:B------:R-:W-:-:S02]  /*0c60*/  @P2 SHF.L.U64.HI R16, R14, 0x1, R15 ;  /* 0x000000010e102819 */ /* 0x000fc4000001020f */
[----:B------:R-:W-:Y:S02]  /*0c70*/  @P1 MOV R14, R10 ;  /* 0x0000000a000e1202 */ /* 0x000fe40000000f00 */
[----:B------:R-:W-:Y:S02]  /*0c80*/  @P1 MOV R15, R13 ;  /* 0x0000000d000f1202 */ /* 0x000fe40000000f00 */
[----:B-1----:R-:W-:Y:S01]  /*0c90*/  @P2 IADD3 R22, P0, R9, R22, RZ ;  /* 0x0000001609162210 */ /* 0x002fe20007f1e0ff */
[----:B------:R-:W-:Y:S01]  /*0ca0*/  @P1 IMAD.WIDE.U32 R6, R61, R6, R14 ;  /* 0x000000063d061225 */ /* 0x000fe200078e000e */
[----:B------:R-:W-:Y:S02]  /*0cb0*/  SHF.R.U32.HI R14, RZ, 0x2, R0 ;  /* 0x00000002ff0e7819 */ /* 0x000fe40000011600 */
[----:B------:R-:W-:Y:S02]  /*0cc0*/  @P2 IADD3.X R23, R16, R23, RZ, P0, !PT ;  /* 0x0000001710172210 */ /* 0x000fe400007fe4ff */
[----:B------:R-:W-:Y:S01]  /*0cd0*/  @P2 IADD3 R20, P0, R9, R20, RZ ;  /* 0x0000001409142210 */ /* 0x000fe20007f1e0ff */
[----:B------:R-:W-:Y:S01]  /*0ce0*/  IMAD.WIDE.U32 R14, R14, 0x24924925, RZ ;  /* 0x249249250e0e7825 */ /* 0x000fe200078e00ff */
[----:B------:R-:W-:-:S02]  /*0cf0*/  @P1 IADD3 R9, R7, R17, RZ ;  /* 0x0000001107091210 */ /* 0x000fc40007ffe0ff */
[----:B------:R-:W-:Y:S01]  /*0d00*/  @P1 SHF.L.U32 R7, R6, 0x1, RZ ;  /* 0x0000000106071819 */ /* 0x000fe200000006ff */
[----:B--2---:R-:W-:Y:S01]  /*0d10*/  IMAD R3, R3, UR16, R15 ;  /* 0x0000001003037c24 */ /* 0x004fe2000f8e020f */
[----:B------:R-:W-:Y:S02]  /*0d20*/  @P2 IADD3.X R21, R16, R21, RZ, P0, !PT ;  /* 0x0000001510152210 */ /* 0x000fe400007fe4ff */
[----:B------:R-:W-:Y:S02]  /*0d30*/  @P1 SHF.L.U64.HI R6, R6, 0x1, R9 ;  /* 0x0000000106061819 */ /* 0x000fe40000010209 */
[----:B0-----:R-:W-:Y:S02]  /*0d40*/  @P1 IADD3 R18, P0, R7, R18, RZ ;  /* 0x0000001207121210 */ /* 0x001fe40007f1e0ff */
[----:B------:R-:W-:Y:S02]  /*0d50*/  IADD3 R3, R3, 0x60, RZ ;  /* 0x0000006003037810 */ /* 0x000fe40007ffe0ff */
[----:B------:R-:W-:-:S02]  /*0d60*/  @P1 IADD3.X R19, R6, R19, RZ, P0, !PT ;  /* 0x0000001306131210 */ /* 0x000fc400007fe4ff */
[----:B---3--:R-:W-:-:S04]  /*0d70*/  @P1 IADD3 R4, P0, R7, R4, RZ ;  /* 0x0000000407041210 */ /* 0x008fc80007f1e0ff */
        /* <DEDUP_REMOVED lines=9> */
[----:B------:R-:W-:Y:S02]  /*0e10*/  ISETP.LT.U32.AND P0, PT, R0, 0x1c0, !P0 ;  /* 0x000001c00000780c */ /* 0x000fe40004701070 */
[----:B------:R-:W-:Y:S01]  /*0e20*/  CS2R R46, SRZ ;  /* 0x00000000002e7805 */ /* 0x000fe2000001ff00 */
[----:B------:R-:W-:Y:S01]  /*0e30*/  UMOV UR19, 0x3f800000 ;  /* 0x3f80000000137882 */ /* 0x000fe20000000000 */
[----:B------:R-:W5:Y:S04]  /*0e40*/  @P5 LDG.E R42, desc[UR14][R34.64] ;  /* 0x0000000e222a5981 */ /* 0x000f68000c1e1900 */
[----:B------:R-:W5:Y:S04]  /*0e50*/  @P5 LDG.E R51, desc[UR14][R32.64] ;  /* 0x0000000e20335981 */ /* 0x000f68000c1e1900 */
[----:B------:R-:W5:Y:S01]  /*0e60*/  @P4 LDG.E R49, desc[UR14][R28.64] ;  /* 0x0000000e1c314981 */ /* 0x000f62000c1e1900 */
[----:B------:R-:W0:Y:S01]  /*0e70*/  @P0 LDC.64 R14, c[0x0][0x288] ;  /* 0x0000a200ff0e0b82 */ /* 0x000e220000000a00 */
[----:B------:R-:W-:-:S02]  /*0e80*/  @P0 MOV R16, R10 ;  /* 0x0000000a00100202 */ /* 0x000fc40000000f00 */
[----:B------:R-:W5:Y:S01]  /*0e90*/  @P3 LDG.E R50, desc[UR14][R26.64] ;  /* 0x0000000e1a323981 */ /* 0x000f62000c1e1900 */
[----:B------:R-:W-:-:S03]  /*0ea0*/  @P0 MOV R17, R13 ;  /* 0x0000000d00110202 */ /* 0x000fc60000000f00 */
[----:B------:R-:W5:Y:S01]  /*0eb0*/  @P3 LDG.E R48, desc[UR14][R24.64] ;  /* 0x0000000e18303981 */ /* 0x000f62000c1e1900 */
[----:B------:R-:W1:Y:S03]  /*0ec0*/  @P0 LDC.64 R6, c[0x0][0x230] ;  /* 0x00008c00ff060b82 */ /* 0x000e660000000a00 */
[----:B------:R-:W5:Y:S01]  /*0ed0*/  @P2 LDG.E R46, desc[UR14][R20.64] ;  /* 0x0000000e142e2981 */ /* 0x000f62000c1e1900 */
[----:B------:R-:W-:Y:S03]  /*0ee0*/  BSSY B0, `(.L_x_388) ;  /* 0x0000052000007945 */ /* 0x000fe60003800000 */
[----:B------:R-:W5:Y:S04]  /*0ef0*/  @P1 LDG.E R47, desc[UR14][R18.64] ;  /* 0x0000000e122f1981 */ /* 0x000f68000c1e1900 */
[----:B------:R-:W5:Y:S01]  /*0f00*/  @P1 LDG.E R45, desc[UR14][R4.64] ;  /* 0x0000000e042d1981 */ /* 0x000f62000c1e1900 */
[----:B0-----:R-:W-:-:S02]  /*0f10*/  @P0 IMAD R3, R41, R14, RZ ;  /* 0x0000000e29030224 */ /* 0x001fc400078e02ff */
[----:B------:R-:W-:-:S04]  /*0f20*/  @P0 IMAD.WIDE.U32 R16, R60, R14, R16 ;  /* 0x0000000e3c100225 */ /* 0x000fc800078e0010 */
[----:B------:R-:W-:Y:S02]  /*0f30*/  @P0 IMAD R3, R60, R15, R3 ;  /* 0x0000000f3c030224 */ /* 0x000fe400078e0203 */
[----:B------:R-:W0:Y:S03]  /*0f40*/  @P0 LDC.64 R14, c[0x0][0x228] ;  /* 0x00008a00ff0e0b82 */ /* 0x000e260000000a00 */
[----:B------:R-:W-:Y:S02]  /*0f50*/  @P0 IADD3 R9, R17, R3, RZ ;  /* 0x0000000311090210 */ /* 0x000fe40007ffe0ff */
[C---:B------:R-:W-:Y:S02]  /*0f60*/  @P0 SHF.L.U32 R3, R16.reuse, 0x1, RZ ;  /* 0x0000000110030819 */ /* 0x040fe400000006ff */
[----:B------:R-:W-:Y:S02]  /*0f70*/  @P0 SHF.L.U64.HI R16, R16, 0x1, R9 ;  /* 0x0000000110100819 */ /* 0x000fe40000010209 */
[----:B-1----:R-:W-:-:S04]  /*0f80*/  @P0 IADD3 R6, P6, R3, R6, RZ ;  /* 0x0000000603060210 */ /* 0x002fc80007fde0ff */
        /* <DEDUP_REMOVED lines=25> */
[----:B0-----:R-:W-:-:S04]  /*1120*/  @!P0 IADD3 R14, P6, R9, R14, RZ ;  /* 0x0000000e090e8210 */ /* 0x001fc80007fde0ff */
[----:B------:R-:W-:Y:S02]  /*1130*/  @!P0 IADD3.X R15, R16, R15, RZ, P6, !PT ;  /* 0x0000000f100f8210 */ /* 0x000fe400037fe4ff */
[----:B------:R-:W-:Y:S02]  /*1140*/  MOV R16, UR12 ;  /* 0x0000000c00107c02 */ /* 0x000fe40008000f00 */
[----:B------:R-:W-:Y:S02]  /*1150*/  ISETP.NE.AND P6, PT, R56, RZ, PT ;  /* 0x000000ff3800720c */ /* 0x000fe40003fc5270 */
[----:B------:R-:W-:Y:S01]  /*1160*/  CS2R R40, SRZ ;  /* 0x0000000000287805 */ /* 0x000fe2000001ff00 */
[----:B------:R-:W-:Y:S01]  /*1170*/  HFMA2.MMA R9, -RZ, RZ, 0, 0 ;  /* 0x00000000ff097435 */ /* 0x000fe200000001ff */
[----:B------:R-:W5:Y:S04]  /*1180*/  @!P0 LDG.E R43, desc[UR14][R14.64] ;  /* 0x0000000e0e2b8981 */ /* 0x000f68000c1e1900 */
[----:B------:R-:W2:Y:S04]  /*1190*/  LDG.E.64 R16, desc[UR14][R16.64] ;  /* 0x0000000e10107981 */ /* 0x000ea8000c1e1b00 */
[----:B------:R-:W5:Y:S04]  /*11a0*/  @P4 LDG.E R41, desc[UR14][R30.64] ;  /* 0x0000000e1e294981 */ /* 0x000f68000c1e1900 */
[----:B------:R-:W3:Y:S04]  /*11b0*/  @P6 LDG.E R53, desc[UR14][R38.64] ;  /* 0x0000000e26356981 */ /* 0x000ee8000c1e1900 */
[----:B------:R-:W5:Y:S04]  /*11c0*/  @P6 LDG.E R52, desc[UR14][R36.64] ;  /* 0x0000000e24346981 */ /* 0x000f68000c1e1900 */
[----:B------:R-:W5:Y:S04]  /*11d0*/  @P2 LDG.E R40, desc[UR14][R22.64] ;  /* 0x0000000e16282981 */ /* 0x000f68000c1e1900 */
[----:B------:R0:W5:Y:S01]  /*11e0*/  @!P0 LDG.E R9, desc[UR14][R6.64] ;  /* 0x0000000e06098981 */ /* 0x000162000c1e1900 */
[----:B------:R-:W-:-:S02]  /*11f0*/  CS2R R4, SRZ ;  /* 0x0000000000047805 */ /* 0x000fc4000001ff00 */
[----:B0-----:R-:W-:Y:S02]  /*1200*/  CS2R R6, SRZ ;  /* 0x0000000000067805 */ /* 0x001fe4000001ff00 */
        /* <DEDUP_REMOVED lines=9> */
[----:B------:R-:W0:Y:S01]  /*12a0*/  @P0 MUFU.RSQ R16, R16 ;  /* 0x0000001000100308 */ /* 0x000e220000001400 */
[----:B------:R-:W-:-:S13]  /*12b0*/  PLOP3.LUT P0, PT, PT, PT, UP0, 0x80, 0x0 ;  /* 0x000000000000781c */ /* 0x000fda0003f0f008 */
[----:B0-----:R-:W-:Y:S02]  /*12c0*/  @P0 R2UR UR19, R16 ;  /* 0x00000000101302ca */ /* 0x001fe400000e0000 */
[----:B------:R-:W-:Y:S02]  /*12d0*/  ISETP.GT.U32.AND P0, PT, R0, 0x1bf, PT ;  /* 0x000001bf0000780c */ /* 0x000fe40003f04070 */
[----:B---3--:R-:W-:-:S11]  /*12e0*/  PRMT R18, R53, 0x7632, R18 ;  /* 0x0000763235127816 */ /* 0x008fd60000000012 */
        /* <DEDUP_REMOVED lines=9> */
[----:B------:R-:W2:Y:S04]  /*1380*/  LDG.E.U16 R4, desc[UR14][R16.64] ;  /* 0x0000000e10047981 */ /* 0x000ea8000c1e1500 */
[----:B------:R-:W3:Y:S04]  /*1390*/  @P0 LDG.E.U16 R19, desc[UR14][R14.64] ;  /* 0x0000000e0e130981 */ /* 0x000ee8000c1e1500 */
[----:B------:R-:W4:Y:S04]  /*13a0*/  @P0 LDG.E.U16 R8, desc[UR14][R14.64+0x2] ;  /* 0x0000020e0e080981 */ /* 0x000f28000c1e1500 */
[----:B------:R-:W4:Y:S01]  /*13b0*/  LDG.E.U16 R7, desc[UR14][R16.64+0x2] ;  /* 0x0000020e10077981 */ /* 0x000f22000c1e1500 */
[----:B--2---:R-:W-:-:S02]  /*13c0*/  SHF.L.U32 R4, R4, 0x10, RZ ;  /* 0x0000001004047819 */ /* 0x004fc400000006ff */
[----:B---3--:R-:W-:Y:S02]  /*13d0*/  @P0 SHF.L.U32 R5, R19, 0x10, RZ ;  /* 0x0000001013050819 */ /* 0x008fe400000006ff */
[----:B----4-:R-:W-:Y:S02]  /*13e0*/  @P0 SHF.L.U32 R6, R8, 0x10, RZ ;  /* 0x0000001008060819 */ /* 0x010fe400000006ff */
[----:B------:R-:W-:-:S07]  /*13f0*/  SHF.L.U32 R7, R7, 0x10, RZ ;  /* 0x0000001007077819 */ /* 0x000fce00000006ff */
.L_x_389:
[----:B------:R-:W-:Y:S05]  /*1400*/  BSYNC B0 ;  /* 0x0000000000007941 */ /* 0x000fea0003800000 */
.L_x_388:
        /* <DEDUP_REMOVED lines=29> */
.L_x_390:
[C---:B------:R-:W-:Y:S01]  /*15e0*/  PRMT R20, R42.reuse, 0x7632, R20 ;  /* 0x000076322a147816 */ /* 0x040fe20000000014 */
[----:B------:R-:W-:Y:S01]  /*15f0*/  FMUL.FTZ R19, R17, R4 ;  /* 0x0000000411137220 */ /* 0x000fe20000410000 */
[----:B------:R-:W-:Y:S01]  /*1600*/  SHF.L.U32 R21, R42, 0x10, RZ ;  /* 0x000000102a157819 */ /* 0x000fe200000006ff */
[----:B------:R-:W-:Y:S01]  /*1610*/  FMUL.FTZ R18, R14, R7 ;  /* 0x000000070e127220 */ /* 0x000fe20000410000 */
[----:B------:R-:W-:Y:S01]  /*1620*/  SHF.L.U32 R20, R20, 0x10, RZ ;  /* 0x0000001014147819 */ /* 0x000fe200000006ff */
[----:B------:R-:W-:Y:S01]  /*1630*/  FFMA.FTZ R16, R8, R19, RZ ;  /* 0x0000001308107223 */ /* 0x000fe200000100ff */
[----:B------:R-:W-:Y:S01]  /*1640*/  PRMT R22, R51, 0x7632, R22 ;  /* 0x0000763233167816 */ /* 0x000fe20000000016 */
[----:B------:R-:W-:Y:S01]  /*1650*/  FADD.FTZ R19, RZ, R19 ;  /* 0x00000013ff137221 */ /* 0x000fe20000010000 */
[----:B------:R-:W-:Y:S01]  /*1660*/  FADD.FTZ R21, R21, -UR18 ;  /* 0x8000001215157e21 */ /* 0x000fe20008010000 */
[----:B------:R-:W-:Y:S01]  /*1670*/  FADD.FTZ R24, R20, -UR18 ;  /* 0x8000001214187e21 */ /* 0x000fe20008010000 */
[----:B------:R-:W-:Y:S01]  /*1680*/  FFMA.FTZ R16, R15, R18, R16 ;  /* 0x000000120f107223 */ /* 0x000fe20000010010 */
[----:B------:R-:W-:Y:S01]  /*1690*/  SHF.L.U32 R20, R22, 0x10, RZ ;  /* 0x0000001016147819 */ /* 0x000fe200000006ff */
[----:B------:R-:W-:Y:S01]  /*16a0*/  FADD.FTZ R18, R18, R19 ;  /* 0x0000001312127221 */ /* 0x000fe20000010000 */
        /* <DEDUP_REMOVED lines=23> */
.L_x_391:
[----:B------:R-:W-:Y:S01]  /*1820*/  FADD.FTZ R8, RZ, R17 ;  /* 0x00000011ff087221 */ /* 0x000fe20000010000 */
[----:B------:R-:W-:Y:S01]  /*1830*/  FMUL.FTZ R25, R19, R4 ;  /* 0x0000000413197220 */ /* 0x000fe20000410000 */
[----:B------:R-:W-:Y:S01]  /*1840*/  FFMA.FTZ R38, R15, R14, RZ ;  /* 0x0000000e0f267223 */ /* 0x000fe200000100ff */
[----:B------:R-:W-:Y:S01]  /*1850*/  FADD.FTZ R15, RZ, R14 ;  /* 0x0000000eff0f7221 */ /* 0x000fe20000010000 */
[----:B------:R-:W-:Y:S01]  /*1860*/  FFMA.FTZ R23, R22, R19, R23 ;  /* 0x0000001316177223 */ /* 0x000fe20000010017 */
[--C-:B------:R-:W-:Y:S01]  /*1870*/  FADD.FTZ R17, R8, R19.reuse ;  /* 0x0000001308117221 */ /* 0x100fe20000010000 */
[----:B------:R-:W-:Y:S01]  /*1880*/  FFMA.FTZ R16, R22, R25, R16 ;  /* 0x0000001916107223 */ /* 0x000fe20000010010 */
[----:B------:R-:W-:Y:S01]  /*1890*/  FMUL.FTZ R14, R20, R7 ;  /* 0x00000007140e7220 */ /* 0x000fe20000410000 */
[----:B------:R-:W-:Y:S01]  /*18a0*/  PRMT R19, R41, 0x7632, R19 ;  /* 0x0000763229137816 */ /* 0x000fe20000000013 */
[----:B------:R-:W-:Y:S01]  /*18b0*/  FFMA.FTZ R38, R21, R20, R38 ;  /* 0x0000001415267223 */ /* 0x000fe20000010026 */
[----:B------:R-:W-:Y:S01]  /*18c0*/  FADD.FTZ R8, R15, R20 ;  /* 0x000000140f087221 */ /* 0x000fe20000010000 */
[----:B------:R-:W-:Y:S01]  /*18d0*/  FADD.FTZ R15, R18, R25 ;  /* 0x00000019120f7221 */ /* 0x000fe20000010000 */
[----:B------:R-:W-:Y:S01]  /*18e0*/  FFMA.FTZ R21, R21, R14, R16 ;  /* 0x0000000e15157223 */ /* 0x000fe20000010010 */
[----:B------:R-:W-:-:S02]  /*18f0*/  SHF.L.U32 R16, R41, 0x10, RZ ;  /* 0x0000001029107819 */ /* 0x000fc400000006ff */
        /* <DEDUP_REMOVED lines=29> */
.L_x_392:
[----:B------:R-:W-:Y:S01]  /*1ad0*/  FMUL.FTZ R22, R18, R4 ;  /* 0x0000000412167220 */ /* 0x000fe20000410000 */
[----:B------:R-:W-:Y:S01]  /*1ae0*/  FADD.FTZ R17, R17, R18 ;  /* 0x0000001211117221 */ /* 0x000fe20000010000 */
[----:B------:R-:W-:Y:S01]  /*1af0*/  FFMA.FTZ R18, R20, R18, R23 ;  /* 0x0000001214127223 */ /* 0x000fe20000010017 */
[----:B------:R-:W-:Y:S01]  /*1b00*/  SHF.L.U32 R24, R50, 0x10, RZ ;  /* 0x0000001032187819 */ /* 0x000fe200000006ff */
[--C-:B------:R-:W-:Y:S01]  /*1b10*/  FFMA.FTZ R23, R20, R22, R21.reuse ;  /* 0x0000001614177223 */ /* 0x100fe20000010015 */
[----:B------:R-:W-:Y:S01]  /*1b20*/  SHF.L.U32 R20, R19, 0x10, RZ ;  /* 0x0000001013147819 */ /* 0x000fe200000006ff */
[----:B------:R-:W-:Y:S01]  /*1b30*/  FADD.FTZ R15, R15, R22 ;  /* 0x000000160f0f7221 */ /* 0x000fe20000010000 */
[----:B------:R-:W-:Y:S01]  /*1b40*/  PRMT R21, R48, 0x7632, R21 ;  /* 0x0000763230157816 */ /* 0x000fe20000000015 */
        /* <DEDUP_REMOVED lines=26> */
.L_x_393:
[--C-:B------:R-:W-:Y:S01]  /*1cf0*/  FFMA.FTZ R28, R14, R24, R23.reuse ;  /* 0x000000180e1c7223 */ /* 0x100fe20000010017 */
[----:B------:R-:W-:Y:S01]  /*1d00*/  PRMT R23, R40, 0x7632, R23 ;  /* 0x0000763228177816 */ /* 0x000fe20000000017 */
        /* <DEDUP_REMOVED lines=34> */
.L_x_394:
        /* <DEDUP_REMOVED lines=34> */
.L_x_395:
[----:B------:R-:W-:Y:S01]  /*2150*/  PRMT R37, R3, 0x7632, R37 ;  /* 0x0000763203257816 */ /* 0x000fe20000000025 */
[----:B------:R-:W-:Y:S01]  /*2160*/  FFMA.FTZ R15, R26, R30, R15 ;  /* 0x0000001e1a0f7223 */ /* 0x000fe2000001000f */
[----:B------:R-:W-:Y:S01]  /*2170*/  FMUL.FTZ R31, R27, R4 ;  /* 0x000000041b1f7220 */ /* 0x000fe20000410000 */
[----:B------:R-:W-:Y:S01]  /*2180*/  SHF.L.U32 R36, R3, 0x10, RZ ;  /* 0x0000001003247819 */ /* 0x000fe200000006ff */
[----:B------:R-:W-:Y:S01]  /*2190*/  FADD.FTZ R30, R30, R29 ;  /* 0x0000001d1e1e7221 */ /* 0x000fe20000010000 */
[----:B------:R-:W-:Y:S01]  /*21a0*/  SHF.L.U32 R37, R37, 0x10, RZ ;  /* 0x0000001025257819 */ /* 0x000fe200000006ff */
[----:B------:R-:W-:Y:S01]  /*21b0*/  FMUL.FTZ R29, R28, R7 ;  /* 0x000000071c1d7220 */ /* 0x000fe20000410000 */
[----:B------:R-:W-:Y:S01]  /*21c0*/  FFMA.FTZ R15, R32, R31, R15 ;  /* 0x0000001f200f7223 */ /* 0x000fe2000001000f */
        /* <DEDUP_REMOVED lines=29> */
.L_x_396:
[----:B------:R-:W-:Y:S01]  /*23a0*/  FMUL.FTZ R30, R34, R4 ;  /* 0x00000004221e7220 */ /* 0x000fe20000410000 */
[----:B------:R-:W-:Y:S01]  /*23b0*/  FFMA.FTZ R38, R14, R16, R38 ;  /* 0x000000100e267223 */ /* 0x000fe20000010026 */
[----:B------:R-:W-:Y:S02]  /*23c0*/  SHF.L.U32 R39, R9, 0x10, RZ ;  /* 0x0000001009277819 */ /* 0x000fe400000006ff */
[----:B------:R-:W-:Y:S01]  /*23d0*/  FFMA.FTZ R15, R36, R30, R15 ;  /* 0x0000001e240f7223 */ /* 0x000fe2000001000f */
[----:B------:R-:W-:Y:S01]  /*23e0*/  FADD.FTZ R29, R29, R30 ;  /* 0x0000001e1d1d7221 */ /* 0x000fe20000010000 */
[----:B------:R-:W-:Y:S01]  /*23f0*/  FMUL.FTZ R30, R35, R7 ;  /* 0x00000007231e7220 */ /* 0x000fe20000410000 */
[----:B------:R-:W-:Y:S01]  /*2400*/  FADD.FTZ R39, R39, -UR18 ;  /* 0x8000001227277e21 */ /* 0x000fe20008010000 */
[----:B------:R-:W-:Y:S02]  /*2410*/  PRMT R31, R43, 0x7632, R31 ;  /* 0x000076322b1f7816 */ /* 0x000fe4000000001f */
[----:B------:R-:W-:Y:S01]  /*2420*/  FFMA.FTZ R14, R37, R30, R15 ;  /* 0x0000001e250e7223 */ /* 0x000fe2000001000f */
[--C-:B------:R-:W-:Y:S01]  /*2430*/  FADD.FTZ R15, R30, R29.reuse ;  /* 0x0000001d1e0f7221 */ /* 0x100fe20000010000 */
[----:B------:R-:W-:Y:S01]  /*2440*/  PRMT R29, R9, 0x7632, R29 ;  /* 0x00007632091d7816 */ /* 0x000fe2000000001d */
[----:B------:R-:W-:Y:S01]  /*2450*/  FMUL.FTZ R39, R39, UR19 ;  /* 0x0000001327277c20 */ /* 0x000fe20008410000 */
[----:B------:R-:W-:-:S02]  /*2460*/  SHF.L.U32 R31, R31, 0x10, RZ ;  /* 0x000000101f1f7819 */ /* 0x000fc400000006ff */
[----:B------:R-:W-:Y:S02]  /*2470*/  SHF.L.U32 R29, R29, 0x10, RZ ;  /* 0x000000101d1d7819 */ /* 0x000fe400000006ff */
[----:B------:R-:W-:-:S03]  /*2480*/  SHF.L.U32 R30, R43, 0x10, RZ ;  /* 0x000000102b1e7819 */ /* 0x000fc600000006ff */
[----:B------:R-:W-:-:S04]  /*2490*/  FADD.FTZ R29, R29, -UR18 ;  /* 0x800000121d1d7e21 */ /* 0x000fc80008010000 */
        /* <DEDUP_REMOVED lines=20> */
.L_x_397:
        /* <DEDUP_REMOVED lines=71> */
[----:B------:R-:W-:-:S02]  /*2a50*/  FADD.FTZ R15, R15, R37 ;  /* 0x000000250f0f7221 */ /* 0x000fc40000010000 */
[----:B------:R-:W0:Y:S01]  /*2a60*/  LDS.128 R36, [UR11+0x60] ;  /* 0x0000600bff247984 */ /* 0x000e220008000c00 */
[----:B-1----:R-:W-:Y:S01]  /*2a70*/  FADD.FTZ R14, R14, R16 ;  /* 0x000000100e0e7221 */ /* 0x002fe20000010000 */
[----:B------:R-:W-:-:S03]  /*2a80*/  FADD.FTZ R15, R15, R17 ;  /* 0x000000110f0f7221 */ /* 0x000fc60000010000 */
        /* <DEDUP_REMOVED lines=23> */
.L_x_399:
[----:B------:R-:W-:Y:S05]  /*2c00*/  BSYNC B0 ;  /* 0x0000000000007941 */ /* 0x000fea0003800000 */
.L_x_398:
        /* <DEDUP_REMOVED lines=79> */
.L_x_401:
[----:B------:R-:W-:Y:S05]  /*3100*/  BSYNC B0 ;  /* 0x0000000000007941 */ /* 0x000fea0003800000 */
.L_x_400:
        /* <DEDUP_REMOVED lines=20> */
.L_x_403:
[----:B------:R-:W-:Y:S05]  /*3250*/  BSYNC B0 ;  /* 0x0000000000007941 */ /* 0x000fea0003800000 */
.L_x_402:
        /* <DEDUP_REMOVED lines=50> */
.L_x_406:
[----:B------:R-:W2:Y:S04]  /*3580*/  LDG.E.STRONG.GPU R26, desc[UR14][R24.64] ;  /* 0x0000000e181a7981 */ /* 0x000ea8000c1ef900 */
[----:B--2---:R-:W-:Y:S01]  /*3590*/  CCTL.IVALL ;  /* 0x00000000ff00798f */ /* 0x004fe20002000000 */
[----:B------:R-:W-:Y:S05]  /*35a0*/  YIELD ;  /* 0x0000000000007946 */ /* 0x000fea0003800000 */
[----:B------:R-:W-:-:S13]  /*35b0*/  ISETP.NE.AND P6, PT, R26, R21, PT ;  /* 0x000000151a00720c */ /* 0x000fda0003fc5270 */
[----:B------:R-:W-:Y:S05]  /*35c0*/  @P6 BRA `(.L_x_406) ;  /* 0xfffffffc00ec6947 */ /* 0x000fea000383ffff */
.L_x_405:
        /* <DEDUP_REMOVED lines=19> */
.L_x_410:
        /* <DEDUP_REMOVED lines=116> */
.L_x_409:
        /* <DEDUP_REMOVED lines=62> */
.L_x_411:
[----:B------:R-:W-:-:S06]  /*4220*/  UISETP.NE.OR UP0, UPT, UR11, URZ, UP0 ;  /* 0x0000003f0b00728c */ /* 0x000fcc0008705670 */
[----:B------:R-:W-:-:S13]  /*4230*/  PLOP3.LUT P6, PT, PT, PT, UP0, 0x80, 0x0 ;  /* 0x000000000000781c */ /* 0x000fda0003fcf008 */
[----:B------:R-:W-:Y:S05]  /*4240*/  @!P6 BRA `(.L_x_407) ;  /* 0x00000000007ce947 */ /* 0x000fea0003800000 */
.L_x_408:
        /* <DEDUP_REMOVED lines=31> */
.L_x_407:
        /* <DEDUP_REMOVED lines=10> */
.L_x_413:
[----:B------:R-:W-:Y:S05]  /*44e0*/  BSYNC B0 ;  /* 0x0000000000007941 */ /* 0x000fea0003800000 */
.L_x_412:
        /* <DEDUP_REMOVED lines=17> */
.L_x_404:
        /* <DEDUP_REMOVED lines=40> */
.L_x_414:
        /* <DEDUP_REMOVED lines=12> */
[----:B------:R-:W-:-:S04]  /*4940*/  ULDC.64 UR12, c[0x0][0x210] ;  /* 0x00008400000c7ab9 */ /* 0x000fc80000000a00 */
[----:B------:R-:W-:Y:S01]  /*4950*/  IADD3 R21, R15, R21, RZ ;  /* 0x000000150f157210 */ /* 0x000fe20007ffe0ff */
[----:B------:R-:W-:Y:S01]  /*4960*/  FFMA.FTZ R15, R8, R22, R19 ;  /* 0x00000016080f7223 */ /* 0x000fe20000010013 */
[----:B------:R-:W-:-:S04]  /*4970*/  LEA R20, P0, R14, UR12, 0x1 ;  /* 0x0000000c0e147c11 */ /* 0x000fc8000f8008ff */
[----:B------:R-:W-:Y:S01]  /*4980*/  LEA.HI.X R21, R14, UR13, R21, 0x1, P0 ;  /* 0x0000000d0e157c11 */ /* 0x000fe200080f0c15 */
[----:B------:R-:W-:Y:S01]  /*4990*/  FFMA.FTZ R14, R36, R7, -R15 ;  /* 0x00000007240e7223 */ /* 0x000fe2000001080f */
[----:B------:R-:W-:-:S03]  /*49a0*/  FMUL.FTZ R15, R23, UR19 ;  /* 0x00000013170f7c20 */ /* 0x000fc60008410000 */
[----:B------:R-:W-:-:S05]  /*49b0*/  FMUL.FTZ R14, R14, UR19 ;  /* 0x000000130e0e7c20 */ /* 0x000fca0008410000 */
[----:B------:R-:W-:-:S05]  /*49c0*/  F2FP.BF16.F32.PACK_AB R15, R14, R15 ;  /* 0x0000000f0e0f723e */ /* 0x000fca00000010ff */
[----:B------:R0:W-:Y:S02]  /*49d0*/  STG.E desc[UR14][R20.64], R15 ;  /* 0x0000000f14007986 */ /* 0x0001e4000c10190e */
.L_x_416:
[----:B------:R-:W-:Y:S05]  /*49e0*/  BSYNC B0 ;  /* 0x0000000000007941 */ /* 0x000fea0003800000 */
.L_x_415:
[----:B------:R-:W-:Y:S01]  /*49f0*/  ISETP.NE.AND P6, PT, RZ, UR17, PT ;  /* 0x00000011ff007c0c */ /* 0x000fe2000bfc5270 */
[----:B------:R-:W-:Y:S01]  /*4a00*/  FADD.FTZ R26, R42, -UR18 ;  /* 0x800000122a1a7e21 */ /* 0x000fe20008010000 */
        /* <DEDUP_REMOVED lines=26> */
.L_x_417:
[----:B------:R-:W-:Y:S04]  /*4bb0*/  BSSY B0, `(.L_x_418) ;  /* 0x0000015000007945 */ /* 0x000fe80003800000 */
[----:B------:R-:W-:Y:S05]  /*4bc0*/  @!P5 BRA `(.L_x_419) ;  /* 0x00000000004cd947 */ /* 0x000fea0003800000 */
[----:B------:R-:W-:Y:S01]  /*4bd0*/  SHF.R.S32.HI R14, RZ, 0x1f, R65 ;  /* 0x0000001fff0e7819 */ /* 0x000fe20000011441 */
[----:B------:R-:W-:Y:S01]  /*4be0*/  ULDC.64 UR12, c[0x0][0x288] ;  /* 0x0000a200000c7ab9 */ /* 0x000fe20000000a00 */
[----:B0-----:R-:W-:Y:S01]  /*4bf0*/  MOV R15, R13 ;  /* 0x0000000d000f7202 */ /* 0x001fe20000000f00 */
[C-C-:B------:R-:W-:Y:S01]  /*4c00*/  FFMA.FTZ R26, R8.reuse, R26, R19.reuse ;  /* 0x0000001a081a7223 */ /* 0x140fe20000010013 */
[----:B------:R-:W-:Y:S01]  /*4c10*/  FFMA.FTZ R23, R8, R23, R19 ;  /* 0x0000001708177223 */ /* 0x000fe20000010013 */
[----:B------:R-:W-:Y:S01]  /*4c20*/  IMAD R20, R14, UR12, RZ ;  /* 0x0000000c0e147c24 */ /* 0x000fe2000f8e02ff */
[----:B------:R-:W-:Y:S01]  /*4c30*/  MOV R14, R10 ;  /* 0x0000000a000e7202 */ /* 0x000fe20000000f00 */
[----:B------:R-:W-:Y:S02]  /*4c40*/  FFMA.FTZ R26, R51, R4, -R26 ;  /* 0x00000004331a7223 */ /* 0x000fe4000001081a */
[C---:B------:R-:W-:Y:S02]  /*4c50*/  IMAD R21, R65.reuse, UR13, R20 ;  /* 0x0000000d41157c24 */ /* 0x040fe4000f8e0214 */
[----:B------:R-:W-:Y:S01]  /*4c60*/  IMAD.WIDE.U32 R14, R65, UR12, R14 ;  /* 0x0000000c410e7c25 */ /* 0x000fe2000f8e000e */
[----:B------:R-:W-:-:S04]  /*4c70*/  ULDC.64 UR12, c[0x0][0x210] ;  /* 0x00008400000c7ab9 */ /* 0x000fc80000000a00 */
[----:B------:R-:W-:Y:S01]  /*4c80*/  IADD3 R21, R15, R21, RZ ;  /* 0x000000150f157210 */ /* 0x000fe20007ffe0ff */
[----:B------:R-:W-:Y:S01]  /*4c90*/  FMUL.FTZ R15, R26, UR19 ;  /* 0x000000131a0f7c20 */ /* 0x000fe20008410000 */
[----:B------:R-:W-:-:S04]  /*4ca0*/  LEA R20, P0, R14, UR12, 0x1 ;  /* 0x0000000c0e147c11 */ /* 0x000fc8000f8008ff */
[----:B------:R-:W-:Y:S01]  /*4cb0*/  LEA.HI.X R21, R14, UR13, R21, 0x1, P0 ;  /* 0x0000000d0e157c11 */ /* 0x000fe200080f0c15 */
[----:B------:R-:W-:-:S04]  /*4cc0*/  FFMA.FTZ R14, R22, R7, -R23 ;  /* 0x00000007160e7223 */ /* 0x000fc80000010817 */
[----:B------:R-:W-:-:S05]  /*4cd0*/  FMUL.FTZ R14, R14, UR19 ;  /* 0x000000130e0e7c20 */ /* 0x000fca0008410000 */
[----:B------:R-:W-:-:S05]  /*4ce0*/  F2FP.BF16.F32.PACK_AB R15, R14, R15 ;  /* 0x0000000f0e0f723e */ /* 0x000fca00000010ff */
[----:B------:R1:W-:Y:S02]  /*4cf0*/  STG.E desc[UR14][R20.64], R15 ;  /* 0x0000000f14007986 */ /* 0x0003e4000c10190e */
.L_x_419:
[----:B------:R-:W-:Y:S05]  /*4d00*/  BSYNC B0 ;  /* 0x0000000000007941 */ /* 0x000fea0003800000 */
.L_x_418:
        /* <DEDUP_REMOVED lines=27> */
.L_x_420:
[----:B------:R-:W-:Y:S04]  /*4ec0*/  BSSY B0, `(.L_x_421) ;  /* 0x0000015000007945 */ /* 0x000fe80003800000 */
[----:B------:R-:W-:Y:S05]  /*4ed0*/  @!P4 BRA `(.L_x_422) ;  /* 0x00000000004cc947 */ /* 0x000fea0003800000 */
[----:B------:R-:W-:Y:S01]  /*4ee0*/  SHF.R.S32.HI R14, RZ, 0x1f, R64 ;  /* 0x0000001fff0e7819 */ /* 0x000fe20000011440 */
[----:B------:R-:W-:Y:S01]  /*4ef0*/  ULDC.64 UR12, c[0x0][0x288] ;  /* 0x0000a200000c7ab9 */ /* 0x000fe20000000a00 */
[----:B01----:R-:W-:Y:S01]  /*4f00*/  MOV R15, R13 ;  /* 0x0000000d000f7202 */ /* 0x003fe20000000f00 */
        /* <DEDUP_REMOVED lines=16> */
.L_x_422:
[----:B------:R-:W-:Y:S05]  /*5010*/  BSYNC B0 ;  /* 0x0000000000007941 */ /* 0x000fea0003800000 */
.L_x_421:
        /* <DEDUP_REMOVED lines=8> */
[----:B012---:R-:W-:Y:S01]  /*50a0*/  FFMA.FTZ R15, R25, R7, R6 ;  /* 0x00000007190f7223 */ /* 0x007fe20000010006 */
        /* <DEDUP_REMOVED lines=17> */
.L_x_423:
[----:B------:R-:W-:Y:S04]  /*51c0*/  BSSY B0, `(.L_x_424) ;  /* 0x0000015000007945 */ /* 0x000fe80003800000 */
[----:B------:R-:W-:Y:S05]  /*51d0*/  @!P3 BRA `(.L_x_425) ;  /* 0x00000000004cb947 */ /* 0x000fea0003800000 */
[----:B------:R-:W-:Y:S01]  /*51e0*/  SHF.R.S32.HI R14, RZ, 0x1f, R63 ;  /* 0x0000001fff0e7819 */ /* 0x000fe2000001143f */
[----:B------:R-:W-:Y:S01]  /*51f0*/  ULDC.64 UR12, c[0x0][0x288] ;  /* 0x0000a200000c7ab9 */ /* 0x000fe20000000a00 */
[----:B012---:R-:W-:Y:S01]  /*5200*/  MOV R15, R13 ;  /* 0x0000000d000f7202 */ /* 0x007fe20000000f00 */
        /* <DEDUP_REMOVED lines=16> */
.L_x_425:
[----:B------:R-:W-:Y:S05]  /*5310*/  BSYNC B0 ;  /* 0x0000000000007941 */ /* 0x000fea0003800000 */
.L_x_424:
[----:B------:R-:W-:Y:S01]  /*5320*/  SHF.L.U32 R32, R32, 0x10, RZ ;  /* 0x0000001020207819 */ /* 0x000fe200000006ff */
[----:B------:R-:W-:Y:S01]  /*5330*/  FADD.FTZ R40, R40, -UR18 ;  /* 0x8000001228287e21 */ /* 0x000fe20008010000 */
[----:B------:R-:W-:Y:S02]  /*5340*/  SHF.R.U32.HI R14, RZ, 0x2, R0 ;  /* 0x00000002ff0e7819 */ /* 0x000fe40000011600 */
[----:B------:R-:W-:Y:S01]  /*5350*/  SHF.L.U32 R25, R46, 0x10, RZ ;  /* 0x000000102e197819 */ /* 0x000fe200000006ff */
[----:B------:R-:W-:Y:S01]  /*5360*/  FADD.FTZ R27, R32, -UR18 ;  /* 0x80000012201b7e21 */ /* 0x000fe20008010000 */
[----:B------:R-:W-:Y:S01]  /*5370*/  SHF.L.U32 R26, R31, 0x10, RZ ;  /* 0x000000101f1a7819 */ /* 0x000fe200000006ff */
[----:B0123--:R-:W-:Y:S01]  /*5380*/  IMAD.WIDE.U32 R14, R14, 0x24924925, RZ ;  /* 0x249249250e0e7825 */ /* 0x00ffe200078e00ff */
[----:B------:R-:W-:-:S03]  /*5390*/  SHF.L.U32 R47, R47, 0x10, RZ ;  /* 0x000000102f2f7819 */ /* 0x000fc600000006ff */
        /* <DEDUP_REMOVED lines=22> */
.L_x_426:
[----:B------:R-:W-:Y:S04]  /*5500*/  BSSY B0, `(.L_x_427) ;  /* 0x0000015000007945 */ /* 0x000fe80003800000 */
[----:B------:R-:W-:Y:S05]  /*5510*/  @!P2 BRA `(.L_x_428) ;  /* 0x00000000004ca947 */ /* 0x000fea0003800000 */
[----:B------:R-:W-:Y:S01]  /*5520*/  SHF.R.S32.HI R20, RZ, 0x1f, R62 ;  /* 0x0000001fff147819 */ /* 0x000fe2000001143e */
[----:B------:R-:W-:Y:S01]  /*5530*/  ULDC.64 UR12, c[0x0][0x288] ;  /* 0x0000a200000c7ab9 */ /* 0x000fe20000000a00 */
[----:B------:R-:W-:Y:S01]  /*5540*/  MOV R21, R13 ;  /* 0x0000000d00157202 */ /* 0x000fe20000000f00 */
        /* <DEDUP_REMOVED lines=16> */
.L_x_428:
[----:B------:R-:W-:Y:S05]  /*5650*/  BSYNC B0 ;  /* 0x0000000000007941 */ /* 0x000fea0003800000 */
.L_x_427:
[----:B------:R-:W-:Y:S01]  /*5660*/  FADD.FTZ R26, R47, -UR18 ;  /* 0x800000122f1a7e21 */ /* 0x000fe20008010000 */
[----:B0-----:R-:W-:Y:S01]  /*5670*/  FADD.FTZ R23, R30, -UR18 ;  /* 0x800000121e177e21 */ /* 0x001fe20008010000 */
        /* <DEDUP_REMOVED lines=25> */
.L_x_429:
        /* <DEDUP_REMOVED lines=21> */
.L_x_431:
[----:B------:R-:W-:Y:S05]  /*5960*/  BSYNC B0 ;  /* 0x0000000000007941 */ /* 0x000fea0003800000 */
.L_x_430:
[----:B------:R-:W-:Y:S01]  /*5970*/  SHF.L.U32 R28, R28, 0x10, RZ ;  /* 0x000000101c1c7819 */ /* 0x000fe200000006ff */
[----:B------:R-:W-:Y:S01]  /*5980*/  FADD.FTZ R3, R3, -UR18 ;  /* 0x8000001203037e21 */ /* 0x000fe20008010000 */
[----:B------:R-:W-:Y:S01]  /*5990*/  IADD3 R29, R24, 0x60, RZ ;  /* 0x00000060181d7810 */ /* 0x000fe20007ffe0ff */
[----:B------:R-:W-:Y:S01]  /*59a0*/  ULDC.64 UR12, c[0x0][0x290] ;  /* 0x0000a400000c7ab9 */ /* 0x000fe20000000a00 */
[----:B------:R-:W-:Y:S01]  /*59b0*/  SHF.L.U32 R23, R44, 0x10, RZ ;  /* 0x000000102c177819 */ /* 0x000fe200000006ff */
        /* <DEDUP_REMOVED lines=24> */
.L_x_432:
[----:B------:R-:W-:Y:S01]  /*5b40*/  ISETP.GE.U32.AND P0, PT, R29, UR12, PT ;  /* 0x0000000c1d007c0c */ /* 0x000fe2000bf06070 */
[----:B------:R-:W-:Y:S03]  /*5b50*/  BSSY B0, `(.L_x_433) ;  /* 0x0000017000007945 */ /* 0x000fe60003800000 */
[----:B------:R-:W-:-:S04]  /*5b60*/  ISETP.GE.AND.EX P0, PT, R30, UR13, PT, P0 ;  /* 0x0000000d1e007c0c */ /* 0x000fc8000bf06300 */
[----:B------:R-:W-:-:S13]  /*5b70*/  ISETP.LT.U32.AND P0, PT, R0, 0x1c0, !P0 ;  /* 0x000001c00000780c */ /* 0x000fda0004701070 */
[----:B------:R-:W-:Y:S05]  /*5b80*/  @!P0 BRA `(.L_x_434) ;  /* 0x00000000004c8947 */ /* 0x000fea0003800000 */
[----:B------:R-:W-:Y:S01]  /*5b90*/  SHF.R.S32.HI R3, RZ, 0x1f, R60 ;  /* 0x0000001fff037819 */ /* 0x000fe2000001143c */
[----:B------:R-:W-:Y:S01]  /*5ba0*/  ULDC.64 UR20, c[0x0][0x288] ;  /* 0x0000a20000147ab9 */ /* 0x000fe20000000a00 */
[----:B------:R-:W-:Y:S02]  /*5bb0*/  MOV R14, R10 ;  /* 0x0000000a000e7202 */ /* 0x000fe40000000f00 */
[----:B0-----:R-:W-:Y:S01]  /*5bc0*/  MOV R15, R13 ;  /* 0x0000000d000f7202 */ /* 0x001fe20000000f00 */
        /* <DEDUP_REMOVED lines=11> */
[----:B------:R-:W-:Y:S01]  /*5c80*/  FMUL.FTZ R14, R14, UR19 ;  /* 0x000000130e0e7c20 */ /* 0x000fe20008410000 */
[----:B------:R-:W-:-:S05]  /*5c90*/  FMUL.FTZ R3, R3, UR19 ;  /* 0x0000001303037c20 */ /* 0x000fca0008410000 */
[----:B------:R-:W-:-:S05]  /*5ca0*/  F2FP.BF16.F32.PACK_AB R3, R3, R14 ;  /* 0x0000000e0303723e */ /* 0x000fca00000010ff */
[----:B------:R1:W-:Y:S02]  /*5cb0*/  STG.E desc[UR14][R20.64], R3 ;  /* 0x0000000314007986 */ /* 0x0003e4000c10190e */
.L_x_434:
[----:B------:R-:W-:Y:S05]  /*5cc0*/  BSYNC B0 ;  /* 0x0000000000007941 */ /* 0x000fea0003800000 */
.L_x_433:
        /* <DEDUP_REMOVED lines=14> */
[----:B-1----:R-:W-:Y:S01]  /*5db0*/  FMUL.FTZ R3, R5, -1.4426950216293334961 ;  /* 0xbfb8aa3b05037820 */ /* 0x002fe20000410000 */
[----:B0-----:R-:W-:-:S05]  /*5dc0*/  FMUL.FTZ R15, R6, -1.4426950216293334961 ;  /* 0xbfb8aa3b060f7820 */ /* 0x001fca0000410000 */
        /* <DEDUP_REMOVED lines=14> */
.L_x_435:
        /* <DEDUP_REMOVED lines=10> */
[----:B-1----:R-:W-:Y:S01]  /*5f50*/  FMUL.FTZ R3, R6, UR19 ;  /* 0x0000001306037c20 */ /* 0x002fe20008410000 */
        /* <DEDUP_REMOVED lines=8> */
.L_x_437:
[----:B------:R-:W-:Y:S05]  /*5fe0*/  BSYNC B0 ;  /* 0x0000000000007941 */ /* 0x000fea0003800000 */
.L_x_436:
[----:B------:R-:W-:Y:S01]  /*5ff0*/  ULDC UR11, c[0x0][0x10] ;  /* 0x00000400000b7ab9 */ /* 0x000fe20000000800 */
[----:B------:R-:W-:Y:S02]  /*6000*/  UIADD3 UR4, UR4, 0x1, URZ ;  /* 0x0000000104047890 */ /* 0x000fe4000fffe03f */
[----:B------:R-:W-:-:S04]  /*6010*/  UIADD3 UR6, UR11, UR6, URZ ;  /* 0x000000060b067290 */ /* 0x000fc8000fffe03f */
[----:B------:R-:W-:-:S06]  /*6020*/  UISETP.GE.AND UP0, UPT, UR6, UR5, UPT ;  /* 0x000000050600728c */ /* 0x000fcc000bf06270 */
[----:B------:R-:W-:-:S13]  /*6030*/  PLOP3.LUT P0, PT, PT, PT, UP0, 0x80, 0x0 ;  /* 0x000000000000781c */ /* 0x000fda0003f0f008 */
[----:B------:R-:W-:Y:S05]  /*6040*/  @!P0 BRA `(.L_x_438) ;  /* 0xffffffa400048947 */ /* 0x000fea000383ffff */
.L_x_387:
[----:B------:R-:W3:Y:S01]  /*6050*/  LDC R6, c[0x0][0xc] ;  /* 0x00000300ff067b82 */ /* 0x000ee20000000800 */
[----:B------:R-:W-:Y:S01]  /*6060*/  ISETP.NE.AND P1, PT, R0, RZ, PT ;  /* 0x000000ff0000720c */ /* 0x000fe20003f25270 */
[----:B------:R-:W-:Y:S06]  /*6070*/  BSSY B0, `(.L_x_439) ;  /* 0x0000011000007945 */ /* 0x000fec0003800000 */
[----:B------:R-:W4:Y:S08]  /*6080*/  LDC R7, c[0x0][0x10] ;  /* 0x00000400ff077b82 */ /* 0x000f300000000800 */
[----:B-12---:R-:W1:Y:S01]  /*6090*/  LDC.64 R2, c[0x0][0x258] ;  /* 0x00009600ff027b82 */ /* 0x006e620000000a00 */
[----:B---3--:R-:W-:-:S02]  /*60a0*/  ISETP.NE.AND P0, PT, R6, 0x1, PT ;  /* 0x000000010600780c */ /* 0x008fc40003f05270 */
[----:B----4-:R-:W-:-:S04]  /*60b0*/  SHF.L.U32 R4, R7, 0x1, RZ ;  /* 0x0000000107047819 */ /* 0x010fc800000006ff */
[----:B------:R-:W-:-:S05]  /*60c0*/  SEL R5, R4, RZ, P0 ;  /* 0x000000ff04057207 */ /* 0x000fca0000000000 */
[----:B-1----:R-:W-:Y:S01]  /*60d0*/  IMAD.WIDE.U32 R2, R5, 0x4, R2 ;  /* 0x0000000405027825 */ /* 0x002fe200078e0002 */
[----:B------:R-:W-:Y:S06]  /*60e0*/  @P1 BRA `(.L_x_440) ;  /* 0x0000000000241947 */ /* 0x000fec0003800000 */
        /* <DEDUP_REMOVED lines=9> */
.L_x_440:
[----:B------:R-:W-:Y:S05]  /*6180*/  BSYNC B0 ;  /* 0x0000000000007941 */ /* 0x000fea0003800000 */
.L_x_439:
[----:B------:R-:W2:Y:S01]  /*6190*/  S2UR UR4, SR_CTAID.X ;  /* 0x00000000000479c3 */ /* 0x000ea20000002500 */
[----:B------:R-:W-:Y:S02]  /*61a0*/  IADD3 R4, R6, -0x1, RZ ;  /* 0xffffffff06047810 */ /* 0x000fe40007ffe0ff */
[----:B-1----:R-:W-:-:S05]  /*61b0*/  IADD3 R5, R7, -0x1, RZ ;  /* 0xffffffff07057810 */ /* 0x002fca0007ffe0ff */
[----:B------:R-:W1:Y:S01]  /*61c0*/  S2UR UR5, SR_CTAID.Y ;  /* 0x00000000000579c3 */ /* 0x000e620000002600 */
[----:B--2---:R-:W-:-:S04]  /*61d0*/  ISETP.NE.AND P0, PT, R4, UR4, PT ;  /* 0x0000000404007c0c */ /* 0x004fc8000bf05270 */
[----:B-1----:R-:W-:-:S13]  /*61e0*/  ISETP.NE.OR P0, PT, R5, UR5, P0 ;  /* 0x0000000505007c0c */ /* 0x002fda0008705670 */
[----:B------:R-:W-:Y:S05]  /*61f0*/  @P0 EXIT ;  /* 0x000000000000094d */ /* 0x000fea0003800000 */
[----:B------:R-:W-:Y:S05]  /*6200*/  @P1 BRA `(.L_x_441) ;  /* 0x0000000000201947 */ /* 0x000fea0003800000 */
[----:B------:R-:W-:-:S05]  /*6210*/  IMAD R4, R6, R7, RZ ;  /* 0x0000000706047224 */ /* 0x000fca00078e02ff */
[----:B------:R-:W-:-:S13]  /*6220*/  ISETP.NE.AND P0, PT, R4, -0x1, PT ;  /* 0xffffffff0400780c */ /* 0x000fda0003f05270 */
[----:B------:R-:W-:Y:S05]  /*6230*/  @!P0 BRA `(.L_x_441) ;  /* 0x0000000000148947 */ /* 0x000fea0003800000 */
.L_x_442:
[----:B------:R-:W2:Y:S04]  /*6240*/  LDG.E.STRONG.GPU R5, desc[UR14][R2.64] ;  /* 0x0000000e02057981 */ /* 0x000ea8000c1ef900 */
[----:B--2---:R-:W-:Y:S01]  /*6250*/  CCTL.IVALL ;  /* 0x00000000ff00798f */ /* 0x004fe20002000000 */
[----:B------:R-:W-:Y:S05]  /*6260*/  YIELD ;  /* 0x0000000000007946 */ /* 0x000fea0003800000 */
[----:B------:R-:W-:-:S13]  /*6270*/  ISETP.NE.AND P0, PT, R5, R4, PT ;  /* 0x000000040500720c */ /* 0x000fda0003f05270 */
[----:B------:R-:W-:Y:S05]  /*6280*/  @P0 BRA `(.L_x_442) ;  /* 0xfffffffc00ec0947 */ /* 0x000fea000383ffff */
.L_x_441:
[----:B------:R-:W-:Y:S05]  /*6290*/  WARPSYNC.ALL ;  /* 0x0000000000007948 */ /* 0x000fea0003800000 */
[----:B------:R-:W1:Y:S01]  /*62a0*/  LDC.64 R22, c[0x0][0x288] ;  /* 0x0000a200ff167b82 */ /* 0x000e620000000a00 */
[----:B------:R-:W-:-:S07]  /*62b0*/  SHF.R.S32.HI R4, RZ, 0x1f, R0 ;  /* 0x0000001fff047819 */ /* 0x000fce0000011400 */
[----:B------:R-:W-:Y:S01]  /*62c0*/  BAR.SYNC.DEFER_BLOCKING 0x0 ;  /* 0x0000000000007b1d */ /* 0x000fe20000010000 */
[----:B-1----:R-:W-:-:S04]  /*62d0*/  LEA.HI R2, P0, R23, R22, RZ, 0x1 ;  /* 0x0000001617027211 */ /* 0x002fc800078108ff */
        /* <DEDUP_REMOVED lines=8> */
[----:B0-----:R-:W0:Y:S01]  /*6360*/  LDC.64 R14, c[0x0][0x218] ;  /* 0x00008600ff0e7b82 */ /* 0x001e220000000a00 */
        /* <DEDUP_REMOVED lines=11> */
.L_x_443:
[----:B------:R-:W-:-:S04]  /*6420*/  LEA R6, P0, R0, UR4, 0x2 ;  /* 0x0000000400067c11 */ /* 0x000fc8000f8010ff */
[----:B------:R-:W-:Y:S02]  /*6430*/  LEA.HI.X R7, R0, UR5, R7, 0x2, P0 ;  /* 0x0000000500077c11 */ /* 0x000fe400080f1407 */
[-C--:B------:R-:W-:Y:S02]  /*6440*/  LEA R8, P0, R25, R6.reuse, 0x2 ;  /* 0x0000000619087211 */ /* 0x080fe400078010ff */
[-C--:B------:R-:W-:Y:S01]  /*6450*/  LEA R12, P2, R27, R6.reuse, 0x2 ;  /* 0x000000061b0c7211 */ /* 0x080fe200078410ff */
[----:B--2---:R2:W3:Y:S01]  /*6460*/  LDG.E R2, desc[UR14][R6.64] ;  /* 0x0000000e06027981 */ /* 0x0044e2000c1e1900 */
[----:B------:R-:W-:Y:S02]  /*6470*/  LEA R10, P1, R22, R6, 0x2 ;  /* 0x00000006160a7211 */ /* 0x000fe400078210ff */
[C---:B------:R-:W-:Y:S02]  /*6480*/  IADD3.X R9, R7.reuse, R31, RZ, P0, !PT ;  /* 0x0000001f07097210 */ /* 0x040fe400007fe4ff */
[----:B------:R-:W-:-:S02]  /*6490*/  IADD3.X R13, R7, R29, RZ, P2, !PT ;  /* 0x0000001d070d7210 */ /* 0x000fc400017fe4ff */
[----:B------:R-:W-:Y:S02]  /*64a0*/  IADD3.X R11, R23, R7, RZ, P1, !PT ;  /* 0x00000007170b7210 */ /* 0x000fe40000ffe4ff */
[----:B------:R-:W3:Y:S04]  /*64b0*/  LDG.E R9, desc[UR14][R8.64] ;  /* 0x0000000e08097981 */ /* 0x000ee8000c1e1900 */
[----:B------:R-:W4:Y:S04]  /*64c0*/  LDG.E R10, desc[UR14][R10.64] ;  /* 0x0000000e0a0a7981 */ /* 0x000f28000c1e1900 */
[----:B------:R-:W4:Y:S01]  /*64d0*/  LDG.E R13, desc[UR14][R12.64] ;  /* 0x0000000e0c0d7981 */ /* 0x000f22000c1e1900 */
[----:B------:R-:W-:-:S02]  /*64e0*/  SHF.L.U32 R5, R0, 0x1, RZ ;  /* 0x0000000100057819 */ /* 0x000fc400000006ff */
[----:B------:R-:W-:-:S04]  /*64f0*/  IADD3 R0, R0, 0x1c0, RZ ;  /* 0x000001c000007810 */ /* 0x000fc80007ffe0ff */
[----:B------:R-:W-:Y:S02]  /*6500*/  ISETP.GT.U32.AND P0, PT, R25, R0, PT ;  /* 0x000000001900720c */ /* 0x000fe40003f04070 */
[----:B--2---:R-:W-:-:S04]  /*6510*/  SHF.R.S32.HI R7, RZ, 0x1f, R0 ;  /* 0x0000001fff077819 */ /* 0x004fc80000011400 */
[----:B------:R-:W-:Y:S02]  /*6520*/  ISETP.GT.AND.EX P0, PT, R18, R7, PT, P0 ;  /* 0x000000071200720c */ /* 0x000fe40003f04300 */
[----:B---3--:R-:W-:Y:S01]  /*6530*/  F2FP.BF16.F32.PACK_AB R19, R9, R2 ;  /* 0x000000020913723e */ /* 0x008fe200000010ff */
[----:B0-----:R-:W-:-:S04]  /*6540*/  IMAD.WIDE R2, R5, 0x2, R14 ;  /* 0x0000000205027825 */ /* 0x001fc800078e020e */
[----:B-1----:R-:W-:Y:S01]  /*6550*/  IMAD.WIDE R4, R5, 0x2, R16 ;  /* 0x0000000205047825 */ /* 0x002fe200078e0210 */
[----:B----4-:R-:W-:Y:S01]  /*6560*/  F2FP.BF16.F32.PACK_AB R21, R13, R10 ;  /* 0x0000000a0d15723e */ /* 0x010fe200000010ff */
[----:B------:R2:W-:Y:S04]  /*6570*/  STG.E desc[UR14][R2.64], R19 ;  /* 0x0000001302007986 */ /* 0x0005e8000c10190e */
[----:B------:R2:W-:Y:S01]  /*6580*/  STG.E desc[UR14][R4.64], R21 ;  /* 0x0000001504007986 */ /* 0x0005e2000c10190e */
[----:B------:R-:W-:Y:S05]  /*6590*/  @P0 BRA `(.L_x_443) ;  /* 0xfffffffc00a00947 */ /* 0x000fea000383ffff */
[----:B------:R-:W-:Y:S05]  /*65a0*/  EXIT ;  /* 0x000000000000794d */ /* 0x000fea0003800000 */
.L_x_444:
        /* <DEDUP_REMOVED lines=13> */
.L_x_5146:


//--------------------- .text._Z35group_norm_nhwc_bwd_one_pass_kernelI11Bf16IOBf16WLi256ELi56ELi448EEv26Group_norm_nhwc_bwd_params --------------------------
	.section	.text._Z35group_norm_nhwc_bwd_one_pass_kernelI11Bf16IOBf16WLi256ELi56ELi448EEv26Group_norm_nhwc_bwd_params,"ax",@progbits
	.align	128
        .global         _Z35group_norm_nhwc_bwd_one_pass_kernelI11Bf16IOBf16WLi256ELi56ELi448EEv26Group_norm_nhwc_bwd_params
        .type           _Z35group_norm_nhwc_bwd_one_pass_kernelI11Bf16IOBf16WLi256ELi56ELi448EEv26Group_norm_nhwc_bwd_params,@function
        .size           _Z35group_norm_nhwc_bwd_one_pass_kernelI11Bf16IOBf16WLi256ELi56ELi448EEv26Group_norm_nhwc_bwd_params,(.L_x_5147 - _Z35group_norm_nhwc_bwd_one_pass_kernelI11Bf16IOBf16WLi256ELi56ELi448EEv26Group_norm_nhwc_bwd_params)
        .other          _Z35group_norm_nhwc_bwd_one_pass_kernelI11Bf16IOBf16WLi256ELi56ELi448EEv26Group_norm_nhwc_bwd_params,@"STO_CUDA_ENTRY STV_DEFAULT"
_Z35group_norm_nhwc_bwd_one_pass_kernelI11Bf16IOBf16WLi256ELi56ELi448EEv26Group_norm_nhwc_bwd_params:
.text._Z35group_norm_nhwc_bwd_one_pass_kernelI11Bf16IOBf16WLi256ELi56ELi448EEv26Group_norm_nhwc_bwd_params:
        /* <DEDUP_REMOVED lines=14> */
[----:B------:R-:W1:Y:S01]  /*00e0*/  S2R R65, SR_LANEID ;  /* 0x0000000000417919 */ /* 0x000e620000000000 */
[----:B------:R-:W-:Y:S01]  /*00f0*/  LOP3.LUT R9, R9, 0xffffffbf, RZ, 0xc0, !PT ;  /* 0xffffffbf09097812 */ /* 0x000fe200078ec0ff */
[----:B------:R-:W-:Y:S01]  /*0100*/  IMAD.WIDE.U32 R4, R4, 0x24924925, RZ ;  /* 0x2492492504047825 */ /* 0x000fe200078e00ff */
[----:B------:R-:W-:Y:S01]  /*0110*/  UMOV UR5, 0x400 ;  /* 0x0000040000057882 */ /* 0x000fe20000000000 */
[----:B------:R-:W2:Y:S01]  /*0120*/  S2UR UR6, SR_CgaCtaId ;  /* 0x00000000000679c3 */ /* 0x000ea20000008800 */
[----:B------:R-:W-:Y:S01]  /*0130*/  HFMA2.MMA R64, -RZ, RZ, 0, 0 ;  /* 0x00000000ff407435 */ /* 0x000fe200000001ff */
[----:B------:R-:W-:Y:S01]  /*0140*/  IMAD R16, R5, -0x1c, R78 ;  /* 0xffffffe405107824 */ /* 0x000fe200078e024e */
[----:B------:R-:W-:-:S04]  /*0150*/  MOV R19, R79 ;  /* 0x0000004f00137202 */ /* 0x000fc80000000f00 */
[----:B------:R-:W-:Y:S01]  /*0160*/  SHF.L.U32 R16, R16, 0x1, RZ ;  /* 0x0000000110107819 */ /* 0x000fe200000006ff */
[----:B------:R-:W3:Y:S01]  /*0170*/  LDC R72, c[0x0][0x10] ;  /* 0x00000400ff487b82 */ /* 0x000ee20000000800 */
[----:B0-----:R-:W-:-:S07]  /*0180*/  IMAD R76, R3, UR7, R5 ;  /* 0x00000007034c7c24 */ /* 0x001fce000f8e0205 */
[----:B------:R-:W0:Y:S01]  /*0190*/  LDC R66, c[0x0][0xc] ;  /* 0x00000300ff427b82 */ /* 0x000e220000000800 */
[C---:B------:R-:W-:Y:S02]  /*01a0*/  IADD3 R0, R76.reuse, 0x30, RZ ;  /* 0x000000304c007810 */ /* 0x040fe40007ffe0ff */
[----:B------:R-:W-:Y:S01]  /*01b0*/  IADD3 R2, R76, 0x40, RZ ;  /* 0x000000404c027810 */ /* 0x000fe20007ffe0ff */
[----:B--2---:R-:W-:Y:S01]  /*01c0*/  ULEA UR5, UR6, UR5, 0x18 ;  /* 0x0000000506057291 */ /* 0x004fe2000f8ec03f */
[----:B------:R-:W-:Y:S02]  /*01d0*/  ISETP.LT.U32.AND P0, PT, R0, UR10, PT ;  /* 0x0000000a00007c0c */ /* 0x000fe4000bf01070 */
[----:B------:R-:W-:Y:S02]  /*01e0*/  SHF.R.S32.HI R0, RZ, 0x1f, R0 ;  /* 0x0000001fff007819 */ /* 0x000fe40000011400 */
[----:B------:R-:W-:Y:S02]  /*01f0*/  ISETP.LT.U32.AND P2, PT, R2, UR10, PT ;  /* 0x0000000a02007c0c */ /* 0x000fe4000bf41070 */
[----:B------:R-:W-:Y:S01]  /*0200*/  ISETP.LT.AND.EX P0, PT, R0, UR11, !P1, P0 ;  /* 0x0000000b00007c0c */ /* 0x000fe2000cf01300 */
[----:B---3--:R-:W-:Y:S01]  /*0210*/  IMAD R18, R72, UR7, R79 ;  /* 0x0000000748127c24 */ /* 0x008fe2000f8e024f */
[----:B------:R-:W-:-:S02]  /*0220*/  SHF.R.S32.HI R2, RZ, 0x1f, R2 ;  /* 0x0000001fff027819 */ /* 0x000fc40000011402 */
[----:B------:R-:W-:Y:S02]  /*0230*/  IADD3 R3, R76, 0x50, RZ ;  /* 0x000000504c037810 */ /* 0x000fe40007ffe0ff */
[----:B------:R-:W-:Y:S02]  /*0240*/  ISETP.LT.AND.EX P2, PT, R2, UR11, !P1, P2 ;  /* 0x0000000b02007c0c */ /* 0x000fe4000cf41320 */
[----:B------:R-:W-:Y:S02]  /*0250*/  ISETP.LT.U32.AND P3, PT, R3, UR10, PT ;  /* 0x0000000a03007c0c */ /* 0x000fe4000bf61070 */
[----:B------:R-:W-:Y:S02]  /*0260*/  SHF.R.S32.HI R3, RZ, 0x1f, R3 ;  /* 0x0000001fff037819 */ /* 0x000fe40000011403 */
[----:B------:R-:W-:Y:S02]  /*0270*/  IADD3 R0, R76, 0x60, RZ ;  /* 0x000000604c007810 */ /* 0x000fe40007ffe0ff */
[----:B------:R-:W-:-:S02]  /*0280*/  @P0 LOP3.LUT R9, R9, 0x40, RZ, 0xfc, !PT ;  /* 0x0000004009090812 */ /* 0x000fc400078efcff */
[----:B------:R-:W-:Y:S02]  /*0290*/  ISETP.LT.AND.EX P0, PT, R3, UR11, !P1, P3 ;  /* 0x0000000b03007c0c */ /* 0x000fe4000cf01330 */
[----:B------:R-:W-:Y:S02]  /*02a0*/  LOP3.LUT R9, R9, 0xffffffdf, RZ, 0xc0, !PT ;  /* 0xffffffdf09097812 */ /* 0x000fe400078ec0ff */
[----:B------:R-:W-:Y:S02]  /*02b0*/  ISETP.LT.U32.AND P3, PT, R0, UR10, PT ;  /* 0x0000000a00007c0c */ /* 0x000fe4000bf61070 */
[----:B------:R-:W-:Y:S02]  /*02c0*/  SHF.R.S32.HI R0, RZ, 0x1f, R0 ;  /* 0x0000001fff007819 */ /* 0x000fe40000011400 */
[----:B------:R-:W-:Y:S02]  /*02d0*/  @P2 LOP3.LUT R9, R9, 0x20, RZ, 0xfc, !PT ;  /* 0x0000002009092812 */ /* 0x000fe400078efcff */
[----:B------:R-:W-:-:S02]  /*02e0*/  IADD3 R2, R76, 0x70, RZ ;  /* 0x000000704c027810 */ /* 0x000fc40007ffe0ff */
        /* <DEDUP_REMOVED lines=10> */
[----:B------:R-:W-:Y:S02]  /*0390*/  IADD3 R0, R76, 0x90, RZ ;  /* 0x000000904c007810 */ /* 0x000fe40007ffe0ff */
[----:B------:R-:W-:-:S02]  /*03a0*/  @P3 LOP3.LUT R9, R9, 0x8, RZ, 0xfc, !PT ;  /* 0x0000000809093812 */ /* 0x000fc400078efcff */
[----:B------:R-:W-:Y:S02]  /*03b0*/  ISETP.LT.AND.EX P0, PT, R3, UR11, !P1, P0 ;  /* 0x0000000b03007c0c */ /* 0x000fe4000cf01300 */
[----:B------:R-:W-:Y:S02]  /*03c0*/  LOP3.LUT R9, R9, 0xfffffffb, RZ, 0xc0, !PT ;  /* 0xfffffffb09097812 */ /* 0x000fe400078ec0ff */
[----:B------:R-:W-:Y:S02]  /*03d0*/  SHF.R.S32.HI R3, RZ, 0x1f, R0 ;  /* 0x0000001fff037819 */ /* 0x000fe40000011400 */
[----:B------:R-:W-:Y:S02]  /*03e0*/  ISETP.LT.U32.AND P5, PT, R0, UR10, PT ;  /* 0x0000000a00007c0c */ /* 0x000fe4000bfa1070 */
[C---:B------:R-:W-:Y:S02]  /*03f0*/  IADD3 R2, R76.reuse, 0xa0, RZ ;  /* 0x000000a04c027810 */ /* 0x040fe40007ffe0ff */
[----:B------:R-:W-:-:S02]  /*0400*/  IADD3 R0, R76, 0xb0, RZ ;  /* 0x000000b04c007810 */ /* 0x000fc40007ffe0ff */
[----:B------:R-:W-:Y:S02]  /*0410*/  @P2 LOP3.LUT R9, R9, 0x4, RZ, 0xfc, !PT ;  /* 0x0000000409092812 */ /* 0x000fe400078efcff */
[----:B------:R-:W-:Y:S02]  /*0420*/  ISETP.LT.AND.EX P5, PT, R3, UR11, !P1, P5 ;  /* 0x0000000b03007c0c */ /* 0x000fe4000cfa1350 */
[----:B------:R-:W-:Y:S02]  /*0430*/  SHF.R.S32.HI R3, RZ, 0x1f, R2 ;  /* 0x0000001fff037819 */ /* 0x000fe40000011402 */
[----:B------:R-:W-:Y:S02]  /*0440*/  ISETP.LT.U32.AND P4, PT, R2, UR10, PT ;  /* 0x0000000a02007c0c */ /* 0x000fe4000bf81070 */
[----:B------:R-:W-:Y:S02]  /*0450*/  SHF.R.S32.HI R2, RZ, 0x1f, R0 ;  /* 0x0000001fff027819 */ /* 0x000fe40000011400 */
[----:B------:R-:W-:-:S02]  /*0460*/  ISETP.LT.U32.AND P3, PT, R0, UR10, PT ;  /* 0x0000000a00007c0c */ /* 0x000fc4000bf61070 */
[----:B------:R-:W-:Y:S02]  /*0470*/  LOP3.LUT R9, R9, 0xfffffffd, RZ, 0xc0, !PT ;  /* 0xfffffffd09097812 */ /* 0x000fe400078ec0ff */
[----:B------:R-:W-:Y:S02]  /*0480*/  ISETP.LT.AND.EX P4, PT, R3, UR11, !P1, P4 ;  /* 0x0000000b03007c0c */ /* 0x000fe4000cf81340 */
[----:B------:R-:W-:Y:S02]  /*0490*/  ISETP.LT.AND.EX P3, PT, R2, UR11, !P1, P3 ;  /* 0x0000000b02007c0c */ /* 0x000fe4000cf61330 */
[----:B------:R-:W-:Y:S01]  /*04a0*/  @P0 LOP3.LUT R9, R9, 0x2, RZ, 0xfc, !PT ;  /* 0x0000000209090812 */ /* 0x000fe200078efcff */
[----:B------:R-:W2:Y:S01]  /*04b0*/  LDC.64 R2, c[0x0][0x288] ;  /* 0x0000a200ff027b82 */ /* 0x000ea20000000a00 */
[----:B------:R-:W-:Y:S02]  /*04c0*/  SHF.R.S32.HI R77, RZ, 0x1f, R76 ;  /* 0x0000001fff4d7819 */ /* 0x000fe4000001144c */
[----:B------:R-:W-:-:S02]  /*04d0*/  ISETP.LT.U32.AND P0, PT, R76, UR10, PT ;  /* 0x0000000a4c007c0c */ /* 0x000fc4000bf01070 */
[C---:B------:R-:W-:Y:S02]  /*04e0*/  IADD3 R75, R76.reuse, 0x10, RZ ;  /* 0x000000104c4b7810 */ /* 0x040fe40007ffe0ff */
[----:B------:R-:W-:Y:S02]  /*04f0*/  ISETP.LT.AND.EX P0, PT, R77, UR11, !P1, P0 ;  /* 0x0000000b4d007c0c */ /* 0x000fe4000cf01300 */
[----:B------:R-:W-:Y:S02]  /*0500*/  LOP3.LUT R9, R9, 0xffffff7f, RZ, 0xc0, !PT ;  /* 0xffffff7f09097812 */ /* 0x000fe400078ec0ff */
[----:B------:R-:W-:Y:S02]  /*0510*/  IADD3 R74, R76, 0x20, RZ ;  /* 0x000000204c4a7810 */ /* 0x000fe40007ffe0ff */
[----:B------:R-:W-:Y:S02]  /*0520*/  SHF.R.S32.HI R73, RZ, 0x1f, R75 ;  /* 0x0000001fff497819 */ /* 0x000fe4000001144b */
[----:B------:R-:W-:-:S02]  /*0530*/  ISETP.LT.U32.AND P2, PT, R75, UR10, PT ;  /* 0x0000000a4b007c0c */ /* 0x000fc4000bf41070 */
[----:B------:R-:W-:Y:S02]  /*0540*/  SHF.R.S32.HI R67, RZ, 0x1f, R74 ;  /* 0x0000001fff437819 */ /* 0x000fe4000001144a */
[----:B------:R-:W-:Y:S02]  /*0550*/  ISETP.LT.AND.EX P2, PT, R73, UR11, !P1, P2 ;  /* 0x0000000b49007c0c */ /* 0x000fe4000cf41320 */
[----:B------:R-:W-:Y:S02]  /*0560*/  @P0 LOP3.LUT R9, R9, 0x80, RZ, 0xfc, !PT ;  /* 0x0000008009090812 */ /* 0x000fe400078efcff */
[----:B------:R-:W-:Y:S01]  /*0570*/  ISETP.LT.U32.AND P0, PT, R74, UR10, PT ;  /* 0x0000000a4a007c0c */ /* 0x000fe2000bf01070 */
[----:B------:R-:W-:Y:S01]  /*0580*/  ULDC.U8 UR10, c[0x0][0x2a4] ;  /* 0x0000a900000a7ab9 */ /* 0x000fe20000000000 */
[----:B--2---:R-:W-:Y:S02]  /*0590*/  LEA R7, R3, R3, 0x1 ;  /* 0x0000000303077211 */ /* 0x004fe400078e08ff */
[----:B------:R-:W-:-:S02]  /*05a0*/  ISETP.LT.AND.EX P1, PT, R67, UR11, !P1, P0 ;  /* 0x0000000b43007c0c */ /* 0x000fc4000cf21300 */
[----:B------:R-:W-:Y:S02]  /*05b0*/  LEA.HI R15, P0, R3, R2, RZ, 0x1 ;  /* 0x00000002030f7211 */ /* 0x000fe400078108ff */
[----:B0-----:R-:W-:Y:S02]  /*05c0*/  LOP3.LUT R17, R66, 0x3, RZ, 0xc0, !PT ;  /* 0x0000000342117812 */ /* 0x001fe400078ec0ff */
[----:B------:R-:W-:Y:S01]  /*05d0*/  IADD3.X R0, RZ, R3, RZ, P0, !PT ;  /* 0x00000003ff007210 */ /* 0x000fe200007fe4ff */
[----:B------:R-:W-:Y:S01]  /*05e0*/  IMAD.WIDE.U32 R2, R2, 0x3, RZ ;  /* 0x0000000302027825 */ /* 0x000fe200078e00ff */
[----:B------:R-:W-:Y:S02]  /*05f0*/  IADD3 R12, R76, 0xf0, RZ ;  /* 0x000000f04c0c7810 */ /* 0x000fe40007ffe0ff */
[----:B------:R-:W-:Y:S02]  /*0600*/  SHF.R.S64 R15, R15, 0x1, R0 ;  /* 0x000000010f0f7819 */ /* 0x000fe40000001000 */
[----:B------:R-:W-:-:S02]  /*0610*/  IADD3 R7, R3, R7, RZ ;  /* 0x0000000703077210 */ /* 0x000fc40007ffe0ff */
[----:B------:R-:W-:Y:S02]  /*0620*/  SHF.R.S32.HI R3, RZ, 0x1f, R78 ;  /* 0x0000001fff037819 */ /* 0x000fe4000001144e */
[----:B------:R-:W-:Y:S02]  /*0630*/  LEA.HI R14, P0, R7, R2, RZ, 0x1 ;  /* 0x00000002070e7211 */ /* 0x000fe400078108ff */
[----:B------:R-:W-:Y:S02]  /*0640*/  LEA.HI R3, R3, R78, RZ, 0x5 ;  /* 0x0000004e03037211 */ /* 0x000fe400078f28ff */
[----:B------:R-:W-:Y:S02]  /*0650*/  IADD3.X R7, RZ, R7, RZ, P0, !PT ;  /* 0x00000007ff077210 */ /* 0x000fe400007fe4ff */
[----:B------:R-:W-:Y:S02]  /*0660*/  SHF.R.S32.HI R3, RZ, 0x5, R3 ;  /* 0x00000005ff037819 */ /* 0x000fe40000011403 */
[----:B------:R-:W-:-:S02]  /*0670*/  SHF.R.S32.HI R0, RZ, 0x1, R0 ;  /* 0x00000001ff007819 */ /* 0x000fc40000011400 */
[--C-:B------:R-:W-:Y:S02]  /*0680*/  SHF.R.S64 R14, R14, 0x1, R7.reuse ;  /* 0x000000010e0e7819 */ /* 0x100fe40000001007 */
[----:B------:R-:W-:Y:S02]  /*0690*/  SHF.R.S32.HI R5, RZ, 0x1, R7 ;  /* 0x00000001ff057819 */ /* 0x000fe40000011407 */
[----:B------:R-:W-:Y:S02]  /*06a0*/  LEA R13, R3, UR5, 0x3 ;  /* 0x00000005030d7c11 */ /* 0x000fe4000f8e18ff */
[----:B------:R-:W-:Y:S02]  /*06b0*/  SHF.L.U64.HI R11, R15, 0x2, R0 ;  /* 0x000000020f0b7819 */ /* 0x000fe40000010200 */
[----:B-1----:R-:W-:-:S07]  /*06c0*/  SHF.L.U64.HI R10, R14, 0x2, R5 ;  /* 0x000000020e0a7819 */ /* 0x002fce0000010205 */
.L_x_528:
[----:B0-----:R-:W0:Y:S01]  /*06d0*/  LDC R6, c[0x0][0x2a0] ;  /* 0x0000a800ff067b82 */ /* 0x001e220000000800 */
[----:B------:R-:W-:Y:S01]  /*06e0*/  LOP3.LUT P6, RZ, R9, 0x80, RZ, 0xc0, !PT ;  /* 0x0000008009ff7812 */ /* 0x000fe200078cc0ff */
[----:B------:R-:W-:Y:S01]  /*06f0*/  ULDC.64 UR12, c[0x0][0x298] ;  /* 0x0000a600000c7ab9 */ /* 0x000fe20000000a00 */
[----:B------:R-:W-:Y:S02]  /*0700*/  P2R R93, PR, RZ, 0x4 ;  /* 0x00000004ff5d7803 */ /* 0x000fe40000000000 */
[----:B------:R-:W-:Y:S02]  /*0710*/  IADD3 R85, R76, 0xc0, RZ ;  /* 0x000000c04c557810 */ /* 0x000fe40007ffe0ff */
[----:B------:R-:W-:Y:S01]  /*0720*/  MOV R8, RZ ;  /* 0x000000ff00087202 */ /* 0x000fe20000000f00 */
[----:B------:R-:W1:Y:S01]  /*0730*/  @P2 LDC.64 R70, c[0x0][0x230] ;  /* 0x00008c00ff462b82 */ /* 0x000e620000000a00 */
[----:B------:R-:W-:-:S07]  /*0740*/  P2R R26, PR, RZ, 0x20 ;  /* 0x00000020ff1a7803 */ /* 0x000fce0000000000 */
[----:B------:R-:W2:Y:S01]  /*0750*/  @P6 LDC.64 R82, c[0x0][0x230] ;  /* 0x00008c00ff526b82 */ /* 0x000ea20000000a00 */
[----:B0-----:R-:W-:-:S07]  /*0760*/  IABS R7, R6 ;  /* 0x0000000600077213 */ /* 0x001fce0000000000 */
[----:B------:R-:W0:Y:S01]  /*0770*/  @P1 LDC.64 R60, c[0x0][0x230] ;  /* 0x00008c00ff3c1b82 */ /* 0x000e220000000a00 */
[----:B------:R-:W3:Y:S07]  /*0780*/  I2F.RP R0, R7 ;  /* 0x0000000700007306 */ /* 0x000eee0000209400 */
[----:B------:R-:W4:Y:S08]  /*0790*/  @P5 LDC.64 R32, c[0x0][0x230] ;  /* 0x00008c00ff205b82 */ /* 0x000f300000000a00 */
[----:B------:R-:W4:Y:S01]  /*07a0*/  @P4 LDC.64 R28, c[0x0][0x230] ;  /* 0x00008c00ff1c4b82 */ /* 0x000f220000000a00 */
[----:B---3--:R-:W3:Y:S07]  /*07b0*/  MUFU.RCP R0, R0 ;  /* 0x0000000000007308 */ /* 0x008eee0000001000 */
[----:B------:R-:W4:Y:S01]  /*07c0*/  @P3 LDC.64 R22, c[0x0][0x230] ;  /* 0x00008c00ff163b82 */ /* 0x000f220000000a00 */
[----:B---3--:R-:W-:-:S04]  /*07d0*/  IADD3 R2, R0, 0xffffffe, RZ ;  /* 0x0ffffffe00027810 */ /* 0x008fc80007ffe0ff */
[----:B------:R3:W1:Y:S02]  /*07e0*/  F2I.FTZ.U32.TRUNC.NTZ R3, R2 ;  /* 0x0000000200037305 */ /* 0x000664000021f000 */
[----:B---3--:R-:W-:Y:S02]  /*07f0*/  MOV R2, RZ ;  /* 0x000000ff00027202 */ /* 0x008fe40000000f00 */
[----:B-1----:R-:W-:-:S05]  /*0800*/  IADD3 R4, RZ, -R3, RZ ;  /* 0x80000003ff047210 */ /* 0x002fca0007ffe0ff */
[----:B------:R-:W-:Y:S01]  /*0810*/  IMAD R5, R4, R7, RZ ;  /* 0x0000000704057224 */ /* 0x000fe200078e02ff */
[----:B------:R-:W-:-:S03]  /*0820*/  IABS R4, R19 ;  /* 0x0000001300047213 */ /* 0x000fc60000000000 */
[----:B------:R-:W-:-:S06]  /*0830*/  IMAD.HI.U32 R3, R3, R5, R2 ;  /* 0x0000000503037227 */ /* 0x000fcc00078e0002 */
        /* <DEDUP_REMOVED lines=10> */
[----:B------:R-:W-:Y:S02]  /*08e0*/  LOP3.LUT R0, R19, R6, RZ, 0x3c, !PT ;  /* 0x0000000613007212 */ /* 0x000fe400078e3cff */
[----:B------:R-:W-:-:S09]  /*08f0*/  IADD3 R7, R76, 0x30, RZ ;  /* 0x000000304c077810 */ /* 0x000fd20007ffe0ff */
[----:B------:R-:W-:Y:S02]  /*0900*/  @P0 IADD3 R3, R3, 0x1, RZ ;  /* 0x0000000103030810 */ /* 0x000fe40007ffe0ff */
[----:B------:R-:W-:-:S13]  /*0910*/  ISETP.GE.AND P0, PT, R19, RZ, PT ;  /* 0x000000ff1300720c */ /* 0x000fda0003f06270 */
[----:B------:R-:W-:Y:S02]  /*0920*/  @!P0 IADD3 R5, -R5, RZ, RZ ;  /* 0x000000ff05058210 */ /* 0x000fe40007ffe1ff */
[----:B------:R-:W-:Y:S02]  /*0930*/  ISETP.GE.AND P0, PT, R0, RZ, PT ;  /* 0x000000ff0000720c */ /* 0x000fe40003f06270 */
[----:B------:R-:W-:-:S11]  /*0940*/  LOP3.LUT R0, RZ, R6, RZ, 0x33, !PT ;  /* 0x00000006ff007212 */ /* 0x000fd600078e33ff */
[----:B------:R-:W-:Y:S02]  /*0950*/  @!P0 IADD3 R3, -R3, RZ, RZ ;  /* 0x000000ff03038210 */ /* 0x000fe40007ffe1ff */
[----:B------:R-:W-:-:S04]  /*0960*/  ISETP.NE.AND P0, PT, R6, RZ, PT ;  /* 0x000000ff0600720c */ /* 0x000fc80003f05270 */
[C---:B------:R-:W-:Y:S02]  /*0970*/  SEL R27, R0.reuse, R5, !P0 ;  /* 0x00000005001b7207 */ /* 0x040fe40004000000 */
[----:B------:R-:W1:Y:S01]  /*0980*/  @P6 LDC.64 R4, c[0x0][0x288] ;  /* 0x0000a200ff046b82 */ /* 0x000e620000000a00 */
[----:B------:R-:W-:Y:S02]  /*0990*/  SEL R3, R0, R3, !P0 ;  /* 0x0000000300037207 */ /* 0x000fe40004000000 */
[----:B------:R-:W-:Y:S01]  /*09a0*/  IMAD R113, R27, 0x38, RZ ;  /* 0x000000381b717824 */ /* 0x000fe200078e02ff */
[----:B------:R-:W-:-:S04]  /*09b0*/  SHF.R.S32.HI R0, RZ, 0x1f, R16 ;  /* 0x0000001fff007819 */ /* 0x000fc80000011410 */
        /* <DEDUP_REMOVED lines=8> */
[----:B-1----:R-:W-:-:S03]  /*0a40*/  @P6 IMAD R0, R77, R4, RZ ;  /* 0x000000044d006224 */ /* 0x002fc600078e02ff */
[----:B------:R-:W-:Y:S01]  /*0a50*/  IADD3 R111, R109, R111, RZ ;  /* 0x0000006f6d6f7210 */ /* 0x000fe20007ffe0ff */
[C---:B------:R-:W-:Y:S02]  /*0a60*/  @P6 IMAD R5, R76.reuse, R5, R0 ;  /* 0x000000054c056224 */ /* 0x040fe400078e0200 */
[----:B------:R-:W-:-:S05]  /*0a70*/  @P6 IMAD.WIDE.U32 R2, R76, R4, R110 ;  /* 0x000000044c026225 */ /* 0x000fca00078e006e */
[----:B------:R-:W-:Y:S02]  /*0a80*/  @P6 IADD3 R3, R3, R5, RZ ;  /* 0x0000000503036210 */ /* 0x000fe40007ffe0ff */
[----:B------:R-:W1:Y:S01]  /*0a90*/  @P6 LDC.64 R4, c[0x0][0x228] ;  /* 0x00008a00ff046b82 */ /* 0x000e620000000a00 */
[C---:B------:R-:W-:Y:S02]  /*0aa0*/  @P6 SHF.L.U32 R81, R2.reuse, 0x1, RZ ;  /* 0x0000000102516819 */ /* 0x040fe400000006ff */
[----:B------:R-:W-:Y:S02]  /*0ab0*/  @P6 SHF.L.U64.HI R2, R2, 0x1, R3 ;  /* 0x0000000102026819 */ /* 0x000fe40000010203 */
[----:B--2---:R-:W-:Y:S02]  /*0ac0*/  @P6 IADD3 R82, P0, R81, R82, RZ ;  /* 0x0000005251526210 */ /* 0x004fe40007f1e0ff */
[----:B------:R-:W-:Y:S02]  /*0ad0*/  @P2 MOV R3, R111 ;  /* 0x0000006f00032202 */ /* 0x000fe40000000f00 */
[----:B------:R-:W-:-:S02]  /*0ae0*/  @P6 IADD3.X R83, R2, R83, RZ, P0, !PT ;  /* 0x0000005302536210 */ /* 0x000fc400007fe4ff */
[----:B-1----:R-:W-:-:S04]  /*0af0*/  @P6 IADD3 R80, P0, R81, R4, RZ ;  /* 0x0000000451506210 */ /* 0x002fc80007f1e0ff */
[----:B------:R-:W-:Y:S02]  /*0b00*/  @P6 IADD3.X R81, R2, R5, RZ, P0, !PT ;  /* 0x0000000502516210 */ /* 0x000fe400007fe4ff */
[----:B------:R-:W1:Y:S01]  /*0b10*/  @P2 LDC.64 R4, c[0x0][0x288] ;  /* 0x0000a200ff042b82 */ /* 0x000e620000000a00 */
[----:B------:R-:W-:Y:S02]  /*0b20*/  @P2 MOV R2, R108 ;  /* 0x0000006c00022202 */ /* 0x000fe40000000f00 */
[----:B------:R-:W-:-:S13]  /*0b30*/  LOP3.LUT P6, RZ, R9, 0x40, RZ, 0xc0, !PT ;  /* 0x0000004009ff7812 */ /* 0x000fda00078cc0ff */
[----:B------:R-:W2:Y:S01]  /*0b40*/  @P6 LDC.64 R56, c[0x0][0x230] ;  /* 0x00008c00ff386b82 */ /* 0x000ea20000000a00 */
[-C--:B-1----:R-:W-:Y:S02]  /*0b50*/  @P2 IMAD R0, R73, R4.reuse, RZ ;  /* 0x0000000449002224 */ /* 0x082fe400078e02ff */
[----:B------:R-:W-:-:S04]  /*0b60*/  @P2 IMAD.WIDE.U32 R2, R75, R4, R2 ;  /* 0x000000044b022225 */ /* 0x000fc800078e0002 */
[----:B------:R-:W-:Y:S01]  /*0b70*/  @P2 IMAD R5, R75, R5, R0 ;  /* 0x000000054b052224 */ /* 0x000fe200078e0200 */
[----:B------:R-:W-:-:S04]  /*0b80*/  @P2 SHF.L.U32 R63, R2, 0x1, RZ ;  /* 0x00000001023f2819 */ /* 0x000fc800000006ff */
[----:B------:R-:W-:Y:S02]  /*0b90*/  @P2 IADD3 R3, R3, R5, RZ ;  /* 0x0000000503032210 */ /* 0x000fe40007ffe0ff */
[----:B------:R-:W1:Y:S01]  /*0ba0*/  @P2 LDC.64 R4, c[0x0][0x228] ;  /* 0x00008a00ff042b82 */ /* 0x000e620000000a00 */
[C---:B------:R-:W-:Y:S02]  /*0bb0*/  @P2 IADD3 R70, P0, R63.reuse, R70, RZ ;  /* 0x000000463f462210 */ /* 0x040fe40007f1e0ff */
[----:B------:R-:W-:Y:S02]  /*0bc0*/  @P2 SHF.L.U64.HI R2, R2, 0x1, R3 ;  /* 0x0000000102022819 */ /* 0x000fe40000010203 */
[----:B------:R-:W-:Y:S02]  /*0bd0*/  @P1 MOV R3, R111 ;  /* 0x0000006f00031202 */ /* 0x000fe40000000f00 */
[----:B------:R-:W-:Y:S02]  /*0be0*/  @P2 IADD3.X R71, R2, R71, RZ, P0, !PT ;  /* 0x0000004702472210 */ /* 0x000fe400007fe4ff */
[----:B-1----:R-:W-:-:S04]  /*0bf0*/  @P2 IADD3 R62, P0, R63, R4, RZ ;  /* 0x000000043f3e2210 */ /* 0x002fc80007f1e0ff */
[----:B------:R-:W-:Y:S02]  /*0c00*/  @P2 IADD3.X R63, R2, R5, RZ, P0, !PT ;  /* 0x00000005023f2210 */ /* 0x000fe400007fe4ff */
[----:B------:R-:W1:Y:S01]  /*0c10*/  @P1 LDC.64 R4, c[0x0][0x288] ;  /* 0x0000a200ff041b82 */ /* 0x000e620000000a00 */
[----:B------:R-:W-:Y:S02]  /*0c20*/  @P1 MOV R2, R108 ;  /* 0x0000006c00021202 */ /* 0x000fe40000000f00 */
[----:B------:R-:W-:-:S13]  /*0c30*/  LOP3.LUT P2, RZ, R9, 0x20, RZ, 0xc0, !PT ;  /* 0x0000002009ff7812 */ /* 0x000fda000784c0ff */
[----:B------:R-:W3:Y:S01]  /*0c40*/  @P2 LDC.64 R52, c[0x0][0x230] ;  /* 0x00008c00ff342b82 */ /* 0x000ee20000000a00 */
[-C--:B-1----:R-:W-:Y:S02]  /*0c50*/  @P1 IMAD R0, R67, R4.reuse, RZ ;  /* 0x0000000443001224 */ /* 0x082fe400078e02ff */
[----:B------:R-:W-:-:S04]  /*0c60*/  @P1 IMAD.WIDE.U32 R2, R74, R4, R2 ;  /* 0x000000044a021225 */ /* 0x000fc800078e0002 */
[----:B------:R-:W-:Y:S01]  /*0c70*/  @P1 IMAD R5, R74, R5, R0 ;  /* 0x000000054a051224 */ /* 0x000fe200078e0200 */
[----:B------:R-:W-:-:S04]  /*0c80*/  @P1 SHF.L.U32 R59, R2, 0x1, RZ ;  /* 0x00000001023b1819 */ /* 0x000fc800000006ff */
[----:B------:R-:W-:Y:S02]  /*0c90*/  @P1 IADD3 R3, R3, R5, RZ ;  /* 0x0000000503031210 */ /* 0x000fe40007ffe0ff */
[----:B------:R-:W1:Y:S01]  /*0ca0*/  @P1 LDC.64 R4, c[0x0][0x228] ;  /* 0x00008a00ff041b82 */ /* 0x000e620000000a00 */
[C---:B0-----:R-:W-:Y:S02]  /*0cb0*/  @P1 IADD3 R60, P0, R59.reuse, R60, RZ ;  /* 0x0000003c3b3c1210 */ /* 0x041fe40007f1e0ff */
[----:B------:R-:W-:Y:S02]  /*0cc0*/  @P1 SHF.L.U64.HI R2, R2, 0x1, R3 ;  /* 0x0000000102021819 */ /* 0x000fe40000010203 */
[----:B------:R-:W-:Y:S02]  /*0cd0*/  SHF.R.S32.HI R3, RZ, 0x1f, R7 ;  /* 0x0000001fff037819 */ /* 0x000fe40000011407 */
[----:B------:R-:W-:Y:S02]  /*0ce0*/  @P1 IADD3.X R61, R2, R61, RZ, P0, !PT ;  /* 0x0000003d023d1210 */ /* 0x000fe400007fe4ff */
[----:B-1----:R-:W-:-:S04]  /*0cf0*/  @P1 IADD3 R58, P0, R59, R4, RZ ;  /* 0x000000043b3a1210 */ /* 0x002fc80007f1e0ff */
[----:B------:R-:W-:Y:S02]  /*0d00*/  @P1 IADD3.X R59, R2, R5, RZ, P0, !PT ;  /* 0x00000005023b1210 */ /* 0x000fe400007fe4ff */
[----:B------:R-:W0:Y:S01]  /*0d10*/  @P6 LDC.64 R4, c[0x0][0x288] ;  /* 0x0000a200ff046b82 */ /* 0x000e220000000a00 */
[----:B------:R-:W-:Y:S01]  /*0d20*/  @P6 MOV R2, R108 ;  /* 0x0000006c00026202 */ /* 0x000fe20000000f00 */
[----:B0-----:R-:W-:Y:S01]  /*0d30*/  @P6 IMAD R0, R3, R4, RZ ;  /* 0x0000000403006224 */ /* 0x001fe200078e02ff */
[----:B------:R-:W-:-:S03]  /*0d40*/  @P6 MOV R3, R111 ;  /* 0x0000006f00036202 */ /* 0x000fc60000000f00 */
[C---:B------:R-:W-:Y:S02]  /*0d50*/  @P6 IMAD R5, R7.reuse, R5, R0 ;  /* 0x0000000507056224 */ /* 0x040fe400078e0200 */
        /* <DEDUP_REMOVED lines=12> */
[----:B------:R-:W-:Y:S02]  /*0e20*/  @P2 MOV R2, R108 ;  /* 0x0000006c00022202 */ /* 0x000fe40000000f00 */
[----:B------:R-:W-:-:S13]  /*0e30*/  LOP3.LUT P6, RZ, R9, 0x10, RZ, 0xc0, !PT ;  /* 0x0000001009ff7812 */ /* 0x000fda00078cc0ff */
[----:B------:R-:W1:Y:S01]  /*0e40*/  @P6 LDC.64 R48, c[0x0][0x230] ;  /* 0x00008c00ff306b82 */ /* 0x000e620000000a00 */
        /* <DEDUP_REMOVED lines=15> */
[----:B------:R-:W-:Y:S02]  /*0f40*/  @P6 MOV R2, R108 ;  /* 0x0000006c00026202 */ /* 0x000fe40000000f00 */
[----:B------:R-:W-:-:S13]  /*0f50*/  LOP3.LUT P2, RZ, R9, 0x8, RZ, 0xc0, !PT ;  /* 0x0000000809ff7812 */ /* 0x000fda000784c0ff */
[----:B------:R-:W2:Y:S01]  /*0f60*/  @P2 LDC.64 R44, c[0x0][0x230] ;  /* 0x00008c00ff2c2b82 */ /* 0x000ea20000000a00 */
        /* <DEDUP_REMOVED lines=68> */
[----:B------:R-:W-:Y:S02]  /*13b0*/  IADD3 R87, R76, 0xd0, RZ ;  /* 0x000000d04c577810 */ /* 0x000fe40007ffe0ff */
[----:B------:R-:W-:Y:S02]  /*13c0*/  CS2R R102, SRZ ;  /* 0x0000000000667805 */ /* 0x000fe4000001ff00 */
[----:B------:R-:W-:Y:S02]  /*13d0*/  CS2R R98, SRZ ;  /* 0x0000000000627805 */ /* 0x000fe4000001ff00 */
[----:B------:R-:W-:-:S02]  /*13e0*/  CS2R R96, SRZ ;  /* 0x0000000000607805 */ /* 0x000fc4000001ff00 */
[----:B------:R-:W-:Y:S01]  /*13f0*/  LOP3.LUT P2, RZ, R9, 0x80, RZ, 0xc0, !PT ;  /* 0x0000008009ff7812 */ /* 0x000fe2000784c0ff */
        /* <DEDUP_REMOVED lines=15> */
[----:B------:R-:W-:Y:S02]  /*14f0*/  @P4 MOV R2, R108 ;  /* 0x0000006c00024202 */ /* 0x000fe40000000f00 */
[----:B------:R-:W-:Y:S02]  /*1500*/  SHF.R.S32.HI R91, RZ, 0x1f, R87 ;  /* 0x0000001fff5b7819 */ /* 0x000fe40000011457 */
        /* <DEDUP_REMOVED lines=9> */
[C---:B------:R-:W-:Y:S02]  /*15a0*/  @P4 IMAD R5, R7.reuse, R5, R0 ;  /* 0x0000000507054224 */ /* 0x040fe400078e0200 */
[----:B------:R-:W-:Y:S01]  /*15b0*/  @P4 IMAD.WIDE.U32 R2, R7, R4, R2 ;  /* 0x0000000407024225 */ /* 0x000fe200078e0002 */
[----:B------:R-:W-:-:S04]  /*15c0*/  IADD3 R7, R76, 0xb0, RZ ;  /* 0x000000b04c077810 */ /* 0x000fc80007ffe0ff */
[----:B------:R-:W-:Y:S01]  /*15d0*/  @P4 IADD3 R3, R3, R5, RZ ;  /* 0x0000000503034210 */ /* 0x000fe20007ffe0ff */
[----:B------:R-:W5:Y:S01]  /*15e0*/  @P5 LDG.E R102, desc[UR8][R56.64] ;  /* 0x0000000838665981 */ /* 0x000f62000c1e1900 */
[----:B------:R-:W0:Y:S01]  /*15f0*/  @P4 LDC.64 R4, c[0x0][0x228] ;  /* 0x00008a00ff044b82 */ /* 0x000e220000000a00 */
[C---:B------:R-:W-:Y:S02]  /*1600*/  @P4 SHF.L.U32 R21, R2.reuse, 0x1, RZ ;  /* 0x0000000102154819 */ /* 0x040fe400000006ff */
[----:B------:R-:W-:Y:S01]  /*1610*/  @P4 SHF.L.U64.HI R2, R2, 0x1, R3 ;  /* 0x0000000102024819 */ /* 0x000fe20000010203 */
[----:B------:R-:W5:Y:S01]  /*1620*/  @P5 LDG.E R99, desc[UR8][R54.64] ;  /* 0x0000000836635981 */ /* 0x000f62000c1e1900 */
[----:B------:R-:W-:Y:S02]  /*1630*/  @P4 IADD3 R28, P0, R21, R28, RZ ;  /* 0x0000001c151c4210 */ /* 0x000fe40007f1e0ff */
        /* <DEDUP_REMOVED lines=10> */
[----:B------:R-:W-:-:S04]  /*16e0*/  SHF.R.S32.HI R7, RZ, 0x1f, R85 ;  /* 0x0000001fff077819 */ /* 0x000fc80000011455 */
[----:B------:R-:W-:Y:S02]  /*16f0*/  @P3 IADD3 R3, R3, R5, RZ ;  /* 0x0000000503033210 */ /* 0x000fe40007ffe0ff */
[----:B------:R-:W0:Y:S01]  /*1700*/  @P3 LDC.64 R4, c[0x0][0x228] ;  /* 0x00008a00ff043b82 */ /* 0x000e220000000a00 */
[C---:B------:R-:W-:Y:S02]  /*1710*/  @P3 SHF.L.U32 R25, R2.reuse, 0x1, RZ ;  /* 0x0000000102193819 */ /* 0x040fe400000006ff */
[----:B------:R-:W-:Y:S02]  /*1720*/  @P3 SHF.L.U64.HI R2, R2, 0x1, R3 ;  /* 0x0000000102023819 */ /* 0x000fe40000010203 */
[----:B------:R-:W-:-:S04]  /*1730*/  @P3 IADD3 R22, P0, R25, R22, RZ ;  /* 0x0000001619163210 */ /* 0x000fc80007f1e0ff */
[----:B------:R-:W-:Y:S02]  /*1740*/  @P3 IADD3.X R23, R2, R23, RZ, P0, !PT ;  /* 0x0000001702173210 */ /* 0x000fe400007fe4ff */
[----:B0-----:R-:W-:-:S04]  /*1750*/  @P3 IADD3 R24, P0, R25, R4, RZ ;  /* 0x0000000419183210 */ /* 0x001fc80007f1e0ff */
[----:B------:R-:W-:Y:S02]  /*1760*/  @P3 IADD3.X R25, R2, R5, RZ, P0, !PT ;  /* 0x0000000502193210 */ /* 0x000fe400007fe4ff */
[----:B------:R-:W0:Y:S01]  /*1770*/  LDC R5, c[0x0][0x2ac] ;  /* 0x0000ab00ff057b82 */ /* 0x000e220000000800 */
        /* <DEDUP_REMOVED lines=20> */
[----:B------:R-:W-:-:S05]  /*18c0*/  @P0 IADD3.X R3, R4, R3, RZ, P6, !PT ;  /* 0x0000000304030210 */ /* 0x000fca00037fe4ff */
[----:B------:R1:W5:Y:S01]  /*18d0*/  @P0 LDG.E R8, desc[UR8][R2.64] ;  /* 0x0000000802080981 */ /* 0x000362000c1e1900 */
[----:B0-----:R-:W-:-:S04]  /*18e0*/  @P0 IADD3 R84, P6, R85, R6, RZ ;  /* 0x0000000655540210 */ /* 0x001fc80007fde0ff */
[----:B------:R-:W-:Y:S02]  /*18f0*/  @P0 IADD3.X R85, R4, R7, RZ, P6, !PT ;  /* 0x0000000704550210 */ /* 0x000fe400037fe4ff */
[----:B------:R-:W-:Y:S02]  /*1900*/  CS2R R6, SRZ ;  /* 0x0000000000067805 */ /* 0x000fe4000001ff00 */
[----:B------:R-:W-:-:S04]  /*1910*/  IADD3 R4, R0, 0xd0, RZ ;  /* 0x000000d000047810 */ /* 0x000fc80007ffe0ff */
[----:B------:R-:W-:Y:S01]  /*1920*/  SHF.R.S32.HI R5, RZ, 0x1f, R4 ;  /* 0x0000001fff057819 */ /* 0x000fe20000011404 */
[----:B------:R0:W5:Y:S01]  /*1930*/  @P0 LDG.E R7, desc[UR8][R84.64] ;  /* 0x0000000854070981 */ /* 0x000162000c1e1900 */
[----:B------:R-:W-:-:S04]  /*1940*/  ISETP.GE.U32.AND P0, PT, R4, UR12, PT ;  /* 0x0000000c04007c0c */ /* 0x000fc8000bf06070 */
[----:B------:R-:W-:-:S04]  /*1950*/  ISETP.GE.AND.EX P0, PT, R5, UR13, PT, P0 ;  /* 0x0000000d05007c0c */ /* 0x000fc8000bf06300 */
[----:B------:R-:W-:-:S13]  /*1960*/  ISETP.LT.U32.AND P0, PT, R78, 0x1c0, !P0 ;  /* 0x000001c04e00780c */ /* 0x000fda0004701070 */
[----:B------:R-:W2:Y:S08]  /*1970*/  @P0 LDC.64 R4, c[0x0][0x288] ;  /* 0x0000a200ff040b82 */ /* 0x000eb00000000a00 */
[----:B------:R-:W3:Y:S01]  /*1980*/  @P0 LDC.64 R68, c[0x0][0x230] ;  /* 0x00008c00ff440b82 */ /* 0x000ee20000000a00 */
[----:B-1----:R-:W-:-:S07]  /*1990*/  @P0 MOV R3, R111 ;  /* 0x0000006f00030202 */ /* 0x002fce0000000f00 */
[----:B0-----:R-:W0:Y:S01]  /*19a0*/  @P0 LDC.64 R84, c[0x0][0x228] ;  /* 0x00008a00ff540b82 */ /* 0x001e220000000a00 */
[----:B--2---:R-:W-:-:S04]  /*19b0*/  @P0 IMAD R2, R91, R4, RZ ;  /* 0x000000045b020224 */ /* 0x004fc800078e02ff */
[----:B------:R-:W-:Y:S01]  /*19c0*/  @P0 IMAD R5, R87, R5, R2 ;  /* 0x0000000557050224 */ /* 0x000fe200078e0202 */
[----:B------:R-:W-:-:S05]  /*19d0*/  @P0 MOV R2, R108 ;  /* 0x0000006c00020202 */ /* 0x000fca0000000f00 */
[----:B------:R-:W-:-:S05]  /*19e0*/  @P0 IMAD.WIDE.U32 R2, R87, R4, R2 ;  /* 0x0000000457020225 */ /* 0x000fca00078e0002 */
[----:B------:R-:W-:Y:S02]  /*19f0*/  @P0 IADD3 R5, R3, R5, RZ ;  /* 0x0000000503050210 */ /* 0x000fe40007ffe0ff */
[C---:B------:R-:W-:Y:S02]  /*1a00*/  @P0 SHF.L.U32 R3, R2.reuse, 0x1, RZ ;  /* 0x0000000102030819 */ /* 0x040fe400000006ff */
[----:B------:R-:W-:Y:S02]  /*1a10*/  @P0 SHF.L.U64.HI R2, R2, 0x1, R5 ;  /* 0x0000000102020819 */ /* 0x000fe40000010205 */
[----:B---3--:R-:W-:-:S04]  /*1a20*/  @P0 IADD3 R68, P6, R3, R68, RZ ;  /* 0x0000004403440210 */ /* 0x008fc80007fde0ff */
[C---:B------:R-:W-:Y:S02]  /*1a30*/  @P0 IADD3.X R69, R2.reuse, R69, RZ, P6, !PT ;  /* 0x0000004502450210 */ /* 0x040fe400037fe4ff */
[----:B0-----:R-:W-:Y:S02]  /*1a40*/  @P0 IADD3 R84, P6, R3, R84, RZ ;  /* 0x0000005403540210 */ /* 0x001fe40007fde0ff */
[----:B------:R-:W-:Y:S01]  /*1a50*/  MOV R5, RZ ;  /* 0x000000ff00057202 */ /* 0x000fe20000000f00 */
[----:B------:R0:W5:Y:S01]  /*1a60*/  @P0 LDG.E R6, desc[UR8][R68.64] ;  /* 0x0000000844060981 */ /* 0x000162000c1e1900 */
[----:B------:R-:W-:Y:S02]  /*1a70*/  @P0 IADD3.X R85, R2, R85, RZ, P6, !PT ;  /* 0x0000005502550210 */ /* 0x000fe400037fe4ff */
[----:B------:R-:W-:-:S03]  /*1a80*/  IADD3 R2, R0, 0xe0, RZ ;  /* 0x000000e000027810 */ /* 0x000fc60007ffe0ff */
[----:B------:R-:W5:Y:S01]  /*1a90*/  @P0 LDG.E R5, desc[UR8][R84.64] ;  /* 0x0000000854050981 */ /* 0x000f62000c1e1900 */
[----:B------:R-:W-:Y:S02]  /*1aa0*/  SHF.R.S32.HI R3, RZ, 0x1f, R2 ;  /* 0x0000001fff037819 */ /* 0x000fe40000011402 */
[----:B------:R-:W-:-:S04]  /*1ab0*/  ISETP.GE.U32.AND P0, PT, R2, UR12, PT ;  /* 0x0000000c02007c0c */ /* 0x000fc8000bf06070 */
[----:B------:R-:W-:-:S04]  /*1ac0*/  ISETP.GE.AND.EX P0, PT, R3, UR13, PT, P0 ;  /* 0x0000000d03007c0c */ /* 0x000fc8000bf06300 */
[----:B------:R-:W-:-:S13]  /*1ad0*/  ISETP.LT.U32.AND P0, PT, R78, 0x1c0, !P0 ;  /* 0x000001c04e00780c */ /* 0x000fda0004701070 */
[----:B------:R-:W1:Y:S01]  /*1ae0*/  @P0 LDC.64 R2, c[0x0][0x288] ;  /* 0x0000a200ff020b82 */ /* 0x000e620000000a00 */
[----:B------:R-:W-:-:S04]  /*1af0*/  IADD3 R91, R76, 0xe0, RZ ;  /* 0x000000e04c5b7810 */ /* 0x000fc80007ffe0ff */
[----:B------:R-:W-:Y:S02]  /*1b00*/  SHF.R.S32.HI R95, RZ, 0x1f, R91 ;  /* 0x0000001fff5f7819 */ /* 0x000fe4000001145b */
[----:B0-----:R-:W-:Y:S01]  /*1b10*/  @P0 MOV R68, R108 ;  /* 0x0000006c00440202 */ /* 0x001fe20000000f00 */
[----:B------:R-:W0:Y:S01]  /*1b20*/  @P0 LDC.64 R86, c[0x0][0x230] ;  /* 0x00008c00ff560b82 */ /* 0x000e220000000a00 */
[----:B------:R-:W-:Y:S01]  /*1b30*/  @P0 MOV R69, R111 ;  /* 0x0000006f00450202 */ /* 0x000fe20000000f00 */
[-C--:B-1----:R-:W-:Y:S02]  /*1b40*/  @P0 IMAD R4, R95, R2.reuse, RZ ;  /* 0x000000025f040224 */ /* 0x082fe400078e02ff */
[----:B------:R-:W-:-:S04]  /*1b50*/  @P0 IMAD.WIDE.U32 R68, R91, R2, R68 ;  /* 0x000000025b440225 */ /* 0x000fc800078e0044 */
[----:B------:R-:W-:Y:S02]  /*1b60*/  @P0 IMAD R3, R91, R3, R4 ;  /* 0x000000035b030224 */ /* 0x000fe400078e0204 */
[----:B------:R-:W1:Y:S03]  /*1b70*/  @P0 LDC.64 R90, c[0x0][0x228] ;  /* 0x00008a00ff5a0b82 */ /* 0x000e660000000a00 */
[----:B------:R-:W-:Y:S02]  /*1b80*/  @P0 IADD3 R69, R69, R3, RZ ;  /* 0x0000000345450210 */ /* 0x000fe40007ffe0ff */
[C---:B------:R-:W-:Y:S02]  /*1b90*/  @P0 SHF.L.U32 R3, R68.reuse, 0x1, RZ ;  /* 0x0000000144030819 */ /* 0x040fe400000006ff */
[----:B------:R-:W-:Y:S02]  /*1ba0*/  @P0 SHF.L.U64.HI R68, R68, 0x1, R69 ;  /* 0x0000000144440819 */ /* 0x000fe40000010245 */
[----:B0-----:R-:W-:-:S04]  /*1bb0*/  @P0 IADD3 R86, P6, R3, R86, RZ ;  /* 0x0000005603560210 */ /* 0x001fc80007fde0ff */
[----:B------:R-:W-:Y:S02]  /*1bc0*/  @P0 IADD3.X R87, R68, R87, RZ, P6, !PT ;  /* 0x0000005744570210 */ /* 0x000fe400037fe4ff */
[----:B------:R-:W-:Y:S02]  /*1bd0*/  MOV R4, RZ ;  /* 0x000000ff00047202 */ /* 0x000fe40000000f00 */
[----:B------:R-:W-:-:S04]  /*1be0*/  IADD3 R0, R0, 0xf0, RZ ;  /* 0x000000f000007810 */ /* 0x000fc80007ffe0ff */
[----:B------:R0:W5:Y:S01]  /*1bf0*/  @P0 LDG.E R4, desc[UR8][R86.64] ;  /* 0x0000000856040981 */ /* 0x000162000c1e1900 */
[----:B-1----:R-:W-:Y:S02]  /*1c00*/  @P0 IADD3 R90, P6, R3, R90, RZ ;  /* 0x0000005a035a0210 */ /* 0x002fe40007fde0ff */
[----:B------:R-:W-:Y:S02]  /*1c10*/  MOV R3, RZ ;  /* 0x000000ff00037202 */ /* 0x000fe40000000f00 */
[----:B------:R-:W-:Y:S02]  /*1c20*/  @P0 IADD3.X R91, R68, R91, RZ, P6, !PT ;  /* 0x0000005b445b0210 */ /* 0x000fe400037fe4ff */
[----:B------:R-:W-:-:S03]  /*1c30*/  SHF.R.S32.HI R2, RZ, 0x1f, R0 ;  /* 0x0000001fff027819 */ /* 0x000fc60000011400 */
[----:B------:R-:W5:Y:S01]  /*1c40*/  @P0 LDG.E R3, desc[UR8][R90.64] ;  /* 0x000000085a030981 */ /* 0x000f62000c1e1900 */
[----:B------:R-:W-:-:S04]  /*1c50*/  ISETP.GE.U32.AND P0, PT, R0, UR12, PT ;  /* 0x0000000c00007c0c */ /* 0x000fc8000bf06070 */
[----:B------:R-:W-:-:S04]  /*1c60*/  ISETP.GE.AND.EX P0, PT, R2, UR13, PT, P0 ;  /* 0x0000000d02007c0c */ /* 0x000fc8000bf06300 */
[----:B------:R-:W-:-:S13]  /*1c70*/  ISETP.LT.U32.AND P0, PT, R78, 0x1c0, !P0 ;  /* 0x000001c04e00780c */ /* 0x000fda0004701070 */
[----:B------:R-:W1:Y:S01]  /*1c80*/  @P0 LDC.64 R68, c[0x0][0x288] ;  /* 0x0000a200ff440b82 */ /* 0x000e620000000a00 */
[----:B------:R-:W-:Y:S02]  /*1c90*/  SHF.R.S32.HI R95, RZ, 0x1f, R12 ;  /* 0x0000001fff5f7819 */ /* 0x000fe4000001140c */
[----:B0-----:R-:W-:Y:S02]  /*1ca0*/  @P0 MOV R86, R108 ;  /* 0x0000006c00560202 */ /* 0x001fe40000000f00 */
[----:B------:R-:W-:-:S03]  /*1cb0*/  @P0 MOV R87, R111 ;  /* 0x0000006f00570202 */ /* 0x000fc60000000f00 */
[----:B------:R-:W0:Y:S01]  /*1cc0*/  @P0 LDC.64 R84, c[0x0][0x230] ;  /* 0x00008c00ff540b82 */ /* 0x000e220000000a00 */
[-C--:B-1----:R-:W-:Y:S02]  /*1cd0*/  @P0 IMAD R0, R95, R68.reuse, RZ ;  /* 0x000000445f000224 */ /* 0x082fe400078e02ff */
[----:B------:R-:W-:-:S04]  /*1ce0*/  @P0 IMAD.WIDE.U32 R86, R12, R68, R86 ;  /* 0x000000440c560225 */ /* 0x000fc800078e0056 */
[----:B------:R-:W-:-:S05]  /*1cf0*/  @P0 IMAD R69, R12, R69, R0 ;  /* 0x000000450c450224 */ /* 0x000fca00078e0200 */
[----:B------:R-:W-:Y:S02]  /*1d00*/  @P0 IADD3 R87, R87, R69, RZ ;  /* 0x0000004557570210 */ /* 0x000fe40007ffe0ff */
[C---:B------:R-:W-:Y:S02]  /*1d10*/  @P0 SHF.L.U32 R69, R86.reuse, 0x1, RZ ;  /* 0x0000000156450819 */ /* 0x040fe400000006ff */
[----:B------:R-:W-:Y:S02]  /*1d20*/  @P0 SHF.L.U64.HI R0, R86, 0x1, R87 ;  /* 0x0000000156000819 */ /* 0x000fe40000010257 */
[----:B------:R-:W1:Y:S01]  /*1d30*/  @P0 LDC.64 R86, c[0x0][0x228] ;  /* 0x00008a00ff560b82 */ /* 0x000e620000000a00 */
[----:B0-----:R-:W-:-:S04]  /*1d40*/  @P0 IADD3 R84, P6, R69, R84, RZ ;  /* 0x0000005445540210 */ /* 0x001fc80007fde0ff */
[----:B------:R-:W-:Y:S02]  /*1d50*/  @P0 IADD3.X R85, R0, R85, RZ, P6, !PT ;  /* 0x0000005500550210 */ /* 0x000fe400037fe4ff */
[----:B-1----:R-:W-:Y:S02]  /*1d60*/  @P0 IADD3 R86, P6, R69, R86, RZ ;  /* 0x0000005645560210 */ /* 0x002fe40007fde0ff */
[----:B------:R-:W0:Y:S02]  /*1d70*/  LDC.64 R68, c[0x0][0x248] ;  /* 0x00009200ff447b82 */ /* 0x000e240000000a00 */
[----:B0-----:R-:W-:-:S06]  /*1d80*/  IMAD.WIDE R68, R19, 0x8, R68 ;  /* 0x0000000813447825 */ /* 0x001fcc00078e0244 */
[----:B------:R-:W2:Y:S01]  /*1d90*/  LDG.E.64 R68, desc[UR8][R68.64] ;  /* 0x0000000844447981 */ /* 0x000ea2000c1e1b00 */
[----:B------:R-:W-:Y:S02]  /*1da0*/  @P0 IADD3.X R87, R0, R87, RZ, P6, !PT ;  /* 0x0000005700570210 */ /* 0x000fe400037fe4ff */
[----:B------:R-:W-:Y:S02]  /*1db0*/  MOV R2, RZ ;  /* 0x000000ff00027202 */ /* 0x000fe40000000f00 */
[----:B------:R-:W-:Y:S02]  /*1dc0*/  MOV R0, RZ ;  /* 0x000000ff00007202 */ /* 0x000fe40000000f00 */
[----:B------:R-:W-:Y:S02]  /*1dd0*/  ISETP.NE.AND P5, PT, R92, RZ, PT ;  /* 0x000000ff5c00720c */ /* 0x000fe40003fa5270 */
[----:B------:R-:W5:Y:S04]  /*1de0*/  @P0 LDG.E R2, desc[UR8][R84.64] ;  /* 0x0000000854020981 */ /* 0x000f68000c1e1900 */
[----:B------:R0:W5:Y:S07]  /*1df0*/  @P0 LDG.E R0, desc[UR8][R86.64] ;  /* 0x0000000856000981 */ /* 0x00016e000c1e1900 */
[----:B------:R-:W5:Y:S04]  /*1e00*/  @P5 LDG.E R97, desc[UR8][R52.64] ;  /* 0x0000000834615981 */ /* 0x000f68000c1e1900 */
[----:B------:R-:W5:Y:S01]  /*1e10*/  @P5 LDG.E R96, desc[UR8][R50.64] ;  /* 0x0000000832605981 */ /* 0x000f62000c1e1900 */
[----:B------:R-:W-:-:S02]  /*1e20*/  ISETP.NE.AND P5, PT, R89, RZ, PT ;  /* 0x000000ff5900720c */ /* 0x000fc40003fa5270 */
[----:B------:R-:W-:Y:S02]  /*1e30*/  CS2R R94, SRZ ;  /* 0x00000000005e7805 */ /* 0x000fe4000001ff00 */
[----:B------:R-:W-:-:S06]  /*1e40*/  CS2R R104, SRZ ;  /* 0x0000000000687805 */ /* 0x000fcc000001ff00 */
[----:B------:R1:W5:Y:S04]  /*1e50*/  @P2 LDG.E R105, desc[UR8][R82.64] ;  /* 0x0000000852692981 */ /* 0x000368000c1e1900 */
[----:B------:R3:W5:Y:S04]  /*1e60*/  @P2 LDG.E R104, desc[UR8][R80.64] ;  /* 0x0000000850682981 */ /* 0x000768000c1e1900 */
[----:B------:R4:W5:Y:S04]  /*1e70*/  @P5 LDG.E R98, desc[UR8][R48.64] ;  /* 0x0000000830625981 */ /* 0x000968000c1e1900 */
[----:B------:R4:W5:Y:S01]  /*1e80*/  @P5 LDG.E R95, desc[UR8][R46.64] ;  /* 0x000000082e5f5981 */ /* 0x000962000c1e1900 */
[----:B------:R-:W-:-:S02]  /*1e90*/  ISETP.NE.AND P5, PT, R88, RZ, PT ;  /* 0x000000ff5800720c */ /* 0x000fc40003fa5270 */
[----:B------:R-:W-:Y:S02]  /*1ea0*/  ISETP.NE.AND P2, PT, R93, RZ, PT ;  /* 0x000000ff5d00720c */ /* 0x000fe40003f45270 */
[----:B------:R-:W-:Y:S02]  /*1eb0*/  CS2R R92, SRZ ;  /* 0x00000000005c7805 */ /* 0x000fe4000001ff00 */
[----:B------:R-:W-:Y:S02]  /*1ec0*/  LOP3.LUT P6, RZ, R9, 0x2, RZ, 0xc0, !PT ;  /* 0x0000000209ff7812 */ /* 0x000fe400078cc0ff */
[----:B------:R-:W-:-:S05]  /*1ed0*/  MOV R107, 0x3f800000 ;  /* 0x3f800000006b7802 */ /* 0x000fca0000000f00 */
[----:B------:R4:W5:Y:S04]  /*1ee0*/  @P5 LDG.E R93, desc[UR8][R44.64] ;  /* 0x000000082c5d5981 */ /* 0x000968000c1e1900 */
[----:B------:R4:W5:Y:S01]  /*1ef0*/  @P5 LDG.E R92, desc[UR8][R42.64] ;  /* 0x000000082a5c5981 */ /* 0x000962000c1e1900 */
[----:B------:R-:W-:Y:S02]  /*1f00*/  ISETP.NE.AND P5, PT, R26, RZ, PT ;  /* 0x000000ff1a00720c */ /* 0x000fe40003fa5270 */
[----:B------:R-:W-:Y:S02]  /*1f10*/  CS2R R100, SRZ ;  /* 0x0000000000647805 */ /* 0x000fe4000001ff00 */
[----:B------:R-:W-:Y:S02]  /*1f20*/  MOV R106, RZ ;  /* 0x000000ff006a7202 */ /* 0x000fe40000000f00 */
[----:B------:R-:W-:-:S02]  /*1f30*/  CS2R R88, SRZ ;  /* 0x0000000000587805 */ /* 0x000fc4000001ff00 */
[----:B0-----:R-:W-:Y:S02]  /*1f40*/  CS2R R86, SRZ ;  /* 0x0000000000567805 */ /* 0x001fe4000001ff00 */
[----:B------:R-:W-:Y:S02]  /*1f50*/  CS2R R84, SRZ ;  /* 0x0000000000547805 */ /* 0x000fe4000001ff00 */
[----:B-1----:R-:W-:Y:S01]  /*1f60*/  CS2R R82, SRZ ;  /* 0x0000000000527805 */ /* 0x002fe2000001ff00 */
[----:B------:R4:W5:Y:S04]  /*1f70*/  @P2 LDG.E R103, desc[UR8][R62.64] ;  /* 0x000000083e672981 */ /* 0x000968000c1e1900 */
        /* <DEDUP_REMOVED lines=9> */
[----:B------:R4:W5:Y:S01]  /*2010*/  @P3 LDG.E R83, desc[UR8][R24.64] ;  /* 0x0000000818533981 */ /* 0x000962000c1e1900 */
[----:B--2---:R-:W-:-:S05]  /*2020*/  FFMA.FTZ R91, -R68, R68, R69 ;  /* 0x00000044445b7223 */ /* 0x004fca0000010145 */
[----:B------:R-:W-:-:S13]  /*2030*/  FSETP.GTU.FTZ.AND P0, PT, R91, RZ, PT ;  /* 0x000000ff5b00720b */ /* 0x000fda0003f1c000 */
[----:B------:R-:W0:Y:S02]  /*2040*/  @P0 LDC R90, c[0x0][0x250] ;  /* 0x00009400ff5a0b82 */ /* 0x000e240000000800 */
[----:B0-----:R-:W-:-:S04]  /*2050*/  @P0 FADD.FTZ R90, R91, R90 ;  /* 0x0000005a5b5a0221 */ /* 0x001fc80000010000 */
[----:B------:R0:W1:Y:S02]  /*2060*/  @P0 MUFU.RSQ R107, R90 ;  /* 0x0000005a006b0308 */ /* 0x0000640000001400 */
[----:B0-----:R-:W-:-:S06]  /*2070*/  CS2R R90, SRZ ;  /* 0x00000000005a7805 */ /* 0x001fcc000001ff00 */
[----:B------:R4:W5:Y:S01]  /*2080*/  @P5 LDG.E R90, desc[UR8][R32.64] ;  /* 0x00000008205a5981 */ /* 0x000962000c1e1900 */
[----:B------:R-:W-:-:S13]  /*2090*/  LOP3.LUT P0, RZ, R9, 0x4, RZ, 0xc0, !PT ;  /* 0x0000000409ff7812 */ /* 0x000fda000780c0ff */
[----:B------:R4:W5:Y:S04]  /*20a0*/  @P0 LDG.E R94, desc[UR8][R40.64] ;  /* 0x00000008285e0981 */ /* 0x000968000c1e1900 */
[----:B------:R4:W5:Y:S01]  /*20b0*/  @P0 LDG.E R91, desc[UR8][R38.64] ;  /* 0x00000008265b0981 */ /* 0x000962000c1e1900 */
[----:B------:R-:W-:Y:S01]  /*20c0*/  ISETP.GT.U32.AND P0, PT, R78, 0x1bf, PT ;  /* 0x000001bf4e00780c */ /* 0x000fe20003f04070 */
[----:B------:R-:W-:Y:S01]  /*20d0*/  BSSY B0, `(.L_x_446) ;  /* 0x0000014000007945 */ /* 0x000fe20003800000 */
[----:B------:R-:W-:Y:S02]  /*20e0*/  MOV R69, RZ ;  /* 0x000000ff00457202 */ /* 0x000fe40000000f00 */
[----:B---3--:R-:W-:-:S09]  /*20f0*/  CS2R R80, SRZ ;  /* 0x0000000000507805 */ /* 0x008fd2000001ff00 */
[----:B-1--4-:R-:W-:Y:S05]  /*2100*/  @P0 BRA `(.L_x_447) ;  /* 0x0000000000400947 */ /* 0x012fea0003800000 */
[----:B------:R-:W-:Y:S02]  /*2110*/  ISETP.NE.AND P0, PT, RZ, UR10, PT ;  /* 0x0000000aff007c0c */ /* 0x000fe4000bf05270 */
[----:B------:R-:W-:-:S04]  /*2120*/  IADD3 R113, R16, R113, RZ ;  /* 0x0000007110717210 */ /* 0x000fc80007ffe0ff */
[----:B------:R-:W-:-:S07]  /*2130*/  SHF.R.S32.HI R22, RZ, 0x1f, R113 ;  /* 0x0000001fff167819 */ /* 0x000fce0000011471 */
[----:B------:R-:W0:Y:S02]  /*2140*/  @P0 LDC.64 R20, c[0x0][0x240] ;  /* 0x00009000ff140b82 */ /* 0x000e240000000a00 */
[----:B0-----:R-:W-:-:S04]  /*2150*/  @P0 LEA R20, P6, R113, R20, 0x1 ;  /* 0x0000001471140211 */ /* 0x001fc800078c08ff */
[----:B------:R-:W-:-:S05]  /*2160*/  @P0 LEA.HI.X R21, R113, R21, R22, 0x1, P6 ;  /* 0x0000001571150211 */ /* 0x000fca00030f0c16 */
[----:B------:R-:W2:Y:S04]  /*2170*/  @P0 LDG.E.U16 R23, desc[UR8][R20.64] ;  /* 0x0000000814170981 */ /* 0x000ea8000c1e1500 */
[----:B------:R-:W3:Y:S01]  /*2180*/  @P0 LDG.E.U16 R22, desc[UR8][R20.64+0x2] ;  /* 0x0000020814160981 */ /* 0x000ee2000c1e1500 */
[----:B--2---:R-:W-:Y:S02]  /*2190*/  @P0 SHF.L.U32 R69, R23, 0x10, RZ ;  /* 0x0000001017450819 */ /* 0x004fe400000006ff */
[----:B---3--:R-:W-:Y:S02]  /*21a0*/  @P0 SHF.L.U32 R80, R22, 0x10, RZ ;  /* 0x0000001016500819 */ /* 0x008fe400000006ff */
[----:B------:R-:W0:Y:S02]  /*21b0*/  LDC.64 R22, c[0x0][0x238] ;  /* 0x00008e00ff167b82 */ /* 0x000e240000000a00 */
[----:B0-----:R-:W-:-:S05]  /*21c0*/  IMAD.WIDE R22, R113, 0x2, R22 ;  /* 0x0000000271167825 */ /* 0x001fca00078e0216 */
[----:B------:R-:W2:Y:S04]  /*21d0*/  LDG.E.U16 R82, desc[UR8][R22.64] ;  /* 0x0000000816527981 */ /* 0x000ea8000c1e1500 */
[----:B------:R-:W3:Y:S01]  /*21e0*/  LDG.E.U16 R81, desc[UR8][R22.64+0x2] ;  /* 0x0000020816517981 */ /* 0x000ee2000c1e1500 */
[----:B--2---:R-:W-:Y:S02]  /*21f0*/  SHF.L.U32 R82, R82, 0x10, RZ ;  /* 0x0000001052527819 */ /* 0x004fe400000006ff */
[----:B---3--:R-:W-:-:S07]  /*2200*/  SHF.L.U32 R81, R81, 0x10, RZ ;  /* 0x0000001051517819 */ /* 0x008fce00000006ff */
.L_x_447:
[----:B------:R-:W-:Y:S05]  /*2210*/  BSYNC B0 ;  /* 0x0000000000007941 */ /* 0x000fea0003800000 */
.L_x_446:
[----:B------:R-:W-:Y:S02]  /*2220*/  ISETP.NE.AND P0, PT, RZ, UR10, PT ;  /* 0x0000000aff007c0c */ /* 0x000fe4000bf05270 */
[C---:B-----5:R-:W-:Y:S02]  /*2230*/  PRMT R20, R105.reuse, 0x7632, R20 ;  /* 0x0000763269147816 */ /* 0x060fe40000000014 */
[----:B------:R-:W-:Y:S02]  /*2240*/  SHF.L.U32 R21, R105, 0x10, RZ ;  /* 0x0000001069157819 */ /* 0x000fe400000006ff */
[----:B------:R-:W-:Y:S02]  /*2250*/  PRMT R22, R104, 0x7632, R22 ;  /* 0x0000763268167816 */ /* 0x000fe40000000016 */
[----:B------:R-:W-:Y:S02]  /*2260*/  PRMT R24, R106, 0x7632, R24 ;  /* 0x000076326a187816 */ /* 0x000fe40000000018 */
[----:B------:R-:W-:-:S02]  /*2270*/  SHF.L.U32 R25, R20, 0x10, RZ ;  /* 0x0000001014197819 */ /* 0x000fc400000006ff */
[----:B------:R-:W-:Y:S02]  /*2280*/  SHF.L.U32 R31, R106, 0x10, RZ ;  /* 0x000000106a1f7819 */ /* 0x000fe400000006ff */
[----:B------:R-:W-:Y:S01]  /*2290*/  SHF.L.U32 R26, R22, 0x10, RZ ;  /* 0x00000010161a7819 */ /* 0x000fe200000006ff */
[----:B------:R-:W-:Y:S01]  /*22a0*/  FADD.FTZ R22, -R68, R21 ;  /* 0x0000001544167221 */ /* 0x000fe20000010100 */
[----:B------:R-:W-:Y:S01]  /*22b0*/  SHF.L.U32 R33, R24, 0x10, RZ ;  /* 0x0000001018217819 */ /* 0x000fe200000006ff */
[C---:B------:R-:W-:Y:S01]  /*22c0*/  FADD.FTZ R20, -R68.reuse, R25 ;  /* 0x0000001944147221 */ /* 0x040fe20000010100 */
[----:B------:R-:W-:Y:S01]  /*22d0*/  PRMT R28, R103, 0x7632, R28 ;  /* 0x00007632671c7816 */ /* 0x000fe2000000001c */
[C---:B------:R-:W-:Y:S01]  /*22e0*/  FADD.FTZ R36, -R68.reuse, R31 ;  /* 0x0000001f44247221 */ /* 0x040fe20000010100 */
[----:B------:R-:W-:Y:S01]  /*22f0*/  LOP3.LUT R9, R9, 0xfffffeff, RZ, 0xc0, !PT ;  /* 0xfffffeff09097812 */ /* 0x000fe200078ec0ff */
[----:B------:R-:W-:Y:S01]  /*2300*/  FADD.FTZ R38, -R68, R33 ;  /* 0x0000002144267221 */ /* 0x000fe20000010100 */
[----:B------:R-:W-:Y:S01]  /*2310*/  SHF.L.U32 R29, R104, 0x10, RZ ;  /* 0x00000010681d7819 */ /* 0x000fe200000006ff */
[-C--:B------:R-:W-:Y:S01]  /*2320*/  FMUL.FTZ R22, R22, R107.reuse ;  /* 0x0000006b16167220 */ /* 0x080fe20000410000 */
[----:B------:R-:W-:Y:S01]  /*2330*/  SHF.L.U32 R23, R103, 0x10, RZ ;  /* 0x0000001067177819 */ /* 0x000fe200000006ff */
[----:B------:R-:W-:Y:S01]  /*2340*/  FMUL.FTZ R21, R20, R107 ;  /* 0x0000006b14157220 */ /* 0x000fe20000410000 */
[----:B------:R-:W-:-:S02]  /*2350*/  SHF.L.U32 R24, R28, 0x10, RZ ;  /* 0x000000101c187819 */ /* 0x000fc400000006ff */
        /* <DEDUP_REMOVED lines=20> */
.L_x_448:
[----:B------:R-:W-:Y:S01]  /*24a0*/  FMUL.FTZ R20, R29, R82 ;  /* 0x000000521d147220 */ /* 0x000fe20000410000 */
[----:B------:R-:W-:Y:S01]  /*24b0*/  FMUL.FTZ R40, R36, R107 ;  /* 0x0000006b24287220 */ /* 0x000fe20000410000 */
[----:B------:R-:W-:Y:S01]  /*24c0*/  FFMA.FTZ R36, R22, R29, RZ ;  /* 0x0000001d16247223 */ /* 0x000fe200000100ff */
        /* <DEDUP_REMOVED lines=23> */
.L_x_449:
[----:B------:R-:W-:Y:S01]  /*2640*/  FFMA.FTZ R31, R21, R25, R22 ;  /* 0x00000019151f7223 */ /* 0x000fe20000010016 */
[----:B------:R-:W-:Y:S01]  /*2650*/  FADD.FTZ R22, RZ, R29 ;  /* 0x0000001dff167221 */ /* 0x000fe20000010000 */
[----:B------:R-:W-:Y:S01]  /*2660*/  FADD.FTZ R29, R25, R20 ;  /* 0x00000014191d7221 */ /* 0x000fe20000010000 */
[----:B------:R-:W-:Y:S01]  /*2670*/  FFMA.FTZ R25, R21, R26, RZ ;  /* 0x0000001a15197223 */ /* 0x000fe200000100ff */
[----:B------:R-:W-:Y:S01]  /*2680*/  FFMA.FTZ R36, R40, R23, R36 ;  /* 0x0000001728247223 */ /* 0x000fe20000010024 */
[----:B------:R-:W-:Y:S01]  /*2690*/  FMUL.FTZ R20, R23, R82 ;  /* 0x0000005217147220 */ /* 0x000fe20000410000 */
[--C-:B------:R-:W-:Y:S01]  /*26a0*/  FADD.FTZ R70, R22, R23.reuse ;  /* 0x0000001716467221 */ /* 0x100fe20000010000 */
        /* <DEDUP_REMOVED lines=11> */
[----:B------:R-:W-:Y:S01]  /*2760*/  FADD.FTZ R24, -R68, R25 ;  /* 0x0000001944187221 */ /* 0x000fe20000010100 */
[----:B------:R-:W-:Y:S01]  /*2770*/  SHF.L.U32 R115, R100, 0x10, RZ ;  /* 0x0000001064737819 */ /* 0x000fe200000006ff */
[----:B------:R-:W-:Y:S01]  /*2780*/  FADD.FTZ R26, -R68, R23 ;  /* 0x00000017441a7221 */ /* 0x000fe20000010100 */
[----:B------:R-:W-:Y:S01]  /*2790*/  SHF.L.U32 R22, R22, 0x10, RZ ;  /* 0x0000001016167819 */ /* 0x000fe200000006ff */
[----:B------:R-:W-:-:S02]  /*27a0*/  FMUL.FTZ R34, R24, R107 ;  /* 0x0000006b18227220 */ /* 0x000fc40000410000 */
        /* <DEDUP_REMOVED lines=20> */
.L_x_450:
[----:B------:R-:W-:Y:S01]  /*28f0*/  FMUL.FTZ R23, R115, R82 ;  /* 0x0000005273177220 */ /* 0x000fe20000410000 */
[----:B------:R-:W-:Y:S01]  /*2900*/  FADD.FTZ R26, R21, R20 ;  /* 0x00000014151a7221 */ /* 0x000fe20000010000 */
[----:B------:R-:W-:Y:S01]  /*2910*/  PRMT R24, R102, 0x7632, R24 ;  /* 0x0000763266187816 */ /* 0x000fe20000000018 */
[----:B------:R-:W-:Y:S01]  /*2920*/  FADD.FTZ R113, R113, R22 ;  /* 0x0000001671717221 */ /* 0x000fe20000010000 */
[C---:B------:R-:W-:Y:S01]  /*2930*/  FFMA.FTZ R62, R35.reuse, R22, R33 ;  /* 0x00000016233e7223 */ /* 0x040fe20000010021 */
[----:B------:R-:W-:Y:S01]  /*2940*/  FMUL.FTZ R21, R22, R81 ;  /* 0x0000005116157220 */ /* 0x000fe20000410000 */
[----:B------:R-:W-:Y:S01]  /*2950*/  FFMA.FTZ R20, R34, R23, R32 ;  /* 0x0000001722147223 */ /* 0x000fe20000010020 */
[----:B------:R-:W-:Y:S01]  /*2960*/  FADD.FTZ R22, R26, R23 ;  /* 0x000000171a167221 */ /* 0x000fe20000010000 */
[----:B------:R-:W-:Y:S01]  /*2970*/  SHF.L.U32 R23, R102, 0x10, RZ ;  /* 0x0000001066177819 */ /* 0x000fe200000006ff */
[----:B------:R-:W-:Y:S01]  /*2980*/  FADD.FTZ R70, R70, R115 ;  /* 0x0000007346467221 */ /* 0x000fe20000010000 */
[----:B------:R-:W-:Y:S01]  /*2990*/  SHF.L.U32 R25, R24, 0x10, RZ ;  /* 0x0000001018197819 */ /* 0x000fe200000006ff */
[----:B------:R-:W-:Y:S01]  /*29a0*/  FFMA.FTZ R35, R35, R21, R20 ;  /* 0x0000001523237223 */ /* 0x000fe20000010014 */
[C---:B------:R-:W-:Y:S01]  /*29b0*/  PRMT R60, R99.reuse, 0x7632, R60 ;  /* 0x00007632633c7816 */ /* 0x040fe2000000003c */
[----:B------:R-:W-:Y:S01]  /*29c0*/  FADD.FTZ R112, -R68, R23 ;  /* 0x0000001744707221 */ /* 0x000fe20000010100 */
[----:B------:R-:W-:Y:S01]  /*29d0*/  FFMA.FTZ R115, R34, R115, R36 ;  /* 0x0000007322737223 */ /* 0x000fe20000010024 */
        /* <DEDUP_REMOVED lines=25> */
.L_x_451:
[----:B------:R-:W-:Y:S01]  /*2b70*/  FADD.FTZ R22, R21, R22 ;  /* 0x0000001615167221 */ /* 0x000fe20000010000 */
[----:B------:R-:W-:Y:S01]  /*2b80*/  SHF.L.U32 R21, R97, 0x10, RZ ;  /* 0x0000001061157819 */ /* 0x000fe200000006ff */
[----:B------:R-:W-:Y:S01]  /*2b90*/  FMUL.FTZ R23, R71, R82 ;  /* 0x0000005247177220 */ /* 0x000fe20000410000 */
[----:B------:R-:W-:Y:S02]  /*2ba0*/  SHF.L.U32 R25, R32, 0x10, RZ ;  /* 0x0000001020197819 */ /* 0x000fe400000006ff */
[----:B------:R-:W-:Y:S01]  /*2bb0*/  PRMT R58, R96, 0x7632, R58 ;  /* 0x00007632603a7816 */ /* 0x000fe2000000003a */
[----:B------:R-:W-:Y:S01]  /*2bc0*/  FADD.FTZ R56, -R68, R21 ;  /* 0x0000001544387221 */ /* 0x000fe20000010100 */
        /* <DEDUP_REMOVED lines=27> */
.L_x_452:
[----:B------:R-:W-:Y:S01]  /*2d80*/  FFMA.FTZ R29, R63, R21, R20 ;  /* 0x000000153f1d7223 */ /* 0x000fe20000010014 */
[----:B------:R-:W-:Y:S01]  /*2d90*/  FADD.FTZ R22, R21, R22 ;  /* 0x0000001615167221 */ /* 0x000fe20000010000 */
[C---:B------:R-:W-:Y:S01]  /*2da0*/  PRMT R21, R98.reuse, 0x7632, R21 ;  /* 0x0000763262157816 */ /* 0x040fe20000000015 */
[----:B------:R-:W-:Y:S01]  /*2db0*/  FMUL.FTZ R23, R61, R82 ;  /* 0x000000523d177220 */ /* 0x000fe20000410000 */
[----:B------:R-:W-:Y:S02]  /*2dc0*/  SHF.L.U32 R25, R98, 0x10, RZ ;  /* 0x0000001062197819 */ /* 0x000fe400000006ff */
[----:B------:R-:W-:Y:S01]  /*2dd0*/  SHF.L.U32 R21, R21, 0x10, RZ ;  /* 0x0000001015157819 */ /* 0x000fe200000006ff */
[----:B------:R-:W-:Y:S01]  /*2de0*/  FFMA.FTZ R20, R56, R23, R29 ;  /* 0x0000001738147223 */ /* 0x000fe2000001001d */
[C---:B------:R-:W-:Y:S01]  /*2df0*/  PRMT R54, R95.reuse, 0x7632, R54 ;  /* 0x000076325f367816 */ /* 0x040fe20000000036 */
[----:B------:R-:W-:Y:S01]  /*2e00*/  FADD.FTZ R52, -R68, R25 ;  /* 0x0000001944347221 */ /* 0x000fe20000010100 */
        /* <DEDUP_REMOVED lines=27> */
.L_x_453:
[----:B------:R-:W-:Y:S01]  /*2fc0*/  FFMA.FTZ R29, R59, R21, R20 ;  /* 0x000000153b1d7223 */ /* 0x000fe20000010014 */
        /* <DEDUP_REMOVED lines=33> */
.L_x_454:
        /* <DEDUP_REMOVED lines=36> */
.L_x_455:
        /* <DEDUP_REMOVED lines=34> */
.L_x_456:
[----:B------:R-:W-:Y:S01]  /*3640*/  FFMA.FTZ R29, R47, R21, R20 ;  /* 0x000000152f1d7223 */ /* 0x000fe20000010014 */
[----:B------:R-:W-:Y:S01]  /*3650*/  FMUL.FTZ R23, R45, R82 ;  /* 0x000000522d177220 */ /* 0x000fe20000410000 */
[--C-:B------:R-:W-:Y:S01]  /*3660*/  FADD.FTZ R24, R21, R22.reuse ;  /* 0x0000001615187221 */ /* 0x100fe20000010000 */
[----:B------:R-:W-:Y:S02]  /*3670*/  PRMT R22, R90, 0x7632, R22 ;  /* 0x000076325a167816 */ /* 0x000fe40000000016 */
[----:B------:R-:W-:Y:S01]  /*3680*/  FFMA.FTZ R20, R40, R23, R29 ;  /* 0x0000001728147223 */ /* 0x000fe2000001001d */
[----:B------:R-:W-:Y:S01]  /*3690*/  FADD.FTZ R21, R24, R23 ;  /* 0x0000001718157221 */ /* 0x000fe20000010000 */
[----:B------:R-:W-:Y:S01]  /*36a0*/  SHF.L.U32 R25, R90, 0x10, RZ ;  /* 0x000000105a197819 */ /* 0x000fe200000006ff */
[----:B------:R-:W-:Y:S01]  /*36b0*/  FMUL.FTZ R24, R42, R81 ;  /* 0x000000512a187220 */ /* 0x000fe20000410000 */
[----:B------:R-:W-:Y:S02]  /*36c0*/  SHF.L.U32 R23, R22, 0x10, RZ ;  /* 0x0000001016177819 */ /* 0x000fe400000006ff */
[C---:B------:R-:W-:Y:S01]  /*36d0*/  PRMT R38, R87.reuse, 0x7632, R38 ;  /* 0x0000763257267816 */ /* 0x040fe20000000026 */
[C---:B------:R-:W-:Y:S01]  /*36e0*/  FADD.FTZ R36, -R68.reuse, R25 ;  /* 0x0000001944247221 */ /* 0x040fe20000010100 */
[----:B------:R-:W-:Y:S01]  /*36f0*/  SHF.L.U32 R41, R87, 0x10, RZ ;  /* 0x0000001057297819 */ /* 0x000fe200000006ff */
[----:B------:R-:W-:Y:S01]  /*3700*/  FADD.FTZ R26, -R68, R23 ;  /* 0x00000017441a7221 */ /* 0x000fe20000010100 */
[----:B------:R-:W-:Y:S01]  /*3710*/  PRMT R22, R85, 0x7632, R22 ;  /* 0x0000763255167816 */ /* 0x000fe20000000016 */
        /* <DEDUP_REMOVED lines=22> */
.L_x_457:
[----:B------:R-:W-:Y:S01]  /*3880*/  FFMA.FTZ R31, R43, R24, R20 ;  /* 0x000000182b1f7223 */ /* 0x000fe20000010014 */
[----:B------:R-:W-:Y:S01]  /*3890*/  FMUL.FTZ R23, R41, R82 ;  /* 0x0000005229177220 */ /* 0x000fe20000410000 */
[----:B------:R-:W-:Y:S01]  /*38a0*/  FADD.FTZ R24, R24, R21 ;  /* 0x0000001518187221 */ /* 0x000fe20000010000 */
[----:B------:R-:W-:Y:S02]  /*38b0*/  SHF.L.U32 R25, R85, 0x10, RZ ;  /* 0x0000001055197819 */ /* 0x000fe400000006ff */
[----:B------:R-:W-:Y:S01]  /*38c0*/  SHF.L.U32 R29, R22, 0x10, RZ ;  /* 0x00000010161d7819 */ /* 0x000fe200000006ff */
[----:B------:R-:W-:Y:S01]  /*38d0*/  FADD.FTZ R21, R24, R23 ;  /* 0x0000001718157221 */ /* 0x000fe20000010000 */
[----:B------:R-:W-:Y:S01]  /*38e0*/  PRMT R34, R84, 0x7632, R34 ;  /* 0x0000763254227816 */ /* 0x000fe20000000022 */
[----:B------:R-:W-:Y:S01]  /*38f0*/  FADD.FTZ R32, -R68, R25 ;  /* 0x0000001944207221 */ /* 0x000fe20000010100 */
[----:B------:R-:W-:Y:S01]  /*3900*/  FFMA.FTZ R20, R36, R23, R31 ;  /* 0x0000001724147223 */ /* 0x000fe2000001001f */
        /* <DEDUP_REMOVED lines=25> */
.L_x_458:
        /* <DEDUP_REMOVED lines=36> */
.L_x_459:
[----:B------:R-:W-:Y:S01]  /*3ce0*/  FFMA.FTZ R29, R35, R24, R20 ;  /* 0x00000018231d7223 */ /* 0x000fe20000010014 */
[----:B------:R-:W-:Y:S01]  /*3cf0*/  FMUL.FTZ R23, R33, R82 ;  /* 0x0000005221177220 */ /* 0x000fe20000410000 */
[----:B------:R-:W-:Y:S01]  /*3d00*/  FADD.FTZ R24, R24, R21 ;  /* 0x0000001518187221 */ /* 0x000fe20000010000 */
[----:B------:R-:W-:Y:S02]  /*3d10*/  SHF.L.U32 R25, R8, 0x10, RZ ;  /* 0x0000001008197819 */ /* 0x000fe400000006ff */
[----:B------:R-:W-:Y:S01]  /*3d20*/  SHF.L.U32 R117, R22, 0x10, RZ ;  /* 0x0000001016757819 */ /* 0x000fe200000006ff */
[----:B------:R-:W-:Y:S01]  /*3d30*/  FADD.FTZ R21, R24, R23 ;  /* 0x0000001718157221 */ /* 0x000fe20000010000 */
[C---:B------:R-:W-:Y:S01]  /*3d40*/  PRMT R26, R7.reuse, 0x7632, R26 ;  /* 0x00007632071a7816 */ /* 0x040fe2000000001a */
        /* <DEDUP_REMOVED lines=27> */
.L_x_460:
[----:B------:R-:W-:Y:S01]  /*3f00*/  FFMA.FTZ R117, R31, R22, R20 ;  /* 0x000000161f757223 */ /* 0x000fe20000010014 */
[--C-:B------:R-:W-:Y:S01]  /*3f10*/  FADD.FTZ R22, R22, R21.reuse ;  /* 0x0000001516167221 */ /* 0x100fe20000010000 */
[----:B------:R-:W-:Y:S01]  /*3f20*/  FMUL.FTZ R23, R29, R82 ;  /* 0x000000521d177220 */ /* 0x000fe20000410000 */
[----:B------:R-:W-:Y:S01]  /*3f30*/  PRMT R21, R6, 0x7632, R21 ;  /* 0x0000763206157816 */ /* 0x000fe20000000015 */
[----:B------:R-:W-:Y:S01]  /*3f40*/  FMUL.FTZ R116, R26, R81 ;  /* 0x000000511a747220 */ /* 0x000fe20000410000 */
[----:B------:R-:W-:Y:S01]  /*3f50*/  SHF.L.U32 R119, R6, 0x10, RZ ;  /* 0x0000001006777819 */ /* 0x000fe200000006ff */
[----:B------:R-:W-:Y:S01]  /*3f60*/  FFMA.FTZ R20, R24, R23, R117 ;  /* 0x0000001718147223 */ /* 0x000fe20000010075 */
[----:B------:R-:W-:Y:S01]  /*3f70*/  SHF.L.U32 R21, R21, 0x10, RZ ;  /* 0x0000001015157819 */ /* 0x000fe200000006ff */
[----:B------:R-:W-:Y:S01]  /*3f80*/  FADD.FTZ R23, R22, R23 ;  /* 0x0000001716177221 */ /* 0x000fe20000010000 */
[----:B------:R-:W-:Y:S01]  /*3f90*/  PRMT R22, R5, 0x7632, R22 ;  /* 0x0000763205167816 */ /* 0x000fe20000000016 */
[----:B------:R-:W-:Y:S01]  /*3fa0*/  FFMA.FTZ R117, R25, R116, R20 ;  /* 0x0000007419757223 */ /* 0x000fe20000010014 */
[C---:B------:R-:W-:Y:S01]  /*3fb0*/  FADD.FTZ R20, -R68.reuse, R119 ;  /* 0x0000007744147221 */ /* 0x040fe20000010100 */
[----:B------:R-:W-:Y:S01]  /*3fc0*/  FADD.FTZ R114, -R68, R21 ;  /* 0x0000001544727221 */ /* 0x000fe20000010100 */
[----:B------:R-:W-:Y:S01]  /*3fd0*/  FADD.FTZ R116, R116, R23 ;  /* 0x0000001774747221 */ /* 0x000fe20000010000 */
        /* <DEDUP_REMOVED lines=23> */
.L_x_461:
[----:B------:R-:W-:Y:S01]  /*4150*/  FMUL.FTZ R119, R23, R82 ;  /* 0x0000005217777220 */ /* 0x000fe20000410000 */
[----:B------:R-:W-:Y:S01]  /*4160*/  FFMA.FTZ R115, R112, R71, R115 ;  /* 0x0000004770737223 */ /* 0x000fe20000010073 */
[--C-:B------:R-:W-:Y:S01]  /*4170*/  FADD.FTZ R114, R70, R71.reuse ;  /* 0x0000004746727221 */ /* 0x100fe20000010000 */
[----:B------:R-:W-:Y:S01]  /*4180*/  PRMT R71, R4, 0x7632, R71 ;  /* 0x0000763204477816 */ /* 0x000fe20000000047 */
[----:B------:R-:W-:Y:S01]  /*4190*/  FFMA.FTZ R70, R20, R119, R117 ;  /* 0x0000007714467223 */ /* 0x000fe20000010075 */
[----:B------:R-:W-:Y:S01]  /*41a0*/  FMUL.FTZ R112, R22, R81 ;  /* 0x0000005116707220 */ /* 0x000fe20000410000 */
[----:B------:R-:W-:Y:S01]  /*41b0*/  FADD.FTZ R119, R116, R119 ;  /* 0x0000007774777221 */ /* 0x000fe20000010000 */
[----:B------:R-:W-:Y:S02]  /*41c0*/  SHF.L.U32 R117, R4, 0x10, RZ ;  /* 0x0000001004757819 */ /* 0x000fe400000006ff */
[----:B------:R-:W-:Y:S01]  /*41d0*/  SHF.L.U32 R121, R71, 0x10, RZ ;  /* 0x0000001047797819 */ /* 0x000fe200000006ff */
[----:B------:R-:W-:Y:S01]  /*41e0*/  FFMA.FTZ R71, R21, R112, R70 ;  /* 0x0000007015477223 */ /* 0x000fe20000010046 */
[----:B------:R-:W-:Y:S01]  /*41f0*/  FADD.FTZ R70, R112, R119 ;  /* 0x0000007770467221 */ /* 0x000fe20000010000 */
        /* <DEDUP_REMOVED lines=26> */
.L_x_462:
[----:B------:R-:W-:-:S04]  /*43a0*/  FMUL.FTZ R117, R121, R82 ;  /* 0x0000005279757220 */ /* 0x000fc80000410000 */
[----:B------:R-:W-:Y:S01]  /*43b0*/  FFMA.FTZ R112, R118, R117, R71 ;  /* 0x0000007576707223 */ /* 0x000fe20000010047 */
[----:B------:R-:W-:Y:S01]  /*43c0*/  FADD.FTZ R117, R70, R117 ;  /* 0x0000007546757221 */ /* 0x000fe20000010000 */
[----:B------:R-:W-:-:S04]  /*43d0*/  FMUL.FTZ R70, R116, R81 ;  /* 0x0000005174467220 */ /* 0x000fc80000410000 */
[--C-:B------:R-:W-:Y:S01]  /*43e0*/  FFMA.FTZ R71, R119, R70, R112.reuse ;  /* 0x0000004677477223 */ /* 0x100fe20000010070 */
[----:B------:R-:W-:Y:S01]  /*43f0*/  PRMT R112, R2, 0x7632, R112 ;  /* 0x0000763202707816 */ /* 0x000fe20000000070 */
[----:B------:R-:W-:Y:S01]  /*4400*/  FADD.FTZ R70, R70, R117 ;  /* 0x0000007546467221 */ /* 0x000fe20000010000 */
[----:B------:R-:W-:Y:S02]  /*4410*/  SHF.L.U32 R117, R2, 0x10, RZ ;  /* 0x0000001002757819 */ /* 0x000fe400000006ff */
[----:B------:R-:W-:Y:S02]  /*4420*/  SHF.L.U32 R123, R112, 0x10, RZ ;  /* 0x00000010707b7819 */ /* 0x000fe400000006ff */
        /* <DEDUP_REMOVED lines=26> */
.L_x_463:
[----:B------:R-:W-:Y:S01]  /*45d0*/  FMUL.FTZ R125, R117, R82 ;  /* 0x00000052757d7220 */ /* 0x000fe20000410000 */
[----:B------:R-:W-:Y:S01]  /*45e0*/  ISETP.GT.AND P0, PT, R65, 0x1e, PT ;  /* 0x0000001e4100780c */ /* 0x000fe20003f04270 */
[----:B------:R-:W-:Y:S01]  /*45f0*/  FADD.FTZ R113, R113, R60 ;  /* 0x0000003c71717221 */ /* 0x000fe20000010000 */
[----:B------:R-:W-:Y:S01]  /*4600*/  FFMA.FTZ R62, R63, R60, R62 ;  /* 0x0000003c3f3e7223 */ /* 0x000fe2000001003e */
[----:B------:R-:W-:Y:S01]  /*4610*/  FFMA.FTZ R122, R120, R125, R71 ;  /* 0x0000007d787a7223 */ /* 0x000fe20000010047 */
[----:B------:R-:W-:Y:S01]  /*4620*/  FMUL.FTZ R71, R112, R81 ;  /* 0x0000005170477220 */ /* 0x000fe20000410000 */
[----:B------:R-:W-:Y:S01]  /*4630*/  FADD.FTZ R124, R70, R125 ;  /* 0x0000007d467c7221 */ /* 0x000fe20000010000 */
        /* <DEDUP_REMOVED lines=45> */
[----:B------:R-:W-:Y:S01]  /*4910*/  FFMA.FTZ R62, R25, R26, R62 ;  /* 0x0000001a193e7223 */ /* 0x000fe2000001003e */
[----:B------:R-:W-:Y:S01]  /*4920*/  UMOV UR6, 0x400 ;  /* 0x0000040000067882 */ /* 0x000fe20000000000 */
[----:B------:R-:W-:Y:S01]  /*4930*/  FADD.FTZ R113, R113, R22 ;  /* 0x0000001671717221 */ /* 0x000fe20000010000 */
[----:B------:R-:W-:Y:S01]  /*4940*/  UIADD3 UR5, UR6, 0x90, URZ ;  /* 0x0000009006057890 */ /* 0x000fe2000fffe03f */
[----:B------:R-:W-:Y:S01]  /*4950*/  FFMA.FTZ R115, R20, R23, R115 ;  /* 0x0000001714737223 */ /* 0x000fe20000010073 */
[----:B------:R-:W-:Y:S01]  /*4960*/  FADD.FTZ R114, R114, R23 ;  /* 0x0000001772727221 */ /* 0x000fe20000010000 */
[----:B------:R-:W-:Y:S01]  /*4970*/  FFMA.FTZ R62, R21, R22, R62 ;  /* 0x00000016153e7223 */ /* 0x000fe2000001003e */
[----:B--2---:R-:W-:Y:S01]  /*4980*/  ULEA UR5, UR11, UR5, 0x18 ;  /* 0x000000050b057291 */ /* 0x004fe2000f8ec03f */
        /* <DEDUP_REMOVED lines=8> */
[----:B------:R-:W-:Y:S01]  /*4a10*/  FFMA.FTZ R53, R123, R112, R62 ;  /* 0x000000707b357223 */ /* 0x000fe2000001003e */
[----:B------:R-:W-:Y:S01]  /*4a20*/  LEA R113, R78, UR5, 0x4 ;  /* 0x000000054e717c11 */ /* 0x000fe2000f8e20ff */
[----:B------:R-:W0:Y:S01]  /*4a30*/  LDC.64 R114, c[0x0][0x268] ;  /* 0x00009a00ff727b82 */ /* 0x000e220000000a00 */
[----:B-1----:R-:W-:Y:S01]  /*4a40*/  @!P0 FADD.FTZ R71, R71, R122 ;  /* 0x0000007a47478221 */ /* 0x002fe20000010000 */
[----:B------:R-:W1:Y:S01]  /*4a50*/  SHFL.DOWN PT, R125, R70, 0x4, 0x1f ;  /* 0x08801f00467d7f89 */ /* 0x000e6200000e0000 */
[----:B------:R-:W-:Y:S01]  /*4a60*/  ISETP.GT.AND P0, PT, R65, 0x1b, PT ;  /* 0x0000001b4100780c */ /* 0x000fe20003f04270 */
[----:B------:R-:W-:Y:S01]  /*4a70*/  BSSY B0, `(.L_x_464) ;  /* 0x0000037000007945 */ /* 0x000fe20003800000 */
[----:B------:R-:W-:Y:S01]  /*4a80*/  IMAD R112, R27, 0x1c, R78 ;  /* 0x0000001c1b707824 */ /* 0x000fe200078e024e */
        /* <DEDUP_REMOVED lines=53> */
.L_x_465:
[----:B------:R-:W-:Y:S05]  /*4de0*/  BSYNC B0 ;  /* 0x0000000000007941 */ /* 0x000fea0003800000 */
.L_x_464:
        /* <DEDUP_REMOVED lines=81> */
.L_x_467:
[----:B------:R-:W-:Y:S05]  /*5300*/  BSYNC B0 ;  /* 0x0000000000007941 */ /* 0x000fea0003800000 */
.L_x_466:
[----:B------:R-:W-:Y:S01]  /*5310*/  BSSY B0, `(.L_x_468) ;  /* 0x0000010000007945 */ /* 0x000fe20003800000 */
[----:B------:R-:W-:Y:S01]  /*5320*/  PRMT R23, R105, 0x7632, R23 ;  /* 0x0000763269177816 */ /* 0x000fe20000000017 */
[----:B------:R-:W-:Y:S01]  /*5330*/  IMAD.WIDE R112, R112, 0x4, R114 ;  /* 0x0000000470707825 */ /* 0x000fe200078e0272 */
[----:B------:R-:W-:Y:S01]  /*5340*/  PRMT R22, R104, 0x7632, R22 ;  /* 0x0000763268167816 */ /* 0x000fe20000000016 */
[----:B------:R-:W-:Y:S06]  /*5350*/  @P6 BRA `(.L_x_469) ;  /* 0x00000000002c6947 */ /* 0x000fec0003800000 */
[----:B------:R-:W0:Y:S01]  /*5360*/  LDC.64 R20, c[0x0][0x288] ;  /* 0x0000a200ff147b82 */ /* 0x000e220000000a00 */
[-C--:B------:R-:W-:Y:S01]  /*5370*/  LEA R28, P6, R15, R112.reuse, 0x2 ;  /* 0x000000700f1c7211 */ /* 0x080fe200078c10ff */
        /* <DEDUP_REMOVED lines=9> */
.L_x_469:
[----:B------:R-:W-:Y:S05]  /*5410*/  BSYNC B0 ;  /* 0x0000000000007941 */ /* 0x000fea0003800000 */
.L_x_468:
        /* <DEDUP_REMOVED lines=63> */
.L_x_472:
[----:B-1----:R-:W2:Y:S04]  /*5810*/  LDG.E.STRONG.GPU R54, desc[UR8][R20.64] ;  /* 0x0000000814367981 */ /* 0x002ea8000c1ef900 */
[----:B--2---:R-:W-:Y:S01]  /*5820*/  CCTL.IVALL ;  /* 0x00000000ff00798f */ /* 0x004fe20002000000 */
[----:B------:R-:W-:Y:S05]  /*5830*/  YIELD ;  /* 0x0000000000007946 */ /* 0x000fea0003800000 */
[----:B------:R-:W-:-:S13]  /*5840*/  ISETP.NE.AND P6, PT, R54, R61, PT ;  /* 0x0000003d3600720c */ /* 0x000fda0003fc5270 */
[----:B------:R-:W-:Y:S05]  /*5850*/  @P6 BRA `(.L_x_472) ;  /* 0xfffffffc00ec6947 */ /* 0x000fea000383ffff */
.L_x_471:
        /* <DEDUP_REMOVED lines=22> */
.L_x_476:
        /* <DEDUP_REMOVED lines=115> */
.L_x_475:
        /* <DEDUP_REMOVED lines=63> */
.L_x_477:
[----:B------:R-:W-:-:S04]  /*64e0*/  LOP3.LUT P6, RZ, R9, 0x1, RZ, 0xc0, !PT ;  /* 0x0000000109ff7812 */ /* 0x000fc800078cc0ff */
[----:B------:R-:W-:-:S13]  /*64f0*/  ISETP.NE.OR P6, PT, R54, RZ, P6 ;  /* 0x000000ff3600720c */ /* 0x000fda00037c5670 */
[----:B------:R-:W-:Y:S05]  /*6500*/  @!P6 BRA `(.L_x_473) ;  /* 0x00000000007ce947 */ /* 0x000fea0003800000 */
.L_x_474:
        /* <DEDUP_REMOVED lines=31> */
.L_x_473:
        /* <DEDUP_REMOVED lines=10> */
.L_x_479:
[----:B------:R-:W-:Y:S05]  /*67a0*/  BSYNC B0 ;  /* 0x0000000000007941 */ /* 0x000fea0003800000 */
.L_x_478:
        /* <DEDUP_REMOVED lines=17> */
.L_x_470:
[----:B------:R-:W0:Y:S01]  /*68c0*/  S2UR UR6, SR_CgaCtaId ;  /* 0x00000000000679c3 */ /* 0x000e220000008800 */
[----:B------:R-:W-:Y:S01]  /*68d0*/  UMOV UR5, 0x400 ;  /* 0x0000040000057882 */ /* 0x000fe20000000000 */
[----:B------:R-:W-:Y:S02]  /*68e0*/  ISETP.NE.AND P6, PT, RZ, UR10, PT ;  /* 0x0000000aff007c0c */ /* 0x000fe4000bfc5270 */
[----:B------:R-:W-:Y:S02]  /*68f0*/  SHF.L.U32 R105, R105, 0x10, RZ ;  /* 0x0000001069697819 */ /* 0x000fe400000006ff */
[----:B------:R-:W-:Y:S02]  /*6900*/  SHF.L.U32 R23, R23, 0x10, RZ ;  /* 0x0000001017177819 */ /* 0x000fe400000006ff */
[----:B-1----:R-:W1:Y:S01]  /*6910*/  LDC R54, c[0x0][0x2ac] ;  /* 0x0000ab00ff367b82 */ /* 0x002e620000000800 */
[----:B------:R-:W-:Y:S01]  /*6920*/  FADD.FTZ R60, -R68, R105 ;  /* 0x00000069443c7221 */ /* 0x000fe20000010100 */
[----:B------:R-:W-:-:S02]  /*6930*/  SHF.L.U32 R59, R104, 0x10, RZ ;  /* 0x00000010683b7819 */ /* 0x000fc400000006ff */
[----:B------:R-:W-:Y:S01]  /*6940*/  SHF.L.U32 R58, R22, 0x10, RZ ;  /* 0x00000010163a7819 */ /* 0x000fe200000006ff */
[----:B------:R-:W-:Y:S01]  /*6950*/  FMUL.FTZ R60, R60, R107 ;  /* 0x0000006b3c3c7220 */ /* 0x000fe20000410000 */
[----:B------:R-:W-:Y:S02]  /*6960*/  SHF.L.U32 R57, R106, 0x10, RZ ;  /* 0x000000106a397819 */ /* 0x000fe400000006ff */
        /* <DEDUP_REMOVED lines=29> */
.L_x_480:
[----:B------:R-:W-:Y:S01]  /*6b40*/  LOP3.LUT P0, RZ, R9, 0x80, RZ, 0xc0, !PT ;  /* 0x0000008009ff7812 */ /* 0x000fe2000780c0ff */
[----:B------:R-:W-:-:S12]  /*6b50*/  BSSY B0, `(.L_x_481) ;  /* 0x0000014000007945 */ /* 0x000fd80003800000 */
[----:B------:R-:W-:Y:S05]  /*6b60*/  @!P0 BRA `(.L_x_482) ;  /* 0x0000000000488947 */ /* 0x000fea0003800000 */
[----:B------:R-:W-:Y:S01]  /*6b70*/  ULDC.64 UR12, c[0x0][0x288] ;  /* 0x0000a200000c7ab9 */ /* 0x000fe20000000a00 */
[----:B------:R-:W-:Y:S01]  /*6b80*/  MOV R20, R108 ;  /* 0x0000006c00147202 */ /* 0x000fe20000000f00 */
[----:B------:R-:W-:Y:S01]  /*6b90*/  IMAD R23, R77, UR12, RZ ;  /* 0x0000000c4d177c24 */ /* 0x000fe2000f8e02ff */
[----:B------:R-:W-:Y:S01]  /*6ba0*/  MOV R21, R111 ;  /* 0x0000006f00157202 */ /* 0x000fe20000000f00 */
[C-C-:B------:R-:W-:Y:S01]  /*6bb0*/  FFMA.FTZ R60, R55.reuse, R60, R56.reuse ;  /* 0x0000003c373c7223 */ /* 0x140fe20000010038 */
[----:B------:R-:W-:Y:S01]  /*6bc0*/  FFMA.FTZ R61, R55, R61, R56 ;  /* 0x0000003d373d7223 */ /* 0x000fe20000010038 */
[C---:B------:R-:W-:Y:S02]  /*6bd0*/  IMAD R23, R76.reuse, UR13, R23 ;  /* 0x0000000d4c177c24 */ /* 0x040fe4000f8e0217 */
[----:B------:R-:W-:Y:S01]  /*6be0*/  IMAD.WIDE.U32 R20, R76, UR12, R20 ;  /* 0x0000000c4c147c25 */ /* 0x000fe2000f8e0014 */
[----:B------:R-:W-:-:S03]  /*6bf0*/  ULDC.64 UR12, c[0x0][0x210] ;  /* 0x00008400000c7ab9 */ /* 0x000fc60000000a00 */
[----:B------:R-:W-:Y:S01]  /*6c00*/  FFMA.FTZ R60, R59, R82, -R60 ;  /* 0x000000523b3c7223 */ /* 0x000fe2000001083c */
[----:B------:R-:W-:-:S03]  /*6c10*/  IADD3 R23, R21, R23, RZ ;  /* 0x0000001715177210 */ /* 0x000fc60007ffe0ff */
[----:B------:R-:W-:Y:S01]  /*6c20*/  FMUL.FTZ R21, R60, R107 ;  /* 0x0000006b3c157220 */ /* 0x000fe20000410000 */
[----:B------:R-:W-:-:S04]  /*6c30*/  LEA R22, P0, R20, UR12, 0x1 ;  /* 0x0000000c14167c11 */ /* 0x000fc8000f8008ff */
[----:B------:R-:W-:Y:S01]  /*6c40*/  LEA.HI.X R23, R20, UR13, R23, 0x1, P0 ;  /* 0x0000000d14177c11 */ /* 0x000fe200080f0c17 */
[----:B------:R-:W-:-:S04]  /*6c50*/  FFMA.FTZ R20, R58, R81, -R61 ;  /* 0x000000513a147223 */ /* 0x000fc8000001083d */
[----:B------:R-:W-:-:S05]  /*6c60*/  FMUL.FTZ R20, R20, R107 ;  /* 0x0000006b14147220 */ /* 0x000fca0000410000 */
[----:B------:R-:W-:-:S05]  /*6c70*/  F2FP.BF16.F32.PACK_AB R21, R20, R21 ;  /* 0x000000151415723e */ /* 0x000fca00000010ff */
[----:B------:R0:W-:Y:S02]  /*6c80*/  STG.E desc[UR8][R22.64], R21 ;  /* 0x0000001516007986 */ /* 0x0001e4000c101908 */
.L_x_482:
[----:B------:R-:W-:Y:S05]  /*6c90*/  BSYNC B0 ;  /* 0x0000000000007941 */ /* 0x000fea0003800000 */
.L_x_481:
        /* <DEDUP_REMOVED lines=28> */
.L_x_483:
        /* <DEDUP_REMOVED lines=20> */
.L_x_485:
[----:B------:R-:W-:Y:S05]  /*6fa0*/  BSYNC B0 ;  /* 0x0000000000007941 */ /* 0x000fea0003800000 */
.L_x_484:
        /* <DEDUP_REMOVED lines=27> */
.L_x_486:
        /* <DEDUP_REMOVED lines=20> */
.L_x_488:
[----:B------:R-:W-:Y:S05]  /*72a0*/  BSYNC B0 ;  /* 0x0000000000007941 */ /* 0x000fea0003800000 */
.L_x_487:
        /* <DEDUP_REMOVED lines=27> */
.L_x_489:
        /* <DEDUP_REMOVED lines=23> */
.L_x_491:
[----:B------:R-:W-:Y:S05]  /*75d0*/  BSYNC B0 ;  /* 0x0000000000007941 */ /* 0x000fea0003800000 */
.L_x_490:
        /* <DEDUP_REMOVED lines=28> */
.L_x_492:
        /* <DEDUP_REMOVED lines=23> */
.L_x_494:
[----:B------:R-:W-:Y:S05]  /*7910*/  BSYNC B0 ;  /* 0x0000000000007941 */ /* 0x000fea0003800000 */
.L_x_493:
        /* <DEDUP_REMOVED lines=28> */
.L_x_495:
        /* <DEDUP_REMOVED lines=23> */
.L_x_497:
[----:B------:R-:W-:Y:S05]  /*7c50*/  BSYNC B0 ;  /* 0x0000000000007941 */ /* 0x000fea0003800000 */
.L_x_496:
        /* <DEDUP_REMOVED lines=28> */
.L_x_498:
        /* <DEDUP_REMOVED lines=23> */
.L_x_500:
[----:B------:R-:W-:Y:S05]  /*7f90*/  BSYNC B0 ;  /* 0x0000000000007941 */ /* 0x000fea0003800000 */
.L_x_499:
        /* <DEDUP_REMOVED lines=28> */
.L_x_501:
        /* <DEDUP_REMOVED lines=23> */
.L_x_503:
[----:B------:R-:W-:Y:S05]  /*82d0*/  BSYNC B0 ;  /* 0x0000000000007941 */ /* 0x000fea0003800000 */
.L_x_502:
        /* <DEDUP_REMOVED lines=28> */
.L_x_504:
        /* <DEDUP_REMOVED lines=23> */
.L_x_506:
[----:B------:R-:W-:Y:S05]  /*8610*/  BSYNC B0 ;  /* 0x0000000000007941 */ /* 0x000fea0003800000 */
.L_x_505:
[----:B------:R-:W-:Y:S01]  /*8620*/  ISETP.NE.AND P6, PT, RZ, UR10, PT ;  /* 0x0000000aff007c0c */ /* 0x000fe2000bfc5270 */
[C---:B0-----:R-:W-:Y:S01]  /*8630*/  FADD.FTZ R22, -R68.reuse, R49 ;  /* 0x0000003144167221 */ /* 0x041fe20000010100 */
[----:B------:R-:W-:Y:S01]  /*8640*/  FADD.FTZ R20, -R68, R45 ;  /* 0x0000002d44147221 */ /* 0x000fe20000010100 */
        /* <DEDUP_REMOVED lines=24> */
.L_x_507:
        /* <DEDUP_REMOVED lines=22> */
.L_x_509:
[----:B------:R-:W-:Y:S05]  /*8930*/  BSYNC B0 ;  /* 0x0000000000007941 */ /* 0x000fea0003800000 */
.L_x_508:
        /* <DEDUP_REMOVED lines=30> */
.L_x_510:
        /* <DEDUP_REMOVED lines=22> */
.L_x_512:
[----:B------:R-:W-:Y:S05]  /*8c80*/  BSYNC B0 ;  /* 0x0000000000007941 */ /* 0x000fea0003800000 */
.L_x_511:
        /* <DEDUP_REMOVED lines=27> */
.L_x_513:
        /* <DEDUP_REMOVED lines=10> */
[----:B------:R-:W-:Y:S01]  /*8ee0*/  ULDC.64 UR12, c[0x0][0x210] ;  /* 0x00008400000c7ab9 */ /* 0x000fe20000000a00 */
[----:B------:R-:W-:Y:S01]  /*8ef0*/  FFMA.FTZ R8, R55, R38, R56 ;  /* 0x0000002637087223 */ /* 0x000fe20000010038 */
[----:B------:R-:W-:Y:S02]  /*8f00*/  LEA R22, P0, R32, UR12, 0x1 ;  /* 0x0000000c20167c11 */ /* 0x000fe4000f8008ff */
[----:B------:R-:W-:Y:S01]  /*8f10*/  IADD3 R21, R33, R21, RZ ;  /* 0x0000001521157210 */ /* 0x000fe20007ffe0ff */
[----:B------:R-:W-:-:S03]  /*8f20*/  FFMA.FTZ R8, R83, R82, -R8 ;  /* 0x0000005253087223 */ /* 0x000fc60000010808 */
[----:B------:R-:W-:Y:S01]  /*8f30*/  LEA.HI.X R23, R32, UR13, R21, 0x1, P0 ;  /* 0x0000000d20177c11 */ /* 0x000fe200080f0c15 */
[----:B------:R-:W-:-:S04]  /*8f40*/  FFMA.FTZ R21, R55, R39, R56 ;  /* 0x0000002737157223 */ /* 0x000fc80000010038 */
[----:B------:R-:W-:Y:S01]  /*8f50*/  FFMA.FTZ R34, R34, R81, -R21 ;  /* 0x0000005122227223 */ /* 0x000fe20000010815 */
[----:B------:R-:W-:-:S03]  /*8f60*/  FMUL.FTZ R21, R8, R107 ;  /* 0x0000006b08157220 */ /* 0x000fc60000410000 */
[----:B------:R-:W-:-:S05]  /*8f70*/  FMUL.FTZ R8, R34, R107 ;  /* 0x0000006b22087220 */ /* 0x000fca0000410000 */
[----:B------:R-:W-:-:S05]  /*8f80*/  F2FP.BF16.F32.PACK_AB R21, R8, R21 ;  /* 0x000000150815723e */ /* 0x000fca00000010ff */
[----:B------:R0:W-:Y:S02]  /*8f90*/  STG.E desc[UR8][R22.64], R21 ;  /* 0x0000001516007986 */ /* 0x0001e4000c101908 */
.L_x_515:
[----:B------:R-:W-:Y:S05]  /*8fa0*/  BSYNC B0 ;  /* 0x0000000000007941 */ /* 0x000fea0003800000 */
.L_x_514:
[----:B------:R-:W-:Y:S01]  /*8fb0*/  SHF.L.U32 R31, R31, 0x10, RZ ;  /* 0x000000101f1f7819 */ /* 0x000fe200000006ff */
[----:B0-----:R-:W-:Y:S01]  /*8fc0*/  FADD.FTZ R22, -R68, R41 ;  /* 0x0000002944167221 */ /* 0x001fe20000010100 */
[----:B------:R-:W-:Y:S01]  /*8fd0*/  IADD3 R38, R20, 0xc0, RZ ;  /* 0x000000c014267810 */ /* 0x000fe20007ffe0ff */
[----:B------:R-:W-:Y:S01]  /*8fe0*/  ULDC.64 UR12, c[0x0][0x290] ;  /* 0x0000a400000c7ab9 */ /* 0x000fe20000000a00 */
[----:B------:R-:W-:Y:S01]  /*8ff0*/  SHF.L.U32 R21, R7, 0x10, RZ ;  /* 0x0000001007157819 */ /* 0x000fe200000006ff */
[----:B------:R-:W-:Y:S01]  /*9000*/  FADD.FTZ R8, -R68, R31 ;  /* 0x0000001f44087221 */ /* 0x000fe20000010100 */
        /* <DEDUP_REMOVED lines=23> */
.L_x_516:
        /* <DEDUP_REMOVED lines=14> */
[----:B------:R-:W-:Y:S02]  /*9260*/  IMAD R7, R33, UR15, R8 ;  /* 0x0000000f21077c24 */ /* 0x000fe4000f8e0208 */
[----:B------:R-:W-:Y:S01]  /*9270*/  FFMA.FTZ R8, R55, R36, R56 ;  /* 0x0000002437087223 */ /* 0x000fe20000010038 */
[----:B------:R-:W-:Y:S02]  /*9280*/  ULDC.64 UR14, c[0x0][0x210] ;  /* 0x00008400000e7ab9 */ /* 0x000fe40000000a00 */
[----:B------:R-:W-:Y:S01]  /*9290*/  LEA R6, P0, R22, UR14, 0x1 ;  /* 0x0000000e16067c11 */ /* 0x000fe2000f8008ff */
[----:B------:R-:W-:Y:S01]  /*92a0*/  FFMA.FTZ R8, R21, R82, -R8 ;  /* 0x0000005215087223 */ /* 0x000fe20000010808 */
[----:B------:R-:W-:Y:S01]  /*92b0*/  IADD3 R7, R23, R7, RZ ;  /* 0x0000000717077210 */ /* 0x000fe20007ffe0ff */
[----:B------:R-:W-:Y:S02]  /*92c0*/  FFMA.FTZ R23, R55, R37, R56 ;  /* 0x0000002537177223 */ /* 0x000fe40000010038 */
[----:B------:R-:W-:Y:S01]  /*92d0*/  FMUL.FTZ R21, R8, R107 ;  /* 0x0000006b08157220 */ /* 0x000fe20000410000 */
[----:B------:R-:W-:Y:S01]  /*92e0*/  LEA.HI.X R7, R22, UR15, R7, 0x1, P0 ;  /* 0x0000000f16077c11 */ /* 0x000fe200080f0c07 */
[----:B------:R-:W-:-:S04]  /*92f0*/  FFMA.FTZ R30, R30, R81, -R23 ;  /* 0x000000511e1e7223 */ /* 0x000fc80000010817 */
[----:B------:R-:W-:-:S05]  /*9300*/  FMUL.FTZ R8, R30, R107 ;  /* 0x0000006b1e087220 */ /* 0x000fca0000410000 */
[----:B------:R-:W-:-:S05]  /*9310*/  F2FP.BF16.F32.PACK_AB R21, R8, R21 ;  /* 0x000000150815723e */ /* 0x000fca00000010ff */
[----:B------:R0:W-:Y:S02]  /*9320*/  STG.E desc[UR8][R6.64], R21 ;  /* 0x0000001506007986 */ /* 0x0001e4000c101908 */
.L_x_518:
[----:B------:R-:W-:Y:S05]  /*9330*/  BSYNC B0 ;  /* 0x0000000000007941 */ /* 0x000fea0003800000 */
.L_x_517:
        /* <DEDUP_REMOVED lines=27> */
.L_x_519:
        /* <DEDUP_REMOVED lines=27> */
.L_x_521:
[----:B------:R-:W-:Y:S05]  /*96a0*/  BSYNC B0 ;  /* 0x0000000000007941 */ /* 0x000fea0003800000 */
.L_x_520:
        /* <DEDUP_REMOVED lines=27> */
.L_x_522:
        /* <DEDUP_REMOVED lines=29> */
.L_x_524:
[----:B------:R-:W-:Y:S05]  /*9a30*/  BSYNC B0 ;  /* 0x0000000000007941 */ /* 0x000fea0003800000 */
.L_x_523:
[----:B------:R-:W-:Y:S01]  /*9a40*/  IADD3 R20, R20, 0xf0, RZ ;  /* 0x000000f014147810 */ /* 0x000fe20007ffe0ff */
[-C--:B------:R-:W-:Y:S01]  /*9a50*/  FMUL.FTZ R8, R8, R107.reuse ;  /* 0x0000006b08087220 */ /* 0x080fe20000410000 */
[----:B0-----:R-:W-:Y:S01]  /*9a60*/  SHF.L.U32 R5, R0, 0x10, RZ ;  /* 0x0000001000057819 */ /* 0x001fe200000006ff */
[----:B------:R-:W-:Y:S01]  /*9a70*/  FMUL.FTZ R23, R68, R107 ;  /* 0x0000006b44177220 */ /* 0x000fe20000410000 */
[----:B------:R-:W-:Y:S02]  /*9a80*/  SHF.L.U32 R24, R24, 0x10, RZ ;  /* 0x0000001018187819 */ /* 0x000fe400000006ff */
        /* <DEDUP_REMOVED lines=20> */
.L_x_525:
        /* <DEDUP_REMOVED lines=8> */
[C-C-:B------:R-:W-:Y:S01]  /*9c50*/  FFMA.FTZ R0, R55.reuse, R8, R56.reuse ;  /* 0x0000000837007223 */ /* 0x140fe20000010038 */
        /* <DEDUP_REMOVED lines=14> */
.L_x_527:
[----:B------:R-:W-:Y:S05]  /*9d40*/  BSYNC B0 ;  /* 0x0000000000007941 */ /* 0x000fea0003800000 */
.L_x_526:
[----:B------:R-:W-:Y:S02]  /*9d50*/  IADD3 R19, R72, R19, RZ ;  /* 0x0000001348137210 */ /* 0x000fe40007ffe0ff */
[----:B------:R-:W-:Y:S02]  /*9d60*/  IADD3 R64, R64, 0x1, RZ ;  /* 0x0000000140407810 */ /* 0x000fe40007ffe0ff */
[----:B------:R-:W-:-:S13]  /*9d70*/  ISETP.GE.AND P0, PT, R19, UR4, PT ;  /* 0x0000000413007c0c */ /* 0x000fda000bf06270 */
[----:B------:R-:W-:Y:S05]  /*9d80*/  @!P0 BRA `(.L_x_528) ;  /* 0xffffff6800508947 */ /* 0x000fea000383ffff */
.L_x_445:
[----:B------:R-:W1:Y:S01]  /*9d90*/  LDC R6, c[0x0][0xc] ;  /* 0x00000300ff067b82 */ /* 0x000e620000000800 */
[----:B------:R-:W-:Y:S01]  /*9da0*/  ISETP.NE.AND P2, PT, R78, RZ, PT ;  /* 0x000000ff4e00720c */ /* 0x000fe20003f45270 */
[----:B------:R-:W-:Y:S06]  /*9db0*/  BSSY B0, `(.L_x_529) ;  /* 0x0000015000007945 */ /* 0x000fec0003800000 */
[----:B------:R-:W2:Y:S08]  /*9dc0*/  LDC R7, c[0x0][0x10] ;  /* 0x00000400ff077b82 */ /* 0x000eb00000000800 */
[----:B0-----:R-:W0:Y:S01]  /*9dd0*/  LDC.64 R2, c[0x0][0x258] ;  /* 0x00009600ff027b82 */ /* 0x001e220000000a00 */
[----:B-1----:R-:W-:-:S02]  /*9de0*/  IADD3 R0, R6, -0x1, RZ ;  /* 0xffffffff06007810 */ /* 0x002fc40007ffe0ff */
[----:B------:R-:W-:Y:S02]  /*9df0*/  ISETP.NE.AND P1, PT, R6, 0x1, PT ;  /* 0x000000010600780c */ /* 0x000fe40003f25270 */
[----:B------:R-:W-:Y:S02]  /*9e00*/  ISETP.NE.AND P0, PT, R0, UR7, PT ;  /* 0x0000000700007c0c */ /* 0x000fe4000bf05270 */
[C---:B--2---:R-:W-:Y:S02]  /*9e10*/  SHF.L.U32 R0, R7.reuse, 0x1, RZ ;  /* 0x0000000107007819 */ /* 0x044fe400000006ff */
[----:B------:R-:W-:Y:S02]  /*9e20*/  IADD3 R4, R7, -0x1, RZ ;  /* 0xffffffff07047810 */ /* 0x000fe40007ffe0ff */
[----:B------:R-:W-:Y:S02]  /*9e30*/  SEL R5, R0, RZ, P1 ;  /* 0x000000ff00057207 */ /* 0x000fe40000800000 */
[----:B------:R-:W-:-:S03]  /*9e40*/  ISETP.NE.OR P0, PT, R79, R4, P0 ;  /* 0x000000044f00720c */ /* 0x000fc60000705670 */
[----:B0-----:R-:W-:Y:S01]  /*9e50*/  IMAD.WIDE.U32 R2, R5, 0x4, R2 ;  /* 0x0000000405027825 */ /* 0x001fe200078e0002 */
[----:B------:R-:W-:Y:S09]  /*9e60*/  @P2 BRA `(.L_x_530) ;  /* 0x0000000000242947 */ /* 0x000ff20003800000 */
        /* <DEDUP_REMOVED lines=9> */
.L_x_530:
[----:B------:R-:W-:Y:S05]  /*9f00*/  BSYNC B0 ;  /* 0x0000000000007941 */ /* 0x000fea0003800000 */
.L_x_529:
[----:B------:R-:W-:Y:S05]  /*9f10*/  @P0 EXIT ;  /* 0x000000000000094d */ /* 0x000fea0003800000 */
[----:B------:R-:W-:Y:S05]  /*9f20*/  @P2 BRA `(.L_x_531) ;  /* 0x0000000000202947 */ /* 0x000fea0003800000 */
[----:B------:R-:W-:-:S05]  /*9f30*/  IMAD R0, R6, R7, RZ ;  /* 0x0000000706007224 */ /* 0x000fca00078e02ff */
[----:B------:R-:W-:-:S13]  /*9f40*/  ISETP.NE.AND P0, PT, R0, -0x1, PT ;  /* 0xffffffff0000780c */ /* 0x000fda0003f05270 */
[----:B------:R-:W-:Y:S05]  /*9f50*/  @!P0 BRA `(.L_x_531) ;  /* 0x0000000000148947 */ /* 0x000fea0003800000 */
.L_x_532:
[----:B0-----:R-:W2:Y:S04]  /*9f60*/  LDG.E.STRONG.GPU R5, desc[UR8][R2.64] ;  /* 0x0000000802057981 */ /* 0x001ea8000c1ef900 */
[----:B--2---:R-:W-:Y:S01]  /*9f70*/  CCTL.IVALL ;  /* 0x00000000ff00798f */ /* 0x004fe20002000000 */
[----:B------:R-:W-:Y:S05]  /*9f80*/  YIELD ;  /* 0x0000000000007946 */ /* 0x000fea0003800000 */
[----:B------:R-:W-:-:S13]  /*9f90*/  ISETP.NE.AND P0, PT, R5, R0, PT ;  /* 0x000000000500720c */ /* 0x000fda0003f05270 */
[----:B------:R-:W-:Y:S05]  /*9fa0*/  @P0 BRA `(.L_x_532) ;  /* 0xfffffffc00ec0947 */ /* 0x000fea000383ffff */
.L_x_531:
[----:B------:R-:W-:Y:S05]  /*9fb0*/  WARPSYNC.ALL ;  /* 0x0000000000007948 */ /* 0x000fea0003800000 */
[----:B------:R-:W1:Y:S08]  /*9fc0*/  LDC.64 R22, c[0x0][0x288] ;  /* 0x0000a200ff167b82 */ /* 0x000e700000000a00 */
[----:B------:R-:W-:Y:S01]  /*9fd0*/  BAR.SYNC.DEFER_BLOCKING 0x0 ;  /* 0x0000000000007b1d */ /* 0x000fe20000010000 */
[----:B-1----:R-:W-:-:S04]  /*9fe0*/  LEA.HI R0, P0, R23, R22, RZ, 0x1 ;  /* 0x0000001617007211 */ /* 0x002fc800078108ff */
        /* <DEDUP_REMOVED lines=20> */
.L_x_533:
        /* <DEDUP_REMOVED lines=25> */
.L_x_534:
        /* <DEDUP_REMOVED lines=12> */
.L_x_5147:


//--------------------- .text._Z35group_norm_nhwc_bwd_one_pass_kernelI11Bf16IOBf16WLi512ELi56ELi448EEv26Group_norm_nhwc_bwd_params --------------------------
	.section	.text._Z35group_norm_nhwc_bwd_one_pass_kernelI11Bf16IOBf16WLi512ELi56ELi448EEv26Group_norm_nhwc_bwd_params,"ax",@progbits
	.align	128
        .global         _Z35group_norm_nhwc_bwd_one_pass_kernelI11Bf16IOBf16WLi512ELi56ELi448EEv26Group_norm_nhwc_bwd_params
        .type           _Z35group_norm_nhwc_bwd_one_pass_kernelI11Bf16IOBf16WLi512ELi56ELi448EEv26Group_norm_nhwc_bwd_params,@function
        .size           _Z35group_norm_nhwc_bwd_one_pass_kernelI11Bf16IOBf16WLi512ELi56ELi448EEv26Group_norm_nhwc_bwd_params,(.L_x_5148 - _Z35group_norm_nhwc_bwd_one_pass_kernelI11Bf16IOBf16WLi512ELi56ELi448EEv26Group_norm_nhwc_bwd_params)
        .other          _Z35group_norm_nhwc_bwd_one_pass_kernelI11Bf16IOBf16WLi512ELi56ELi448EEv26Group_norm_nhwc_bwd_params,@"STO_CUDA_ENTRY STV_DEFAULT"
_Z35group_norm_nhwc_bwd_one_pass_kernelI11Bf16IOBf16WLi512ELi56ELi448EEv26Group_norm_nhwc_bwd_params:
.text._Z35group_norm_nhwc_bwd_one_pass_kernelI11Bf16IOBf16WLi512ELi56ELi448EEv26Group_norm_nhwc_bwd_params:
        /* <DEDUP_REMOVED lines=182> */
.L_x_682:
        /* <DEDUP_REMOVED lines=436> */
[----:B------:R-:W-:Y:S01]  /*26a0*/  @P3 MOV R30, R26 ;  /* 0x0000001a001e3202 */ /* 0x000fe20000000f00 */
[----:B------:R-:W4:Y:S01]  /*26b0*/  @P3 LDC.64 R44, c[0x0][0x228] ;  /* 0x00008a00ff2c3b82 */ /* 0x000f220000000a00 */
[----:B---3--:R-:W-:Y:S01]  /*26c0*/  @P2 IMAD R0, R25, R2, RZ ;  /* 0x0000000219002224 */ /* 0x008fe200078e02ff */
[----:B------:R-:W-:-:S03]  /*26d0*/  @P2 MOV R25, R29 ;  /* 0x0000001d00192202 */ /* 0x000fc60000000f00 */
[C---:B------:R-:W-:Y:S02]  /*26e0*/  @P2 IMAD R3, R31.reuse, R3, R0 ;  /* 0x000000031f032224 */ /* 0x040fe400078e0200 */
[----:B------:R-:W-:Y:S01]  /*26f0*/  @P2 IMAD.WIDE.U32 R24, R31, R2, R24 ;  /* 0x000000021f182225 */ /* 0x000fe200078e0018 */
[----:B------:R-:W-:-:S04]  /*2700*/  @P3 MOV R31, R29 ;  /* 0x0000001d001f3202 */ /* 0x000fc80000000f00 */
[----:B------:R-:W-:Y:S02]  /*2710*/  @P2 IADD3 R3, R25, R3, RZ ;  /* 0x0000000319032210 */ /* 0x000fe40007ffe0ff */
[C---:B------:R-:W-:Y:S02]  /*2720*/  @P2 SHF.L.U32 R0, R24.reuse, 0x1, RZ ;  /* 0x0000000118002819 */ /* 0x040fe400000006ff */
[----:B------:R-:W-:Y:S02]  /*2730*/  @P2 SHF.L.U64.HI R24, R24, 0x1, R3 ;  /* 0x0000000118182819 */ /* 0x000fe40000010203 */
[----:B------:R-:W3:Y:S01]  /*2740*/  @P1 LDC.64 R2, c[0x0][0x288] ;  /* 0x0000a200ff021b82 */ /* 0x000ee20000000a00 */
        /* <DEDUP_REMOVED lines=9> */
[----:B---3--:R-:W-:-:S02]  /*27e0*/  @P1 IMAD R4, R4, R2, RZ ;  /* 0x0000000204041224 */ /* 0x008fc400078e02ff */
[----:B------:R-:W-:-:S04]  /*27f0*/  @P1 IMAD.WIDE.U32 R24, R0, R2, R24 ;  /* 0x0000000200181225 */ /* 0x000fc800078e0018 */
[----:B------:R-:W-:Y:S01]  /*2800*/  @P1 IMAD R3, R0, R3, R4 ;  /* 0x0000000300031224 */ /* 0x000fe200078e0204 */
[----:B------:R-:W-:-:S05]  /*2810*/  @P1 SHF.L.U32 R0, R24, 0x1, RZ ;  /* 0x0000000118001819 */ /* 0x000fca00000006ff */
[----:B------:R-:W2:Y:S01]  /*2820*/  @P2 LDC.64 R42, c[0x0][0x230] ;  /* 0x00008c00ff2a2b82 */ /* 0x000ea20000000a00 */
[----:B------:R-:W-:Y:S02]  /*2830*/  @P1 IADD3 R3, R25, R3, RZ ;  /* 0x0000000319031210 */ /* 0x000fe40007ffe0ff */
[----:B-1----:R-:W-:Y:S02]  /*2840*/  @P1 IADD3 R48, P0, R0, R48, RZ ;  /* 0x0000003000301210 */ /* 0x002fe40007f1e0ff */
[----:B------:R-:W-:-:S03]  /*2850*/  @P1 SHF.L.U64.HI R24, R24, 0x1, R3 ;  /* 0x0000000118181819 */ /* 0x000fc60000010203 */
[----:B------:R-:W1:Y:S01]  /*2860*/  @P2 LDC.64 R40, c[0x0][0x228] ;  /* 0x00008a00ff282b82 */ /* 0x000e620000000a00 */
[----:B------:R-:W-:Y:S02]  /*2870*/  @P1 IADD3.X R49, R24, R49, RZ, P0, !PT ;  /* 0x0000003118311210 */ /* 0x000fe400007fe4ff */
[----:B0-----:R-:W-:Y:S02]  /*2880*/  @P1 IADD3 R46, P0, R0, R46, RZ ;  /* 0x0000002e002e1210 */ /* 0x001fe40007f1e0ff */
[----:B------:R-:W-:-:S03]  /*2890*/  IADD3 R0, R6, 0x150, RZ ;  /* 0x0000015006007810 */ /* 0x000fc60007ffe0ff */
[----:B------:R-:W0:Y:S01]  /*28a0*/  @P3 LDC.64 R2, c[0x0][0x288] ;  /* 0x0000a200ff023b82 */ /* 0x000e220000000a00 */
[----:B------:R-:W-:Y:S02]  /*28b0*/  @P1 IADD3.X R47, R24, R47, RZ, P0, !PT ;  /* 0x0000002f182f1210 */ /* 0x000fe400007fe4ff */
[----:B------:R-:W-:Y:S02]  /*28c0*/  SHF.R.S32.HI R4, RZ, 0x1f, R0 ;  /* 0x0000001fff047819 */ /* 0x000fe40000011400 */
[----:B------:R-:W-:-:S03]  /*28d0*/  LOP3.LUT P1, RZ, R5, 0x1000, RZ, 0xc0, !PT ;  /* 0x0000100005ff7812 */ /* 0x000fc6000782c0ff */
[----:B------:R-:W3:Y:S10]  /*28e0*/  @P3 LDC.64 R24, c[0x0][0x230] ;  /* 0x00008c00ff183b82 */ /* 0x000ef40000000a00 */
[----:B------:R-:W1:Y:S01]  /*28f0*/  @P1 LDC.64 R38, c[0x0][0x230] ;  /* 0x00008c00ff261b82 */ /* 0x000e620000000a00 */
[----:B0-----:R-:W-:-:S02]  /*2900*/  @P3 IMAD R4, R4, R2, RZ ;  /* 0x0000000204043224 */ /* 0x001fc400078e02ff */
[----:B------:R-:W-:-:S04]  /*2910*/  @P3 IMAD.WIDE.U32 R30, R0, R2, R30 ;  /* 0x00000002001e3225 */ /* 0x000fc800078e001e */
[----:B------:R-:W-:Y:S01]  /*2920*/  @P3 IMAD R3, R0, R3, R4 ;  /* 0x0000000300033224 */ /* 0x000fe200078e0204 */
[----:B------:R-:W-:-:S04]  /*2930*/  @P3 SHF.L.U32 R0, R30, 0x1, RZ ;  /* 0x000000011e003819 */ /* 0x000fc800000006ff */
[----:B------:R-:W-:Y:S02]  /*2940*/  @P3 IADD3 R3, R31, R3, RZ ;  /* 0x000000031f033210 */ /* 0x000fe40007ffe0ff */
[----:B---3--:R-:W-:Y:S02]  /*2950*/  @P3 IADD3 R24, P0, R0, R24, RZ ;  /* 0x0000001800183210 */ /* 0x008fe40007f1e0ff */
[----:B------:R-:W-:Y:S02]  /*2960*/  @P3 SHF.L.U64.HI R30, R30, 0x1, R3 ;  /* 0x000000011e1e3819 */ /* 0x000fe40000010203 */
[----:B------:R-:W0:Y:S01]  /*2970*/  @P2 LDC.64 R2, c[0x0][0x288] ;  /* 0x0000a200ff022b82 */ /* 0x000e220000000a00 */
[----:B------:R-:W-:Y:S02]  /*2980*/  @P2 MOV R31, R29 ;  /* 0x0000001d001f2202 */ /* 0x000fe40000000f00 */
[----:B------:R-:W-:Y:S02]  /*2990*/  @P3 IADD3.X R25, R30, R25, RZ, P0, !PT ;  /* 0x000000191e193210 */ /* 0x000fe400007fe4ff */
[----:B----4-:R-:W-:-:S02]  /*29a0*/  @P3 IADD3 R44, P0, R0, R44, RZ ;  /* 0x0000002c002c3210 */ /* 0x010fc40007f1e0ff */
        /* <DEDUP_REMOVED lines=10> */
[----:B--2---:R-:W-:Y:S02]  /*2a50*/  @P2 IADD3 R42, P0, R0, R42, RZ ;  /* 0x0000002a002a2210 */ /* 0x004fe40007f1e0ff */
[----:B------:R-:W-:Y:S02]  /*2a60*/  @P2 SHF.L.U64.HI R30, R30, 0x1, R3 ;  /* 0x000000011e1e2819 */ /* 0x000fe40000010203 */
[----:B------:R-:W0:Y:S01]  /*2a70*/  @P1 LDC.64 R2, c[0x0][0x288] ;  /* 0x0000a200ff021b82 */ /* 0x000e220000000a00 */
[----:B------:R-:W-:Y:S02]  /*2a80*/  @P1 MOV R31, R29 ;  /* 0x0000001d001f1202 */ /* 0x000fe40000000f00 */
[----:B------:R-:W-:Y:S02]  /*2a90*/  @P2 IADD3.X R43, R30, R43, RZ, P0, !PT ;  /* 0x0000002b1e2b2210 */ /* 0x000fe400007fe4ff */
[----:B-1----:R-:W-:-:S02]  /*2aa0*/  @P2 IADD3 R40, P0, R0, R40, RZ ;  /* 0x0000002800282210 */ /* 0x002fc40007f1e0ff */
        /* <DEDUP_REMOVED lines=249> */
[----:B------:R-:W3:Y:S01]  /*3a40*/  @P6 LDG.E R118, desc[UR20][R112.64] ;  /* 0x0000001470766981 */ /* 0x000ee2000c1e1900 */
[----:B0-----:R-:W-:-:S10]  /*3a50*/  HFMA2.MMA R114, -RZ, RZ, 0, 0 ;  /* 0x00000000ff727435 */ /* 0x001fd400000001ff */
[----:B------:R0:W4:Y:S04]  /*3a60*/  @P1 LDG.E R114, desc[UR20][R110.64] ;  /* 0x000000146e721981 */ /* 0x000128000c1e1900 */
[----:B--2---:R-:W2:Y:S01]  /*3a70*/  @P2 LDG.E R108, desc[UR20][R106.64] ;  /* 0x000000146a6c2981 */ /* 0x004ea2000c1e1900 */
[C---:B------:R-:W-:Y:S02]  /*3a80*/  LOP3.LUT P6, RZ, R5.reuse, 0x4, RZ, 0xc0, !PT ;  /* 0x0000000405ff7812 */ /* 0x040fe400078cc0ff */
[----:B------:R-:W-:Y:S02]  /*3a90*/  PLOP3.LUT P0, PT, PT, PT, UP0, 0x80, 0x0 ;  /* 0x000000000000781c */ /* 0x000fe40003f0f008 */
[----:B0-----:R-:W-:Y:S02]  /*3aa0*/  CS2R R110, SRZ ;  /* 0x00000000006e7805 */ /* 0x001fe4000001ff00 */
[----:B------:R-:W-:Y:S01]  /*3ab0*/  CS2R R112, SRZ ;  /* 0x0000000000707805 */ /* 0x000fe2000001ff00 */
[----:B------:R-:W-:Y:S01]  /*3ac0*/  UMOV UR24, 0x3f800000 ;  /* 0x3f80000000187882 */ /* 0x000fe20000000000 */
[----:B------:R-:W-:-:S02]  /*3ad0*/  LOP3.LUT P1, RZ, R5, 0x2, RZ, 0xc0, !PT ;  /* 0x0000000205ff7812 */ /* 0x000fc4000782c0ff */
[----:B------:R-:W4:Y:S04]  /*3ae0*/  @P3 LDG.E R111, desc[UR20][R98.64] ;  /* 0x00000014626f3981 */ /* 0x000f28000c1e1900 */
[----:B------:R-:W4:Y:S01]  /*3af0*/  @P4 LDG.E R112, desc[UR20][R94.64] ;  /* 0x000000145e704981 */ /* 0x000f22000c1e1900 */
[----:B-1----:R-:W-:-:S03]  /*3b00*/  @P0 R2UR UR24, R116 ;  /* 0x00000000741802ca */ /* 0x002fc600000e0000 */
[----:B------:R-:W4:Y:S01]  /*3b10*/  @P5 LDG.E R113, desc[UR20][R92.64] ;  /* 0x000000145c715981 */ /* 0x000f22000c1e1900 */
[----:B------:R-:W-:Y:S02]  /*3b20*/  LOP3.LUT P0, RZ, R5, 0x8, RZ, 0xc0, !PT ;  /* 0x0000000805ff7812 */ /* 0x000fe4000780c0ff */
[----:B------:R-:W-:Y:S02]  /*3b30*/  MOV R109, RZ ;  /* 0x000000ff006d7202 */ /* 0x000fe40000000f00 */
[----:B------:R-:W-:-:S06]  /*3b40*/  CS2R R116, SRZ ;  /* 0x0000000000747805 */ /* 0x000fcc000001ff00 */
[----:B------:R-:W4:Y:S04]  /*3b50*/  @P1 LDG.E R116, desc[UR20][R82.64] ;  /* 0x0000001452741981 */ /* 0x000f28000c1e1900 */
[----:B--2---:R-:W-:Y:S01]  /*3b60*/  @P2 STL [R1+0x3c], R108 ;  /* 0x00003c6c01002387 */ /* 0x004fe20000100800 */
[----:B------:R-:W-:-:S13]  /*3b70*/  LOP3.LUT P2, RZ, R37, 0x4, RZ, 0xc0, !PT ;  /* 0x0000000425ff7812 */ /* 0x000fda000784c0ff */
[----:B------:R0:W5:Y:S04]  /*3b80*/  @P2 LDG.E R9, desc[UR20][R10.64] ;  /* 0x000000140a092981 */ /* 0x000168000c1e1900 */
[----:B---3--:R-:W-:Y:S04]  /*3b90*/  STL [R1+0x40], R118 ;  /* 0x0000407601007387 */ /* 0x008fe80000100800 */
[----:B------:R-:W2:Y:S01]  /*3ba0*/  @P2 LDG.E R109, desc[UR20][R104.64] ;  /* 0x00000014686d2981 */ /* 0x000ea2000c1e1900 */
[----:B0-----:R-:W-:-:S06]  /*3bb0*/  CS2R R10, SRZ ;  /* 0x00000000000a7805 */ /* 0x001fcc000001ff00 */
[----:B------:R0:W5:Y:S04]  /*3bc0*/  @P3 LDG.E R11, desc[UR20][R12.64] ;  /* 0x000000140c0b3981 */ /* 0x000168000c1e1900 */
[----:B----4-:R1:W-:Y:S01]  /*3bd0*/  STL [R1+0x44], R114 ;  /* 0x0000447201007387 */ /* 0x0103e20000100800 */
[----:B0-----:R-:W-:Y:S02]  /*3be0*/  CS2R R12, SRZ ;  /* 0x00000000000c7805 */ /* 0x001fe4000001ff00 */
[----:B-1----:R-:W-:-:S04]  /*3bf0*/  CS2R R114, SRZ ;  /* 0x0000000000727805 */ /* 0x002fc8000001ff00 */
[----:B------:R0:W5:Y:S04]  /*3c00*/  @P5 LDG.E R13, desc[UR20][R14.64] ;  /* 0x000000140e0d5981 */ /* 0x000168000c1e1900 */
[----:B------:R-:W3:Y:S01]  /*3c10*/  @P6 LDG.E R115, desc[UR20][R86.64] ;  /* 0x0000001456736981 */ /* 0x000ee2000c1e1900 */
[----:B------:R-:W-:-:S03]  /*3c20*/  LOP3.LUT P3, RZ, R5, 0x80000000, RZ, 0xc0, !PT ;  /* 0x8000000005ff7812 */ /* 0x000fc6000786c0ff */
[----:B------:R-:W5:Y:S01]  /*3c30*/  @P4 LDG.E R12, desc[UR20][R96.64] ;  /* 0x00000014600c4981 */ /* 0x000f62000c1e1900 */
[----:B0-----:R-:W-:Y:S02]  /*3c40*/  CS2R R14, SRZ ;  /* 0x00000000000e7805 */ /* 0x001fe4000001ff00 */
[----:B------:R-:W-:Y:S01]  /*3c50*/  LOP3.LUT P2, RZ, R37, 0x2, RZ, 0xc0, !PT ;  /* 0x0000000225ff7812 */ /* 0x000fe2000784c0ff */
[----:B------:R-:W-:Y:S01]  /*3c60*/  HFMA2.MMA R118, -RZ, RZ, 0, 0 ;  /* 0x00000000ff767435 */ /* 0x000fe200000001ff */
[----:B------:R-:W4:Y:S04]  /*3c70*/  @P0 LDG.E R114, desc[UR20][R88.64] ;  /* 0x0000001458720981 */ /* 0x000f28000c1e1900 */
[----:B------:R0:W5:Y:S01]  /*3c80*/  @P6 LDG.E R15, desc[UR20][R16.64] ;  /* 0x00000014100f6981 */ /* 0x000162000c1e1900 */
[----:B------:R-:W-:-:S02]  /*3c90*/  LOP3.LUT P6, RZ, R5, 0x4000, RZ, 0xc0, !PT ;  /* 0x0000400005ff7812 */ /* 0x000fc400078cc0ff */
[C---:B------:R-:W-:Y:S01]  /*3ca0*/  LOP3.LUT P4, RZ, R5.reuse, 0x40000000, RZ, 0xc0, !PT ;  /* 0x4000000005ff7812 */ /* 0x040fe2000788c0ff */
[----:B------:R1:W3:Y:S01]  /*3cb0*/  @P3 LDG.E R117, desc[UR20][R66.64] ;  /* 0x0000001442753981 */ /* 0x0002e2000c1e1900 */
[C---:B------:R-:W-:Y:S02]  /*3cc0*/  LOP3.LUT P5, RZ, R5.reuse, 0x20000000, RZ, 0xc0, !PT ;  /* 0x2000000005ff7812 */ /* 0x040fe400078ac0ff */
[----:B------:R-:W-:Y:S01]  /*3cd0*/  LOP3.LUT R5, R5, 0xff7fffff, RZ, 0xc0, !PT ;  /* 0xff7fffff05057812 */ /* 0x000fe200078ec0ff */
[----:B------:R-:W5:Y:S04]  /*3ce0*/  @P2 LDG.E R10, desc[UR20][R102.64] ;  /* 0x00000014660a2981 */ /* 0x000f68000c1e1900 */
[----:B------:R-:W4:Y:S02]  /*3cf0*/  @P2 LDG.E R110, desc[UR20][R100.64] ;  /* 0x00000014646e2981 */ /* 0x000f24000c1e1900 */
[----:B------:R-:W-:-:S02]  /*3d00*/  @P6 LOP3.LUT R5, R5, 0x800000, RZ, 0xfc, !PT ;  /* 0x0080000005056812 */ /* 0x000fc400078efcff */
[----:B0-----:R-:W-:Y:S01]  /*3d10*/  CS2R R16, SRZ ;  /* 0x0000000000107805 */ /* 0x001fe2000001ff00 */
[----:B------:R-:W3:Y:S01]  /*3d20*/  @P4 LDG.E R118, desc[UR20][R76.64] ;  /* 0x000000144c764981 */ /* 0x000ee2000c1e1900 */
[C---:B------:R-:W-:Y:S02]  /*3d30*/  LOP3.LUT P6, RZ, R5.reuse, 0x8000, RZ, 0xc0, !PT ;  /* 0x0000800005ff7812 */ /* 0x040fe400078cc0ff */
[----:B------:R-:W-:Y:S02]  /*3d40*/  LOP3.LUT R5, R5, 0xfeffffff, RZ, 0xc0, !PT ;  /* 0xfeffffff05057812 */ /* 0x000fe400078ec0ff */
[----:B------:R0:W5:Y:S01]  /*3d50*/  @P5 LDG.E R17, desc[UR20][R18.64] ;  /* 0x0000001412115981 */ /* 0x000162000c1e1900 */
[----:B------:R-:W-:Y:S02]  /*3d60*/  LOP3.LUT P2, RZ, R37, 0x1, RZ, 0xc0, !PT ;  /* 0x0000000125ff7812 */ /* 0x000fe4000784c0ff */
[----:B-1----:R-:W-:Y:S01]  /*3d70*/  CS2R R66, SRZ ;  /* 0x0000000000427805 */ /* 0x002fe2000001ff00 */
[----:B------:R-:W3:Y:S04]  /*3d80*/  @P5 LDG.E R119, desc[UR20][R80.64] ;  /* 0x0000001450775981 */ /* 0x000ee8000c1e1900 */
[----:B------:R-:W5:Y:S01]  /*3d90*/  @P1 LDG.E R16, desc[UR20][R84.64] ;  /* 0x0000001454101981 */ /* 0x000f62000c1e1900 */
[----:B------:R-:W-:-:S03]  /*3da0*/  @P6 LOP3.LUT R5, R5, 0x1000000, RZ, 0xfc, !PT ;  /* 0x0100000005056812 */ /* 0x000fc600078efcff */
[----:B------:R-:W5:Y:S01]  /*3db0*/  @P0 LDG.E R14, desc[UR20][R90.64] ;  /* 0x000000145a0e0981 */ /* 0x000f62000c1e1900 */
[C---:B------:R-:W-:Y:S02]  /*3dc0*/  LOP3.LUT P6, RZ, R5.reuse, 0x10000, RZ, 0xc0, !PT ;  /* 0x0001000005ff7812 */ /* 0x040fe400078cc0ff */
[----:B------:R-:W-:Y:S02]  /*3dd0*/  LOP3.LUT R5, R5, 0xfdffffff, RZ, 0xc0, !PT ;  /* 0xfdffffff05057812 */ /* 0x000fe400078ec0ff */
[----:B0-----:R-:W-:Y:S01]  /*3de0*/  CS2R R18, SRZ ;  /* 0x0000000000127805 */ /* 0x001fe2000001ff00 */
[----:B------:R-:W5:Y:S05]  /*3df0*/  @P2 LDG.E R67, desc[UR20][R74.64] ;  /* 0x000000144a432981 */ /* 0x000f6a000c1e1900 */
[----:B------:R0:W5:Y:S03]  /*3e00*/  @P3 LDG.E R19, desc[UR20][R20.64] ;  /* 0x0000001414133981 */ /* 0x000166000c1e1900 */
[----:B------:R-:W-:Y:S01]  /*3e10*/  @P6 LOP3.LUT R5, R5, 0x2000000, RZ, 0xfc, !PT ;  /* 0x0200000005056812 */ /* 0x000fe200078efcff */
[----:B------:R-:W5:Y:S03]  /*3e20*/  @P4 LDG.E R18, desc[UR20][R78.64] ;  /* 0x000000144e124981 */ /* 0x000f66000c1e1900 */
[----:B------:R-:W-:-:S02]  /*3e30*/  LOP3.LUT P6, RZ, R5, 0x20000, RZ, 0xc0, !PT ;  /* 0x0002000005ff7812 */ /* 0x000fc400078cc0ff */
[----:B------:R-:W-:-:S11]  /*3e40*/  LOP3.LUT R5, R5, 0xfbffffff, RZ, 0xc0, !PT ;  /* 0xfbffffff05057812 */ /* 0x000fd600078ec0ff */
[----:B------:R-:W-:-:S04]  /*3e50*/  @P6 LOP3.LUT R5, R5, 0x4000000, RZ, 0xfc, !PT ;  /* 0x0400000005056812 */ /* 0x000fc800078efcff */
[C---:B------:R-:W-:Y:S02]  /*3e60*/  LOP3.LUT P6, RZ, R5.reuse, 0x40000, RZ, 0xc0, !PT ;  /* 0x0004000005ff7812 */ /* 0x040fe400078cc0ff */
[----:B------:R-:W-:-:S11]  /*3e70*/  LOP3.LUT R5, R5, 0xf7ffffff, RZ, 0xc0, !PT ;  /* 0xf7ffffff05057812 */ /* 0x000fd600078ec0ff */
[----:B------:R-:W-:-:S04]  /*3e80*/  @P6 LOP3.LUT R5, R5, 0x8000000, RZ, 0xfc, !PT ;  /* 0x0800000005056812 */ /* 0x000fc800078efcff */
[C---:B------:R-:W-:Y:S02]  /*3e90*/  LOP3.LUT P6, RZ, R5.reuse, 0x80000, RZ, 0xc0, !PT ;  /* 0x0008000005ff7812 */ /* 0x040fe400078cc0ff */
[----:B------:R-:W-:Y:S02]  /*3ea0*/  LOP3.LUT R5, R5, 0xefffffff, RZ, 0xc0, !PT ;  /* 0xefffffff05057812 */ /* 0x000fe400078ec0ff */
[----:B0-----:R-:W-:-:S06]  /*3eb0*/  CS2R R20, SRZ ;  /* 0x0000000000147805 */ /* 0x001fcc000001ff00 */
[----:B------:R0:W5:Y:S03]  /*3ec0*/  @P2 LDG.E R20, desc[UR20][R68.64] ;  /* 0x0000001444142981 */ /* 0x000166000c1e1900 */
[----:B------:R-:W-:-:S04]  /*3ed0*/  @P6 LOP3.LUT R5, R5, 0x10000000, RZ, 0xfc, !PT ;  /* 0x1000000005056812 */ /* 0x000fc800078efcff */
[----:B------:R-:W-:Y:S02]  /*3ee0*/  LOP3.LUT P6, RZ, R5, 0x100000, RZ, 0xc0, !PT ;  /* 0x0010000005ff7812 */ /* 0x000fe400078cc0ff */
[----:B0-----:R-:W-:-:S11]  /*3ef0*/  MOV R68, RZ ;  /* 0x000000ff00447202 */ /* 0x001fd60000000f00 */
[----:B------:R-:W5:Y:S04]  /*3f00*/  @P6 LDG.E R68, desc[UR20][R72.64] ;  /* 0x0000001448446981 */ /* 0x000f68000c1e1900 */
[----:B------:R0:W5:Y:S01]  /*3f10*/  @P6 LDG.E R66, desc[UR20][R64.64] ;  /* 0x0000001440426981 */ /* 0x000162000c1e1900 */
[----:B------:R-:W-:Y:S02]  /*3f20*/  LOP3.LUT P6, RZ, R5, 0x10000000, RZ, 0xc0, !PT ;  /* 0x1000000005ff7812 */ /* 0x000fe400078cc0ff */
[----:B0-----:R-:W-:-:S11]  /*3f30*/  CS2R R64, SRZ ;  /* 0x0000000000407805 */ /* 0x001fd6000001ff00 */
        /* <DEDUP_REMOVED lines=16> */
[----:B-1----:R-:W-:-:S11]  /*4040*/  CS2R R56, SRZ ;  /* 0x0000000000387805 */ /* 0x002fd6000001ff00 */
[----:B------:R-:W5:Y:S04]  /*4050*/  @P6 LDG.E R23, desc[UR20][R48.64] ;  /* 0x0000001430176981 */ /* 0x000f68000c1e1900 */
[----:B------:R-:W5:Y:S01]  /*4060*/  @P6 LDG.E R58, desc[UR20][R46.64] ;  /* 0x000000142e3a6981 */ /* 0x000f62000c1e1900 */
[C---:B------:R-:W-:Y:S02]  /*4070*/  LOP3.LUT P6, RZ, R5.reuse, 0x800000, RZ, 0xc0, !PT ;  /* 0x0080000005ff7812 */ /* 0x040fe400078cc0ff */
[----:B------:R-:W-:Y:S01]  /*4080*/  LOP3.LUT P1, RZ, R5, 0x1000, RZ, 0xc0, !PT ;  /* 0x0000100005ff7812 */ /* 0x000fe2000782c0ff */
[----:B0-----:R-:W-:Y:S01]  /*4090*/  HFMA2.MMA R52, -RZ, RZ, 0, 0 ;  /* 0x00000000ff347435 */ /* 0x001fe200000001ff */
[----:B------:R-:W-:-:S09]  /*40a0*/  CS2R R54, SRZ ;  /* 0x0000000000367805 */ /* 0x000fd2000001ff00 */
[----:B------:R0:W5:Y:S04]  /*40b0*/  @P6 LDG.E R59, desc[UR20][R24.64] ;  /* 0x00000014183b6981 */ /* 0x000168000c1e1900 */
[----:B------:R1:W5:Y:S01]  /*40c0*/  @P6 LDG.E R57, desc[UR20][R44.64] ;  /* 0x000000142c396981 */ /* 0x000362000c1e1900 */
[----:B------:R-:W-:-:S03]  /*40d0*/  LOP3.LUT P6, RZ, R5, 0x400000, RZ, 0xc0, !PT ;  /* 0x0040000005ff7812 */ /* 0x000fc600078cc0ff */
[----:B------:R1:W5:Y:S01]  /*40e0*/  @P1 LDG.E R56, desc[UR20][R38.64] ;  /* 0x0000001426381981 */ /* 0x000362000c1e1900 */
[----:B0-----:R-:W-:-:S03]  /*40f0*/  CS2R R24, SRZ ;  /* 0x0000000000187805 */ /* 0x001fc6000001ff00 */
[----:B------:R0:W5:Y:S06]  /*4100*/  @P1 LDG.E R54, desc[UR20][R30.64] ;  /* 0x000000141e361981 */ /* 0x00016c000c1e1900 */
[----:B------:R0:W5:Y:S04]  /*4110*/  @P6 LDG.E R25, desc[UR20][R32.64] ;  /* 0x0000001420196981 */ /* 0x000168000c1e1900 */
[----:B------:R0:W5:Y:S01]  /*4120*/  @P6 LDG.E R52, desc[UR20][R34.64] ;  /* 0x0000001422346981 */ /* 0x000162000c1e1900 */
[----:B------:R-:W-:-:S03]  /*4130*/  LOP3.LUT P0, RZ, R5, 0x2000, RZ, 0xc0, !PT ;  /* 0x0000200005ff7812 */ /* 0x000fc6000780c0ff */
[----:B--2---:R0:W-:Y:S10]  /*4140*/  STL [R1+0x28], R109 ;  /* 0x0000286d01007387 */ /* 0x0041f40000100800 */
[----:B------:R0:W5:Y:S04]  /*4150*/  @P0 LDG.E R24, desc[UR20][R42.64] ;  /* 0x000000142a180981 */ /* 0x000168000c1e1900 */
[----:B------:R0:W5:Y:S01]  /*4160*/  @P0 LDG.E R55, desc[UR20][R40.64] ;  /* 0x0000001428370981 */ /* 0x000162000c1e1900 */
[----:B------:R-:W-:Y:S01]  /*4170*/  ISETP.GT.U32.AND P0, PT, R7, 0x1bf, PT ;  /* 0x000001bf0700780c */ /* 0x000fe20003f04070 */
[----:B------:R-:W-:Y:S01]  /*4180*/  BSSY B0, `(.L_x_536) ;  /* 0x000001f000007945 */ /* 0x000fe20003800000 */
[----:B-1----:R-:W-:-:S02]  /*4190*/  CS2R R44, SRZ ;  /* 0x00000000002c7805 */ /* 0x002fc4000001ff00 */
[----:B------:R-:W-:Y:S01]  /*41a0*/  CS2R R48, SRZ ;  /* 0x0000000000307805 */ /* 0x000fe2000001ff00 */
[----:B----4-:R0:W-:Y:S04]  /*41b0*/  STL [R1+0x24], R110 ;  /* 0x0000246e01007387 */ /* 0x0101e80000100800 */
[----:B------:R0:W-:Y:S04]  /*41c0*/  STL [R1+0x20], R111 ;  /* 0x0000206f01007387 */ /* 0x0001e80000100800 */
[----:B------:R0:W-:Y:S04]  /*41d0*/  STL [R1+0x1c], R112 ;  /* 0x00001c7001007387 */ /* 0x0001e80000100800 */
[----:B------:R0:W-:Y:S04]  /*41e0*/  STL [R1+0x18], R113 ;  /* 0x0000187101007387 */ /* 0x0001e80000100800 */
[----:B------:R0:W-:Y:S04]  /*41f0*/  STL [R1+0x14], R114 ;  /* 0x0000147201007387 */ /* 0x0001e80000100800 */
[----:B---3--:R0:W-:Y:S04]  /*4200*/  STL [R1+0x10], R115 ;  /* 0x0000107301007387 */ /* 0x0081e80000100800 */
[----:B------:R0:W-:Y:S04]  /*4210*/  STL [R1+0xc], R116 ;  /* 0x00000c7401007387 */ /* 0x0001e80000100800 */
[----:B------:R0:W-:Y:S04]  /*4220*/  STL [R1+0x8], R119 ;  /* 0x0000087701007387 */ /* 0x0001e80000100800 */
[----:B------:R0:W-:Y:S04]  /*4230*/  STL [R1+0x4], R118 ;  /* 0x0000047601007387 */ /* 0x0001e80000100800 */
[----:B------:R0:W-:Y:S01]  /*4240*/  STL [R1], R117 ;  /* 0x0000007501007387 */ /* 0x0001e20000100800 */
[----:B------:R-:W-:Y:S05]  /*4250*/  @P0 BRA `(.L_x_537) ;  /* 0x0000000000440947 */ /* 0x000fea0003800000 */
[----:B------:R-:W-:Y:S01]  /*4260*/  ULDC.U8 UR5, c[0x0][0x2a4] ;  /* 0x0000a90000057ab9 */ /* 0x000fe20000000000 */
[----:B0-----:R-:W-:Y:S02]  /*4270*/  IADD3 R33, R36, UR18, RZ ;  /* 0x0000001224217c10 */ /* 0x001fe4000fffe0ff */
[----:B------:R-:W-:Y:S02]  /*4280*/  ISETP.NE.AND P0, PT, RZ, UR5, PT ;  /* 0x00000005ff007c0c */ /* 0x000fe4000bf05270 */
[----:B------:R-:W-:-:S11]  /*4290*/  SHF.R.S32.HI R32, RZ, 0x1f, R33 ;  /* 0x0000001fff207819 */ /* 0x000fd60000011421 */
[----:B------:R-:W0:Y:S02]  /*42a0*/  @P0 LDC.64 R30, c[0x0][0x240] ;  /* 0x00009000ff1e0b82 */ /* 0x000e240000000a00 */
[----:B0-----:R-:W-:-:S04]  /*42b0*/  @P0 LEA R30, P1, R33, R30, 0x1 ;  /* 0x0000001e211e0211 */ /* 0x001fc800078208ff */
[----:B------:R-:W-:-:S05]  /*42c0*/  @P0 LEA.HI.X R31, R33, R31, R32, 0x1, P1 ;  /* 0x0000001f211f0211 */ /* 0x000fca00008f0c20 */
[----:B------:R-:W2:Y:S04]  /*42d0*/  @P0 LDG.E.U16 R34, desc[UR20][R30.64] ;  /* 0x000000141e220981 */ /* 0x000ea8000c1e1500 */
[----:B------:R0:W3:Y:S02]  /*42e0*/  @P0 LDG.E.U16 R32, desc[UR20][R30.64+0x2] ;  /* 0x000002141e200981 */ /* 0x0000e4000c1e1500 */
[----:B0-----:R-:W0:Y:S02]  /*42f0*/  LDC.64 R30, c[0x0][0x238] ;  /* 0x00008e00ff1e7b82 */ /* 0x001e240000000a00 */
[----:B0-----:R-:W-:-:S05]  /*4300*/  IMAD.WIDE R30, R33, 0x2, R30 ;  /* 0x00000002211e7825 */ /* 0x001fca00078e021e */
[----:B------:R-:W4:Y:S04]  /*4310*/  LDG.E.U16 R44, desc[UR20][R30.64] ;  /* 0x000000141e2c7981 */ /* 0x000f28000c1e1500 */
[----:B------:R-:W4:Y:S01]  /*4320*/  LDG.E.U16 R49, desc[UR20][R30.64+0x2] ;  /* 0x000002141e317981 */ /* 0x000f22000c1e1500 */
[----:B--2---:R-:W-:Y:S02]  /*4330*/  @P0 SHF.L.U32 R45, R34, 0x10, RZ ;  /* 0x00000010222d0819 */ /* 0x004fe400000006ff */
[----:B---3--:R-:W-:Y:S02]  /*4340*/  @P0 SHF.L.U32 R48, R32, 0x10, RZ ;  /* 0x0000001020300819 */ /* 0x008fe400000006ff */
[----:B----4-:R-:W-:Y:S02]  /*4350*/  SHF.L.U32 R44, R44, 0x10, RZ ;  /* 0x000000102c2c7819 */ /* 0x010fe400000006ff */
[----:B------:R-:W-:-:S07]  /*4360*/  SHF.L.U32 R49, R49, 0x10, RZ ;  /* 0x0000001031317819 */ /* 0x000fce00000006ff */
.L_x_537:
[----:B------:R-:W-:Y:S05]  /*4370*/  BSYNC B0 ;  /* 0x0000000000007941 */ /* 0x000fea0003800000 */
.L_x_536:
[----:B0-----:R-:W2:Y:S01]  /*4380*/  LDL R32, [R1+0x40] ;  /* 0x0000400001207983 */ /* 0x001ea20000100800 */
[----:B------:R-:W-:-:S03]  /*4390*/  ULDC.U8 UR5, c[0x0][0x2a4] ;  /* 0x0000a90000057ab9 */ /* 0x000fc60000000000 */
[----:B------:R-:W3:Y:S01]  /*43a0*/  LDL R33, [R1+0x44] ;  /* 0x0000440001217983 */ /* 0x000ee20000100800 */
[----:B------:R-:W-:Y:S02]  /*43b0*/  ISETP.NE.AND P1, PT, RZ, UR5, PT ;  /* 0x00000005ff007c0c */ /* 0x000fe4000bf25270 */
[C---:B-----5:R-:W-:Y:S02]  /*43c0*/  PRMT R30, R50.reuse, 0x7632, R30 ;  /* 0x00007632321e7816 */ /* 0x060fe4000000001e */
[----:B------:R-:W-:Y:S02]  /*43d0*/  SHF.L.U32 R31, R50, 0x10, RZ ;  /* 0x00000010321f7819 */ /* 0x000fe400000006ff */
[----:B------:R-:W-:Y:S02]  /*43e0*/  SHF.L.U32 R30, R30, 0x10, RZ ;  /* 0x000000101e1e7819 */ /* 0x000fe400000006ff */
[----:B------:R-:W-:Y:S01]  /*43f0*/  PRMT R38, R51, 0x7632, R38 ;  /* 0x0000763233267816 */ /* 0x000fe20000000026 */
[----:B------:R-:W-:-:S03]  /*4400*/  FADD.FTZ R31, R31, -UR23 ;  /* 0x800000171f1f7e21 */ /* 0x000fc60008010000 */
[----:B------:R-:W-:Y:S02]  /*4410*/  SHF.L.U32 R38, R38, 0x10, RZ ;  /* 0x0000001026267819 */ /* 0x000fe400000006ff */
[C---:B--2---:R-:W-:Y:S02]  /*4420*/  PRMT R34, R32.reuse, 0x7632, R34 ;  /* 0x0000763220227816 */ /* 0x044fe40000000022 */
[----:B------:R-:W-:Y:S02]  /*4430*/  SHF.L.U32 R37, R32, 0x10, RZ ;  /* 0x0000001020257819 */ /* 0x000fe400000006ff */
[----:B------:R-:W-:Y:S02]  /*4440*/  SHF.L.U32 R32, R51, 0x10, RZ ;  /* 0x0000001033207819 */ /* 0x000fe400000006ff */
[C---:B---3--:R-:W-:Y:S02]  /*4450*/  PRMT R36, R33.reuse, 0x7632, R36 ;  /* 0x0000763221247816 */ /* 0x048fe40000000024 */
[----:B------:R-:W-:Y:S01]  /*4460*/  SHF.L.U32 R35, R33, 0x10, RZ ;  /* 0x0000001021237819 */ /* 0x000fe200000006ff */
[----:B------:R-:W-:Y:S01]  /*4470*/  FADD.FTZ R39, R32, -UR23 ;  /* 0x8000001720277e21 */ /* 0x000fe20008010000 */
[----:B------:R-:W-:Y:S01]  /*4480*/  FADD.FTZ R33, R30, -UR23 ;  /* 0x800000171e217e21 */ /* 0x000fe20008010000 */
[----:B------:R-:W-:Y:S01]  /*4490*/  SHF.L.U32 R32, R36, 0x10, RZ ;  /* 0x0000001024207819 */ /* 0x000fe200000006ff */
[----:B------:R-:W-:Y:S01]  /*44a0*/  FMUL.FTZ R30, R31, UR24 ;  /* 0x000000181f1e7c20 */ /* 0x000fe20008410000 */
        /* <DEDUP_REMOVED lines=22> */
.L_x_538:
        /* <DEDUP_REMOVED lines=26> */
.L_x_539:
[----:B------:R-:W-:Y:S01]  /*47b0*/  FADD.FTZ R40, RZ, R37 ;  /* 0x00000025ff287221 */ /* 0x000fe20000010000 */
[----:B------:R-:W-:Y:S01]  /*47c0*/  FFMA.FTZ R43, R31, R38, R30 ;  /* 0x000000261f2b7223 */ /* 0x000fe2000001001e */
[----:B------:R-:W-:Y:S01]  /*47d0*/  FFMA.FTZ R30, R36, R35, R39 ;  /* 0x00000023241e7223 */ /* 0x000fe20000010027 */
[----:B------:R-:W-:Y:S01]  /*47e0*/  FMUL.FTZ R37, R35, R44 ;  /* 0x0000002c23257220 */ /* 0x000fe20000410000 */
[----:B------:R-:W-:Y:S01]  /*47f0*/  FFMA.FTZ R42, R31, R34, RZ ;  /* 0x000000221f2a7223 */ /* 0x000fe200000100ff */
[----:B------:R-:W-:Y:S01]  /*4800*/  FADD.FTZ R39, RZ, R34 ;  /* 0x00000022ff277221 */ /* 0x000fe20000010000 */
[----:B------:R-:W-:Y:S01]  /*4810*/  FADD.FTZ R35, R40, R35 ;  /* 0x0000002328237221 */ /* 0x000fe20000010000 */
[----:B------:R-:W-:Y:S01]  /*4820*/  FADD.FTZ R41, R38, R41 ;  /* 0x0000002926297221 */ /* 0x000fe20000010000 */
        /* <DEDUP_REMOVED lines=9> */
[----:B------:R-:W-:Y:S01]  /*48c0*/  PRMT R33, R108, 0x7632, R33 ;  /* 0x000076326c217816 */ /* 0x000fe20000000021 */
        /* <DEDUP_REMOVED lines=25> */
.L_x_540:
[----:B------:R-:W-:Y:S01]  /*4a60*/  FMUL.FTZ R40, R39, R44 ;  /* 0x0000002c27287220 */ /* 0x000fe20000410000 */
[----:B------:R-:W-:Y:S01]  /*4a70*/  FADD.FTZ R41, R36, R41 ;  /* 0x0000002924297221 */ /* 0x000fe20000010000 */
[----:B------:R-:W-:Y:S01]  /*4a80*/  PRMT R36, R9, 0x7632, R36 ;  /* 0x0000763209247816 */ /* 0x000fe20000000024 */
[----:B------:R-:W-:Y:S01]  /*4a90*/  FADD.FTZ R35, R35, R39 ;  /* 0x0000002723237221 */ /* 0x000fe20000010000 */
[C---:B------:R-:W-:Y:S01]  /*4aa0*/  FFMA.FTZ R30, R38.reuse, R39, R30 ;  /* 0x00000027261e7223 */ /* 0x040fe2000001001e */
[----:B------:R-:W-:Y:S01]  /*4ab0*/  FFMA.FTZ R39, R38, R40, R37 ;  /* 0x0000002826277223 */ /* 0x000fe20000010025 */
[----:B------:R-:W-:Y:S01]  /*4ac0*/  FADD.FTZ R34, R34, R33 ;  /* 0x0000002122227221 */ /* 0x000fe20000010000 */
[----:B------:R-:W-:Y:S01]  /*4ad0*/  FFMA.FTZ R31, R32, R33, R31 ;  /* 0x00000021201f7223 */ /* 0x000fe2000001001f */
[----:B------:R-:W-:Y:S01]  /*4ae0*/  FMUL.FTZ R37, R33, R49 ;  /* 0x0000003121257220 */ /* 0x000fe20000410000 */
[----:B------:R-:W-:Y:S01]  /*4af0*/  SHF.L.U32 R33, R9, 0x10, RZ ;  /* 0x0000001009217819 */ /* 0x000fe200000006ff */
[----:B------:R-:W-:Y:S01]  /*4b00*/  FADD.FTZ R40, R41, R40 ;  /* 0x0000002829287221 */ /* 0x000fe20000010000 */
[----:B------:R-:W-:Y:S01]  /*4b10*/  SHF.L.U32 R38, R36, 0x10, RZ ;  /* 0x0000001024267819 */ /* 0x000fe200000006ff */
[----:B------:R-:W-:Y:S01]  /*4b20*/  FFMA.FTZ R36, R32, R37, R39 ;  /* 0x0000002520247223 */ /* 0x000fe20000010027 */
[----:B------:R-:W-:Y:S01]  /*4b30*/  PRMT R32, R109, 0x7632, R32 ;  /* 0x000076326d207816 */ /* 0x000fe20000000020 */
[----:B------:R-:W-:-:S02]  /*4b40*/  FADD.FTZ R39, R33, -UR23 ;  /* 0x8000001721277e21 */ /* 0x000fc40008010000 */
        /* <DEDUP_REMOVED lines=24> */
.L_x_541:
[----:B------:R-:W-:Y:S01]  /*4cd0*/  FMUL.FTZ R41, R38, R44 ;  /* 0x0000002c26297220 */ /* 0x000fe20000410000 */
[----:B------:R-:W-:Y:S01]  /*4ce0*/  FFMA.FTZ R30, R39, R38, R30 ;  /* 0x00000026271e7223 */ /* 0x000fe2000001001e */
[----:B------:R-:W-:Y:S01]  /*4cf0*/  FADD.FTZ R40, R37, R40 ;  /* 0x0000002825287221 */ /* 0x000fe20000010000 */
[----:B------:R-:W-:Y:S01]  /*4d00*/  FADD.FTZ R35, R35, R38 ;  /* 0x0000002623237221 */ /* 0x000fe20000010000 */
[--C-:B------:R-:W-:Y:S01]  /*4d10*/  FFMA.FTZ R39, R39, R41, R36.reuse ;  /* 0x0000002927277223 */ /* 0x100fe20000010024 */
[----:B------:R-:W-:Y:S01]  /*4d20*/  PRMT R36, R10, 0x7632, R36 ;  /* 0x000076320a247816 */ /* 0x000fe20000000024 */
        /* <DEDUP_REMOVED lines=33> */
.L_x_542:
        /* <DEDUP_REMOVED lines=39> */
.L_x_543:
        /* <DEDUP_REMOVED lines=39> */
.L_x_544:
        /* <DEDUP_REMOVED lines=39> */
.L_x_545:
        /* <DEDUP_REMOVED lines=39> */
.L_x_546:
        /* <DEDUP_REMOVED lines=39> */
.L_x_547:
        /* <DEDUP_REMOVED lines=39> */
.L_x_548:
        /* <DEDUP_REMOVED lines=39> */
.L_x_549:
        /* <DEDUP_REMOVED lines=39> */
.L_x_550:
[----:B------:R-:W-:Y:S01]  /*62c0*/  FMUL.FTZ R41, R118, R44 ;  /* 0x0000002c76297220 */ /* 0x000fe20000410000 */
[----:B------:R-:W-:Y:S01]  /*62d0*/  FADD.FTZ R119, R35, R118 ;  /* 0x0000007623777221 */ /* 0x000fe20000010000 */
[----:B------:R-:W-:Y:S01]  /*62e0*/  FADD.FTZ R40, R37, R40 ;  /* 0x0000002825287221 */ /* 0x000fe20000010000 */
[C---:B------:R-:W-:Y:S01]  /*62f0*/  FFMA.FTZ R118, R39.reuse, R118, R30 ;  /* 0x0000007627767223 */ /* 0x040fe2000001001e */
[----:B------:R-:W-:Y:S01]  /*6300*/  FFMA.FTZ R37, R39, R41, R36 ;  /* 0x0000002927257223 */ /* 0x000fe20000010024 */
[C---:B------:R-:W-:Y:S01]  /*6310*/  PRMT R30, R19.reuse, 0x7632, R30 ;  /* 0x00007632131e7816 */ /* 0x040fe2000000001e */
[----:B------:R-:W-:Y:S01]  /*6320*/  FADD.FTZ R36, R34, R33 ;  /* 0x0000002122247221 */ /* 0x000fe20000010000 */
[----:B------:R-:W-:Y:S01]  /*6330*/  FFMA.FTZ R34, R32, R33, R31 ;  /* 0x0000002120227223 */ /* 0x000fe2000001001f */
[----:B------:R-:W-:Y:S01]  /*6340*/  SHF.L.U32 R31, R19, 0x10, RZ ;  /* 0x00000010131f7819 */ /* 0x000fe200000006ff */
[----:B------:R-:W-:Y:S01]  /*6350*/  FMUL.FTZ R35, R33, R49 ;  /* 0x0000003121237220 */ /* 0x000fe20000410000 */
[----:B------:R-:W-:Y:S01]  /*6360*/  SHF.L.U32 R30, R30, 0x10, RZ ;  /* 0x000000101e1e7819 */ /* 0x000fe200000006ff */
[----:B------:R0:W-:Y:S01]  /*6370*/  STL [R1+0x7c], R36 ;  /* 0x00007c2401007387 */ /* 0x0001e20000100800 */
[----:B------:R-:W-:Y:S01]  /*6380*/  FADD.FTZ R40, R40, R41 ;  /* 0x0000002928287221 */ /* 0x000fe20000010000 */
[----:B------:R-:W-:Y:S01]  /*6390*/  FFMA.FTZ R37, R32, R35, R37 ;  /* 0x0000002320257223 */ /* 0x000fe20000010025 */
[----:B------:R-:W-:Y:S01]  /*63a0*/  FADD.FTZ R31, R31, -UR23 ;  /* 0x800000171f1f7e21 */ /* 0x000fe20008010000 */
[C---:B------:R-:W-:Y:S01]  /*63b0*/  PRMT R32, R117.reuse, 0x7632, R32 ;  /* 0x0000763275207816 */ /* 0x040fe20000000020 */
[----:B------:R1:W-:Y:S01]  /*63c0*/  STL [R1+0x78], R34 ;  /* 0x0000782201007387 */ /* 0x0003e20000100800 */
[----:B------:R-:W-:Y:S01]  /*63d0*/  SHF.L.U32 R33, R117, 0x10, RZ ;  /* 0x0000001075217819 */ /* 0x000fe200000006ff */
[----:B0-----:R-:W-:Y:S01]  /*63e0*/  FADD.FTZ R36, R30, -UR23 ;  /* 0x800000171e247e21 */ /* 0x001fe20008010000 */
[----:B------:R-:W-:Y:S01]  /*63f0*/  SHF.L.U32 R30, R32, 0x10, RZ ;  /* 0x00000010201e7819 */ /* 0x000fe200000006ff */
[----:B-1----:R-:W-:-:S02]  /*6400*/  FMUL.FTZ R34, R31, UR24 ;  /* 0x000000181f227c20 */ /* 0x002fc40008410000 */
        /* <DEDUP_REMOVED lines=20> */
.L_x_551:
[C---:B------:R-:W-:Y:S01]  /*6550*/  PRMT R36, R20.reuse, 0x7632, R36 ;  /* 0x0000763214247816 */ /* 0x040fe20000000024 */
[----:B------:R-:W-:Y:S01]  /*6560*/  FMUL.FTZ R32, R33, R44 ;  /* 0x0000002c21207220 */ /* 0x000fe20000410000 */
[----:B------:R-:W-:Y:S01]  /*6570*/  SHF.L.U32 R38, R20, 0x10, RZ ;  /* 0x0000001014267819 */ /* 0x000fe200000006ff */
[----:B------:R-:W-:Y:S01]  /*6580*/  FADD.FTZ R35, R35, R40 ;  /* 0x0000002823237221 */ /* 0x000fe20000010000 */
[----:B------:R-:W-:Y:S01]  /*6590*/  SHF.L.U32 R36, R36, 0x10, RZ ;  /* 0x0000001024247819 */ /* 0x000fe200000006ff */
[--C-:B------:R-:W-:Y:S01]  /*65a0*/  FFMA.FTZ R46, R34, R32, R37.reuse ;  /* 0x00000020222e7223 */ /* 0x100fe20000010025 */
        /* <DEDUP_REMOVED lines=29> */
.L_x_552:
[----:B------:R-:W-:Y:S01]  /*6780*/  SHF.L.U32 R41, R68, 0x10, RZ ;  /* 0x0000001044297819 */ /* 0x000fe200000006ff */
[----:B------:R-:W-:Y:S01]  /*6790*/  FFMA.FTZ R46, R31, R40, R46 ;  /* 0x000000281f2e7223 */ /* 0x000fe2000001002e */
[----:B------:R-:W-:Y:S01]  /*67a0*/  SHF.L.U32 R42, R42, 0x10, RZ ;  /* 0x000000102a2a7819 */ /* 0x000fe200000006ff */
[----:B------:R-:W-:Y:S01]  /*67b0*/  FADD.FTZ R35, R40, R35 ;  /* 0x0000002328237221 */ /* 0x000fe20000010000 */
[----:B------:R-:W-:Y:S01]  /*67c0*/  FMUL.FTZ R70, R32, R44 ;  /* 0x0000002c20467220 */ /* 0x000fe20000410000 */
        /* <DEDUP_REMOVED lines=29> */
.L_x_553:
        /* <DEDUP_REMOVED lines=36> */
.L_x_554:
        /* <DEDUP_REMOVED lines=35> */
.L_x_555:
[----:B------:R-:W-:Y:S01]  /*6e10*/  FFMA.FTZ R46, R70, R47, R46 ;  /* 0x0000002f462e7223 */ /* 0x000fe2000001002e */
[----:B------:R-:W-:Y:S01]  /*6e20*/  FADD.FTZ R74, R47, R74 ;  /* 0x0000004a2f4a7221 */ /* 0x000fe20000010000 */
[C---:B------:R-:W-:Y:S01]  /*6e30*/  SHF.L.U32 R47, R22.reuse, 0x10, RZ ;  /* 0x00000010162f7819 */ /* 0x040fe200000006ff */
[----:B------:R-:W-:Y:S01]  /*6e40*/  FMUL.FTZ R35, R71, R44 ;  /* 0x0000002c47237220 */ /* 0x000fe20000410000 */
[----:B------:R-:W-:Y:S01]  /*6e50*/  PRMT R76, R22, 0x7632, R76 ;  /* 0x00007632164c7816 */ /* 0x000fe2000000004c */
[----:B------:R-:W-:Y:S01]  /*6e60*/  FMUL.FTZ R77, R72, R49 ;  /* 0x00000031484d7220 */ /* 0x000fe20000410000 */
[----:B------:R-:W-:Y:S01]  /*6e70*/  PRMT R75, R61, 0x7632, R75 ;  /* 0x000076323d4b7816 */ /* 0x000fe2000000004b */
[----:B------:R-:W-:Y:S01]  /*6e80*/  FADD.FTZ R47, R47, -UR23 ;  /* 0x800000172f2f7e21 */ /* 0x000fe20008010000 */
[----:B------:R-:W-:Y:S01]  /*6e90*/  SHF.L.U32 R76, R76, 0x10, RZ ;  /* 0x000000104c4c7819 */ /* 0x000fe200000006ff */
[----:B------:R-:W-:Y:S01]  /*6ea0*/  FFMA.FTZ R46, R73, R35, R46 ;  /* 0x00000023492e7223 */ /* 0x000fe2000001002e */
[----:B------:R-:W-:Y:S01]  /*6eb0*/  FADD.FTZ R35, R74, R35 ;  /* 0x000000234a237221 */ /* 0x000fe20000010000 */
[----:B------:R-:W-:Y:S01]  /*6ec0*/  FMUL.FTZ R81, R47, UR24 ;  /* 0x000000182f517c20 */ /* 0x000fe20008410000 */
[----:B------:R-:W-:Y:S01]  /*6ed0*/  SHF.L.U32 R74, R61, 0x10, RZ ;  /* 0x000000103d4a7819 */ /* 0x000fe200000006ff */
[----:B------:R-:W-:Y:S01]  /*6ee0*/  FADD.FTZ R76, R76, -UR23 ;  /* 0x800000174c4c7e21 */ /* 0x000fe20008010000 */
[----:B------:R-:W-:-:S02]  /*6ef0*/  PRMT R80, R62, 0x7632, R80 ;  /* 0x000076323e507816 */ /* 0x000fc40000000050 */
[----:B------:R1:W-:Y:S01]  /*6f00*/  STL [R1+0x30], R81 ;  /* 0x0000305101007387 */ /* 0x0003e20000100800 */
[----:B------:R-:W-:Y:S01]  /*6f10*/  SHF.L.U32 R75, R75, 0x10, RZ ;  /* 0x000000104b4b7819 */ /* 0x000fe200000006ff */
[----:B------:R-:W-:Y:S01]  /*6f20*/  FMUL.FTZ R76, R76, UR24 ;  /* 0x000000184c4c7c20 */ /* 0x000fe20008410000 */
[----:B------:R-:W-:Y:S06]  /*6f30*/  @!P1 BRA `(.L_x_556) ;  /* 0x0000000000489947 */ /* 0x000fec0003800000 */
        /* <DEDUP_REMOVED lines=18> */
.L_x_556:
        /* <DEDUP_REMOVED lines=34> */
.L_x_557:
        /* <DEDUP_REMOVED lines=36> */
.L_x_558:
        /* <DEDUP_REMOVED lines=34> */
.L_x_559:
        /* <DEDUP_REMOVED lines=36> */
.L_x_560:
        /* <DEDUP_REMOVED lines=34> */
.L_x_561:
        /* <DEDUP_REMOVED lines=37> */
.L_x_562:
        /* <DEDUP_REMOVED lines=35> */
.L_x_563:
        /* <DEDUP_REMOVED lines=37> */
.L_x_564:
        /* <DEDUP_REMOVED lines=34> */
.L_x_565:
        /* <DEDUP_REMOVED lines=37> */
.L_x_566:
        /* <DEDUP_REMOVED lines=39> */
.L_x_567:
        /* <DEDUP_REMOVED lines=35> */
.L_x_568:
        /* <DEDUP_REMOVED lines=40> */
.L_x_569:
        /* <DEDUP_REMOVED lines=49> */
[----:B------:R-:W-:-:S05]  /*90b0*/  FADD.FTZ R36, R30, R36 ;  /* 0x000000241e247221 */ /* 0x000fca0000010000 */
        /* <DEDUP_REMOVED lines=9> */
[----:B------:R-:W4:Y:S01]  /*9150*/  LDL.LU R30, [R1+0x34] ;  /* 0x00003400011e7983 */ /* 0x000f220000300800 */
[----:B------:R-:W-:-:S04]  /*9160*/  FFMA.FTZ R42, R42, R40, R38 ;  /* 0x000000282a2a7223 */ /* 0x000fc80000010026 */
[----:B------:R-:W-:Y:S01]  /*9170*/  FFMA.FTZ R70, R70, R53, R42 ;  /* 0x0000003546467223 */ /* 0x000fe2000001002a */
[----:B------:R-:W-:Y:S01]  /*9180*/  FFMA.FTZ R41, R41, R39, R37 ;  /* 0x0000002729297223 */ /* 0x000fe20000010025 */
[----:B------:R-:W-:Y:S01]  /*9190*/  FADD.FTZ R39, R32, R39 ;  /* 0x0000002720277221 */ /* 0x000fe20000010000 */
[----:B------:R-:W-:Y:S02]  /*91a0*/  FADD.FTZ R40, R36, R40 ;  /* 0x0000002824287221 */ /* 0x000fe40000010000 */
[----:B------:R-:W-:Y:S01]  /*91b0*/  FFMA.FTZ R69, R69, R43, R41 ;  /* 0x0000002b45457223 */ /* 0x000fe20000010029 */
[----:B------:R-:W-:Y:S01]  /*91c0*/  FADD.FTZ R43, R39, R43 ;  /* 0x0000002b272b7221 */ /* 0x000fe20000010000 */
[----:B------:R-:W-:Y:S02]  /*91d0*/  FADD.FTZ R53, R40, R53 ;  /* 0x0000003528357221 */ /* 0x000fe40000010000 */
[----:B------:R-:W-:Y:S01]  /*91e0*/  FFMA.FTZ R69, R73, R71, R69 ;  /* 0x0000004749457223 */ /* 0x000fe20000010045 */
[----:B------:R-:W-:Y:S01]  /*91f0*/  FADD.FTZ R43, R43, R71 ;  /* 0x000000472b2b7221 */ /* 0x000fe20000010000 */
[----:B------:R-:W-:-:S03]  /*9200*/  FADD.FTZ R53, R53, R72 ;  /* 0x0000004835357221 */ /* 0x000fc60000010000 */
        /* <DEDUP_REMOVED lines=9> */
[----:B------:R-:W-:Y:S01]  /*92a0*/  FADD.FTZ R53, R53, R90 ;  /* 0x0000005a35357221 */ /* 0x000fe20000010000 */
[----:B----4-:R-:W-:Y:S02]  /*92b0*/  FFMA.FTZ R70, R30, R72, R70 ;  /* 0x000000481e467223 */ /* 0x010fe40000010046 */
[----:B------:R-:W4:Y:S01]  /*92c0*/  LDL R30, [R1+0x80] ;  /* 0x00008000011e7983 */ /* 0x000f220000100800 */
[----:B---3--:R-:W-:Y:S01]  /*92d0*/  FFMA.FTZ R69, R31, R74, R69 ;  /* 0x0000004a1f457223 */ /* 0x008fe20000010045 */
[----:B------:R-:W-:-:S03]  /*92e0*/  FFMA.FTZ R70, R76, R75, R70 ;  /* 0x0000004b4c467223 */ /* 0x000fc60000010046 */
[----:B------:R-:W-:Y:S01]  /*92f0*/  FFMA.FTZ R69, R79, R77, R69 ;  /* 0x0000004d4f457223 */ /* 0x000fe20000010045 */
[----:B------:R-:W-:-:S03]  /*9300*/  FFMA.FTZ R70, R80, R78, R70 ;  /* 0x0000004e50467223 */ /* 0x000fc60000010046 */
[----:B------:R-:W-:Y:S01]  /*9310*/  FFMA.FTZ R69, R83, R81, R69 ;  /* 0x0000005153457223 */ /* 0x000fe20000010045 */
[----:B------:R-:W-:Y:S01]  /*9320*/  FFMA.FTZ R70, R84, R82, R70 ;  /* 0x0000005254467223 */ /* 0x000fe20000010046 */
[----:B------:R-:W0:Y:S02]  /*9330*/  S2R R31, SR_LANEID ;  /* 0x00000000001f7919 */ /* 0x000e240000000000 */
[----:B------:R-:W-:Y:S01]  /*9340*/  FFMA.FTZ R69, R87, R85, R69 ;  /* 0x0000005557457223 */ /* 0x000fe20000010045 */
[----:B------:R-:W-:-:S03]  /*9350*/  FFMA.FTZ R70, R88, R86, R70 ;  /* 0x0000005658467223 */ /* 0x000fc60000010046 */
[----:B------:R-:W-:Y:S01]  /*9360*/  FFMA.FTZ R69, R91, R89, R69 ;  /* 0x000000595b457223 */ /* 0x000fe20000010045 */
[----:B------:R-:W-:Y:S01]  /*9370*/  FFMA.FTZ R70, R92, R90, R70 ;  /* 0x0000005a5c467223 */ /* 0x000fe20000010046 */
[----:B------:R-:W-:Y:S01]  /*9380*/  FADD.FTZ R43, R43, R93 ;  /* 0x0000005d2b2b7221 */ /* 0x000fe20000010000 */
[----:B------:R-:W-:Y:S01]  /*9390*/  FADD.FTZ R53, R53, R94 ;  /* 0x0000005e35357221 */ /* 0x000fe20000010000 */
[----:B------:R-:W-:Y:S01]  /*93a0*/  FFMA.FTZ R69, R95, R93, R69 ;  /* 0x0000005d5f457223 */ /* 0x000fe20000010045 */
[----:B------:R-:W-:Y:S01]  /*93b0*/  FFMA.FTZ R70, R96, R94, R70 ;  /* 0x0000005e60467223 */ /* 0x000fe20000010046 */
[----:B------:R-:W1:Y:S01]  /*93c0*/  S2UR UR7, SR_CgaCtaId ;  /* 0x00000000000779c3 */ /* 0x000e620000008800 */
[----:B------:R-:W-:Y:S01]  /*93d0*/  FADD.FTZ R43, R43, R97 ;  /* 0x000000612b2b7221 */ /* 0x000fe20000010000 */
[----:B------:R-:W-:Y:S01]  /*93e0*/  FFMA.FTZ R69, R99, R97, R69 ;  /* 0x0000006163457223 */ /* 0x000fe20000010045 */
[----:B------:R-:W-:Y:S01]  /*93f0*/  FFMA.FTZ R70, R100, R98, R70 ;  /* 0x0000006264467223 */ /* 0x000fe20000010046 */
[----:B------:R-:W-:Y:S01]  /*9400*/  FADD.FTZ R53, R53, R98 ;  /* 0x0000006235357221 */ /* 0x000fe20000010000 */
        /* <DEDUP_REMOVED lines=16> */
[----:B------:R-:W-:Y:S01]  /*9510*/  UMOV UR6, 0x400 ;  /* 0x0000040000067882 */ /* 0x000fe20000000000 */
[----:B------:R-:W-:Y:S01]  /*9520*/  FFMA.FTZ R69, R118, R120, R69 ;  /* 0x0000007876457223 */ /* 0x000fe20000010045 */
[----:B------:R-:W-:Y:S01]  /*9530*/  UIADD3 UR5, UR6, 0x90, URZ ;  /* 0x0000009006057890 */ /* 0x000fe2000fffe03f */
[----:B------:R-:W-:Y:S01]  /*9540*/  FFMA.FTZ R70, R119, R117, R70 ;  /* 0x0000007577467223 */ /* 0x000fe20000010046 */
[----:B------:R-:W-:Y:S01]  /*9550*/  FADD.FTZ R43, R43, R120 ;  /* 0x000000782b2b7221 */ /* 0x000fe20000010000 */
[----:B------:R-:W-:Y:S01]  /*9560*/  FADD.FTZ R114, R114, R117 ;  /* 0x0000007572727221 */ /* 0x000fe20000010000 */
[----:B0-----:R-:W-:Y:S01]  /*9570*/  ISETP.NE.AND P0, PT, R31, RZ, PT ;  /* 0x000000ff1f00720c */ /* 0x001fe20003f05270 */
[----:B-1----:R-:W-:Y:S01]  /*9580*/  ULEA UR5, UR7, UR5, 0x18 ;  /* 0x0000000507057291 */ /* 0x002fe2000f8ec03f */
        /* <DEDUP_REMOVED lines=8> */
[----:B------:R-:W-:-:S05]  /*9610*/  LEA R53, R7, UR5, 0x4 ;  /* 0x0000000507357c11 */ /* 0x000fca000f8e20ff */
[----:B------:R-:W-:Y:S01]  /*9620*/  STS.128 [R53], R32 ;  /* 0x0000002035007388 */ /* 0x000fe20000000c00 */
[----:B------:R-:W-:Y:S01]  /*9630*/  MOV R36, UR14 ;  /* 0x0000000e00247c02 */ /* 0x000fe20008000f00 */
[----:B------:R-:W-:Y:S04]  /*9640*/  BSSY B0, `(.L_x_570) ;  /* 0x000002b000007945 */ /* 0x000fe80003800000 */
[----:B------:R-:W-:Y:S01]  /*9650*/  IMAD R37, R36, 0x1c, R7 ;  /* 0x0000001c24257824 */ /* 0x000fe200078e0207 */
[----:B------:R-:W-:Y:S01]  /*9660*/  PRMT R104, R50, 0x7632, R104 ;  /* 0x0000763232687816 */ /* 0x000fe20000000068 */
[----:B----4-:R0:W-:Y:S01]  /*9670*/  @!P0 STS.64 [R30+0x10], R46 ;  /* 0x0000102e1e008388 */ /* 0x0101e20000000a00 */
[----:B------:R-:W-:Y:S08]  /*9680*/  BAR.SYNC.DEFER_BLOCKING 0x0 ;  /* 0x0000000000007b1d */ /* 0x000ff00000010000 */
[----:B0-----:R-:W0:Y:S01]  /*9690*/  LDC.64 R30, c[0x0][0x268] ;  /* 0x00009a00ff1e7b82 */ /* 0x001e220000000a00 */
[----:B------:R-:W-:Y:S01]  /*96a0*/  ISETP.NE.AND P0, PT, R7, RZ, PT ;  /* 0x000000ff0700720c */ /* 0x000fe20003f05270 */
[----:B0-----:R-:W-:-:S12]  /*96b0*/  IMAD.WIDE R30, R37, 0x4, R30 ;  /* 0x00000004251e7825 */ /* 0x001fd800078e021e */
[----:B--2---:R-:W-:Y:S05]  /*96c0*/  @P0 BRA `(.L_x_571) ;  /* 0x0000000000880947 */ /* 0x004fea0003800000 */
        /* <DEDUP_REMOVED lines=34> */
.L_x_571:
[----:B------:R-:W-:Y:S05]  /*98f0*/  BSYNC B0 ;  /* 0x0000000000007941 */ /* 0x000fea0003800000 */
.L_x_570:
        /* <DEDUP_REMOVED lines=81> */
.L_x_573:
[----:B------:R-:W-:Y:S05]  /*9e10*/  BSYNC B0 ;  /* 0x0000000000007941 */ /* 0x000fea0003800000 */
.L_x_572:
        /* <DEDUP_REMOVED lines=16> */
.L_x_575:
[----:B------:R-:W-:Y:S05]  /*9f20*/  BSYNC B0 ;  /* 0x0000000000007941 */ /* 0x000fea0003800000 */
.L_x_574:
[----:B-1----:R-:W2:Y:S04]  /*9f30*/  LDL R30, [R1+0x40] ;  /* 0x00004000011e7983 */ /* 0x002ea80000100800 */
[----:B------:R0:W-:Y:S04]  /*9f40*/  STL [R1+0x94], R27 ;  /* 0x0000941b01007387 */ /* 0x0001e80000100800 */
[----:B0-----:R-:W3:Y:S04]  /*9f50*/  LDL R27, [R1+0x44] ;  /* 0x00004400011b7983 */ /* 0x001ee80000100800 */
[----:B------:R0:W-:Y:S04]  /*9f60*/  STL [R1+0x90], R26 ;  /* 0x0000901a01007387 */ /* 0x0001e80000100800 */
[----:B0-----:R-:W4:Y:S04]  /*9f70*/  LDL R26, [R1+0x3c] ;  /* 0x00003c00011a7983 */ /* 0x001f280000100800 */
[----:B------:R0:W-:Y:S04]  /*9f80*/  STL [R1+0x8c], R7 ;  /* 0x00008c0701007387 */ /* 0x0001e80000100800 */
[----:B------:R-:W4:Y:S04]  /*9f90*/  LDL R125, [R1+0x1c] ;  /* 0x00001c00017d7983 */ /* 0x000f280000100800 */
[----:B------:R-:W4:Y:S04]  /*9fa0*/  LDL R124, [R1+0x18] ;  /* 0x00001800017c7983 */ /* 0x000f280000100800 */
[----:B0-----:R-:W4:Y:S04]  /*9fb0*/  LDL R7, [R1+0x28] ;  /* 0x0000280001077983 */ /* 0x001f280000100800 */
[----:B------:R-:W4:Y:S04]  /*9fc0*/  LDL R123, [R1+0x14] ;  /* 0x00001400017b7983 */ /* 0x000f280000100800 */
[----:B------:R-:W4:Y:S04]  /*9fd0*/  LDL R122, [R1+0x10] ;  /* 0x00001000017a7983 */ /* 0x000f280000100800 */
[----:B------:R-:W4:Y:S04]  /*9fe0*/  LDL R121, [R1+0xc] ;  /* 0x00000c0001797983 */ /* 0x000f280000100800 */
[----:B------:R-:W4:Y:S04]  /*9ff0*/  LDL R32, [R1+0x8] ;  /* 0x0000080001207983 */ /* 0x000f280000100800 */
[----:B------:R-:W4:Y:S04]  /*a000*/  LDL R31, [R1+0x4] ;  /* 0x00000400011f7983 */ /* 0x000f280000100800 */
[----:B------:R0:W-:Y:S04]  /*a010*/  STL [R1+0x88], R6 ;  /* 0x0000880601007387 */ /* 0x0001e80000100800 */
[----:B0-----:R-:W4:Y:S04]  /*a020*/  LDL R6, [R1+0x20] ;  /* 0x0000200001067983 */ /* 0x001f280000100800 */
[----:B------:R0:W-:Y:S04]  /*a030*/  STL [R1+0x84], R5 ;  /* 0x0000840501007387 */ /* 0x0001e80000100800 */
[----:B0-----:R-:W4:Y:S01]  /*a040*/  LDL R5, [R1+0x24] ;  /* 0x0000240001057983 */ /* 0x001f220000100800 */
[----:B--2---:R-:W-:-:S03]  /*a050*/  PRMT R33, R30, 0x7632, R33 ;  /* 0x000076321e217816 */ /* 0x004fc60000000021 */
[----:B------:R-:W2:Y:S01]  /*a060*/  LDL R30, [R1] ;  /* 0x00000000011e7983 */ /* 0x000ea20000100800 */
[----:B---3--:R-:W-:-:S03]  /*a070*/  PRMT R35, R27, 0x7632, R35 ;  /* 0x000076321b237816 */ /* 0x008fc60000000023 */
[----:B------:R0:W5:Y:S01]  /*a080*/  LDL.LU R27, [R1+0x94] ;  /* 0x00009400011b7983 */ /* 0x0001620000300800 */
[----:B----4-:R-:W-:-:S03]  /*a090*/  PRMT R39, R26, 0x7632, R39 ;  /* 0x000076321a277816 */ /* 0x010fc60000000027 */
[----:B------:R0:W5:Y:S01]  /*a0a0*/  LDL.LU R26, [R1+0x90] ;  /* 0x00009000011a7983 */ /* 0x0001620000300800 */
[----:B------:R-:W-:-:S03]  /*a0b0*/  PRMT R43, R7, 0x7632, R43 ;  /* 0x00007632072b7816 */ /* 0x000fc6000000002b */
[----:B------:R0:W5:Y:S01]  /*a0c0*/  LDL.LU R7, [R1+0x8c] ;  /* 0x00008c0001077983 */ /* 0x0001620000300800 */
        /* <DEDUP_REMOVED lines=19> */
[----:B------:R-:W2:Y:S01]  /*a200*/  LDL R30, [R1+0x54] ;  /* 0x00005400011e7983 */ /* 0x000ea20000100800 */
        /* <DEDUP_REMOVED lines=52> */
[----:B--2---:R-:W-:Y:S01]  /*a550*/  PRMT R34, R30, 0x7632, R34 ;  /* 0x000076321e227816 */ /* 0x004fe20000000022 */
        /* <DEDUP_REMOVED lines=38> */
.L_x_578:
[----:B------:R-:W-:Y:S02]  /*a7c0*/  MOV R30, UR18 ;  /* 0x00000012001e7c02 */ /* 0x000fe40008000f00 */
[----:B------:R-:W-:-:S05]  /*a7d0*/  MOV R31, UR19 ;  /* 0x00000013001f7c02 */ /* 0x000fca0008000f00 */
[----:B------:R-:W2:Y:S04]  /*a7e0*/  LDG.E.STRONG.GPU R30, desc[UR20][R30.64] ;  /* 0x000000141e1e7981 */ /* 0x000ea8000c1ef900 */
[----:B--2---:R-:W-:Y:S01]  /*a7f0*/  CCTL.IVALL ;  /* 0x00000000ff00798f */ /* 0x004fe20002000000 */
[----:B------:R-:W-:Y:S05]  /*a800*/  YIELD ;  /* 0x0000000000007946 */ /* 0x000fea0003800000 */
[----:B------:R-:W-:-:S13]  /*a810*/  ISETP.NE.AND P6, PT, R30, R32, PT ;  /* 0x000000201e00720c */ /* 0x000fda0003fc5270 */
[----:B------:R-:W-:Y:S05]  /*a820*/  @P6 BRA `(.L_x_578) ;  /* 0xfffffffc00e46947 */ /* 0x000fea000383ffff */
.L_x_577:
        /* <DEDUP_REMOVED lines=26> */
.L_x_582:
        /* <DEDUP_REMOVED lines=165> */
.L_x_581:
        /* <DEDUP_REMOVED lines=89> */
.L_x_583:
[----:B------:R-:W-:-:S04]  /*b9b0*/  LOP3.LUT P6, RZ, R5, 0x1, RZ, 0xc0, !PT ;  /* 0x0000000105ff7812 */ /* 0x000fc800078cc0ff */
[----:B------:R-:W-:-:S13]  /*b9c0*/  ISETP.NE.OR P6, PT, RZ, UR16, P6 ;  /* 0x00000010ff007c0c */ /* 0x000fda000b7c5670 */
[----:B------:R-:W-:Y:S05]  /*b9d0*/  @!P6 BRA `(.L_x_579) ;  /* 0x0000000000b4e947 */ /* 0x000fea0003800000 */
.L_x_580:
        /* <DEDUP_REMOVED lines=45> */
.L_x_579:
        /* <DEDUP_REMOVED lines=14> */
.L_x_585:
[----:B------:R-:W-:Y:S05]  /*bd90*/  BSYNC B0 ;  /* 0x0000000000007941 */ /* 0x000fea0003800000 */
.L_x_584:
        /* <DEDUP_REMOVED lines=25> */
.L_x_576:
        /* <DEDUP_REMOVED lines=39> */
.L_x_586:
        /* <DEDUP_REMOVED lines=24> */
.L_x_588:
[----:B------:R-:W-:Y:S05]  /*c320*/  BSYNC B0 ;  /* 0x0000000000007941 */ /* 0x000fea0003800000 */
.L_x_587:
        /* <DEDUP_REMOVED lines=28> */
.L_x_589:
        /* <DEDUP_REMOVED lines=26> */
.L_x_591:
[----:B------:R-:W-:Y:S05]  /*c690*/  BSYNC B0 ;  /* 0x0000000000007941 */ /* 0x000fea0003800000 */
.L_x_590:
        /* <DEDUP_REMOVED lines=28> */
.L_x_592:
        /* <DEDUP_REMOVED lines=26> */
.L_x_594:
[----:B------:R-:W-:Y:S05]  /*ca00*/  BSYNC B0 ;  /* 0x0000000000007941 */ /* 0x000fea0003800000 */
.L_x_593:
        /* <DEDUP_REMOVED lines=29> */
.L_x_595:
        /* <DEDUP_REMOVED lines=26> */
.L_x_597:
[----:B------:R-:W-:Y:S05]  /*cd80*/  BSYNC B0 ;  /* 0x0000000000007941 */ /* 0x000fea0003800000 */
.L_x_596:
        /* <DEDUP_REMOVED lines=30> */
.L_x_598:
        /* <DEDUP_REMOVED lines=26> */
.L_x_600:
[----:B------:R-:W-:Y:S05]  /*d110*/  BSYNC B0 ;  /* 0x0000000000007941 */ /* 0x000fea0003800000 */
.L_x_599:
        /* <DEDUP_REMOVED lines=28> */
.L_x_601:
        /* <DEDUP_REMOVED lines=26> */
.L_x_603:
[----:B------:R-:W-:Y:S05]  /*d480*/  BSYNC B0 ;  /* 0x0000000000007941 */ /* 0x000fea0003800000 */
.L_x_602:
        /* <DEDUP_REMOVED lines=28> */
.L_x_604:
        /* <DEDUP_REMOVED lines=26> */
.L_x_606:
[----:B------:R-:W-:Y:S05]  /*d7f0*/  BSYNC B0 ;  /* 0x0000000000007941 */ /* 0x000fea0003800000 */
.L_x_605:
        /* <DEDUP_REMOVED lines=28> */
.L_x_607:
        /* <DEDUP_REMOVED lines=26> */
.L_x_609:
[----:B------:R-:W-:Y:S05]  /*db60*/  BSYNC B0 ;  /* 0x0000000000007941 */ /* 0x000fea0003800000 */
.L_x_608:
        /* <DEDUP_REMOVED lines=28> */
.L_x_610:
        /* <DEDUP_REMOVED lines=26> */
.L_x_612:
[----:B------:R-:W-:Y:S05]  /*ded0*/  BSYNC B0 ;  /* 0x0000000000007941 */ /* 0x000fea0003800000 */
.L_x_611:
        /* <DEDUP_REMOVED lines=28> */
.L_x_613:
        /* <DEDUP_REMOVED lines=26> */
.L_x_615:
[----:B------:R-:W-:Y:S05]  /*e240*/  BSYNC B0 ;  /* 0x0000000000007941 */ /* 0x000fea0003800000 */
.L_x_614:
        /* <DEDUP_REMOVED lines=28> */
.L_x_616:
        /* <DEDUP_REMOVED lines=26> */
.L_x_618:
[----:B------:R-:W-:Y:S05]  /*e5b0*/  BSYNC B0 ;  /* 0x0000000000007941 */ /* 0x000fea0003800000 */
.L_x_617:
        /* <DEDUP_REMOVED lines=28> */
.L_x_619:
        /* <DEDUP_REMOVED lines=25> */
.L_x_621:
[----:B------:R-:W-:Y:S05]  /*e910*/  BSYNC B0 ;  /* 0x0000000000007941 */ /* 0x000fea0003800000 */
.L_x_620:
[----:B------:R-:W0:Y:S01]  /*e920*/  LDL.LU R8, [R1+0x4] ;  /* 0x0000040001087983 */ /* 0x000e220000300800 */
        /* <DEDUP_REMOVED lines=14> */
[----:B0-----:R-:W-:Y:S01]  /*ea10*/  FADD.FTZ R11, -R9, 1 ;  /* 0x3f800000090b7421 */ /* 0x001fe20000010100 */
[----:B------:R-:W-:-:S03]  /*ea20*/  FMUL.FTZ R12, R12, R9 ;  /* 0x000000090c0c7220 */ /* 0x000fc60000410000 */
        /* <DEDUP_REMOVED lines=11> */
.L_x_622:
[----:B------:R-:W-:Y:S04]  /*eae0*/  BSSY B0, `(.L_x_623) ;  /* 0x0000019000007945 */ /* 0x000fe80003800000 */
[----:B------:R-:W-:Y:S05]  /*eaf0*/  @!P4 BRA `(.L_x_624) ;  /* 0x00000000005cc947 */ /* 0x000fea0003800000 */
[----:B------:R-:W-:Y:S01]  /*eb00*/  MOV R9, UR5 ;  /* 0x0000000500097c02 */ /* 0x000fe20008000f00 */
[----:B------:R-:W-:Y:S01]  /*eb10*/  ULDC.64 UR14, c[0x0][0x288] ;  /* 0x0000a200000e7ab9 */ /* 0x000fe20000000a00 */
[----:B-1----:R-:W-:Y:S02]  /*eb20*/  IADD3 R10, R6, 0xc0, RZ ;  /* 0x000000c0060a7810 */ /* 0x002fe40007ffe0ff */
[----:B------:R-:W-:Y:S01]  /*eb30*/  MOV R8, UR5 ;  /* 0x0000000500087c02 */ /* 0x000fe20008000f00 */
[----:B------:R-:W-:Y:S01]  /*eb40*/  FFMA.FTZ R9, R18, R9, UR6 ;  /* 0x0000000612097e23 */ /* 0x000fe20008010009 */
[----:B------:R-:W-:Y:S02]  /*eb50*/  SHF.R.S32.HI R10, RZ, 0x1f, R10 ;  /* 0x0000001fff0a7819 */ /* 0x000fe4000001140a */
[----:B------:R-:W-:Y:S01]  /*eb60*/  IADD3 R11, R6, 0xc0, RZ ;  /* 0x000000c0060b7810 */ /* 0x000fe20007ffe0ff */
[----:B------:R-:W-:Y:S01]  /*eb70*/  FFMA.FTZ R12, R12, R44, -R9 ;  /* 0x0000002c0c0c7223 */ /* 0x000fe20000010809 */
[----:B------:R-:W-:Y:S01]  /*eb80*/  FFMA.FTZ R13, R13, R8, UR6 ;  /* 0x000000060d0d7e23 */ /* 0x000fe20008010008 */
[----:B------:R-:W-:Y:S01]  /*eb90*/  MOV R8, R26 ;  /* 0x0000001a00087202 */ /* 0x000fe20000000f00 */
[----:B------:R-:W-:Y:S01]  /*eba0*/  IMAD R10, R10, UR14, RZ ;  /* 0x0000000e0a0a7c24 */ /* 0x000fe2000f8e02ff */
[----:B------:R-:W-:-:S03]  /*ebb0*/  MOV R9, R29 ;  /* 0x0000001d00097202 */ /* 0x000fc60000000f00 */
[----:B------:R-:W-:-:S04]  /*ebc0*/  IMAD.WIDE.U32 R8, R11, UR14, R8 ;  /* 0x0000000e0b087c25 */ /* 0x000fc8000f8e0008 */
        /* <DEDUP_REMOVED lines=10> */
.L_x_624:
[----:B------:R-:W-:Y:S05]  /*ec70*/  BSYNC B0 ;  /* 0x0000000000007941 */ /* 0x000fea0003800000 */
.L_x_623:
[----:B------:R-:W2:Y:S01]  /*ec80*/  LDL.LU R8, [R1] ;  /* 0x0000000001087983 */ /* 0x000ea20000300800 */
        /* <DEDUP_REMOVED lines=27> */
.L_x_625:
        /* <DEDUP_REMOVED lines=25> */
.L_x_627:
[----:B------:R-:W-:Y:S05]  /*efd0*/  BSYNC B0 ;  /* 0x0000000000007941 */ /* 0x000fea0003800000 */
.L_x_626:
        /* <DEDUP_REMOVED lines=27> */
.L_x_628:
        /* <DEDUP_REMOVED lines=25> */
.L_x_630:
[----:B------:R-:W-:Y:S05]  /*f320*/  BSYNC B0 ;  /* 0x0000000000007941 */ /* 0x000fea0003800000 */
.L_x_629:
        /* <DEDUP_REMOVED lines=27> */
.L_x_631:
        /* <DEDUP_REMOVED lines=25> */
.L_x_633:
[----:B------:R-:W-:Y:S05]  /*f670*/  BSYNC B0 ;  /* 0x0000000000007941 */ /* 0x000fea0003800000 */
.L_x_632:
        /* <DEDUP_REMOVED lines=27> */
.L_x_634:
        /* <DEDUP_REMOVED lines=25> */
.L_x_636:
[----:B------:R-:W-:Y:S05]  /*f9c0*/  BSYNC B0 ;  /* 0x0000000000007941 */ /* 0x000fea0003800000 */
.L_x_635:
        /* <DEDUP_REMOVED lines=27> */
.L_x_637:
        /* <DEDUP_REMOVED lines=25> */
.L_x_639:
[----:B------:R-:W-:Y:S05]  /*fd10*/  BSYNC B0 ;  /* 0x0000000000007941 */ /* 0x000fea0003800000 */
.L_x_638:
        /* <DEDUP_REMOVED lines=27> */
.L_x_640:
        /* <DEDUP_REMOVED lines=25> */
.L_x_642:
[----:B------:R-:W-:Y:S05]  /*10060*/  BSYNC B0 ;  /* 0x0000000000007941 */ /* 0x000fea0003800000 */
.L_x_641:
        /* <DEDUP_REMOVED lines=27> */
.L_x_643:
[----:B------:R-:W-:Y:S01]  /*10220*/  LOP3.LUT P0, RZ, R5, 0x10000, RZ, 0xc0, !PT ;  /* 0x0001000005ff7812 */ /* 0x000fe2000780c0ff */
[----:B------:R-:W-:-:S12]  /*10230*/  BSSY B0, `(.L_x_644) ;  /* 0x0000018000007945 */ /* 0x000fd80003800000 */
[----:B------:R-:W-:Y:S05]  /*10240*/  @!P0 BRA `(.L_x_645) ;  /* 0x0000000000588947 */ /* 0x000fea0003800000 */
[----:B01234-:R-:W-:Y:S01]  /*10250*/  IADD3 R11, R6, 0x130, RZ ;  /* 0x00000130060b7810 */ /* 0x01ffe20007ffe0ff */
[----:B------:R-:W-:Y:S01]  /*10260*/  ULDC.64 UR14, c[0x0][0x288] ;  /* 0x0000a200000e7ab9 */ /* 0x000fe20000000a00 */
[----:B------:R-:W-:Y:S02]  /*10270*/  MOV R8, R26 ;  /* 0x0000001a00087202 */ /* 0x000fe40000000f00 */
[----:B------:R-:W-:Y:S02]  /*10280*/  SHF.R.S32.HI R10, RZ, 0x1f, R11 ;  /* 0x0000001fff0a7819 */ /* 0x000fe4000001140b */
[----:B------:R-:W-:Y:S02]  /*10290*/  MOV R9, R29 ;  /* 0x0000001d00097202 */ /* 0x000fe40000000f00 */
[----:B------:R-:W-:Y:S01]  /*102a0*/  MOV R12, UR5 ;  /* 0x00000005000c7c02 */ /* 0x000fe20008000f00 */
[----:B------:R-:W-:Y:S02]  /*102b0*/  IMAD R10, R10, UR14, RZ ;  /* 0x0000000e0a0a7c24 */ /* 0x000fe4000f8e02ff */
[----:B------:R-:W-:-:S04]  /*102c0*/  IMAD.WIDE.U32 R8, R11, UR14, R8 ;  /* 0x0000000e0b087c25 */ /* 0x000fc8000f8e0008 */
[----:B------:R-:W-:Y:S01]  /*102d0*/  IMAD R11, R11, UR15, R10 ;  /* 0x0000000f0b0b7c24 */ /* 0x000fe2000f8e020a */
[----:B------:R-:W-:Y:S02]  /*102e0*/  ULDC.64 UR14, c[0x0][0x210] ;  /* 0x00008400000e7ab9 */ /* 0x000fe40000000a00 */
[C---:B------:R-:W-:Y:S02]  /*102f0*/  LEA R10, P0, R8.reuse, UR14, 0x1 ;  /* 0x0000000e080a7c11 */ /* 0x040fe4000f8008ff */
[----:B------:R-:W-:Y:S02]  /*10300*/  IADD3 R11, R9, R11, RZ ;  /* 0x0000000b090b7210 */ /* 0x000fe40007ffe0ff */
[----:B------:R-:W-:Y:S02]  /*10310*/  MOV R9, UR5 ;  /* 0x0000000500097c02 */ /* 0x000fe40008000f00 */
[----:B------:R-:W-:-:S03]  /*10320*/  LEA.HI.X R11, R8, UR15, R11, 0x1, P0 ;  /* 0x0000000f080b7c11 */ /* 0x000fc600080f0c0b */
[----:B------:R-:W-:Y:S01]  /*10330*/  FFMA.FTZ R8, R62, R9, UR6 ;  /* 0x000000063e087e23 */ /* 0x000fe20008010009 */
[----:B------:R-:W-:-:S03]  /*10340*/  FFMA.FTZ R9, R119, R12, UR6 ;  /* 0x0000000677097e23 */ /* 0x000fc6000801000c */
[----:B------:R-:W-:Y:S01]  /*10350*/  FFMA.FTZ R8, R13, R44, -R8 ;  /* 0x0000002c0d087223 */ /* 0x000fe20000010808 */
[----:B------:R-:W-:-:S03]  /*10360*/  FFMA.FTZ R118, R118, R49, -R9 ;  /* 0x0000003176767223 */ /* 0x000fc60000010809 */
[----:B------:R-:W-:Y:S01]  /*10370*/  FMUL.FTZ R9, R8, UR24 ;  /* 0x0000001808097c20 */ /* 0x000fe20008410000 */
[----:B------:R-:W-:-:S05]  /*10380*/  FMUL.FTZ R8, R118, UR24 ;  /* 0x0000001876087c20 */ /* 0x000fca0008410000 */
[----:B------:R-:W-:-:S05]  /*10390*/  F2FP.BF16.F32.PACK_AB R9, R8, R9 ;  /* 0x000000090809723e */ /* 0x000fca00000010ff */
[----:B------:R0:W-:Y:S02]  /*103a0*/  STG.E desc[UR20][R10.64], R9 ;  /* 0x000000090a007986 */ /* 0x0001e4000c101914 */
.L_x_645:
[----:B------:R-:W-:Y:S05]  /*103b0*/  BSYNC B0 ;  /* 0x0000000000007941 */ /* 0x000fea0003800000 */
.L_x_644:
        /* <DEDUP_REMOVED lines=27> */
.L_x_646:
        /* <DEDUP_REMOVED lines=25> */
.L_x_648:
[----:B------:R-:W-:Y:S05]  /*10700*/  BSYNC B0 ;  /* 0x0000000000007941 */ /* 0x000fea0003800000 */
.L_x_647:
        /* <DEDUP_REMOVED lines=27> */
.L_x_649:
        /* <DEDUP_REMOVED lines=25> */
.L_x_651:
[----:B------:R-:W-:Y:S05]  /*10a50*/  BSYNC B0 ;  /* 0x0000000000007941 */ /* 0x000fea0003800000 */
.L_x_650:
        /* <DEDUP_REMOVED lines=26> */
.L_x_652:
        /* <DEDUP_REMOVED lines=25> */
.L_x_654:
[----:B------:R-:W-:Y:S05]  /*10d90*/  BSYNC B0 ;  /* 0x0000000000007941 */ /* 0x000fea0003800000 */
.L_x_653:
        /* <DEDUP_REMOVED lines=30> */
.L_x_655:
[----:B------:R-:W-:Y:S01]  /*10f80*/  LOP3.LUT P0, RZ, R5, 0x1000, RZ, 0xc0, !PT ;  /* 0x0000100005ff7812 */ /* 0x000fe2000780c0ff */
[----:B------:R-:W-:-:S12]  /*10f90*/  BSSY B0, `(.L_x_656) ;  /* 0x0000018000007945 */ /* 0x000fd80003800000 */
[----:B------:R-:W-:Y:S05]  /*10fa0*/  @!P0 BRA `(.L_x_657) ;  /* 0x0000000000588947 */ /* 0x000fea0003800000 */
[----:B------:R-:W-:Y:S01]  /*10fb0*/  IADD3 R13, R6, 0x170, RZ ;  /* 0x00000170060d7810 */ /* 0x000fe20007ffe0ff */
[----:B------:R-:W-:Y:S01]  /*10fc0*/  ULDC.64 UR14, c[0x0][0x288] ;  /* 0x0000a200000e7ab9 */ /* 0x000fe20000000a00 */
[----:B-1----:R-:W-:Y:S02]  /*10fd0*/  MOV R10, R26 ;  /* 0x0000001a000a7202 */ /* 0x002fe40000000f00 */
        /* <DEDUP_REMOVED lines=19> */
.L_x_657:
[----:B------:R-:W-:Y:S05]  /*11110*/  BSYNC B0 ;  /* 0x0000000000007941 */ /* 0x000fea0003800000 */
.L_x_656:
        /* <DEDUP_REMOVED lines=28> */
.L_x_658:
[----:B------:R-:W-:Y:S01]  /*112e0*/  LOP3.LUT P0, RZ, R5, 0x800, RZ, 0xc0, !PT ;  /* 0x0000080005ff7812 */ /* 0x000fe2000780c0ff */
[----:B------:R-:W-:-:S12]  /*112f0*/  BSSY B0, `(.L_x_659) ;  /* 0x0000018000007945 */ /* 0x000fd80003800000 */
[----:B------:R-:W-:Y:S05]  /*11300*/  @!P0 BRA `(.L_x_660) ;  /* 0x0000000000588947 */ /* 0x000fea0003800000 */
[----:B------:R-:W-:Y:S01]  /*11310*/  IADD3 R11, R6, 0x180, RZ ;  /* 0x00000180060b7810 */ /* 0x000fe20007ffe0ff */
        /* <DEDUP_REMOVED lines=21> */
.L_x_660:
[----:B------:R-:W-:Y:S05]  /*11470*/  BSYNC B0 ;  /* 0x0000000000007941 */ /* 0x000fea0003800000 */
.L_x_659:
        /* <DEDUP_REMOVED lines=30> */
.L_x_661:
        /* <DEDUP_REMOVED lines=30> */
.L_x_663:
[----:B------:R-:W-:Y:S05]  /*11840*/  BSYNC B0 ;  /* 0x0000000000007941 */ /* 0x000fea0003800000 */
.L_x_662:
        /* <DEDUP_REMOVED lines=28> */
.L_x_664:
        /* <DEDUP_REMOVED lines=30> */
.L_x_666:
[----:B------:R-:W-:Y:S05]  /*11bf0*/  BSYNC B0 ;  /* 0x0000000000007941 */ /* 0x000fea0003800000 */
.L_x_665:
        /* <DEDUP_REMOVED lines=11> */
[----:B012---:R-:W-:-:S03]  /*11cb0*/  FFMA.FTZ R9, R21, R49, R48 ;  /* 0x0000003115097223 */ /* 0x007fc60000010030 */
        /* <DEDUP_REMOVED lines=16> */
.L_x_667:
[----:B------:R-:W-:Y:S01]  /*11dc0*/  ISETP.GE.U32.AND P0, PT, R22, UR14, PT ;  /* 0x0000000e16007c0c */ /* 0x000fe2000bf06070 */
[----:B------:R-:W-:Y:S01]  /*11dd0*/  BSSY B0, `(.L_x_668) ;  /* 0x000001c000007945 */ /* 0x000fe20003800000 */
[----:B------:R-:W-:Y:S02]  /*11de0*/  SHF.L.U32 R14, R4, 0x10, RZ ;  /* 0x00000010040e7819 */ /* 0x000fe400000006ff */
[----:B------:R-:W-:Y:S02]  /*11df0*/  ISETP.GE.AND.EX P0, PT, R23, UR15, PT, P0 ;  /* 0x0000000f17007c0c */ /* 0x000fe4000bf06300 */
[----:B------:R-:W-:Y:S02]  /*11e00*/  SHF.L.U32 R74, R74, 0x10, RZ ;  /* 0x000000104a4a7819 */ /* 0x000fe400000006ff */
[----:B------:R-:W-:-:S13]  /*11e10*/  ISETP.LT.U32.AND P0, PT, R7, 0x1c0, !P0 ;  /* 0x000001c00700780c */ /* 0x000fda0004701070 */
[----:B------:R-:W-:Y:S05]  /*11e20*/  @!P0 BRA `(.L_x_669) ;  /* 0x0000000000588947 */ /* 0x000fea0003800000 */
[----:B012---:R-:W-:Y:S01]  /*11e30*/  IADD3 R9, R6, 0x1b0, RZ ;  /* 0x000001b006097810 */ /* 0x007fe20007ffe0ff */
        /* <DEDUP_REMOVED lines=21> */
.L_x_669:
[----:B------:R-:W-:Y:S05]  /*11f90*/  BSYNC B0 ;  /* 0x0000000000007941 */ /* 0x000fea0003800000 */
.L_x_668:
[----:B------:R-:W4:Y:S01]  /*11fa0*/  LDL.LU R4, [R1+0x60] ;  /* 0x0000600001047983 */ /* 0x000f220000300800 */
[----:B------:R-:W-:Y:S01]  /*11fb0*/  FADD.FTZ R14, R14, -UR23 ;  /* 0x800000170e0e7e21 */ /* 0x000fe20008010000 */
[----:B------:R-:W-:Y:S01]  /*11fc0*/  IADD3 R16, R33, 0x1c0, RZ ;  /* 0x000001c021107810 */ /* 0x000fe20007ffe0ff */
[----:B------:R-:W-:Y:S01]  /*11fd0*/  FADD.FTZ R74, R74, -UR23 ;  /* 0x800000174a4a7e21 */ /* 0x000fe20008010000 */
[----:B------:R-:W-:Y:S01]  /*11fe0*/  SHF.L.U32 R70, R70, 0x10, RZ ;  /* 0x0000001046467819 */ /* 0x000fe200000006ff */
[----:B------:R-:W-:Y:S01]  /*11ff0*/  FMUL.FTZ R14, R14, UR24 ;  /* 0x000000180e0e7c20 */ /* 0x000fe20008410000 */
[----:B------:R-:W-:Y:S01]  /*12000*/  SHF.R.S32.HI R18, RZ, 0x1f, R16 ;  /* 0x0000001fff127819 */ /* 0x000fe20000011410 */
[----:B------:R-:W-:Y:S01]  /*12010*/  FMUL.FTZ R21, R74, UR24 ;  /* 0x000000184a157c20 */ /* 0x000fe20008410000 */
[----:B----4-:R-:W-:Y:S01]  /*12020*/  SHF.L.U32 R13, R4, 0x10, RZ ;  /* 0x00000010040d7819 */ /* 0x010fe200000006ff */
[----:B------:R-:W-:Y:S06]  /*12030*/  @!P1 BRA `(.L_x_670) ;  /* 0x0000000000489947 */ /* 0x000fec0003800000 */
[----:B------:R-:W-:Y:S01]  /*12040*/  FFMA.FTZ R4, R14, R44, R45 ;  /* 0x0000002c0e047223 */ /* 0x000fe2000001002d */
[----:B---3--:R-:W-:-:S03]  /*12050*/  FFMA.FTZ R8, R21, R49, R48 ;  /* 0x0000003115087223 */ /* 0x008fc60000010030 */
[----:B012---:R-:W-:Y:S01]  /*12060*/  FMUL.FTZ R9, R4, -1.4426950216293334961 ;  /* 0xbfb8aa3b04097820 */ /* 0x007fe20000410000 */
        /* <DEDUP_REMOVED lines=15> */
.L_x_670:
        /* <DEDUP_REMOVED lines=9> */
[----:B012---:R-:W-:Y:S02]  /*121f0*/  MOV R10, R26 ;  /* 0x0000001a000a7202 */ /* 0x007fe40000000f00 */
[----:B------:R-:W-:Y:S02]  /*12200*/  SHF.R.S32.HI R3, RZ, 0x1f, R4 ;  /* 0x0000001fff037819 */ /* 0x000fe40000011404 */
[----:B---3--:R-:W-:-:S03]  /*12210*/  MOV R11, R29 ;  /* 0x0000001d000b7202 */ /* 0x008fc60000000f00 */
[----:B------:R-:W-:Y:S02]  /*12220*/  IMAD R3, R3, UR16, RZ ;  /* 0x0000001003037c24 */ /* 0x000fe4000f8e02ff */
[----:B------:R-:W-:-:S04]  /*12230*/  IMAD.WIDE.U32 R10, R4, UR16, R10 ;  /* 0x00000010040a7c25 */ /* 0x000fc8000f8e000a */
[----:B------:R-:W-:Y:S01]  /*12240*/  IMAD R3, R4, UR17, R3 ;  /* 0x0000001104037c24 */ /* 0x000fe2000f8e0203 */
[----:B------:R-:W-:Y:S02]  /*12250*/  ULDC.64 UR16, c[0x0][0x210] ;  /* 0x0000840000107ab9 */ /* 0x000fe40000000a00 */
[----:B------:R-:W-:Y:S02]  /*12260*/  LEA R8, P0, R10, UR16, 0x1 ;  /* 0x000000100a087c11 */ /* 0x000fe4000f8008ff */
[----:B------:R-:W-:-:S04]  /*12270*/  IADD3 R3, R11, R3, RZ ;  /* 0x000000030b037210 */ /* 0x000fc80007ffe0ff */
[----:B------:R-:W-:Y:S02]  /*12280*/  LEA.HI.X R9, R10, UR17, R3, 0x1, P0 ;  /* 0x000000110a097c11 */ /* 0x000fe400080f0c03 */
[----:B------:R-:W-:Y:S02]  /*12290*/  MOV R3, UR5 ;  /* 0x0000000500037c02 */ /* 0x000fe40008000f00 */
[----:B------:R-:W-:-:S03]  /*122a0*/  MOV R10, UR5 ;  /* 0x00000005000a7c02 */ /* 0x000fc60008000f00 */
[----:B------:R-:W-:Y:S02]  /*122b0*/  FFMA.FTZ R4, R14, R3, UR6 ;  /* 0x000000060e047e23 */ /* 0x000fe40008010003 */
[----:B------:R-:W-:Y:S02]  /*122c0*/  FFMA.FTZ R3, R21, R10, UR6 ;  /* 0x0000000615037e23 */ /* 0x000fe4000801000a */
[----:B------:R-:W-:Y:S02]  /*122d0*/  FFMA.FTZ R4, R13, R44, -R4 ;  /* 0x0000002c0d047223 */ /* 0x000fe40000010804 */
[----:B------:R-:W-:Y:S02]  /*122e0*/  FFMA.FTZ R3, R70, R49, -R3 ;  /* 0x0000003146037223 */ /* 0x000fe40000010803 */
[----:B------:R-:W-:Y:S02]  /*122f0*/  FMUL.FTZ R4, R4, UR24 ;  /* 0x0000001804047c20 */ /* 0x000fe40008410000 */
[----:B------:R-:W-:-:S05]  /*12300*/  FMUL.FTZ R3, R3, UR24 ;  /* 0x0000001803037c20 */ /* 0x000fca0008410000 */
[----:B------:R-:W-:-:S05]  /*12310*/  F2FP.BF16.F32.PACK_AB R3, R3, R4 ;  /* 0x000000040303723e */ /* 0x000fca00000010ff */
[----:B------:R4:W-:Y:S02]  /*12320*/  STG.E desc[UR20][R8.64], R3 ;  /* 0x0000000308007986 */ /* 0x0009e4000c101914 */
.L_x_672:
[----:B------:R-:W-:Y:S05]  /*12330*/  BSYNC B0 ;  /* 0x0000000000007941 */ /* 0x000fea0003800000 */
.L_x_671:
[----:B----4-:R-:W0:Y:S01]  /*12340*/  LDL.LU R3, [R1+0x5c] ;  /* 0x00005c0001037983 */ /* 0x010e220000300800 */
[----:B------:R-:W-:Y:S01]  /*12350*/  FADD.FTZ R12, R12, -UR23 ;  /* 0x800000170c0c7e21 */ /* 0x000fe20008010000 */
[----:B------:R-:W-:Y:S01]  /*12360*/  IADD3 R17, R33, 0x1d0, RZ ;  /* 0x000001d021117810 */ /* 0x000fe20007ffe0ff */
[----:B------:R-:W-:Y:S01]  /*12370*/  FADD.FTZ R69, R69, -UR23 ;  /* 0x8000001745457e21 */ /* 0x000fe20008010000 */
[----:B------:R-:W-:Y:S01]  /*12380*/  SHF.L.U32 R42, R42, 0x10, RZ ;  /* 0x000000102a2a7819 */ /* 0x000fe200000006ff */
[----:B------:R-:W-:Y:S01]  /*12390*/  FMUL.FTZ R16, R12, UR24 ;  /* 0x000000180c107c20 */ /* 0x000fe20008410000 */
[----:B------:R-:W-:Y:S01]  /*123a0*/  SHF.R.S32.HI R18, RZ, 0x1f, R17 ;  /* 0x0000001fff127819 */ /* 0x000fe20000011411 */
[----:B------:R-:W-:Y:S01]  /*123b0*/  FMUL.FTZ R69, R69, UR24 ;  /* 0x0000001845457c20 */ /* 0x000fe20008410000 */
[----:B0123--:R-:W-:Y:S01]  /*123c0*/  SHF.L.U32 R11, R3, 0x10, RZ ;  /* 0x00000010030b7819 */ /* 0x00ffe200000006ff */
        /* <DEDUP_REMOVED lines=19> */
.L_x_673:
        /* <DEDUP_REMOVED lines=29> */
.L_x_675:
[----:B------:R-:W-:Y:S05]  /*126d0*/  BSYNC B0 ;  /* 0x0000000000007941 */ /* 0x000fea0003800000 */
.L_x_674:
        /* <DEDUP_REMOVED lines=28> */
.L_x_676:
        /* <DEDUP_REMOVED lines=29> */
.L_x_678:
[----:B------:R-:W-:Y:S05]  /*12a70*/  BSYNC B0 ;  /* 0x0000000000007941 */ /* 0x000fea0003800000 */
.L_x_677:
        /* <DEDUP_REMOVED lines=28> */
.L_x_679:
        /* <DEDUP_REMOVED lines=8> */
[----:B------:R-:W-:Y:S02]  /*12cc0*/  MOV R4, UR5 ;  /* 0x0000000500047c02 */ /* 0x000fe40008000f00 */
[----:B------:R-:W-:Y:S01]  /*12cd0*/  MOV R27, R29 ;  /* 0x0000001d001b7202 */ /* 0x000fe20000000f00 */
[----:B------:R-:W-:Y:S02]  /*12ce0*/  IMAD R3, R15, UR15, R0 ;  /* 0x0000000f0f037c24 */ /* 0x000fe4000f8e0200 */
[----:B------:R-:W-:Y:S01]  /*12cf0*/  FFMA.FTZ R0, R10, R11, UR6 ;  /* 0x000000060a007e23 */ /* 0x000fe2000801000b */
[----:B------:R-:W-:Y:S01]  /*12d00*/  FFMA.FTZ R11, R37, R4, UR6 ;  /* 0x00000006250b7e23 */ /* 0x000fe20008010004 */
[----:B------:R-:W-:-:S04]  /*12d10*/  IMAD.WIDE.U32 R26, R15, UR14, R26 ;  /* 0x0000000e0f1a7c25 */ /* 0x000fc8000f8e001a */
[----:B------:R-:W-:Y:S01]  /*12d20*/  FFMA.FTZ R0, R9, R44, -R0 ;  /* 0x0000002c09007223 */ /* 0x000fe20000010800 */
[----:B------:R-:W-:Y:S01]  /*12d30*/  FFMA.FTZ R11, R34, R49, -R11 ;  /* 0x00000031220b7223 */ /* 0x000fe2000001080b */
[----:B------:R-:W-:Y:S02]  /*12d40*/  ULDC.64 UR14, c[0x0][0x210] ;  /* 0x00008400000e7ab9 */ /* 0x000fe40000000a00 */
[----:B------:R-:W-:Y:S01]  /*12d50*/  FMUL.FTZ R0, R0, UR24 ;  /* 0x0000001800007c20 */ /* 0x000fe20008410000 */
[----:B------:R-:W-:Y:S01]  /*12d60*/  FMUL.FTZ R9, R11, UR24 ;  /* 0x000000180b097c20 */ /* 0x000fe20008410000 */
[----:B------:R-:W-:Y:S02]  /*12d70*/  IADD3 R3, R27, R3, RZ ;  /* 0x000000031b037210 */ /* 0x000fe40007ffe0ff */
[----:B------:R-:W-:Y:S02]  /*12d80*/  LEA R2, P0, R26, UR14, 0x1 ;  /* 0x0000000e1a027c11 */ /* 0x000fe4000f8008ff */
[----:B------:R-:W-:-:S02]  /*12d90*/  F2FP.BF16.F32.PACK_AB R9, R9, R0 ;  /* 0x000000000909723e */ /* 0x000fc400000010ff */
[----:B------:R-:W-:-:S05]  /*12da0*/  LEA.HI.X R3, R26, UR15, R3, 0x1, P0 ;  /* 0x0000000f1a037c11 */ /* 0x000fca00080f0c03 */
[----:B------:R0:W-:Y:S04]  /*12db0*/  STG.E desc[UR20][R2.64], R9 ;  /* 0x0000000902007986 */ /* 0x0001e8000c101914 */
.L_x_681:
[----:B------:R-:W-:Y:S05]  /*12dc0*/  BSYNC B0 ;  /* 0x0000000000007941 */ /* 0x000fea0003800000 */
.L_x_680:
        /* <DEDUP_REMOVED lines=9> */
.L_x_535:
        /* <DEDUP_REMOVED lines=19> */
.L_x_684:
[----:B------:R-:W-:Y:S05]  /*12f90*/  BSYNC B0 ;  /* 0x0000000000007941 */ /* 0x000fea0003800000 */
.L_x_683:
        /* <DEDUP_REMOVED lines=11> */
.L_x_686:
[----:B------:R-:W2:Y:S04]  /*13050*/  LDG.E.STRONG.GPU R5, desc[UR20][R2.64] ;  /* 0x0000001402057981 */ /* 0x000ea8000c1ef900 */
[----:B--2---:R-:W-:Y:S01]  /*13060*/  CCTL.IVALL ;  /* 0x00000000ff00798f */ /* 0x004fe20002000000 */
[----:B------:R-:W-:Y:S05]  /*13070*/  YIELD ;  /* 0x0000000000007946 */ /* 0x000fea0003800000 */
[----:B------:R-:W-:-:S13]  /*13080*/  ISETP.NE.AND P0, PT, R5, R0, PT ;  /* 0x000000000500720c */ /* 0x000fda0003f05270 */
[----:B------:R-:W-:Y:S05]  /*13090*/  @P0 BRA `(.L_x_686) ;  /* 0xfffffffc00ec0947 */ /* 0x000fea000383ffff */
.L_x_685:
        /* <DEDUP_REMOVED lines=24> */
.L_x_687:
        /* <DEDUP_REMOVED lines=25> */
.L_x_688:
        /* <DEDUP_REMOVED lines=13> */
.L_x_5148:


//--------------------- .text._Z35group_norm_nhwc_bwd_one_pass_kernelI11Bf16IOFp16WLi64ELi56ELi448EEv26Group_norm_nhwc_bwd_params --------------------------
	.section	.text._Z35group_norm_nhwc_bwd_one_pass_kernelI11Bf16IOFp16WLi64ELi56ELi448EEv26Group_norm_nhwc_bwd_params,"ax",@progbits
	.align	128
        .global         _Z35group_norm_nhwc_bwd_one_pass_kernelI11Bf16IOFp16WLi64ELi56ELi448EEv26Group_norm_nhwc_bwd_params
        .type           _Z35group_norm_nhwc_bwd_one_pass_kernelI11Bf16IOFp16WLi64ELi56ELi448EEv26Group_norm_nhwc_bwd_params,@function
        .size           _Z35group_norm_nhwc_bwd_one_pass_kernelI11Bf16IOFp16WLi64ELi56ELi448EEv26Group_norm_nhwc_bwd_params,(.L_x_5149 - _Z35group_norm_nhwc_bwd_one_pass_kernelI11Bf16IOFp16WLi64ELi56ELi448EEv26Group_norm_nhwc_bwd_params)
        .other          _Z35group_norm_nhwc_bwd_one_pass_kernelI11Bf16IOFp16WLi64ELi56ELi448EEv26Group_norm_nhwc_bwd_params,@"STO_CUDA_ENTRY STV_DEFAULT"
_Z35group_norm_nhwc_bwd_one_pass_kernelI11Bf16IOFp16WLi64ELi56ELi448EEv26Group_norm_nhwc_bwd_params:
.text._Z35group_norm_nhwc_bwd_one_pass_kernelI11Bf16IOFp16WLi64ELi56ELi448EEv26Group_norm_nhwc_bwd_params:
        /* <DEDUP_REMOVED lines=58> */
.L_x_724:
        /* <DEDUP_REMOVED lines=161> */
[----:B--2---:R-:W-:-:S02]  /*0db0*/  HADD2.F32 R37, -RZ, R37.H0_H0 ;  /* 0x20000025ff257230 */ /* 0x004fc40000004100 */
[----:B---3--:R-:W-:Y:S02]  /*0dc0*/  HADD2.F32 R13, -RZ, R13.H0_H0 ;  /* 0x2000000dff0d7230 */ /* 0x008fe40000004100 */
[----:B----4-:R-:W-:Y:S02]  /*0dd0*/  @P0 HADD2.F32 R10, -RZ, R19.H0_H0 ;  /* 0x20000013ff0a0230 */ /* 0x010fe40000004100 */
[----:B------:R-:W-:-:S07]  /*0de0*/  @P0 HADD2.F32 R8, -RZ, R18.H0_H0 ;  /* 0x20000012ff080230 */ /* 0x000fce0000004100 */
.L_x_691:
[----:B------:R-:W-:Y:S05]  /*0df0*/  BSYNC B0 ;  /* 0x0000000000007941 */ /* 0x000fea0003800000 */
.L_x_690:
        /* <DEDUP_REMOVED lines=37> */
.L_x_692:
        /* <DEDUP_REMOVED lines=26> */
.L_x_693:
        /* <DEDUP_REMOVED lines=36> */
.L_x_694:
        /* <DEDUP_REMOVED lines=34> */
.L_x_695:
        /* <DEDUP_REMOVED lines=98> */
.L_x_697:
[----:B------:R-:W-:Y:S05]  /*1c70*/  BSYNC B0 ;  /* 0x0000000000007941 */ /* 0x000fea0003800000 */
.L_x_696:
        /* <DEDUP_REMOVED lines=78> */
.L_x_699:
[----:B------:R-:W-:Y:S05]  /*2160*/  BSYNC B0 ;  /* 0x0000000000007941 */ /* 0x000fea0003800000 */
.L_x_698:
        /* <DEDUP_REMOVED lines=20> */
.L_x_701:
[----:B------:R-:W-:Y:S05]  /*22b0*/  BSYNC B0 ;  /* 0x0000000000007941 */ /* 0x000fea0003800000 */
.L_x_700:
        /* <DEDUP_REMOVED lines=37> */
.L_x_704:
[----:B--2---:R-:W2:Y:S04]  /*2510*/  LDG.E.STRONG.GPU R18, desc[UR14][R16.64] ;  /* 0x0000000e10127981 */ /* 0x004ea8000c1ef900 */
[----:B--2---:R-:W-:Y:S01]  /*2520*/  CCTL.IVALL ;  /* 0x00000000ff00798f */ /* 0x004fe20002000000 */
[----:B------:R-:W-:Y:S05]  /*2530*/  YIELD ;  /* 0x0000000000007946 */ /* 0x000fea0003800000 */
[----:B------:R-:W-:-:S13]  /*2540*/  ISETP.NE.AND P0, PT, R18, R31, PT ;  /* 0x0000001f1200720c */ /* 0x000fda0003f05270 */
[----:B------:R-:W-:Y:S05]  /*2550*/  @P0 BRA `(.L_x_704) ;  /* 0xfffffffc00ec0947 */ /* 0x000fea000383ffff */
.L_x_703:
        /* <DEDUP_REMOVED lines=16> */
.L_x_708:
        /* <DEDUP_REMOVED lines=115> */
.L_x_707:
        /* <DEDUP_REMOVED lines=61> */
.L_x_709:
[----:B------:R-:W-:-:S13]  /*3160*/  ISETP.NE.OR P0, PT, R30, RZ, P0 ;  /* 0x000000ff1e00720c */ /* 0x000fda0000705670 */
[----:B------:R-:W-:Y:S05]  /*3170*/  @!P0 BRA `(.L_x_705) ;  /* 0x00000000007c8947 */ /* 0x000fea0003800000 */
.L_x_706:
        /* <DEDUP_REMOVED lines=31> */
.L_x_705:
        /* <DEDUP_REMOVED lines=11> */
.L_x_711:
[----:B------:R-:W-:Y:S05]  /*3420*/  BSYNC B0 ;  /* 0x0000000000007941 */ /* 0x000fea0003800000 */
.L_x_710:
        /* <DEDUP_REMOVED lines=16> */
.L_x_702:
        /* <DEDUP_REMOVED lines=51> */
.L_x_712:
        /* <DEDUP_REMOVED lines=20> */
.L_x_714:
[----:B------:R-:W-:Y:S05]  /*39a0*/  BSYNC B0 ;  /* 0x0000000000007941 */ /* 0x000fea0003800000 */
.L_x_713:
        /* <DEDUP_REMOVED lines=25> */
.L_x_715:
        /* <DEDUP_REMOVED lines=20> */
.L_x_717:
[----:B------:R-:W-:Y:S05]  /*3c80*/  BSYNC B0 ;  /* 0x0000000000007941 */ /* 0x000fea0003800000 */
.L_x_716:
        /* <DEDUP_REMOVED lines=31> */
.L_x_718:
        /* <DEDUP_REMOVED lines=20> */
.L_x_720:
[----:B------:R-:W-:Y:S05]  /*3fc0*/  BSYNC B0 ;  /* 0x0000000000007941 */ /* 0x000fea0003800000 */
.L_x_719:
        /* <DEDUP_REMOVED lines=25> */
.L_x_721:
        /* <DEDUP_REMOVED lines=19> */
.L_x_723:
[----:B------:R-:W-:Y:S05]  /*4290*/  BSYNC B0 ;  /* 0x0000000000007941 */ /* 0x000fea0003800000 */
.L_x_722:
[----:B------:R-:W-:Y:S02]  /*42a0*/  IADD3 R44, R3, R44, RZ ;  /* 0x0000002c032c7210 */ /* 0x000fe40007ffe0ff */
[----:B------:R-:W-:Y:S02]  /*42b0*/  IADD3 R45, R45, 0x1, RZ ;  /* 0x000000012d2d7810 */ /* 0x000fe40007ffe0ff */
[----:B------:R-:W-:-:S13]  /*42c0*/  ISETP.GE.AND P0, PT, R44, UR4, PT ;  /* 0x000000042c007c0c */ /* 0x000fda000bf06270 */
[----:B------:R-:W-:Y:S05]  /*42d0*/  @!P0 BRA `(.L_x_724) ;  /* 0xffffffc000308947 */ /* 0x000fea000383ffff */
.L_x_689:
        /* <DEDUP_REMOVED lines=23> */
.L_x_726:
[----:B------:R-:W-:Y:S05]  /*4450*/  BSYNC B0 ;  /* 0x0000000000007941 */ /* 0x000fea0003800000 */
.L_x_725:
[----:B------:R-:W-:Y:S05]  /*4460*/  @P0 EXIT ;  /* 0x000000000000094d */ /* 0x000fea0003800000 */
[----:B------:R-:W-:Y:S05]  /*4470*/  @P2 BRA `(.L_x_727) ;  /* 0x0000000000202947 */ /* 0x000fea0003800000 */
[----:B------:R-:W-:-:S05]  /*4480*/  IMAD R0, R6, R7, RZ ;  /* 0x0000000706007224 */ /* 0x000fca00078e02ff */
[----:B------:R-:W-:-:S13]  /*4490*/  ISETP.NE.AND P0, PT, R0, -0x1, PT ;  /* 0xffffffff0000780c */ /* 0x000fda0003f05270 */
[----:B------:R-:W-:Y:S05]  /*44a0*/  @!P0 BRA `(.L_x_727) ;  /* 0x0000000000148947 */ /* 0x000fea0003800000 */
.L_x_728:
[----:B0-----:R-:W4:Y:S04]  /*44b0*/  LDG.E.STRONG.GPU R5, desc[UR14][R2.64] ;  /* 0x0000000e02057981 */ /* 0x001f28000c1ef900 */
[----:B----4-:R-:W-:Y:S01]  /*44c0*/  CCTL.IVALL ;  /* 0x00000000ff00798f */ /* 0x010fe20002000000 */
[----:B------:R-:W-:Y:S05]  /*44d0*/  YIELD ;  /* 0x0000000000007946 */ /* 0x000fea0003800000 */
[----:B------:R-:W-:-:S13]  /*44e0*/  ISETP.NE.AND P0, PT, R5, R0, PT ;  /* 0x000000000500720c */ /* 0x000fda0003f05270 */
[----:B------:R-:W-:Y:S05]  /*44f0*/  @P0 BRA `(.L_x_728) ;  /* 0xfffffffc00ec0947 */ /* 0x000fea000383ffff */
.L_x_727:
        /* <DEDUP_REMOVED lines=24> */
.L_x_729:
        /* <DEDUP_REMOVED lines=17> */
[----:B--2---:R-:W-:Y:S02]  /*4790*/  F2FP.F16.F32.PACK_AB R19, R9, R0 ;  /* 0x000000000913723e */ /* 0x004fe400000000ff */
[----:B------:R-:W-:Y:S02]  /*47a0*/  SHF.R.S32.HI R0, RZ, 0x1f, R52 ;  /* 0x0000001fff007819 */ /* 0x000fe40000011434 */
[----:B---3--:R-:W-:Y:S01]  /*47b0*/  F2FP.F16.F32.PACK_AB R21, R13, R10 ;  /* 0x0000000a0d15723e */ /* 0x008fe200000000ff */
[----:B------:R2:W-:Y:S04]  /*47c0*/  STG.E desc[UR14][R2.64], R19 ;  /* 0x0000001302007986 */ /* 0x0005e8000c10190e */
[----:B------:R2:W-:Y:S01]  /*47d0*/  STG.E desc[UR14][R4.64], R21 ;  /* 0x0000001504007986 */ /* 0x0005e2000c10190e */
[----:B------:R-:W-:-:S13]  /*47e0*/  ISETP.GT.AND.EX P0, PT, R27, R0, PT, P0 ;  /* 0x000000001b00720c */ /* 0x000fda0003f04300 */
[----:B--2---:R-:W-:Y:S05]  /*47f0*/  @P0 BRA `(.L_x_729) ;  /* 0xfffffffc00a00947 */ /* 0x004fea000383ffff */
[----:B------:R-:W-:Y:S05]  /*4800*/  EXIT ;  /* 0x000000000000794d */ /* 0x000fea0003800000 */
.L_x_730:
        /* <DEDUP_REMOVED lines=15> */
.L_x_5149:


//--------------------- .text._Z35group_norm_nhwc_bwd_one_pass_kernelI11Bf16IOFp16WLi128ELi56ELi448EEv26Group_norm_nhwc_bwd_params --------------------------
	.section	.text._Z35group_norm_nhwc_bwd_one_pass_kernelI11Bf16IOFp16WLi128ELi56ELi448EEv26Group_norm_nhwc_bwd_params,"ax",@progbits
	.align	128
        .global         _Z35group_norm_nhwc_bwd_one_pass_kernelI11Bf16IOFp16WLi128ELi56ELi448EEv26Group_norm_nhwc_bwd_params
        .type           _Z35group_norm_nhwc_bwd_one_pass_kernelI11Bf16IOFp16WLi128ELi56ELi448EEv26Group_norm_nhwc_bwd_params,@function
        .size           _Z35group_norm_nhwc_bwd_one_pass_kernelI11Bf16IOFp16WLi128ELi56ELi448EEv26Group_norm_nhwc_bwd_params,(.L_x_5150 - _Z35group_norm_nhwc_bwd_one_pass_kernelI11Bf16IOFp16WLi128ELi56ELi448EEv26Group_norm_nhwc_bwd_params)
        .other          _Z35group_norm_nhwc_bwd_one_pass_kernelI11Bf16IOFp16WLi128ELi56ELi448EEv26Group_norm_nhwc_bwd_params,@"STO_CUDA_ENTRY STV_DEFAULT"
_Z35group_norm_nhwc_bwd_one_pass_kernelI11Bf16IOFp16WLi128ELi56ELi448EEv26Group_norm_nhwc_bwd_params:
.text._Z35group_norm_nhwc_bwd_one_pass_kernelI11Bf16IOFp16WLi128ELi56ELi448EEv26Group_norm_nhwc_bwd_params:
        /* <DEDUP_REMOVED lines=70> */
.L_x_782:
        /* <DEDUP_REMOVED lines=246> */
[----:B--2---:R-:W-:-:S02]  /*13c0*/  HADD2.F32 R4, -RZ, R4.H0_H0 ;  /* 0x20000004ff047230 */ /* 0x004fc40000004100 */
[----:B---3--:R-:W-:Y:S02]  /*13d0*/  @P0 HADD2.F32 R5, -RZ, R19.H0_H0 ;  /* 0x20000013ff050230 */ /* 0x008fe40000004100 */
[----:B----4-:R-:W-:Y:S02]  /*13e0*/  @P0 HADD2.F32 R6, -RZ, R8.H0_H0 ;  /* 0x20000008ff060230 */ /* 0x010fe40000004100 */
[----:B------:R-:W-:-:S07]  /*13f0*/  HADD2.F32 R7, -RZ, R7.H0_H0 ;  /* 0x20000007ff077230 */ /* 0x000fce0000004100 */
.L_x_733:
[----:B------:R-:W-:Y:S05]  /*1400*/  BSYNC B0 ;  /* 0x0000000000007941 */ /* 0x000fea0003800000 */
.L_x_732:
        /* <DEDUP_REMOVED lines=29> */
.L_x_734:
        /* <DEDUP_REMOVED lines=36> */
.L_x_735:
        /* <DEDUP_REMOVED lines=43> */
.L_x_736:
        /* <DEDUP_REMOVED lines=34> */
.L_x_737:
        /* <DEDUP_REMOVED lines=36> */
.L_x_738:
        /* <DEDUP_REMOVED lines=34> */
.L_x_739:
        /* <DEDUP_REMOVED lines=37> */
.L_x_740:
        /* <DEDUP_REMOVED lines=36> */
.L_x_741:
        /* <DEDUP_REMOVED lines=98> */
.L_x_743:
[----:B------:R-:W-:Y:S05]  /*2c00*/  BSYNC B0 ;  /* 0x0000000000007941 */ /* 0x000fea0003800000 */
.L_x_742:
        /* <DEDUP_REMOVED lines=79> */
.L_x_745:
[----:B------:R-:W-:Y:S05]  /*3100*/  BSYNC B0 ;  /* 0x0000000000007941 */ /* 0x000fea0003800000 */
.L_x_744:
        /* <DEDUP_REMOVED lines=20> */
.L_x_747:
[----:B------:R-:W-:Y:S05]  /*3250*/  BSYNC B0 ;  /* 0x0000000000007941 */ /* 0x000fea0003800000 */
.L_x_746:
        /* <DEDUP_REMOVED lines=50> */
.L_x_750:
[----:B------:R-:W2:Y:S04]  /*3580*/  LDG.E.STRONG.GPU R26, desc[UR14][R24.64] ;  /* 0x0000000e181a7981 */ /* 0x000ea8000c1ef900 */
[----:B--2---:R-:W-:Y:S01]  /*3590*/  CCTL.IVALL ;  /* 0x00000000ff00798f */ /* 0x004fe20002000000 */
[----:B------:R-:W-:Y:S05]  /*35a0*/  YIELD ;  /* 0x0000000000007946 */ /* 0x000fea0003800000 */
[----:B------:R-:W-:-:S13]  /*35b0*/  ISETP.NE.AND P6, PT, R26, R21, PT ;  /* 0x000000151a00720c */ /* 0x000fda0003fc5270 */
[----:B------:R-:W-:Y:S05]  /*35c0*/  @P6 BRA `(.L_x_750) ;  /* 0xfffffffc00ec6947 */ /* 0x000fea000383ffff */
.L_x_749:
        /* <DEDUP_REMOVED lines=19> */
.L_x_754:
        /* <DEDUP_REMOVED lines=116> */
.L_x_753:
        /* <DEDUP_REMOVED lines=62> */
.L_x_755:
[----:B------:R-:W-:-:S06]  /*4220*/  UISETP.NE.OR UP0, UPT, UR11, URZ, UP0 ;  /* 0x0000003f0b00728c */ /* 0x000fcc0008705670 */
[----:B------:R-:W-:-:S13]  /*4230*/  PLOP3.LUT P6, PT, PT, PT, UP0, 0x80, 0x0 ;  /* 0x000000000000781c */ /* 0x000fda0003fcf008 */
[----:B------:R-:W-:Y:S05]  /*4240*/  @!P6 BRA `(.L_x_751) ;  /* 0x00000000007ce947 */ /* 0x000fea0003800000 */
.L_x_752:
        /* <DEDUP_REMOVED lines=31> */
.L_x_751:
        /* <DEDUP_REMOVED lines=10> */
.L_x_757:
[----:B------:R-:W-:Y:S05]  /*44e0*/  BSYNC B0 ;  /* 0x0000000000007941 */ /* 0x000fea0003800000 */
.L_x_756:
        /* <DEDUP_REMOVED lines=17> */
.L_x_748:
        /* <DEDUP_REMOVED lines=40> */
.L_x_758:
        /* <DEDUP_REMOVED lines=22> */
.L_x_760:
[----:B------:R-:W-:Y:S05]  /*49e0*/  BSYNC B0 ;  /* 0x0000000000007941 */ /* 0x000fea0003800000 */
.L_x_759:
        /* <DEDUP_REMOVED lines=28> */
.L_x_761:
        /* <DEDUP_REMOVED lines=21> */
.L_x_763:
[----:B------:R-:W-:Y:S05]  /*4d00*/  BSYNC B0 ;  /* 0x0000000000007941 */ /* 0x000fea0003800000 */
.L_x_762:
        /* <DEDUP_REMOVED lines=27> */
.L_x_764:
        /* <DEDUP_REMOVED lines=21> */
.L_x_766:
[----:B------:R-:W-:Y:S05]  /*5010*/  BSYNC B0 ;  /* 0x0000000000007941 */ /* 0x000fea0003800000 */
.L_x_765:
        /* <DEDUP_REMOVED lines=26> */
.L_x_767:
        /* <DEDUP_REMOVED lines=21> */
.L_x_769:
[----:B------:R-:W-:Y:S05]  /*5310*/  BSYNC B0 ;  /* 0x0000000000007941 */ /* 0x000fea0003800000 */
.L_x_768:
        /* <DEDUP_REMOVED lines=30> */
.L_x_770:
        /* <DEDUP_REMOVED lines=21> */
.L_x_772:
[----:B------:R-:W-:Y:S05]  /*5650*/  BSYNC B0 ;  /* 0x0000000000007941 */ /* 0x000fea0003800000 */
.L_x_771:
        /* <DEDUP_REMOVED lines=27> */
.L_x_773:
        /* <DEDUP_REMOVED lines=21> */
.L_x_775:
[----:B------:R-:W-:Y:S05]  /*5960*/  BSYNC B0 ;  /* 0x0000000000007941 */ /* 0x000fea0003800000 */
.L_x_774:
        /* <DEDUP_REMOVED lines=29> */
.L_x_776:
        /* <DEDUP_REMOVED lines=24> */
.L_x_778:
[----:B------:R-:W-:Y:S05]  /*5cc0*/  BSYNC B0 ;  /* 0x0000000000007941 */ /* 0x000fea0003800000 */
.L_x_777:
        /* <DEDUP_REMOVED lines=30> */
.L_x_779:
        /* <DEDUP_REMOVED lines=19> */
.L_x_781:
[----:B------:R-:W-:Y:S05]  /*5fe0*/  BSYNC B0 ;  /* 0x0000000000007941 */ /* 0x000fea0003800000 */
.L_x_780:
[----:B------:R-:W-:Y:S01]  /*5ff0*/  ULDC UR11, c[0x0][0x10] ;  /* 0x00000400000b7ab9 */ /* 0x000fe20000000800 */
[----:B------:R-:W-:Y:S02]  /*6000*/  UIADD3 UR4, UR4, 0x1, URZ ;  /* 0x0000000104047890 */ /* 0x000fe4000fffe03f */
[----:B------:R-:W-:-:S04]  /*6010*/  UIADD3 UR6, UR11, UR6, URZ ;  /* 0x000000060b067290 */ /* 0x000fc8000fffe03f */
[----:B------:R-:W-:-:S06]  /*6020*/  UISETP.GE.AND UP0, UPT, UR6, UR5, UPT ;  /* 0x000000050600728c */ /* 0x000fcc000bf06270 */
[----:B------:R-:W-:-:S13]  /*6030*/  PLOP3.LUT P0, PT, PT, PT, UP0, 0x80, 0x0 ;  /* 0x000000000000781c */ /* 0x000fda0003f0f008 */
[----:B------:R-:W-:Y:S05]  /*6040*/  @!P0 BRA `(.L_x_782) ;  /* 0xffffffa400048947 */ /* 0x000fea000383ffff */
.L_x_731:
        /* <DEDUP_REMOVED lines=19> */
.L_x_784:
[----:B------:R-:W-:Y:S05]  /*6180*/  BSYNC B0 ;  /* 0x0000000000007941 */ /* 0x000fea0003800000 */
.L_x_783:
        /* <DEDUP_REMOVED lines=11> */
.L_x_786:
[----:B------:R-:W2:Y:S04]  /*6240*/  LDG.E.STRONG.GPU R5, desc[UR14][R2.64] ;  /* 0x0000000e02057981 */ /* 0x000ea8000c1ef900 */
[----:B--2---:R-:W-:Y:S01]  /*6250*/  CCTL.IVALL ;  /* 0x00000000ff00798f */ /* 0x004fe20002000000 */
[----:B------:R-:W-:Y:S05]  /*6260*/  YIELD ;  /* 0x0000000000007946 */ /* 0x000fea0003800000 */
[----:B------:R-:W-:-:S13]  /*6270*/  ISETP.NE.AND P0, PT, R5, R4, PT ;  /* 0x000000040500720c */ /* 0x000fda0003f05270 */
[----:B------:R-:W-:Y:S05]  /*6280*/  @P0 BRA `(.L_x_786) ;  /* 0xfffffffc00ec0947 */ /* 0x000fea000383ffff */
.L_x_785:
        /* <DEDUP_REMOVED lines=25> */
.L_x_787:
        /* <DEDUP_REMOVED lines=17> */
[----:B---3--:R-:W-:Y:S01]  /*6530*/  F2FP.F16.F32.PACK_AB R19, R9, R2 ;  /* 0x000000020913723e */ /* 0x008fe200000000ff */
[----:B0-----:R-:W-:-:S04]  /*6540*/  IMAD.WIDE R2, R5, 0x2, R14 ;  /* 0x0000000205027825 */ /* 0x001fc800078e020e */
[----:B-1----:R-:W-:Y:S01]  /*6550*/  IMAD.WIDE R4, R5, 0x2, R16 ;  /* 0x0000000205047825 */ /* 0x002fe200078e0210 */
[----:B----4-:R-:W-:Y:S01]  /*6560*/  F2FP.F16.F32.PACK_AB R21, R13, R10 ;  /* 0x0000000a0d15723e */ /* 0x010fe200000000ff */
[----:B------:R2:W-:Y:S04]  /*6570*/  STG.E desc[UR14][R2.64], R19 ;  /* 0x0000001302007986 */ /* 0x0005e8000c10190e */
[----:B------:R2:W-:Y:S01]  /*6580*/  STG.E desc[UR14][R4.64], R21 ;  /* 0x0000001504007986 */ /* 0x0005e2000c10190e */
[----:B------:R-:W-:Y:S05]  /*6590*/  @P0 BRA `(.L_x_787) ;  /* 0xfffffffc00a00947 */ /* 0x000fea000383ffff */
[----:B------:R-:W-:Y:S05]  /*65a0*/  EXIT ;  /* 0x000000000000794d */ /* 0x000fea0003800000 */
.L_x_788:
        /* <DEDUP_REMOVED lines=13> */
.L_x_5150:


//--------------------- .text._Z35group_norm_nhwc_bwd_one_pass_kernelI11Bf16IOFp16WLi256ELi56ELi448EEv26Group_norm_nhwc_bwd_params --------------------------
	.section	.text._Z35group_norm_nhwc_bwd_one_pass_kernelI11Bf16IOFp16WLi256ELi56ELi448EEv26Group_norm_nhwc_bwd_params,"ax",@progbits
	.align	128
        .global         _Z35group_norm_nhwc_bwd_one_pass_kernelI11Bf16IOFp16WLi256ELi56ELi448EEv26Group_norm_nhwc_bwd_params
        .type           _Z35group_norm_nhwc_bwd_one_pass_kernelI11Bf16IOFp16WLi256ELi56ELi448EEv26Group_norm_nhwc_bwd_params,@function
        .size           _Z35group_norm_nhwc_bwd_one_pass_kernelI11Bf16IOFp16WLi256ELi56ELi448EEv26Group_norm_nhwc_bwd_params,(.L_x_5151 - _Z35group_norm_nhwc_bwd_one_pass_kernelI11Bf16IOFp16WLi256ELi56ELi448EEv26Group_norm_nhwc_bwd_params)
        .other          _Z35group_norm_nhwc_bwd_one_pass_kernelI11Bf16IOFp16WLi256ELi56ELi448EEv26Group_norm_nhwc_bwd_params,@"STO_CUDA_ENTRY STV_DEFAULT"
_Z35group_norm_nhwc_bwd_one_pass_kernelI11Bf16IOFp16WLi256ELi56ELi448EEv26Group_norm_nhwc_bwd_params:
.text._Z35group_norm_nhwc_bwd_one_pass_kernelI11Bf16IOFp16WLi256ELi56ELi448EEv26Group_norm_nhwc_bwd_params:
        /* <DEDUP_REMOVED lines=109> */
.L_x_872:
        /* <DEDUP_REMOVED lines=428> */
[----:B--2---:R-:W-:Y:S02]  /*2190*/  @P0 HADD2.F32 R69, -RZ, R23.H0_H0 ;  /* 0x20000017ff450230 */ /* 0x004fe40000004100 */
[----:B---3--:R-:W-:Y:S02]  /*21a0*/  @P0 HADD2.F32 R80, -RZ, R22.H0_H0 ;  /* 0x20000016ff500230 */ /* 0x008fe40000004100 */
[----:B------:R-:W0:Y:S02]  /*21b0*/  LDC.64 R22, c[0x0][0x238] ;  /* 0x00008e00ff167b82 */ /* 0x000e240000000a00 */
[----:B0-----:R-:W-:-:S05]  /*21c0*/  IMAD.WIDE R22, R113, 0x2, R22 ;  /* 0x0000000271167825 */ /* 0x001fca00078e0216 */
[----:B------:R-:W2:Y:S04]  /*21d0*/  LDG.E.U16 R82, desc[UR8][R22.64] ;  /* 0x0000000816527981 */ /* 0x000ea8000c1e1500 */
[----:B------:R-:W3:Y:S01]  /*21e0*/  LDG.E.U16 R81, desc[UR8][R22.64+0x2] ;  /* 0x0000020816517981 */ /* 0x000ee2000c1e1500 */
[----:B--2---:R-:W-:Y:S02]  /*21f0*/  HADD2.F32 R82, -RZ, R82.H0_H0 ;  /* 0x20000052ff527230 */ /* 0x004fe40000004100 */
[----:B---3--:R-:W-:-:S07]  /*2200*/  HADD2.F32 R81, -RZ, R81.H0_H0 ;  /* 0x20000051ff517230 */ /* 0x008fce0000004100 */
.L_x_791:
[----:B------:R-:W-:Y:S05]  /*2210*/  BSYNC B0 ;  /* 0x0000000000007941 */ /* 0x000fea0003800000 */
.L_x_790:
        /* <DEDUP_REMOVED lines=40> */
.L_x_792:
        /* <DEDUP_REMOVED lines=26> */
.L_x_793:
        /* <DEDUP_REMOVED lines=43> */
.L_x_794:
        /* <DEDUP_REMOVED lines=40> */
.L_x_795:
        /* <DEDUP_REMOVED lines=33> */
.L_x_796:
        /* <DEDUP_REMOVED lines=36> */
.L_x_797:
        /* <DEDUP_REMOVED lines=34> */
.L_x_798:
        /* <DEDUP_REMOVED lines=36> */
.L_x_799:
        /* <DEDUP_REMOVED lines=34> */
.L_x_800:
        /* <DEDUP_REMOVED lines=36> */
.L_x_801:
        /* <DEDUP_REMOVED lines=34> */
.L_x_802:
        /* <DEDUP_REMOVED lines=36> */
.L_x_803:
        /* <DEDUP_REMOVED lines=34> */
.L_x_804:
        /* <DEDUP_REMOVED lines=37> */
.L_x_805:
        /* <DEDUP_REMOVED lines=37> */
.L_x_806:
        /* <DEDUP_REMOVED lines=35> */
.L_x_807:
        /* <DEDUP_REMOVED lines=129> */
.L_x_809:
[----:B------:R-:W-:Y:S05]  /*4de0*/  BSYNC B0 ;  /* 0x0000000000007941 */ /* 0x000fea0003800000 */
.L_x_808:
        /* <DEDUP_REMOVED lines=81> */
.L_x_811:
[----:B------:R-:W-:Y:S05]  /*5300*/  BSYNC B0 ;  /* 0x0000000000007941 */ /* 0x000fea0003800000 */
.L_x_810:
        /* <DEDUP_REMOVED lines=16> */
.L_x_813:
[----:B------:R-:W-:Y:S05]  /*5410*/  BSYNC B0 ;  /* 0x0000000000007941 */ /* 0x000fea0003800000 */
.L_x_812:
        /* <DEDUP_REMOVED lines=63> */
.L_x_816:
[----:B-1----:R-:W2:Y:S04]  /*5810*/  LDG.E.STRONG.GPU R54, desc[UR8][R20.64] ;  /* 0x0000000814367981 */ /* 0x002ea8000c1ef900 */
[----:B--2---:R-:W-:Y:S01]  /*5820*/  CCTL.IVALL ;  /* 0x00000000ff00798f */ /* 0x004fe20002000000 */
[----:B------:R-:W-:Y:S05]  /*5830*/  YIELD ;  /* 0x0000000000007946 */ /* 0x000fea0003800000 */
[----:B------:R-:W-:-:S13]  /*5840*/  ISETP.NE.AND P6, PT, R54, R61, PT ;  /* 0x0000003d3600720c */ /* 0x000fda0003fc5270 */
[----:B------:R-:W-:Y:S05]  /*5850*/  @P6 BRA `(.L_x_816) ;  /* 0xfffffffc00ec6947 */ /* 0x000fea000383ffff */
.L_x_815:
        /* <DEDUP_REMOVED lines=22> */
.L_x_820:
        /* <DEDUP_REMOVED lines=115> */
.L_x_819:
        /* <DEDUP_REMOVED lines=63> */
.L_x_821:
[----:B------:R-:W-:-:S04]  /*64e0*/  LOP3.LUT P6, RZ, R9, 0x1, RZ, 0xc0, !PT ;  /* 0x0000000109ff7812 */ /* 0x000fc800078cc0ff */
[----:B------:R-:W-:-:S13]  /*64f0*/  ISETP.NE.OR P6, PT, R54, RZ, P6 ;  /* 0x000000ff3600720c */ /* 0x000fda00037c5670 */
[----:B------:R-:W-:Y:S05]  /*6500*/  @!P6 BRA `(.L_x_817) ;  /* 0x00000000007ce947 */ /* 0x000fea0003800000 */
.L_x_818:
        /* <DEDUP_REMOVED lines=31> */
.L_x_817:
        /* <DEDUP_REMOVED lines=10> */
.L_x_823:
[----:B------:R-:W-:Y:S05]  /*67a0*/  BSYNC B0 ;  /* 0x0000000000007941 */ /* 0x000fea0003800000 */
.L_x_822:
        /* <DEDUP_REMOVED lines=17> */
.L_x_814:
        /* <DEDUP_REMOVED lines=40> */
.L_x_824:
        /* <DEDUP_REMOVED lines=21> */
.L_x_826:
[----:B------:R-:W-:Y:S05]  /*6c90*/  BSYNC B0 ;  /* 0x0000000000007941 */ /* 0x000fea0003800000 */
.L_x_825:
        /* <DEDUP_REMOVED lines=28> */
.L_x_827:
        /* <DEDUP_REMOVED lines=20> */
.L_x_829:
[----:B------:R-:W-:Y:S05]  /*6fa0*/  BSYNC B0 ;  /* 0x0000000000007941 */ /* 0x000fea0003800000 */
.L_x_828:
        /* <DEDUP_REMOVED lines=27> */
.L_x_830:
        /* <DEDUP_REMOVED lines=20> */
.L_x_832:
[----:B------:R-:W-:Y:S05]  /*72a0*/  BSYNC B0 ;  /* 0x0000000000007941 */ /* 0x000fea0003800000 */
.L_x_831:
        /* <DEDUP_REMOVED lines=27> */
.L_x_833:
        /* <DEDUP_REMOVED lines=23> */
.L_x_835:
[----:B------:R-:W-:Y:S05]  /*75d0*/  BSYNC B0 ;  /* 0x0000000000007941 */ /* 0x000fea0003800000 */
.L_x_834:
        /* <DEDUP_REMOVED lines=28> */
.L_x_836:
        /* <DEDUP_REMOVED lines=23> */
.L_x_838:
[----:B------:R-:W-:Y:S05]  /*7910*/  BSYNC B0 ;  /* 0x0000000000007941 */ /* 0x000fea0003800000 */
.L_x_837:
        /* <DEDUP_REMOVED lines=28> */
.L_x_839:
        /* <DEDUP_REMOVED lines=23> */
.L_x_841:
[----:B------:R-:W-:Y:S05]  /*7c50*/  BSYNC B0 ;  /* 0x0000000000007941 */ /* 0x000fea0003800000 */
.L_x_840:
        /* <DEDUP_REMOVED lines=28> */
.L_x_842:
        /* <DEDUP_REMOVED lines=23> */
.L_x_844:
[----:B------:R-:W-:Y:S05]  /*7f90*/  BSYNC B0 ;  /* 0x0000000000007941 */ /* 0x000fea0003800000 */
.L_x_843:
        /* <DEDUP_REMOVED lines=28> */
.L_x_845:
        /* <DEDUP_REMOVED lines=23> */
.L_x_847:
[----:B------:R-:W-:Y:S05]  /*82d0*/  BSYNC B0 ;  /* 0x0000000000007941 */ /* 0x000fea0003800000 */
.L_x_846:
        /* <DEDUP_REMOVED lines=28> */
.L_x_848:
        /* <DEDUP_REMOVED lines=23> */
.L_x_850:
[----:B------:R-:W-:Y:S05]  /*8610*/  BSYNC B0 ;  /* 0x0000000000007941 */ /* 0x000fea0003800000 */
.L_x_849:
        /* <DEDUP_REMOVED lines=27> */
.L_x_851:
        /* <DEDUP_REMOVED lines=22> */
.L_x_853:
[----:B------:R-:W-:Y:S05]  /*8930*/  BSYNC B0 ;  /* 0x0000000000007941 */ /* 0x000fea0003800000 */
.L_x_852:
        /* <DEDUP_REMOVED lines=30> */
.L_x_854:
        /* <DEDUP_REMOVED lines=22> */
.L_x_856:
[----:B------:R-:W-:Y:S05]  /*8c80*/  BSYNC B0 ;  /* 0x0000000000007941 */ /* 0x000fea0003800000 */
.L_x_855:
        /* <DEDUP_REMOVED lines=27> */
.L_x_857:
        /* <DEDUP_REMOVED lines=22> */
.L_x_859:
[----:B------:R-:W-:Y:S05]  /*8fa0*/  BSYNC B0 ;  /* 0x0000000000007941 */ /* 0x000fea0003800000 */
.L_x_858:
        /* <DEDUP_REMOVED lines=29> */
.L_x_860:
        /* <DEDUP_REMOVED lines=27> */
.L_x_862:
[----:B------:R-:W-:Y:S05]  /*9330*/  BSYNC B0 ;  /* 0x0000000000007941 */ /* 0x000fea0003800000 */
.L_x_861:
        /* <DEDUP_REMOVED lines=27> */
.L_x_863:
        /* <DEDUP_REMOVED lines=27> */
.L_x_865:
[----:B------:R-:W-:Y:S05]  /*96a0*/  BSYNC B0 ;  /* 0x0000000000007941 */ /* 0x000fea0003800000 */
.L_x_864:
        /* <DEDUP_REMOVED lines=27> */
.L_x_866:
        /* <DEDUP_REMOVED lines=29> */
.L_x_868:
[----:B------:R-:W-:Y:S05]  /*9a30*/  BSYNC B0 ;  /* 0x0000000000007941 */ /* 0x000fea0003800000 */
.L_x_867:
        /* <DEDUP_REMOVED lines=25> */
.L_x_869:
        /* <DEDUP_REMOVED lines=23> */
.L_x_871:
[----:B------:R-:W-:Y:S05]  /*9d40*/  BSYNC B0 ;  /* 0x0000000000007941 */ /* 0x000fea0003800000 */
.L_x_870:
[----:B------:R-:W-:Y:S02]  /*9d50*/  IADD3 R19, R72, R19, RZ ;  /* 0x0000001348137210 */ /* 0x000fe40007ffe0ff */
[----:B------:R-:W-:Y:S02]  /*9d60*/  IADD3 R64, R64, 0x1, RZ ;  /* 0x0000000140407810 */ /* 0x000fe40007ffe0ff */
[----:B------:R-:W-:-:S13]  /*9d70*/  ISETP.GE.AND P0, PT, R19, UR4, PT ;  /* 0x0000000413007c0c */ /* 0x000fda000bf06270 */
[----:B------:R-:W-:Y:S05]  /*9d80*/  @!P0 BRA `(.L_x_872) ;  /* 0xffffff6800508947 */ /* 0x000fea000383ffff */
.L_x_789:
        /* <DEDUP_REMOVED lines=23> */
.L_x_874:
[----:B------:R-:W-:Y:S05]  /*9f00*/  BSYNC B0 ;  /* 0x0000000000007941 */ /* 0x000fea0003800000 */
.L_x_873:
[----:B------:R-:W-:Y:S05]  /*9f10*/  @P0 EXIT ;  /* 0x000000000000094d */ /* 0x000fea0003800000 */
[----:B------:R-:W-:Y:S05]  /*9f20*/  @P2 BRA `(.L_x_875) ;  /* 0x0000000000202947 */ /* 0x000fea0003800000 */
[----:B------:R-:W-:-:S05]  /*9f30*/  IMAD R0, R6, R7, RZ ;  /* 0x0000000706007224 */ /* 0x000fca00078e02ff */
[----:B------:R-:W-:-:S13]  /*9f40*/  ISETP.NE.AND P0, PT, R0, -0x1, PT ;  /* 0xffffffff0000780c */ /* 0x000fda0003f05270 */
[----:B------:R-:W-:Y:S05]  /*9f50*/  @!P0 BRA `(.L_x_875) ;  /* 0x0000000000148947 */ /* 0x000fea0003800000 */
.L_x_876:
[----:B0-----:R-:W2:Y:S04]  /*9f60*/  LDG.E.STRONG.GPU R5, desc[UR8][R2.64] ;  /* 0x0000000802057981 */ /* 0x001ea8000c1ef900 */
[----:B--2---:R-:W-:Y:S01]  /*9f70*/  CCTL.IVALL ;  /* 0x00000000ff00798f */ /* 0x004fe20002000000 */
[----:B------:R-:W-:Y:S05]  /*9f80*/  YIELD ;  /* 0x0000000000007946 */ /* 0x000fea0003800000 */
[----:B------:R-:W-:-:S13]  /*9f90*/  ISETP.NE.AND P0, PT, R5, R0, PT ;  /* 0x000000000500720c */ /* 0x000fda0003f05270 */
[----:B------:R-:W-:Y:S05]  /*9fa0*/  @P0 BRA `(.L_x_876) ;  /* 0xfffffffc00ec0947 */ /* 0x000fea000383ffff */
.L_x_875:
        /* <DEDUP_REMOVED lines=24> */
.L_x_877:
        /* <DEDUP_REMOVED lines=25> */
.L_x_878:
        /* <DEDUP_REMOVED lines=12> */
.L_x_5151:


//--------------------- .text._Z35group_norm_nhwc_bwd_one_pass_kernelI11Bf16IOFp16WLi512ELi56ELi448EEv26Group_norm_nhwc_bwd_params --------------------------
	.section	.text._Z35group_norm_nhwc_bwd_one_pass_kernelI11Bf16IOFp16WLi512ELi56ELi448EEv26Group_norm_nhwc_bwd_params,"ax",@progbits
	.align	128
        .global         _Z35group_norm_nhwc_bwd_one_pass_kernelI11Bf16IOFp16WLi512ELi56ELi448EEv26Group_norm_nhwc_bwd_params
        .type           _Z35group_norm_nhwc_bwd_one_pass_kernelI11Bf16IOFp16WLi512ELi56ELi448EEv26Group_norm_nhwc_bwd_params,@function
        .size           _Z35group_norm_nhwc_bwd_one_pass_kernelI11Bf16IOFp16WLi512ELi56ELi448EEv26Group_norm_nhwc_bwd_params,(.L_x_5152 - _Z35group_norm_nhwc_bwd_one_pass_kernelI11Bf16IOFp16WLi512ELi56ELi448EEv26Group_norm_nhwc_bwd_params)
        .other          _Z35group_norm_nhwc_bwd_one_pass_kernelI11Bf16IOFp16WLi512ELi56ELi448EEv26Group_norm_nhwc_bwd_params,@"STO_CUDA_ENTRY STV_DEFAULT"
_Z35group_norm_nhwc_bwd_one_pass_kernelI11Bf16IOFp16WLi512ELi56ELi448EEv26Group_norm_nhwc_bwd_params:
.text._Z35group_norm_nhwc_bwd_one_pass_kernelI11Bf16IOFp16WLi512ELi56ELi448EEv26Group_norm_nhwc_bwd_params:
        /* <DEDUP_REMOVED lines=182> */
.L_x_1026:
        /* <DEDUP_REMOVED lines=893> */
[----:B--2---:R-:W-:Y:S02]  /*4330*/  @P0 HADD2.F32 R45, -RZ, R34.H0_H0 ;  /* 0x20000022ff2d0230 */ /* 0x004fe40000004100 */
[----:B---3--:R-:W-:Y:S02]  /*4340*/  @P0 HADD2.F32 R48, -RZ, R32.H0_H0 ;  /* 0x20000020ff300230 */ /* 0x008fe40000004100 */
[----:B----4-:R-:W-:Y:S02]  /*4350*/  HADD2.F32 R44, -RZ, R44.H0_H0 ;  /* 0x2000002cff2c7230 */ /* 0x010fe40000004100 */
[----:B------:R-:W-:-:S07]  /*4360*/  HADD2.F32 R49, -RZ, R49.H0_H0 ;  /* 0x20000031ff317230 */ /* 0x000fce0000004100 */
.L_x_881:
[----:B------:R-:W-:Y:S05]  /*4370*/  BSYNC B0 ;  /* 0x0000000000007941 */ /* 0x000fea0003800000 */
.L_x_880:
        /* <DEDUP_REMOVED lines=41> */
.L_x_882:
        /* <DEDUP_REMOVED lines=26> */
.L_x_883:
        /* <DEDUP_REMOVED lines=43> */
.L_x_884:
        /* <DEDUP_REMOVED lines=39> */
.L_x_885:
        /* <DEDUP_REMOVED lines=39> */
.L_x_886:
        /* <DEDUP_REMOVED lines=39> */
.L_x_887:
        /* <DEDUP_REMOVED lines=39> */
.L_x_888:
        /* <DEDUP_REMOVED lines=39> */
.L_x_889:
        /* <DEDUP_REMOVED lines=39> */
.L_x_890:
        /* <DEDUP_REMOVED lines=39> */
.L_x_891:
        /* <DEDUP_REMOVED lines=39> */
.L_x_892:
        /* <DEDUP_REMOVED lines=39> */
.L_x_893:
        /* <DEDUP_REMOVED lines=39> */
.L_x_894:
        /* <DEDUP_REMOVED lines=41> */
.L_x_895:
        /* <DEDUP_REMOVED lines=35> */
.L_x_896:
        /* <DEDUP_REMOVED lines=34> */
.L_x_897:
        /* <DEDUP_REMOVED lines=36> */
.L_x_898:
        /* <DEDUP_REMOVED lines=35> */
.L_x_899:
        /* <DEDUP_REMOVED lines=37> */
.L_x_900:
        /* <DEDUP_REMOVED lines=34> */
.L_x_901:
        /* <DEDUP_REMOVED lines=36> */
.L_x_902:
        /* <DEDUP_REMOVED lines=34> */
.L_x_903:
        /* <DEDUP_REMOVED lines=36> */
.L_x_904:
        /* <DEDUP_REMOVED lines=34> */
.L_x_905:
        /* <DEDUP_REMOVED lines=37> */
.L_x_906:
        /* <DEDUP_REMOVED lines=35> */
.L_x_907:
        /* <DEDUP_REMOVED lines=37> */
.L_x_908:
        /* <DEDUP_REMOVED lines=34> */
.L_x_909:
        /* <DEDUP_REMOVED lines=37> */
.L_x_910:
        /* <DEDUP_REMOVED lines=39> */
.L_x_911:
        /* <DEDUP_REMOVED lines=35> */
.L_x_912:
        /* <DEDUP_REMOVED lines=40> */
.L_x_913:
        /* <DEDUP_REMOVED lines=181> */
.L_x_915:
[----:B------:R-:W-:Y:S05]  /*98f0*/  BSYNC B0 ;  /* 0x0000000000007941 */ /* 0x000fea0003800000 */
.L_x_914:
        /* <DEDUP_REMOVED lines=81> */
.L_x_917:
[----:B------:R-:W-:Y:S05]  /*9e10*/  BSYNC B0 ;  /* 0x0000000000007941 */ /* 0x000fea0003800000 */
.L_x_916:
        /* <DEDUP_REMOVED lines=16> */
.L_x_919:
[----:B------:R-:W-:Y:S05]  /*9f20*/  BSYNC B0 ;  /* 0x0000000000007941 */ /* 0x000fea0003800000 */
.L_x_918:
        /* <DEDUP_REMOVED lines=137> */
.L_x_922:
[----:B------:R-:W-:Y:S02]  /*a7c0*/  MOV R30, UR18 ;  /* 0x00000012001e7c02 */ /* 0x000fe40008000f00 */
[----:B------:R-:W-:-:S05]  /*a7d0*/  MOV R31, UR19 ;  /* 0x00000013001f7c02 */ /* 0x000fca0008000f00 */
[----:B------:R-:W2:Y:S04]  /*a7e0*/  LDG.E.STRONG.GPU R30, desc[UR20][R30.64] ;  /* 0x000000141e1e7981 */ /* 0x000ea8000c1ef900 */
[----:B--2---:R-:W-:Y:S01]  /*a7f0*/  CCTL.IVALL ;  /* 0x00000000ff00798f */ /* 0x004fe20002000000 */
[----:B------:R-:W-:Y:S05]  /*a800*/  YIELD ;  /* 0x0000000000007946 */ /* 0x000fea0003800000 */
[----:B------:R-:W-:-:S13]  /*a810*/  ISETP.NE.AND P6, PT, R30, R32, PT ;  /* 0x000000201e00720c */ /* 0x000fda0003fc5270 */
[----:B------:R-:W-:Y:S05]  /*a820*/  @P6 BRA `(.L_x_922) ;  /* 0xfffffffc00e46947 */ /* 0x000fea000383ffff */
.L_x_921:
        /* <DEDUP_REMOVED lines=26> */
.L_x_926:
        /* <DEDUP_REMOVED lines=165> */
.L_x_925:
        /* <DEDUP_REMOVED lines=89> */
.L_x_927:
[----:B------:R-:W-:-:S04]  /*b9b0*/  LOP3.LUT P6, RZ, R5, 0x1, RZ, 0xc0, !PT ;  /* 0x0000000105ff7812 */ /* 0x000fc800078cc0ff */
[----:B------:R-:W-:-:S13]  /*b9c0*/  ISETP.NE.OR P6, PT, RZ, UR16, P6 ;  /* 0x00000010ff007c0c */ /* 0x000fda000b7c5670 */
[----:B------:R-:W-:Y:S05]  /*b9d0*/  @!P6 BRA `(.L_x_923) ;  /* 0x0000000000b4e947 */ /* 0x000fea0003800000 */
.L_x_924:
        /* <DEDUP_REMOVED lines=45> */
.L_x_923:
        /* <DEDUP_REMOVED lines=14> */
.L_x_929:
[----:B------:R-:W-:Y:S05]  /*bd90*/  BSYNC B0 ;  /* 0x0000000000007941 */ /* 0x000fea0003800000 */
.L_x_928:
        /* <DEDUP_REMOVED lines=25> */
.L_x_920:
        /* <DEDUP_REMOVED lines=39> */
.L_x_930:
        /* <DEDUP_REMOVED lines=24> */
.L_x_932:
[----:B------:R-:W-:Y:S05]  /*c320*/  BSYNC B0 ;  /* 0x0000000000007941 */ /* 0x000fea0003800000 */
.L_x_931:
        /* <DEDUP_REMOVED lines=28> */
.L_x_933:
        /* <DEDUP_REMOVED lines=26> */
.L_x_935:
[----:B------:R-:W-:Y:S05]  /*c690*/  BSYNC B0 ;  /* 0x0000000000007941 */ /* 0x000fea0003800000 */
.L_x_934:
        /* <DEDUP_REMOVED lines=28> */
.L_x_936:
        /* <DEDUP_REMOVED lines=26> */
.L_x_938:
[----:B------:R-:W-:Y:S05]  /*ca00*/  BSYNC B0 ;  /* 0x0000000000007941 */ /* 0x000fea0003800000 */
.L_x_937:
        /* <DEDUP_REMOVED lines=29> */
.L_x_939:
        /* <DEDUP_REMOVED lines=26> */
.L_x_941:
[----:B------:R-:W-:Y:S05]  /*cd80*/  BSYNC B0 ;  /* 0x0000000000007941 */ /* 0x000fea0003800000 */
.L_x_940:
        /* <DEDUP_REMOVED lines=30> */
.L_x_942:
        /* <DEDUP_REMOVED lines=26> */
.L_x_944:
[----:B------:R-:W-:Y:S05]  /*d110*/  BSYNC B0 ;  /* 0x0000000000007941 */ /* 0x000fea0003800000 */
.L_x_943:
        /* <DEDUP_REMOVED lines=28> */
.L_x_945:
        /* <DEDUP_REMOVED lines=26> */
.L_x_947:
[----:B------:R-:W-:Y:S05]  /*d480*/  BSYNC B0 ;  /* 0x0000000000007941 */ /* 0x000fea0003800000 */
.L_x_946:
        /* <DEDUP_REMOVED lines=28> */
.L_x_948:
        /* <DEDUP_REMOVED lines=26> */
.L_x_950:
[----:B------:R-:W-:Y:S05]  /*d7f0*/  BSYNC B0 ;  /* 0x0000000000007941 */ /* 0x000fea0003800000 */
.L_x_949:
        /* <DEDUP_REMOVED lines=28> */
.L_x_951:
        /* <DEDUP_REMOVED lines=26> */
.L_x_953:
[----:B------:R-:W-:Y:S05]  /*db60*/  BSYNC B0 ;  /* 0x0000000000007941 */ /* 0x000fea0003800000 */
.L_x_952:
        /* <DEDUP_REMOVED lines=28> */
.L_x_954:
        /* <DEDUP_REMOVED lines=26> */
.L_x_956:
[----:B------:R-:W-:Y:S05]  /*ded0*/  BSYNC B0 ;  /* 0x0000000000007941 */ /* 0x000fea0003800000 */
.L_x_955:
        /* <DEDUP_REMOVED lines=28> */
.L_x_957:
        /* <DEDUP_REMOVED lines=26> */
.L_x_959:
[----:B------:R-:W-:Y:S05]  /*e240*/  BSYNC B0 ;  /* 0x0000000000007941 */ /* 0x000fea0003800000 */
.L_x_958:
        /* <DEDUP_REMOVED lines=28> */
.L_x_960:
        /* <DEDUP_REMOVED lines=26> */
.L_x_962:
[----:B------:R-:W-:Y:S05]  /*e5b0*/  BSYNC B0 ;  /* 0x0000000000007941 */ /* 0x000fea0003800000 */
.L_x_961:
        /* <DEDUP_REMOVED lines=28> */
.L_x_963:
        /* <DEDUP_REMOVED lines=25> */
.L_x_965:
[----:B------:R-:W-:Y:S05]  /*e910*/  BSYNC B0 ;  /* 0x0000000000007941 */ /* 0x000fea0003800000 */
.L_x_964:
        /* <DEDUP_REMOVED lines=28> */
.L_x_966:
        /* <DEDUP_REMOVED lines=25> */
.L_x_968:
[----:B------:R-:W-:Y:S05]  /*ec70*/  BSYNC B0 ;  /* 0x0000000000007941 */ /* 0x000fea0003800000 */
.L_x_967:
        /* <DEDUP_REMOVED lines=28> */
.L_x_969:
        /* <DEDUP_REMOVED lines=25> */
.L_x_971:
[----:B------:R-:W-:Y:S05]  /*efd0*/  BSYNC B0 ;  /* 0x0000000000007941 */ /* 0x000fea0003800000 */
.L_x_970:
        /* <DEDUP_REMOVED lines=27> */
.L_x_972:
        /* <DEDUP_REMOVED lines=25> */
.L_x_974:
[----:B------:R-:W-:Y:S05]  /*f320*/  BSYNC B0 ;  /* 0x0000000000007941 */ /* 0x000fea0003800000 */
.L_x_973:
        /* <DEDUP_REMOVED lines=27> */
.L_x_975:
        /* <DEDUP_REMOVED lines=25> */
.L_x_977:
[----:B------:R-:W-:Y:S05]  /*f670*/  BSYNC B0 ;  /* 0x0000000000007941 */ /* 0x000fea0003800000 */
.L_x_976:
        /* <DEDUP_REMOVED lines=27> */
.L_x_978:
        /* <DEDUP_REMOVED lines=25> */
.L_x_980:
[----:B------:R-:W-:Y:S05]  /*f9c0*/  BSYNC B0 ;  /* 0x0000000000007941 */ /* 0x000fea0003800000 */
.L_x_979:
        /* <DEDUP_REMOVED lines=27> */
.L_x_981:
        /* <DEDUP_REMOVED lines=25> */
.L_x_983:
[----:B------:R-:W-:Y:S05]  /*fd10*/  BSYNC B0 ;  /* 0x0000000000007941 */ /* 0x000fea0003800000 */
.L_x_982:
        /* <DEDUP_REMOVED lines=27> */
.L_x_984:
        /* <DEDUP_REMOVED lines=25> */
.L_x_986:
[----:B------:R-:W-:Y:S05]  /*10060*/  BSYNC B0 ;  /* 0x0000000000007941 */ /* 0x000fea0003800000 */
.L_x_985:
        /* <DEDUP_REMOVED lines=27> */
.L_x_987:
        /* <DEDUP_REMOVED lines=25> */
.L_x_989:
[----:B------:R-:W-:Y:S05]  /*103b0*/  BSYNC B0 ;  /* 0x0000000000007941 */ /* 0x000fea0003800000 */
.L_x_988:
        /* <DEDUP_REMOVED lines=27> */
.L_x_990:
        /* <DEDUP_REMOVED lines=25> */
.L_x_992:
[----:B------:R-:W-:Y:S05]  /*10700*/  BSYNC B0 ;  /* 0x0000000000007941 */ /* 0x000fea0003800000 */
.L_x_991:
        /* <DEDUP_REMOVED lines=27> */
.L_x_993:
        /* <DEDUP_REMOVED lines=25> */
.L_x_995:
[----:B------:R-:W-:Y:S05]  /*10a50*/  BSYNC B0 ;  /* 0x0000000000007941 */ /* 0x000fea0003800000 */
.L_x_994:
        /* <DEDUP_REMOVED lines=26> */
.L_x_996:
        /* <DEDUP_REMOVED lines=25> */
.L_x_998:
[----:B------:R-:W-:Y:S05]  /*10d90*/  BSYNC B0 ;  /* 0x0000000000007941 */ /* 0x000fea0003800000 */
.L_x_997:
        /* <DEDUP_REMOVED lines=30> */
.L_x_999:
        /* <DEDUP_REMOVED lines=25> */
.L_x_1001:
[----:B------:R-:W-:Y:S05]  /*11110*/  BSYNC B0 ;  /* 0x0000000000007941 */ /* 0x000fea0003800000 */
.L_x_1000:
        /* <DEDUP_REMOVED lines=28> */
.L_x_1002:
        /* <DEDUP_REMOVED lines=25> */
.L_x_1004:
[----:B------:R-:W-:Y:S05]  /*11470*/  BSYNC B0 ;  /* 0x0000000000007941 */ /* 0x000fea0003800000 */
.L_x_1003:
        /* <DEDUP_REMOVED lines=30> */
.L_x_1005:
        /* <DEDUP_REMOVED lines=30> */
.L_x_1007:
[----:B------:R-:W-:Y:S05]  /*11840*/  BSYNC B0 ;  /* 0x0000000000007941 */ /* 0x000fea0003800000 */
.L_x_1006:
        /* <DEDUP_REMOVED lines=28> */
.L_x_1008:
        /* <DEDUP_REMOVED lines=30> */
.L_x_1010:
[----:B------:R-:W-:Y:S05]  /*11bf0*/  BSYNC B0 ;  /* 0x0000000000007941 */ /* 0x000fea0003800000 */
.L_x_1009:
        /* <DEDUP_REMOVED lines=28> */
.L_x_1011:
        /* <DEDUP_REMOVED lines=29> */
.L_x_1013:
[----:B------:R-:W-:Y:S05]  /*11f90*/  BSYNC B0 ;  /* 0x0000000000007941 */ /* 0x000fea0003800000 */
.L_x_1012:
        /* <DEDUP_REMOVED lines=28> */
.L_x_1014:
        /* <DEDUP_REMOVED lines=29> */
.L_x_1016:
[----:B------:R-:W-:Y:S05]  /*12330*/  BSYNC B0 ;  /* 0x0000000000007941 */ /* 0x000fea0003800000 */
.L_x_1015:
        /* <DEDUP_REMOVED lines=28> */
.L_x_1017:
        /* <DEDUP_REMOVED lines=29> */
.L_x_1019:
[----:B------:R-:W-:Y:S05]  /*126d0*/  BSYNC B0 ;  /* 0x0000000000007941 */ /* 0x000fea0003800000 */
.L_x_1018:
        /* <DEDUP_REMOVED lines=28> */
.L_x_1020:
        /* <DEDUP_REMOVED lines=29> */
.L_x_1022:
[----:B------:R-:W-:Y:S05]  /*12a70*/  BSYNC B0 ;  /* 0x0000000000007941 */ /* 0x000fea0003800000 */
.L_x_1021:
        /* <DEDUP_REMOVED lines=28> */
.L_x_1023:
        /* <DEDUP_REMOVED lines=24> */
.L_x_1025:
[----:B------:R-:W-:Y:S05]  /*12dc0*/  BSYNC B0 ;  /* 0x0000000000007941 */ /* 0x000fea0003800000 */
.L_x_1024:
        /* <DEDUP_REMOVED lines=9> */
.L_x_879:
        /* <DEDUP_REMOVED lines=19> */
.L_x_1028:
[----:B------:R-:W-:Y:S05]  /*12f90*/  BSYNC B0 ;  /* 0x0000000000007941 */ /* 0x000fea0003800000 */
.L_x_1027:
        /* <DEDUP_REMOVED lines=11> */
.L_x_1030:
[----:B------:R-:W2:Y:S04]  /*13050*/  LDG.E.STRONG.GPU R5, desc[UR20][R2.64] ;  /* 0x0000001402057981 */ /* 0x000ea8000c1ef900 */
[----:B--2---:R-:W-:Y:S01]  /*13060*/  CCTL.IVALL ;  /* 0x00000000ff00798f */ /* 0x004fe20002000000 */
[----:B------:R-:W-:Y:S05]  /*13070*/  YIELD ;  /* 0x0000000000007946 */ /* 0x000fea0003800000 */
[----:B------:R-:W-:-:S13]  /*13080*/  ISETP.NE.AND P0, PT, R5, R0, PT ;  /* 0x000000000500720c */ /* 0x000fda0003f05270 */
[----:B------:R-:W-:Y:S05]  /*13090*/  @P0 BRA `(.L_x_1030) ;  /* 0xfffffffc00ec0947 */ /* 0x000fea000383ffff */
.L_x_1029:
        /* <DEDUP_REMOVED lines=24> */
.L_x_1031:
        /* <DEDUP_REMOVED lines=25> */
.L_x_1032:
        /* <DEDUP_REMOVED lines=13> */
.L_x_5152:


//--------------------- .text._Z35group_norm_nhwc_bwd_one_pass_kernelI11Fp16IOFp32WLi64ELi56ELi448EEv26Group_norm_nhwc_bwd_params --------------------------
	.section	.text._Z35group_norm_nhwc_bwd_one_pass_kernelI11Fp16IOFp32WLi64ELi56ELi448EEv26Group_norm_nhwc_bwd_params,"ax",@progbits
	.align	128
        .global         _Z35group_norm_nhwc_bwd_one_pass_kernelI11Fp16IOFp32WLi64ELi56ELi448EEv26Group_norm_nhwc_bwd_params
        .type           _Z35group_norm_nhwc_bwd_one_pass_kernelI11Fp16IOFp32WLi64ELi56ELi448EEv26Group_norm_nhwc_bwd_params,@function
        .size           _Z35group_norm_nhwc_bwd_one_pass_kernelI11Fp16IOFp32WLi64ELi56ELi448EEv26Group_norm_nhwc_bwd_params,(.L_x_5153 - _Z35group_norm_nhwc_bwd_one_pass_kernelI11Fp16IOFp32WLi64ELi56ELi448EEv26Group_norm_nhwc_bwd_params)
        .other          _Z35group_norm_nhwc_bwd_one_pass_kernelI11Fp16IOFp32WLi64ELi56ELi448EEv26Group_norm_nhwc_bwd_params,@"STO_CUDA_ENTRY STV_DEFAULT"
_Z35group_norm_nhwc_bwd_one_pass_kernelI11Fp16IOFp32WLi64ELi56ELi448EEv26Group_norm_nhwc_bwd_params:
.text._Z35group_norm_nhwc_bwd_one_pass_kernelI11Fp16IOFp32WLi64ELi56ELi448EEv26Group_norm_nhwc_bwd_params:
        /* <DEDUP_REMOVED lines=10> */
[----:B------:R-:W0:Y:S01]  /*00a0*/  LDC.64 R8, c[0x0][0x288] ;  /* 0x0000a200ff087b82 */ /* 0x000e220000000a00 */
[--C-:B------:R-:W-:Y:S01]  /*00b0*/  SHF.R.U32.HI R4, RZ, 0x2, R62.reuse ;  /* 0x00000002ff047819 */ /* 0x100fe2000001163e */
[----:B------:R-:W1:Y:S01]  /*00c0*/  S2R R40, SR_LANEID ;  /* 0x0000000000287919 */ /* 0x000e620000000000 */
[----:B------:R-:W-:Y:S01]  /*00d0*/  UMOV UR5, 0x400 ;  /* 0x0000040000057882 */ /* 0x000fe20000000000 */
[----:B------:R-:W-:Y:S01]  /*00e0*/  ULDC.64 UR10, c[0x0][0x290] ;  /* 0x0000a400000a7ab9 */ /* 0x000fe20000000a00 */
[----:B------:R-:W-:Y:S01]  /*00f0*/  ISETP.GE.U32.AND P2, PT, R62, 0x1c0, PT ;  /* 0x000001c03e00780c */ /* 0x000fe20003f46070 */
[----:B------:R-:W-:Y:S01]  /*0100*/  IMAD.WIDE.U32 R4, R4, 0x24924925, RZ ;  /* 0x2492492504047825 */ /* 0x000fe200078e00ff */
[----:B------:R-:W-:Y:S01]  /*0110*/  HFMA2.MMA R54, -RZ, RZ, 0, 0 ;  /* 0x00000000ff367435 */ /* 0x000fe200000001ff */
[----:B------:R-:W2:Y:S01]  /*0120*/  LDC R61, c[0x0][0x2ac] ;  /* 0x0000ab00ff3d7b82 */ /* 0x000ea20000000800 */
[----:B------:R-:W-:Y:S01]  /*0130*/  MOV R55, R45 ;  /* 0x0000002d00377202 */ /* 0x000fe20000000f00 */
[----:B------:R-:W-:-:S05]  /*0140*/  IMAD R63, R5, -0x1c, R62 ;  /* 0xffffffe4053f7824 */ /* 0x000fca00078e023e */
[----:B------:R-:W-:Y:S01]  /*0150*/  SHF.L.U32 R63, R63, 0x1, RZ ;  /* 0x000000013f3f7819 */ /* 0x000fe200000006ff */
[----:B------:R-:W3:Y:S08]  /*0160*/  S2UR UR6, SR_CgaCtaId ;  /* 0x00000000000679c3 */ /* 0x000ef00000008800 */
[----:B------:R-:W4:Y:S01]  /*0170*/  LDC R44, c[0x0][0x10] ;  /* 0x00000400ff2c7b82 */ /* 0x000f220000000800 */
[----:B0-----:R-:W-:Y:S01]  /*0180*/  IMAD.WIDE.U32 R2, R8, 0x3, RZ ;  /* 0x0000000308027825 */ /* 0x001fe200078e00ff */
[----:B------:R-:W-:-:S04]  /*0190*/  LEA R7, R9, R9, 0x1 ;  /* 0x0000000909077211 */ /* 0x000fc800078e08ff */
[----:B------:R-:W-:Y:S02]  /*01a0*/  IADD3 R7, R3, R7, RZ ;  /* 0x0000000703077210 */ /* 0x000fe40007ffe0ff */
[----:B------:R-:W0:Y:S01]  /*01b0*/  LDC R42, c[0x0][0xc] ;  /* 0x00000300ff2a7b82 */ /* 0x000e220000000800 */
[----:B--2---:R-:W-:Y:S01]  /*01c0*/  IMAD R61, R61, UR7, R5 ;  /* 0x000000073d3d7c24 */ /* 0x004fe2000f8e0205 */
[----:B------:R-:W-:Y:S02]  /*01d0*/  LEA.HI R4, P4, R7, R2, RZ, 0x1 ;  /* 0x0000000207047211 */ /* 0x000fe400078908ff */
[----:B------:R-:W-:Y:S02]  /*01e0*/  LEA.HI R2, P3, R9, R8, RZ, 0x1 ;  /* 0x0000000809027211 */ /* 0x000fe400078708ff */
[----:B------:R-:W-:Y:S02]  /*01f0*/  SHF.R.S32.HI R3, RZ, 0x1f, R62 ;  /* 0x0000001fff037819 */ /* 0x000fe4000001143e */
[----:B------:R-:W-:Y:S01]  /*0200*/  IADD3.X R9, RZ, R9, RZ, P3, !PT ;  /* 0x00000009ff097210 */ /* 0x000fe20001ffe4ff */
[----:B---3--:R-:W-:Y:S01]  /*0210*/  ULEA UR5, UR6, UR5, 0x18 ;  /* 0x0000000506057291 */ /* 0x008fe2000f8ec03f */
[----:B------:R-:W-:-:S02]  /*0220*/  LEA.HI R3, R3, R62, RZ, 0x5 ;  /* 0x0000003e03037211 */ /* 0x000fc400078f28ff */
[C---:B------:R-:W-:Y:S02]  /*0230*/  IADD3 R59, R61.reuse, 0x10, RZ ;  /* 0x000000103d3b7810 */ /* 0x040fe40007ffe0ff */
[----:B------:R-:W-:Y:S02]  /*0240*/  IADD3.X R5, RZ, R7, RZ, P4, !PT ;  /* 0x00000007ff057210 */ /* 0x000fe400027fe4ff */
[----:B------:R-:W-:Y:S01]  /*0250*/  ISETP.LT.U32.AND P1, PT, R61, UR10, PT ;  /* 0x0000000a3d007c0c */ /* 0x000fe2000bf21070 */
[----:B----4-:R-:W-:Y:S01]  /*0260*/  IMAD R60, R44, UR7, R45 ;  /* 0x000000072c3c7c24 */ /* 0x010fe2000f8e022d */
[----:B------:R-:W-:Y:S02]  /*0270*/  SHF.R.S32.HI R43, RZ, 0x1f, R61 ;  /* 0x0000001fff2b7819 */ /* 0x000fe4000001143d */
[----:B------:R-:W-:Y:S02]  /*0280*/  SHF.R.S32.HI R0, RZ, 0x5, R3 ;  /* 0x00000005ff007819 */ /* 0x000fe40000011403 */
[----:B------:R-:W-:-:S02]  /*0290*/  SHF.R.S64 R2, R2, 0x1, R9 ;  /* 0x0000000102027819 */ /* 0x000fc40000001009 */
[----:B------:R-:W-:Y:S01]  /*02a0*/  ISETP.LT.U32.AND P0, PT, R59, UR10, PT ;  /* 0x0000000a3b007c0c */ /* 0x000fe2000bf01070 */
[----:B------:R-:W-:Y:S01]  /*02b0*/  ULDC.U8 UR10, c[0x0][0x2a4] ;  /* 0x0000a900000a7ab9 */ /* 0x000fe20000000000 */
[----:B------:R-:W-:Y:S02]  /*02c0*/  SHF.R.S32.HI R41, RZ, 0x1f, R59 ;  /* 0x0000001fff297819 */ /* 0x000fe4000001143b */
[C---:B------:R-:W-:Y:S02]  /*02d0*/  IADD3 R58, R61.reuse, 0x20, RZ ;  /* 0x000000203d3a7810 */ /* 0x040fe40007ffe0ff */
[----:B------:R-:W-:Y:S02]  /*02e0*/  IADD3 R56, R61, 0x30, RZ ;  /* 0x000000303d387810 */ /* 0x000fe40007ffe0ff */
[----:B------:R-:W-:Y:S02]  /*02f0*/  SHF.R.S32.HI R9, RZ, 0x1, R9 ;  /* 0x00000001ff097819 */ /* 0x000fe40000011409 */
[----:B------:R-:W-:-:S02]  /*0300*/  SHF.R.S64 R3, R4, 0x1, R5 ;  /* 0x0000000104037819 */ /* 0x000fc40000001005 */
[----:B------:R-:W-:Y:S02]  /*0310*/  SHF.R.S32.HI R6, RZ, 0x1, R5 ;  /* 0x00000001ff067819 */ /* 0x000fe40000011405 */
[----:B------:R-:W-:Y:S02]  /*0320*/  ISETP.LT.AND.EX P1, PT, R43, UR11, !P2, P1 ;  /* 0x0000000b2b007c0c */ /* 0x000fe4000d721310 */
[----:B------:R-:W-:Y:S02]  /*0330*/  ISETP.LT.AND.EX P2, PT, R41, UR11, !P2, P0 ;  /* 0x0000000b29007c0c */ /* 0x000fe4000d741300 */
[----:B0-----:R-:W-:Y:S02]  /*0340*/  LOP3.LUT R57, R42, 0x3, RZ, 0xc0, !PT ;  /* 0x000000032a397812 */ /* 0x001fe400078ec0ff */
[----:B------:R-:W-:Y:S02]  /*0350*/  LEA R0, R0, UR5, 0x3 ;  /* 0x0000000500007c11 */ /* 0x000fe4000f8e18ff */
[----:B------:R-:W-:-:S02]  /*0360*/  SHF.R.S32.HI R5, RZ, 0x1f, R58 ;  /* 0x0000001fff057819 */ /* 0x000fc4000001143a */
[----:B------:R-:W-:Y:S02]  /*0370*/  SHF.R.S32.HI R7, RZ, 0x1f, R56 ;  /* 0x0000001fff077819 */ /* 0x000fe40000011438 */
[----:B------:R-:W-:Y:S02]  /*0380*/  SHF.L.U64.HI R4, R2, 0x2, R9 ;  /* 0x0000000202047819 */ /* 0x000fe40000010209 */
[----:B-1----:R-:W-:-:S07]  /*0390*/  SHF.L.U64.HI R6, R3, 0x2, R6 ;  /* 0x0000000203067819 */ /* 0x002fce0000010206 */
.L_x_1068:
[----:B0-----:R-:W0:Y:S01]  /*03a0*/  LDC R14, c[0x0][0x2a0] ;  /* 0x0000a800ff0e7b82 */ /* 0x001e220000000800 */
[----:B------:R-:W-:Y:S01]  /*03b0*/  ISETP.GE.AND P3, PT, R55, RZ, PT ;  /* 0x000000ff3700720c */ /* 0x000fe20003f66270 */
[----:B------:R-:W-:Y:S01]  /*03c0*/  ULDC.64 UR12, c[0x0][0x298] ;  /* 0x0000a600000c7ab9 */ /* 0x000fe20000000a00 */
[----:B------:R-:W-:Y:S01]  /*03d0*/  ULDC.64 UR14, c[0x0][0x290] ;  /* 0x0000a400000e7ab9 */ /* 0x000fe20000000a00 */
[----:B------:R-:W-:-:S04]  /*03e0*/  CS2R R52, SRZ ;  /* 0x0000000000347805 */ /* 0x000fc8000001ff00 */
[----:B-1----:R-:W1:Y:S08]  /*03f0*/  LDC R15, c[0x0][0x2ac] ;  /* 0x0000ab00ff0f7b82 */ /* 0x002e700000000800 */
[----:B--2---:R-:W2:Y:S01]  /*0400*/  @P1 LDC.64 R24, c[0x0][0x230] ;  /* 0x00008c00ff181b82 */ /* 0x004ea20000000a00 */
        /* <DEDUP_REMOVED lines=11> */
[----:B------:R-:W-:-:S04]  /*04c0*/  LOP3.LUT R8, R55, R14, RZ, 0x3c, !PT ;  /* 0x0000000e37087212 */ /* 0x000fc800078e3cff */
[----:B------:R-:W-:Y:S01]  /*04d0*/  ISETP.GE.AND P4, PT, R8, RZ, PT ;  /* 0x000000ff0800720c */ /* 0x000fe20003f86270 */
[----:B------:R-:W-:Y:S01]  /*04e0*/  IMAD.HI.U32 R9, R9, R12, RZ ;  /* 0x0000000c09097227 */ /* 0x000fe200078e00ff */
[----:B------:R-:W-:-:S04]  /*04f0*/  SHF.R.U32.HI R8, RZ, 0x2, R62 ;  /* 0x00000002ff087819 */ /* 0x000fc8000001163e */
[----:B------:R-:W-:-:S05]  /*0500*/  IADD3 R10, -R9, RZ, RZ ;  /* 0x000000ff090a7210 */ /* 0x000fca0007ffe1ff */
[----:B------:R-:W-:Y:S01]  /*0510*/  IMAD R10, R11, R10, R12 ;  /* 0x0000000a0b0a7224 */ /* 0x000fe200078e020c */
[----:B------:R-:W-:-:S04]  /*0520*/  LOP3.LUT R12, RZ, R14, RZ, 0x33, !PT ;  /* 0x0000000eff0c7212 */ /* 0x000fc800078e33ff */
        /* <DEDUP_REMOVED lines=8> */
[----:B------:R-:W3:Y:S02]  /*05b0*/  @P1 LDC.64 R10, c[0x0][0x288] ;  /* 0x0000a200ff0a1b82 */ /* 0x000ee40000000a00 */
[----:B------:R-:W-:Y:S02]  /*05c0*/  @!P3 IADD3 R65, -R65, RZ, RZ ;  /* 0x000000ff4141b210 */ /* 0x000fe40007ffe1ff */
[----:B------:R-:W-:Y:S02]  /*05d0*/  @P0 IADD3 R9, R9, 0x1, RZ ;  /* 0x0000000109090810 */ /* 0x000fe40007ffe0ff */
[----:B------:R-:W-:Y:S02]  /*05e0*/  SEL R65, R12, R65, !P5 ;  /* 0x000000410c417207 */ /* 0x000fe40006800000 */
[----:B------:R-:W-:Y:S01]  /*05f0*/  MOV R13, R9 ;  /* 0x00000009000d7202 */ /* 0x000fe20000000f00 */
[----:B------:R-:W-:-:S03]  /*0600*/  IMAD.WIDE.U32 R8, R8, 0x24924925, RZ ;  /* 0x2492492508087825 */ /* 0x000fc600078e00ff */
[----:B------:R-:W-:Y:S01]  /*0610*/  @!P4 IADD3 R13, -R13, RZ, RZ ;  /* 0x000000ff0d0dc210 */ /* 0x000fe20007ffe1ff */
[----:B------:R-:W-:-:S03]  /*0620*/  IMAD R22, R65, 0x38, RZ ;  /* 0x0000003841167824 */ /* 0x000fc600078e02ff */
[----:B------:R-:W-:Y:S01]  /*0630*/  SEL R13, R12, R13, !P5 ;  /* 0x0000000d0c0d7207 */ /* 0x000fe20006800000 */
[----:B-1----:R-:W-:Y:S01]  /*0640*/  IMAD R12, R15, UR7, R9 ;  /* 0x000000070f0c7c24 */ /* 0x002fe2000f8e0209 */
[----:B------:R-:W-:Y:S02]  /*0650*/  SHF.R.S32.HI R15, RZ, 0x1f, R63 ;  /* 0x0000001fff0f7819 */ /* 0x000fe4000001143f */
[----:B------:R-:W-:Y:S02]  /*0660*/  IADD3 R66, P0, R63, R22, RZ ;  /* 0x000000163f427210 */ /* 0x000fe40007f1e0ff */
[----:B------:R-:W-:Y:S02]  /*0670*/  SHF.R.S32.HI R9, RZ, 0x1f, R13 ;  /* 0x0000001fff097819 */ /* 0x000fe4000001140d */
[----:B------:R-:W-:Y:S02]  /*0680*/  IADD3 R8, R12, 0x20, RZ ;  /* 0x000000200c087810 */ /* 0x000fe40007ffe0ff */
[----:B------:R-:W-:Y:S01]  /*0690*/  LEA.HI.X.SX32 R67, R22, R15, 0x1, P0 ;  /* 0x0000000f16437211 */ /* 0x000fe200000f0eff */
[----:B------:R-:W-:Y:S01]  /*06a0*/  IMAD R16, R9, UR12, RZ ;  /* 0x0000000c09107c24 */ /* 0x000fe2000f8e02ff */
[----:B------:R-:W-:-:S02]  /*06b0*/  ISETP.GE.U32.AND P0, PT, R8, UR14, PT ;  /* 0x0000000e08007c0c */ /* 0x000fc4000bf06070 */
[----:B------:R-:W-:Y:S01]  /*06c0*/  SHF.R.S32.HI R14, RZ, 0x1f, R8 ;  /* 0x0000001fff0e7819 */ /* 0x000fe20000011408 */
[C---:B------:R-:W-:Y:S01]  /*06d0*/  IMAD R69, R13.reuse, UR13, R16 ;  /* 0x0000000d0d457c24 */ /* 0x040fe2000f8e0210 */
[----:B------:R-:W1:Y:S01]  /*06e0*/  LDC.64 R8, c[0x0][0x248] ;  /* 0x00009200ff087b82 */ /* 0x000e620000000a00 */
[----:B------:R-:W-:Y:S01]  /*06f0*/  IMAD.WIDE.U32 R66, R13, UR12, R66 ;  /* 0x0000000c0d427c25 */ /* 0x000fe2000f8e0042 */
[----:B------:R-:W-:Y:S02]  /*0700*/  ISETP.GE.AND.EX P0, PT, R14, UR15, PT, P0 ;  /* 0x0000000f0e007c0c */ /* 0x000fe4000bf06300 */
[----:B------:R-:W-:Y:S01]  /*0710*/  IADD3 R12, R12, 0x30, RZ ;  /* 0x000000300c0c7810 */ /* 0x000fe20007ffe0ff */
[----:B---3--:R-:W-:Y:S01]  /*0720*/  @P1 IMAD R16, R43, R10, RZ ;  /* 0x0000000a2b101224 */ /* 0x008fe200078e02ff */
[----:B------:R-:W-:Y:S02]  /*0730*/  ISETP.LT.U32.AND P0, PT, R62, 0x1c0, !P0 ;  /* 0x000001c03e00780c */ /* 0x000fe40004701070 */
[----:B------:R-:W-:Y:S01]  /*0740*/  IADD3 R69, R67, R69, RZ ;  /* 0x0000004543457210 */ /* 0x000fe20007ffe0ff */
[----:B------:R-:W3:Y:S01]  /*0750*/  @P2 LDC.64 R14, c[0x0][0x288] ;  /* 0x0000a200ff0e2b82 */ /* 0x000ee20000000a00 */
[----:B------:R-:W-:Y:S01]  /*0760*/  @P1 MOV R68, R66 ;  /* 0x0000004200441202 */ /* 0x000fe20000000f00 */
[----:B------:R-:W-:Y:S01]  /*0770*/  @P1 IMAD R13, R61, R11, R16 ;  /* 0x0000000b3d0d1224 */ /* 0x000fe200078e0210 */
[----:B------:R-:W-:-:S02]  /*0780*/  ISETP.GE.U32.AND P3, PT, R12, UR14, PT ;  /* 0x0000000e0c007c0c */ /* 0x000fc4000bf66070 */
[----:B------:R-:W-:Y:S01]  /*0790*/  SHF.R.S32.HI R12, RZ, 0x1f, R12 ;  /* 0x0000001fff0c7819 */ /* 0x000fe2000001140c */
[----:B------:R-:W-:Y:S02]  /*07a0*/  @P1 IMAD.WIDE.U32 R10, R61, R10, R68 ;  /* 0x0000000a3d0a1225 */ /* 0x000fe400078e0044 */
[----:B------:R-:W4:Y:S01]  /*07b0*/  @P1 LDC.64 R16, c[0x0][0x228] ;  /* 0x00008a00ff101b82 */ /* 0x000f220000000a00 */
[----:B------:R-:W-:Y:S02]  /*07c0*/  ISETP.GE.AND.EX P3, PT, R12, UR15, PT, P3 ;  /* 0x0000000f0c007c0c */ /* 0x000fe4000bf66330 */
[----:B------:R-:W-:Y:S02]  /*07d0*/  @P1 IADD3 R11, R11, R13, RZ ;  /* 0x0000000d0b0b1210 */ /* 0x000fe40007ffe0ff */
[C---:B------:R-:W-:Y:S01]  /*07e0*/  @P1 SHF.L.U32 R29, R10.reuse, 0x1, RZ ;  /* 0x000000010a1d1819 */ /* 0x040fe200000006ff */
[----:B-1----:R-:W-:Y:S02]  /*07f0*/  IMAD.WIDE R8, R55, 0x8, R8 ;  /* 0x0000000837087825 */ /* 0x002fe400078e0208 */
[----:B------:R-:W1:Y:S01]  /*0800*/  @P0 LDC.64 R12, c[0x0][0x288] ;  /* 0x0000a200ff0c0b82 */ /* 0x000e620000000a00 */
[----:B------:R-:W-:-:S02]  /*0810*/  @P1 SHF.L.U64.HI R26, R10, 0x1, R11 ;  /* 0x000000010a1a1819 */ /* 0x000fc4000001020b */
[----:B------:R-:W-:Y:S01]  /*0820*/  ISETP.LT.U32.AND P3, PT, R62, 0x1c0, !P3 ;  /* 0x000001c03e00780c */ /* 0x000fe20005f61070 */
[----:B------:R-:W4:Y:S01]  /*0830*/  LDG.E.64 R8, desc[UR8][R8.64] ;  /* 0x0000000808087981 */ /* 0x000f22000c1e1b00 */
[----:B--2---:R-:W-:-:S03]  /*0840*/  @P1 IADD3 R24, P4, R29, R24, RZ ;  /* 0x000000181d181210 */ /* 0x004fc60007f9e0ff */
[----:B------:R-:W2:Y:S01]  /*0850*/  @P2 LDC.64 R10, c[0x0][0x230] ;  /* 0x00008c00ff0a2b82 */ /* 0x000ea20000000a00 */
[----:B------:R-:W-:Y:S01]  /*0860*/  @P1 IADD3.X R25, R26, R25, RZ, P4, !PT ;  /* 0x000000191a191210 */ /* 0x000fe200027fe4ff */
[----:B---3--:R-:W-:-:S04]  /*0870*/  @P2 IMAD R30, R41, R14, RZ ;  /* 0x0000000e291e2224 */ /* 0x008fc800078e02ff */
[----:B------:R3:W5:Y:S02]  /*0880*/  @P1 LDG.E R52, desc[UR8][R24.64] ;  /* 0x0000000818341981 */ /* 0x000764000c1e1900 */
[----:B------:R-:W0:Y:S01]  /*0890*/  @P3 LDC.64 R18, c[0x0][0x288] ;  /* 0x0000a200ff123b82 */ /* 0x000e220000000a00 */
[----:B------:R-:W-:Y:S01]  /*08a0*/  @P2 IMAD R23, R59, R15, R30 ;  /* 0x0000000f3b172224 */ /* 0x000fe200078e021e */
[----:B----4-:R-:W-:Y:S02]  /*08b0*/  @P1 IADD3 R28, P4, R29, R16, RZ ;  /* 0x000000101d1c1210 */ /* 0x010fe40007f9e0ff */
[----:B---3--:R-:W-:Y:S02]  /*08c0*/  @P2 MOV R24, R66 ;  /* 0x0000004200182202 */ /* 0x008fe40000000f00 */
[----:B------:R-:W-:-:S03]  /*08d0*/  @P2 MOV R25, R69 ;  /* 0x0000004500192202 */ /* 0x000fc60000000f00 */
[----:B------:R-:W-:Y:S01]  /*08e0*/  @P2 IMAD.WIDE.U32 R14, R59, R14, R24 ;  /* 0x0000000e3b0e2225 */ /* 0x000fe200078e0018 */
[----:B------:R-:W-:Y:S02]  /*08f0*/  @P1 IADD3.X R29, R26, R17, RZ, P4, !PT ;  /* 0x000000111a1d1210 */ /* 0x000fe400027fe4ff */
[----:B------:R-:W3:Y:S01]  /*0900*/  @P0 LDC.64 R16, c[0x0][0x230] ;  /* 0x00008c00ff100b82 */ /* 0x000ee20000000a00 */
[----:B-1----:R-:W-:Y:S01]  /*0910*/  @P0 IMAD R26, R5, R12, RZ ;  /* 0x0000000c051a0224 */ /* 0x002fe200078e02ff */
[----:B------:R-:W-:Y:S02]  /*0920*/  @P2 IADD3 R23, R15, R23, RZ ;  /* 0x000000170f172210 */ /* 0x000fe40007ffe0ff */
[C---:B------:R-:W-:Y:S02]  /*0930*/  @P2 SHF.L.U32 R15, R14.reuse, 0x1, RZ ;  /* 0x000000010e0f2819 */ /* 0x040fe400000006ff */
[----:B------:R-:W-:Y:S01]  /*0940*/  @P2 SHF.L.U64.HI R30, R14, 0x1, R23 ;  /* 0x000000010e1e2819 */ /* 0x000fe20000010217 */
[----:B------:R-:W-:Y:S01]  /*0950*/  @P0 IMAD R23, R58, R13, R26 ;  /* 0x0000000d3a170224 */ /* 0x000fe200078e021a */
[----:B------:R-:W-:-:S02]  /*0960*/  @P0 MOV R26, R66 ;  /* 0x00000042001a0202 */ /* 0x000fc40000000f00 */
[----:B------:R-:W-:Y:S02]  /*0970*/  @P0 MOV R27, R69 ;  /* 0x00000045001b0202 */ /* 0x000fe40000000f00 */
[C---:B--2---:R-:W-:Y:S02]  /*0980*/  @P2 IADD3 R24, P4, R15.reuse, R10, RZ ;  /* 0x0000000a0f182210 */ /* 0x044fe40007f9e0ff */
[----:B------:R-:W-:Y:S02]  /*0990*/  CS2R R50, SRZ ;  /* 0x0000000000327805 */ /* 0x000fe4000001ff00 */
[----:B0-----:R-:W-:Y:S01]  /*09a0*/  @P2 IADD3 R20, P5, R15, R20, RZ ;  /* 0x000000140f142210 */ /* 0x001fe20007fbe0ff */
[----:B------:R-:W-:Y:S01]  /*09b0*/  @P0 IMAD.WIDE.U32 R26, R58, R12, R26 ;  /* 0x0000000c3a1a0225 */ /* 0x000fe200078e001a */
[----:B------:R-:W0:Y:S01]  /*09c0*/  @P3 LDC.64 R14, c[0x0][0x230] ;  /* 0x00008c00ff0e3b82 */ /* 0x000e220000000a00 */
[C---:B------:R-:W-:Y:S01]  /*09d0*/  @P2 IADD3.X R25, R30.reuse, R11, RZ, P4, !PT ;  /* 0x0000000b1e192210 */ /* 0x040fe200027fe4ff */
[----:B------:R1:W5:Y:S02]  /*09e0*/  @P1 LDG.E R51, desc[UR8][R28.64] ;  /* 0x000000081c331981 */ /* 0x000364000c1e1900 */
[----:B------:R-:W-:Y:S01]  /*09f0*/  @P0 IADD3 R23, R27, R23, RZ ;  /* 0x000000171b170210 */ /* 0x000fe20007ffe0ff */
[----:B------:R-:W-:Y:S01]  /*0a00*/  @P3 IMAD R27, R7, R18, RZ ;  /* 0x00000012071b3224 */ /* 0x000fe200078e02ff */
[----:B------:R-:W-:-:S02]  /*0a10*/  @P2 IADD3.X R21, R30, R21, RZ, P5, !PT ;  /* 0x000000151e152210 */ /* 0x000fc40002ffe4ff */
[----:B------:R-:W-:Y:S01]  /*0a20*/  CS2R R48, SRZ ;  /* 0x0000000000307805 */ /* 0x000fe2000001ff00 */
[----:B------:R-:W2:Y:S01]  /*0a30*/  @P3 LDC.64 R10, c[0x0][0x228] ;  /* 0x00008a00ff0a3b82 */ /* 0x000ea20000000a00 */
[----:B------:R-:W-:Y:S01]  /*0a40*/  CS2R R46, SRZ ;  /* 0x00000000002e7805 */ /* 0x000fe2000001ff00 */
[----:B------:R-:W5:Y:S01]  /*0a50*/  @P2 LDG.E R53, desc[UR8][R24.64] ;  /* 0x0000000818352981 */ /* 0x000f62000c1e1900 */
[----:B-1----:R-:W-:Y:S01]  /*0a60*/  @P0 SHF.L.U64.HI R28, R26, 0x1, R23 ;  /* 0x000000011a1c0819 */ /* 0x002fe20000010217 */
[----:B------:R-:W-:Y:S01]  /*0a70*/  @P3 IMAD R23, R56, R19, R27 ;  /* 0x0000001338173224 */ /* 0x000fe200078e021b */
[----:B------:R-:W-:Y:S01]  /*0a80*/  @P0 SHF.L.U32 R29, R26, 0x1, RZ ;  /* 0x000000011a1d0819 */ /* 0x000fe200000006ff */
[----:B------:R-:W5:Y:S01]  /*0a90*/  @P2 LDG.E R50, desc[UR8][R20.64] ;  /* 0x0000000814322981 */ /* 0x000f62000c1e1900 */
[----:B------:R-:W-:Y:S01]  /*0aa0*/  @P3 MOV R26, R66 ;  /* 0x00000042001a3202 */ /* 0x000fe20000000f00 */
[----:B------:R-:W1:Y:S01]  /*0ab0*/  @P0 LDC.64 R12, c[0x0][0x228] ;  /* 0x00008a00ff0c0b82 */ /* 0x000e620000000a00 */
[----:B------:R-:W-:-:S03]  /*0ac0*/  @P3 MOV R27, R69 ;  /* 0x00000045001b3202 */ /* 0x000fc60000000f00 */
[----:B------:R-:W-:Y:S01]  /*0ad0*/  @P3 IMAD.WIDE.U32 R26, R56, R18, R26 ;  /* 0x00000012381a3225 */ /* 0x000fe200078e001a */
[----:B---3--:R-:W-:-:S04]  /*0ae0*/  @P0 IADD3 R18, P4, R29, R16, RZ ;  /* 0x000000101d120210 */ /* 0x008fc80007f9e0ff */
[----:B------:R-:W-:Y:S02]  /*0af0*/  @P0 IADD3.X R19, R28, R17, RZ, P4, !PT ;  /* 0x000000111c130210 */ /* 0x000fe400027fe4ff */
[----:B------:R-:W-:Y:S02]  /*0b00*/  @P3 IADD3 R23, R27, R23, RZ ;  /* 0x000000171b173210 */ /* 0x000fe40007ffe0ff */
[C---:B------:R-:W-:Y:S01]  /*0b10*/  @P3 SHF.L.U32 R17, R26.reuse, 0x1, RZ ;  /* 0x000000011a113819 */ /* 0x040fe200000006ff */
[----:B------:R-:W5:Y:S01]  /*0b20*/  @P0 LDG.E R48, desc[UR8][R18.64] ;  /* 0x0000000812300981 */ /* 0x000f62000c1e1900 */
[----:B------:R-:W-:Y:S02]  /*0b30*/  @P3 SHF.L.U64.HI R26, R26, 0x1, R23 ;  /* 0x000000011a1a3819 */ /* 0x000fe40000010217 */
[C---:B0-----:R-:W-:Y:S02]  /*0b40*/  @P3 IADD3 R16, P5, R17.reuse, R14, RZ ;  /* 0x0000000e11103210 */ /* 0x041fe40007fbe0ff */
[----:B--2---:R-:W-:-:S02]  /*0b50*/  @P3 IADD3 R14, P6, R17, R10, RZ ;  /* 0x0000000a110e3210 */ /* 0x004fc40007fde0ff */
[C---:B------:R-:W-:Y:S02]  /*0b60*/  @P3 IADD3.X R17, R26.reuse, R15, RZ, P5, !PT ;  /* 0x0000000f1a113210 */ /* 0x040fe40002ffe4ff */
[----:B------:R-:W-:-:S03]  /*0b70*/  @P3 IADD3.X R15, R26, R11, RZ, P6, !PT ;  /* 0x0000000b1a0f3210 */ /* 0x000fc600037fe4ff */
[----:B------:R-:W5:Y:S04]  /*0b80*/  @P3 LDG.E R49, desc[UR8][R16.64] ;  /* 0x0000000810313981 */ /* 0x000f68000c1e1900 */
[----:B------:R-:W5:Y:S01]  /*0b90*/  @P3 LDG.E R46, desc[UR8][R14.64] ;  /* 0x000000080e2e3981 */ /* 0x000f62000c1e1900 */
[----:B-1----:R-:W-:-:S04]  /*0ba0*/  @P0 IADD3 R12, P4, R29, R12, RZ ;  /* 0x0000000c1d0c0210 */ /* 0x002fc80007f9e0ff */
[----:B------:R-:W-:-:S05]  /*0bb0*/  @P0 IADD3.X R13, R28, R13, RZ, P4, !PT ;  /* 0x0000000d1c0d0210 */ /* 0x000fca00027fe4ff */
[----:B------:R0:W5:Y:S01]  /*0bc0*/  @P0 LDG.E R47, desc[UR8][R12.64] ;  /* 0x000000080c2f0981 */ /* 0x000162000c1e1900 */
[----:B------:R-:W-:Y:S01]  /*0bd0*/  BSSY B0, `(.L_x_1034) ;  /* 0x0000015000007945 */ /* 0x000fe20003800000 */
[----:B------:R-:W-:Y:S02]  /*0be0*/  CS2R R10, SRZ ;  /* 0x00000000000a7805 */ /* 0x000fe4000001ff00 */
[----:B0-----:R-:W-:Y:S01]  /*0bf0*/  CS2R R12, SRZ ;  /* 0x00000000000c7805 */ /* 0x001fe2000001ff00 */
[----:B------:R-:W-:-:S05]  /*0c00*/  FFMA.FTZ R9, -R8, R8, R9 ;  /* 0x0000000808097223 */ /* 0x000fca0000010109 */
[----:B------:R-:W-:-:S13]  /*0c10*/  FSETP.GTU.FTZ.AND P0, PT, R9, RZ, PT ;  /* 0x000000ff0900720b */ /* 0x000fda0003f1c000 */
[----:B------:R-:W0:Y:S02]  /*0c20*/  @P0 LDC R18, c[0x0][0x250] ;  /* 0x00009400ff120b82 */ /* 0x000e240000000800 */
[----:B0-----:R-:W-:Y:S01]  /*0c30*/  @P0 FADD.FTZ R18, R9, R18 ;  /* 0x0000001209120221 */ /* 0x001fe20000010000 */
[----:B------:R-:W-:-:S06]  /*0c40*/  MOV R9, 0x3f800000 ;  /* 0x3f80000000097802 */ /* 0x000fcc0000000f00 */
[----:B------:R0:W1:Y:S01]  /*0c50*/  @P0 MUFU.RSQ R9, R18 ;  /* 0x0000001200090308 */ /* 0x0000620000001400 */
[----:B------:R-:W-:-:S13]  /*0c60*/  ISETP.GT.U32.AND P0, PT, R62, 0x1bf, PT ;  /* 0x000001bf3e00780c */ /* 0x000fda0003f04070 */
[----:B0-----:R-:W-:Y:S05]  /*0c70*/  @P0 BRA `(.L_x_1035) ;  /* 0x0000000000280947 */ /* 0x001fea0003800000 */
[----:B------:R-:W-:Y:S01]  /*0c80*/  ISETP.NE.AND P0, PT, RZ, UR10, PT ;  /* 0x0000000aff007c0c */ /* 0x000fe2000bf05270 */
[----:B------:R-:W0:Y:S01]  /*0c90*/  LDC.64 R14, c[0x0][0x238] ;  /* 0x00008e00ff0e7b82 */ /* 0x000e220000000a00 */
[----:B------:R-:W-:-:S04]  /*0ca0*/  IADD3 R17, R63, R22, RZ ;  /* 0x000000163f117210 */ /* 0x000fc80007ffe0ff */
[----:B------:R-:W-:-:S07]  /*0cb0*/  SHF.R.S32.HI R18, RZ, 0x1f, R17 ;  /* 0x0000001fff127819 */ /* 0x000fce0000011411 */
[----:B------:R-:W2:Y:S01]  /*0cc0*/  @P0 LDC.64 R10, c[0x0][0x240] ;  /* 0x00009000ff0a0b82 */ /* 0x000ea20000000a00 */
[C---:B0-----:R-:W-:Y:S01]  /*0cd0*/  IMAD.WIDE R14, R17.reuse, 0x4, R14 ;  /* 0x00000004110e7825 */ /* 0x041fe200078e020e */
[----:B--2---:R-:W-:-:S04]  /*0ce0*/  @P0 LEA R16, P3, R17, R10, 0x2 ;  /* 0x0000000a11100211 */ /* 0x004fc800078610ff */
[----:B------:R-:W-:Y:S02]  /*0cf0*/  @P0 LEA.HI.X R17, R17, R11, R18, 0x2, P3 ;  /* 0x0000000b11110211 */ /* 0x000fe400018f1412 */
[----:B------:R0:W5:Y:S04]  /*0d00*/  LDG.E.64 R10, desc[UR8][R14.64] ;  /* 0x000000080e0a7981 */ /* 0x000168000c1e1b00 */
[----:B------:R0:W5:Y:S03]  /*0d10*/  @P0 LDG.E.64 R12, desc[UR8][R16.64] ;  /* 0x00000008100c0981 */ /* 0x000166000c1e1b00 */
.L_x_1035:
[----:B------:R-:W-:Y:S05]  /*0d20*/  BSYNC B0 ;  /* 0x0000000000007941 */ /* 0x000fea0003800000 */
.L_x_1034:
[----:B------:R-:W-:Y:S01]  /*0d30*/  ISETP.NE.AND P4, PT, RZ, UR10, PT ;  /* 0x0000000aff007c0c */ /* 0x000fe2000bf85270 */
[--C-:B0----5:R-:W-:Y:S02]  /*0d40*/  HADD2.F32 R15, -RZ, R52.reuse.H0_H0 ;  /* 0x20000034ff0f7230 */ /* 0x121fe40000004100 */
[----:B------:R-:W-:Y:S02]  /*0d50*/  HADD2.F32 R23, -RZ, R52.H1_H1 ;  /* 0x30000034ff177230 */ /* 0x000fe40000004100 */
[----:B------:R-:W-:Y:S02]  /*0d60*/  HADD2.F32 R25, -RZ, R53.H0_H0 ;  /* 0x20000035ff197230 */ /* 0x000fe40000004100 */
[C---:B------:R-:W-:Y:S01]  /*0d70*/  FADD.FTZ R14, -R8.reuse, R15 ;  /* 0x0000000f080e7221 */ /* 0x040fe20000010100 */
[--C-:B------:R-:W-:Y:S02]  /*0d80*/  HADD2.F32 R19, -RZ, R51.reuse.H0_H0 ;  /* 0x20000033ff137230 */ /* 0x100fe40000004100 */
[----:B------:R-:W-:Y:S01]  /*0d90*/  FADD.FTZ R22, -R8, R23 ;  /* 0x0000001708167221 */ /* 0x000fe20000010100 */
[----:B------:R-:W-:-:S02]  /*0da0*/  HADD2.F32 R18, -RZ, R51.H1_H1 ;  /* 0x30000033ff127230 */ /* 0x000fc40000004100 */
[-C--:B-1----:R-:W-:Y:S01]  /*0db0*/  FMUL.FTZ R15, R14, R9.reuse ;  /* 0x000000090e0f7220 */ /* 0x082fe20000410000 */
[----:B------:R-:W-:Y:S02]  /*0dc0*/  HADD2.F32 R21, -RZ, R53.H1_H1 ;  /* 0x30000035ff157230 */ /* 0x000fe40000004100 */
[----:B------:R-:W-:Y:S01]  /*0dd0*/  FADD.FTZ R20, -R8, R25 ;  /* 0x0000001908147221 */ /* 0x000fe20000010100 */
[--C-:B------:R-:W-:Y:S02]  /*0de0*/  HADD2.F32 R17, -RZ, R50.reuse.H0_H0 ;  /* 0x20000032ff117230 */ /* 0x100fe40000004100 */
[----:B------:R-:W-:Y:S01]  /*0df0*/  FMUL.FTZ R14, R22, R9 ;  /* 0x00000009160e7220 */ /* 0x000fe20000410000 */
[----:B------:R-:W-:Y:S01]  /*0e00*/  HADD2.F32 R16, -RZ, R50.H1_H1 ;  /* 0x30000032ff107230 */ /* 0x000fe20000004100 */
        /* <DEDUP_REMOVED lines=19> */
.L_x_1036:
[----:B------:R-:W-:Y:S01]  /*0f40*/  FMUL.FTZ R22, R19, R10 ;  /* 0x0000000a13167220 */ /* 0x000fe20000410000 */
[----:B------:R-:W-:Y:S01]  /*0f50*/  FADD.FTZ R24, -R8, R21 ;  /* 0x0000001508187221 */ /* 0x000fe20000010100 */
        /* <DEDUP_REMOVED lines=24> */
.L_x_1037:
[----:B------:R-:W-:Y:S01]  /*10e0*/  FFMA.FTZ R26, R14, R23, R25 ;  /* 0x000000170e1a7223 */ /* 0x000fe20000010019 */
[----:B------:R-:W-:Y:S01]  /*10f0*/  FMUL.FTZ R24, R17, R10 ;  /* 0x0000000a11187220 */ /* 0x000fe20000410000 */
[----:B------:R-:W-:Y:S01]  /*1100*/  FADD.FTZ R25, R23, R22 ;  /* 0x0000001617197221 */ /* 0x000fe20000010000 */
[--C-:B------:R-:W-:Y:S02]  /*1110*/  HADD2.F32 R29, -RZ, R48.reuse.H1_H1 ;  /* 0x30000030ff1d7230 */ /* 0x100fe40000004100 */
[----:B------:R-:W-:Y:S01]  /*1120*/  FMUL.FTZ R27, R16, R11 ;  /* 0x0000000b101b7220 */ /* 0x000fe20000410000 */
[----:B------:R-:W-:Y:S01]  /*1130*/  FFMA.FTZ R23, R21, R24, R26 ;  /* 0x0000001815177223 */ /* 0x000fe2000001001a */
[----:B------:R-:W-:Y:S01]  /*1140*/  FADD.FTZ R24, R25, R24 ;  /* 0x0000001819187221 */ /* 0x000fe20000010000 */
[----:B------:R-:W-:Y:S02]  /*1150*/  HADD2.F32 R25, -RZ, R48.H0_H0 ;  /* 0x20000030ff197230 */ /* 0x000fe40000004100 */
[----:B------:R-:W-:Y:S01]  /*1160*/  FADD.FTZ R28, -R8, R29 ;  /* 0x0000001d081c7221 */ /* 0x000fe20000010100 */
[----:B------:R-:W-:Y:S01]  /*1170*/  FFMA.FTZ R26, R20, R27, R23 ;  /* 0x0000001b141a7223 */ /* 0x000fe20000010017 */
[----:B------:R-:W-:Y:S01]  /*1180*/  FADD.FTZ R27, R27, R24 ;  /* 0x000000181b1b7221 */ /* 0x000fe20000010000 */
[----:B------:R-:W-:-:S02]  /*1190*/  HADD2.F32 R24, -RZ, R47.H1_H1 ;  /* 0x3000002fff187230 */ /* 0x000fc40000004100 */
[----:B------:R-:W-:Y:S01]  /*11a0*/  FADD.FTZ R22, -R8, R25 ;  /* 0x0000001908167221 */ /* 0x000fe20000010100 */
[----:B------:R-:W-:-:S03]  /*11b0*/  HADD2.F32 R25, -RZ, R47.H0_H0 ;  /* 0x2000002fff197230 */ /* 0x000fc60000004100 */
        /* <DEDUP_REMOVED lines=21> */
.L_x_1038:
[--C-:B------:R-:W-:Y:S02]  /*1310*/  HADD2.F32 R31, -RZ, R49.reuse.H0_H0 ;  /* 0x20000031ff1f7230 */ /* 0x100fe40000004100 */
[----:B------:R-:W-:Y:S01]  /*1320*/  FMUL.FTZ R30, R25, R10 ;  /* 0x0000000a191e7220 */ /* 0x000fe20000410000 */
[----:B------:R-:W-:Y:S02]  /*1330*/  HADD2.F32 R33, -RZ, R49.H1_H1 ;  /* 0x30000031ff217230 */ /* 0x000fe40000004100 */
[C---:B------:R-:W-:Y:S01]  /*1340*/  FADD.FTZ R28, -R8.reuse, R31 ;  /* 0x0000001f081c7221 */ /* 0x040fe20000010100 */
[----:B------:R-:W-:Y:S02]  /*1350*/  FFMA.FTZ R29, R23, R30, R26 ;  /* 0x0000001e171d7223 */ /* 0x000fe4000001001a */
[----:B------:R-:W-:Y:S01]  /*1360*/  FADD.FTZ R32, -R8, R33 ;  /* 0x0000002108207221 */ /* 0x000fe20000010100 */
[----:B------:R-:W-:Y:S01]  /*1370*/  FADD.FTZ R30, R27, R30 ;  /* 0x0000001e1b1e7221 */ /* 0x000fe20000010000 */
[----:B------:R-:W-:Y:S01]  /*1380*/  FMUL.FTZ R31, R28, R9 ;  /* 0x000000091c1f7220 */ /* 0x000fe20000410000 */
[----:B------:R-:W-:-:S02]  /*1390*/  HADD2.F32 R27, -RZ, R46.H0_H0 ;  /* 0x2000002eff1b7230 */ /* 0x000fc40000004100 */
[----:B------:R-:W-:Y:S01]  /*13a0*/  FMUL.FTZ R33, R24, R11 ;  /* 0x0000000b18217220 */ /* 0x000fe20000410000 */
[----:B------:R-:W-:Y:S02]  /*13b0*/  HADD2.F32 R26, -RZ, R46.H1_H1 ;  /* 0x3000002eff1a7230 */ /* 0x000fe40000004100 */
        /* <DEDUP_REMOVED lines=20> */
.L_x_1039:
        /* <DEDUP_REMOVED lines=13> */
[----:B------:R-:W-:Y:S01]  /*15d0*/  FADD.FTZ R34, RZ, R19 ;  /* 0x00000013ff227221 */ /* 0x000fe20000010000 */
[----:B------:R-:W1:Y:S01]  /*15e0*/  SHFL.DOWN PT, R33, R30, 0x1, 0x1f ;  /* 0x08201f001e217f89 */ /* 0x000e6200000e0000 */
[----:B------:R-:W-:Y:S01]  /*15f0*/  FFMA.FTZ R19, R14, R18, RZ ;  /* 0x000000120e137223 */ /* 0x000fe200000100ff */
        /* <DEDUP_REMOVED lines=52> */
[----:B------:R-:W4:Y:S04]  /*1940*/  LDS.128 R24, [UR5+0x40] ;  /* 0x00004005ff187984 */ /* 0x000f280008000c00 */
[----:B------:R-:W-:Y:S01]  /*1950*/  LDS.128 R36, [UR5+0x70] ;  /* 0x00007005ff247984 */ /* 0x000fe20008000c00 */
        /* <DEDUP_REMOVED lines=24> */
[----:B------:R-:W-:Y:S01]  /*1ae0*/  FADD.FTZ R15, R15, R36 ;  /* 0x000000240f0f7221 */ /* 0x000fe20000010000 */
[----:B------:R-:W-:-:S03]  /*1af0*/  FADD.FTZ R16, R14, R37 ;  /* 0x000000250e107221 */ /* 0x000fc60000010000 */
[----:B------:R-:W-:Y:S01]  /*1b00*/  FADD.FTZ R14, R15, R38 ;  /* 0x000000260f0e7221 */ /* 0x000fe20000010000 */
[----:B------:R-:W-:-:S07]  /*1b10*/  FADD.FTZ R15, R16, R39 ;  /* 0x00000027100f7221 */ /* 0x000fce0000010000 */
.L_x_1041:
[----:B------:R-:W-:Y:S05]  /*1b20*/  BSYNC B0 ;  /* 0x0000000000007941 */ /* 0x000fea0003800000 */
.L_x_1040:
        /* <DEDUP_REMOVED lines=19> */
[----:B------:R-:W3:Y:S02]  /*1c60*/  LDS.128 R20, [R64+0xa80] ;  /* 0x000a800040147984 */ /* 0x000ee40000000c00 */
[----:B------:R-:W-:-:S02]  /*1c70*/  FADD.FTZ R36, R36, R19 ;  /* 0x0000001324247221 */ /* 0x000fc40000010000 */
[----:B------:R-:W4:Y:S01]  /*1c80*/  LDS.128 R24, [R64+0xc40] ;  /* 0x000c400040187984 */ /* 0x000f220000000c00 */
[----:B-1----:R-:W-:Y:S01]  /*1c90*/  FADD.FTZ R16, R16, R29 ;  /* 0x0000001d10107221 */ /* 0x002fe20000010000 */
[----:B------:R-:W-:Y:S01]  /*1ca0*/  FADD.FTZ R17, R17, R30 ;  /* 0x0000001e11117221 */ /* 0x000fe20000010000 */
[----:B------:R-:W-:Y:S01]  /*1cb0*/  FADD.FTZ R37, R37, R28 ;  /* 0x0000001c25257221 */ /* 0x000fe20000010000 */
[----:B------:R-:W-:Y:S01]  /*1cc0*/  FADD.FTZ R36, R36, R31 ;  /* 0x0000001f24247221 */ /* 0x000fe20000010000 */
[----:B--2---:R-:W-:Y:S01]  /*1cd0*/  FADD.FTZ R28, R16, R33 ;  /* 0x00000021101c7221 */ /* 0x004fe20000010000 */
[----:B------:R-:W-:Y:S01]  /*1ce0*/  FADD.FTZ R29, R17, R34 ;  /* 0x00000022111d7221 */ /* 0x000fe20000010000 */
[----:B------:R-:W-:Y:S01]  /*1cf0*/  FADD.FTZ R37, R37, R32 ;  /* 0x0000002025257221 */ /* 0x000fe20000010000 */
[----:B------:R-:W1:Y:S01]  /*1d00*/  LDS.128 R16, [R64+0xe00] ;  /* 0x000e000040107984 */ /* 0x000e620000000c00 */
[----:B------:R-:W-:Y:S01]  /*1d10*/  FADD.FTZ R36, R36, R35 ;  /* 0x0000002324247221 */ /* 0x000fe20000010000 */
[----:B---3--:R-:W-:Y:S01]  /*1d20*/  FADD.FTZ R28, R28, R21 ;  /* 0x000000151c1c7221 */ /* 0x008fe20000010000 */
[----:B------:R-:W-:Y:S01]  /*1d30*/  FADD.FTZ R37, R37, R20 ;  /* 0x0000001425257221 */ /* 0x000fe20000010000 */
[----:B------:R-:W2:Y:S01]  /*1d40*/  LDS.128 R32, [R64+0xfc0] ;  /* 0x000fc00040207984 */ /* 0x000ea20000000c00 */
[----:B------:R-:W-:Y:S01]  /*1d50*/  FADD.FTZ R29, R29, R22 ;  /* 0x000000161d1d7221 */ /* 0x000fe20000010000 */
[----:B------:R-:W-:Y:S01]  /*1d60*/  FADD.FTZ R36, R36, R23 ;  /* 0x0000001724247221 */ /* 0x000fe20000010000 */
[----:B----4-:R-:W-:Y:S01]  /*1d70*/  FADD.FTZ R37, R37, R24 ;  /* 0x0000001825257221 */ /* 0x010fe20000010000 */
[----:B------:R-:W3:Y:S01]  /*1d80*/  LDS.128 R20, [R64+0x1180] ;  /* 0x0011800040147984 */ /* 0x000ee20000000c00 */
[----:B------:R-:W-:Y:S01]  /*1d90*/  FADD.FTZ R24, R28, R25 ;  /* 0x000000191c187221 */ /* 0x000fe20000010000 */
[----:B------:R-:W-:Y:S01]  /*1da0*/  FADD.FTZ R25, R29, R26 ;  /* 0x0000001a1d197221 */ /* 0x000fe20000010000 */
[----:B------:R-:W-:Y:S01]  /*1db0*/  FADD.FTZ R36, R36, R27 ;  /* 0x0000001b24247221 */ /* 0x000fe20000010000 */
        /* <DEDUP_REMOVED lines=9> */
[----:B------:R-:W1:Y:S01]  /*1e50*/  LDS.128 R16, [R64+0x1500] ;  /* 0x0015000040107984 */ /* 0x000e620000000c00 */
[----:B---3--:R-:W-:Y:S01]  /*1e60*/  FADD.FTZ R39, R37, R20 ;  /* 0x0000001425277221 */ /* 0x008fe20000010000 */
[----:B------:R-:W-:Y:S01]  /*1e70*/  FADD.FTZ R24, R24, R21 ;  /* 0x0000001518187221 */ /* 0x000fe20000010000 */
[----:B------:R-:W-:Y:S01]  /*1e80*/  FADD.FTZ R37, R25, R22 ;  /* 0x0000001619257221 */ /* 0x000fe20000010000 */
[----:B------:R-:W-:Y:S01]  /*1e90*/  FADD.FTZ R36, R36, R23 ;  /* 0x0000001724247221 */ /* 0x000fe20000010000 */
[----:B----4-:R-:W-:Y:S01]  /*1ea0*/  FADD.FTZ R39, R39, R28 ;  /* 0x0000001c27277221 */ /* 0x010fe20000010000 */
        /* <DEDUP_REMOVED lines=22> */
.L_x_1043:
[----:B------:R-:W-:Y:S05]  /*2010*/  BSYNC B0 ;  /* 0x0000000000007941 */ /* 0x000fea0003800000 */
.L_x_1042:
[----:B------:R-:W1:Y:S01]  /*2020*/  LDC.64 R18, c[0x0][0x268] ;  /* 0x00009a00ff127b82 */ /* 0x000e620000000a00 */
[----:B------:R-:W-:Y:S01]  /*2030*/  IMAD R65, R65, 0x1c, R62 ;  /* 0x0000001c41417824 */ /* 0x000fe200078e023e */
[----:B------:R-:W-:Y:S01]  /*2040*/  BSSY B0, `(.L_x_1044) ;  /* 0x000000f000007945 */ /* 0x000fe20003800000 */
[----:B------:R-:W-:Y:S02]  /*2050*/  ISETP.GE.U32.AND P0, PT, R42, 0x2, PT ;  /* 0x000000022a00780c */ /* 0x000fe40003f06070 */
[----:B-1----:R-:W-:Y:S01]  /*2060*/  IMAD.WIDE R18, R65, 0x4, R18 ;  /* 0x0000000441127825 */ /* 0x002fe200078e0212 */
[----:B------:R-:W-:Y:S10]  /*2070*/  @P5 BRA `(.L_x_1045) ;  /* 0x00000000002c5947 */ /* 0x000ff40003800000 */
[----:B------:R-:W1:Y:S01]  /*2080*/  LDC.64 R16, c[0x0][0x288] ;  /* 0x0000a200ff107b82 */ /* 0x000e620000000a00 */
[-C--:B------:R-:W-:Y:S01]  /*2090*/  LEA R28, P6, R2, R18.reuse, 0x2 ;  /* 0x00000012021c7211 */ /* 0x080fe200078c10ff */
[----:B------:R2:W-:Y:S01]  /*20a0*/  REDG.E.ADD.F32.FTZ.RN.STRONG.GPU desc[UR8][R18.64], R20 ;  /* 0x00000014120079a6 */ /* 0x0005e2000c10f388 */
[----:B------:R-:W-:Y:S02]  /*20b0*/  LEA R24, P5, R3, R18, 0x2 ;  /* 0x0000001203187211 */ /* 0x000fe400078a10ff */
[C---:B------:R-:W-:Y:S02]  /*20c0*/  IADD3.X R29, R19.reuse, R4, RZ, P6, !PT ;  /* 0x00000004131d7210 */ /* 0x040fe400037fe4ff */
[----:B------:R-:W-:-:S03]  /*20d0*/  IADD3.X R25, R19, R6, RZ, P5, !PT ;  /* 0x0000000613197210 */ /* 0x000fc60002ffe4ff */
[----:B------:R2:W-:Y:S01]  /*20e0*/  REDG.E.ADD.F32.FTZ.RN.STRONG.GPU desc[UR8][R28.64], R21 ;  /* 0x000000151c0079a6 */ /* 0x0005e2000c10f388 */
[----:B-1----:R-:W-:-:S04]  /*20f0*/  LEA R26, P6, R16, R18, 0x2 ;  /* 0x00000012101a7211 */ /* 0x002fc800078c10ff */
[----:B------:R-:W-:-:S05]  /*2100*/  LEA.HI.X R27, R16, R19, R17, 0x2, P6 ;  /* 0x00000013101b7211 */ /* 0x000fca00030f1411 */
[----:B------:R2:W-:Y:S04]  /*2110*/  REDG.E.ADD.F32.FTZ.RN.STRONG.GPU desc[UR8][R26.64], R22 ;  /* 0x000000161a0079a6 */ /* 0x0005e8000c10f388 */
[----:B------:R2:W-:Y:S02]  /*2120*/  REDG.E.ADD.F32.FTZ.RN.STRONG.GPU desc[UR8][R24.64], R23 ;  /* 0x00000017180079a6 */ /* 0x0005e4000c10f388 */
.L_x_1045:
[----:B------:R-:W-:Y:S05]  /*2130*/  BSYNC B0 ;  /* 0x0000000000007941 */ /* 0x000fea0003800000 */
.L_x_1044:
[----:B------:R-:W-:Y:S05]  /*2140*/  @!P0 BRA `(.L_x_1046) ;  /* 0x00000010007c8947 */ /* 0x000fea0003800000 */
[----:B------:R-:W1:Y:S01]  /*2150*/  LDC.64 R16, c[0x0][0x258] ;  /* 0x00009600ff107b82 */ /* 0x000e620000000a00 */
[----:B--2---:R-:W-:-:S05]  /*2160*/  LOP3.LUT R19, R54, 0x1, RZ, 0xc0, !PT ;  /* 0x0000000136137812 */ /* 0x004fca00078ec0ff */
        /* <DEDUP_REMOVED lines=27> */
.L_x_1048:
[----:B--2---:R-:W2:Y:S04]  /*2320*/  LDG.E.STRONG.GPU R18, desc[UR8][R16.64] ;  /* 0x0000000810127981 */ /* 0x004ea8000c1ef900 */
[----:B--2---:R-:W-:Y:S01]  /*2330*/  CCTL.IVALL ;  /* 0x00000000ff00798f */ /* 0x004fe20002000000 */
[----:B------:R-:W-:Y:S05]  /*2340*/  YIELD ;  /* 0x0000000000007946 */ /* 0x000fea0003800000 */
[----:B------:R-:W-:-:S13]  /*2350*/  ISETP.NE.AND P0, PT, R18, R23, PT ;  /* 0x000000171200720c */ /* 0x000fda0003f05270 */
[----:B------:R-:W-:Y:S05]  /*2360*/  @P0 BRA `(.L_x_1048) ;  /* 0xfffffffc00ec0947 */ /* 0x000fea000383ffff */
.L_x_1047:
        /* <DEDUP_REMOVED lines=16> */
.L_x_1052:
        /* <DEDUP_REMOVED lines=115> */
.L_x_1051:
        /* <DEDUP_REMOVED lines=61> */
.L_x_1053:
[----:B------:R-:W-:-:S13]  /*2f70*/  ISETP.NE.OR P0, PT, R22, RZ, P0 ;  /* 0x000000ff1600720c */ /* 0x000fda0000705670 */
[----:B------:R-:W-:Y:S05]  /*2f80*/  @!P0 BRA `(.L_x_1049) ;  /* 0x00000000007c8947 */ /* 0x000fea0003800000 */
.L_x_1050:
        /* <DEDUP_REMOVED lines=31> */
.L_x_1049:
        /* <DEDUP_REMOVED lines=11> */
.L_x_1055:
[----:B------:R-:W-:Y:S05]  /*3230*/  BSYNC B0 ;  /* 0x0000000000007941 */ /* 0x000fea0003800000 */
.L_x_1054:
        /* <DEDUP_REMOVED lines=16> */
.L_x_1046:
[----:B------:R-:W1:Y:S01]  /*3340*/  S2UR UR6, SR_CgaCtaId ;  /* 0x00000000000679c3 */ /* 0x000e620000008800 */
[----:B------:R-:W-:Y:S01]  /*3350*/  UMOV UR5, 0x400 ;  /* 0x0000040000057882 */ /* 0x000fe20000000000 */
[----:B--2---:R-:W-:Y:S01]  /*3360*/  SHF.R.U32.HI R18, RZ, 0x2, R62 ;  /* 0x00000002ff127819 */ /* 0x004fe2000001163e */
[----:B------:R-:W-:Y:S01]  /*3370*/  ULDC.64 UR12, c[0x0][0x290] ;  /* 0x0000a400000c7ab9 */ /* 0x000fe20000000a00 */
[--C-:B------:R-:W-:Y:S02]  /*3380*/  HADD2.F32 R23, -RZ, R48.reuse.H0_H0 ;  /* 0x20000030ff177230 */ /* 0x100fe40000004100 */
[----:B------:R-:W-:Y:S02]  /*3390*/  HADD2.F32 R25, -RZ, R48.H1_H1 ;  /* 0x30000030ff197230 */ /* 0x000fe40000004100 */
[----:B------:R-:W2:Y:S01]  /*33a0*/  LDC R21, c[0x0][0x2ac] ;  /* 0x0000ab00ff157b82 */ /* 0x000ea20000000800 */
[----:B------:R-:W-:-:S04]  /*33b0*/  IMAD.WIDE.U32 R18, R18, 0x24924925, RZ ;  /* 0x2492492512127825 */ /* 0x000fc800078e00ff */
[C---:B------:R-:W-:Y:S01]  /*33c0*/  FADD.FTZ R22, -R8.reuse, R23 ;  /* 0x0000001708167221 */ /* 0x040fe20000010100 */
[----:B------:R-:W-:Y:S01]  /*33d0*/  FADD.FTZ R24, -R8, R25 ;  /* 0x0000001908187221 */ /* 0x000fe20000010100 */
[--C-:B------:R-:W-:Y:S02]  /*33e0*/  HADD2.F32 R27, -RZ, R49.reuse.H0_H0 ;  /* 0x20000031ff1b7230 */ /* 0x100fe40000004100 */
[----:B------:R-:W-:Y:S01]  /*33f0*/  HADD2.F32 R49, -RZ, R49.H1_H1 ;  /* 0x30000031ff317230 */ /* 0x000fe20000004100 */
[----:B-1----:R-:W-:Y:S01]  /*3400*/  ULEA UR5, UR6, UR5, 0x18 ;  /* 0x0000000506057291 */ /* 0x002fe2000f8ec03f */
[----:B--2---:R-:W-:-:S08]  /*3410*/  IMAD R18, R21, UR7, R19 ;  /* 0x0000000715127c24 */ /* 0x004fd0000f8e0213 */
[----:B------:R0:W-:Y:S01]  /*3420*/  @!P3 STS.64 [UR5+0x88], R14 ;  /* 0x0000880eff00b988 */ /* 0x0001e20008000a05 */
[--C-:B------:R-:W-:Y:S02]  /*3430*/  HADD2.F32 R21, -RZ, R53.reuse.H0_H0 ;  /* 0x20000035ff157230 */ /* 0x100fe40000004100 */
[----:B------:R-:W-:Y:S01]  /*3440*/  HADD2.F32 R53, -RZ, R53.H1_H1 ;  /* 0x30000035ff357230 */ /* 0x000fe20000004100 */
[----:B------:R-:W-:Y:S01]  /*3450*/  BAR.SYNC.DEFER_BLOCKING 0x0 ;  /* 0x0000000000007b1d */ /* 0x000fe20000010000 */
[----:B------:R-:W-:Y:S01]  /*3460*/  IADD3 R19, R18, 0x20, RZ ;  /* 0x0000002012137810 */ /* 0x000fe20007ffe0ff */
[----:B------:R-:W-:Y:S01]  /*3470*/  FADD.FTZ R26, -R8, R21 ;  /* 0x00000015081a7221 */ /* 0x000fe20000010100 */
[----:B------:R-:W-:Y:S01]  /*3480*/  IADD3 R18, R18, 0x30, RZ ;  /* 0x0000003012127810 */ /* 0x000fe20007ffe0ff */
[----:B------:R-:W-:Y:S01]  /*3490*/  FADD.FTZ R28, -R8, R53 ;  /* 0x00000035081c7221 */ /* 0x000fe20000010100 */
[----:B------:R-:W-:Y:S01]  /*34a0*/  ISETP.GE.U32.AND P0, PT, R19, UR12, PT ;  /* 0x0000000c13007c0c */ /* 0x000fe2000bf06070 */
[----:B0-----:R-:W-:Y:S01]  /*34b0*/  HADD2.F32 R15, -RZ, R52.H0_H0 ;  /* 0x20000034ff0f7230 */ /* 0x001fe20000004100 */
[----:B------:R-:W-:Y:S01]  /*34c0*/  SHF.R.S32.HI R19, RZ, 0x1f, R19 ;  /* 0x0000001fff137819 */ /* 0x000fe20000011413 */
[----:B------:R-:W-:Y:S01]  /*34d0*/  HADD2.F32 R14, -RZ, R51.H1_H1 ;  /* 0x30000033ff0e7230 */ /* 0x000fe20000004100 */
[----:B------:R-:W-:-:S02]  /*34e0*/  ISETP.GE.U32.AND P3, PT, R18, UR12, PT ;  /* 0x0000000c12007c0c */ /* 0x000fc4000bf66070 */
[----:B------:R-:W-:Y:S01]  /*34f0*/  ISETP.GE.AND.EX P0, PT, R19, UR13, PT, P0 ;  /* 0x0000000d13007c0c */ /* 0x000fe2000bf06300 */
[----:B------:R-:W-:Y:S01]  /*3500*/  HADD2.F32 R19, -RZ, R52.H1_H1 ;  /* 0x30000034ff137230 */ /* 0x000fe20000004100 */
[----:B------:R-:W-:Y:S01]  /*3510*/  SHF.R.S32.HI R18, RZ, 0x1f, R18 ;  /* 0x0000001fff127819 */ /* 0x000fe20000011412 */
[----:B------:R-:W-:Y:S01]  /*3520*/  FADD.FTZ R30, -R8, R15 ;  /* 0x0000000f081e7221 */ /* 0x000fe20000010100 */
[----:B------:R-:W-:Y:S01]  /*3530*/  ISETP.LT.U32.AND P0, PT, R62, 0x1c0, !P0 ;  /* 0x000001c03e00780c */ /* 0x000fe20004701070 */
[----:B------:R-:W-:Y:S01]  /*3540*/  HADD2.F32 R15, -RZ, R51.H0_H0 ;  /* 0x20000033ff0f7230 */ /* 0x000fe20000004100 */
[----:B------:R-:W-:Y:S01]  /*3550*/  ISETP.GE.AND.EX P3, PT, R18, UR13, PT, P3 ;  /* 0x0000000d12007c0c */ /* 0x000fe2000bf66330 */
[C---:B------:R-:W-:Y:S01]  /*3560*/  FADD.FTZ R32, -R8.reuse, R19 ;  /* 0x0000001308207221 */ /* 0x040fe20000010100 */
[C---:B------:R-:W-:Y:S01]  /*3570*/  FADD.FTZ R18, -R8.reuse, R27 ;  /* 0x0000001b08127221 */ /* 0x040fe20000010100 */
[----:B------:R-:W-:Y:S01]  /*3580*/  FADD.FTZ R8, -R8, R49 ;  /* 0x0000003108087221 */ /* 0x000fe20000010100 */
[----:B------:R-:W-:Y:S01]  /*3590*/  ISETP.LT.U32.AND P3, PT, R62, 0x1c0, !P3 ;  /* 0x000001c03e00780c */ /* 0x000fe20005f61070 */
[-C--:B------:R-:W-:Y:S01]  /*35a0*/  FMUL.FTZ R31, R30, R9.reuse ;  /* 0x000000091e1f7220 */ /* 0x080fe20000410000 */
[----:B------:R-:W-:Y:S01]  /*35b0*/  FMUL.FTZ R34, R32, R9 ;  /* 0x0000000920227220 */ /* 0x000fe20000410000 */
        /* <DEDUP_REMOVED lines=23> */
.L_x_1056:
[----:B------:R-:W-:Y:S04]  /*3730*/  BSSY B0, `(.L_x_1057) ;  /* 0x0000014000007945 */ /* 0x000fe80003800000 */
[----:B------:R-:W-:Y:S05]  /*3740*/  @!P1 BRA `(.L_x_1058) ;  /* 0x0000000000489947 */ /* 0x000fea0003800000 */
[C-C-:B------:R-:W-:Y:S01]  /*3750*/  FFMA.FTZ R16, R19.reuse, R31, R20.reuse ;  /* 0x0000001f13107223 */ /* 0x140fe20000010014 */
[----:B------:R-:W-:Y:S01]  /*3760*/  FFMA.FTZ R17, R19, R34, R20 ;  /* 0x0000002213117223 */ /* 0x000fe20000010014 */
[----:B------:R-:W-:Y:S02]  /*3770*/  ULDC.64 UR12, c[0x0][0x288] ;  /* 0x0000a200000c7ab9 */ /* 0x000fe40000000a00 */
[----:B------:R-:W-:Y:S01]  /*3780*/  FFMA.FTZ R16, R15, R10, -R16 ;  /* 0x0000000a0f107223 */ /* 0x000fe20000010810 */
[----:B------:R-:W-:Y:S01]  /*3790*/  FFMA.FTZ R32, R14, R11, -R17 ;  /* 0x0000000b0e207223 */ /* 0x000fe20000010811 */
[----:B------:R-:W-:Y:S01]  /*37a0*/  MOV R14, R66 ;  /* 0x00000042000e7202 */ /* 0x000fe20000000f00 */
[----:B------:R-:W-:Y:S01]  /*37b0*/  IMAD R30, R43, UR12, RZ ;  /* 0x0000000c2b1e7c24 */ /* 0x000fe2000f8e02ff */
[----:B------:R-:W-:Y:S01]  /*37c0*/  MOV R15, R69 ;  /* 0x00000045000f7202 */ /* 0x000fe20000000f00 */
[----:B------:R-:W-:Y:S02]  /*37d0*/  FMUL.FTZ R21, R32, R9 ;  /* 0x0000000920157220 */ /* 0x000fe40000410000 */
[----:B------:R-:W-:-:S02]  /*37e0*/  IMAD R17, R61, UR13, R30 ;  /* 0x0000000d3d117c24 */ /* 0x000fc4000f8e021e */
[----:B------:R-:W-:Y:S01]  /*37f0*/  FMUL.FTZ R30, R16, R9 ;  /* 0x00000009101e7220 */ /* 0x000fe20000410000 */
[----:B------:R-:W-:Y:S01]  /*3800*/  IMAD.WIDE.U32 R14, R61, UR12, R14 ;  /* 0x0000000c3d0e7c25 */ /* 0x000fe2000f8e000e */
[----:B------:R-:W-:-:S03]  /*3810*/  ULDC.64 UR12, c[0x0][0x210] ;  /* 0x00008400000c7ab9 */ /* 0x000fc60000000a00 */
[----:B------:R-:W-:Y:S02]  /*3820*/  F2FP.F16.F32.PACK_AB R21, R21, R30 ;  /* 0x0000001e1515723e */ /* 0x000fe400000000ff */
[----:B------:R-:W-:Y:S02]  /*3830*/  LEA R16, P5, R14, UR12, 0x1 ;  /* 0x0000000c0e107c11 */ /* 0x000fe4000f8a08ff */
[----:B------:R-:W-:-:S04]  /*3840*/  IADD3 R17, R15, R17, RZ ;  /* 0x000000110f117210 */ /* 0x000fc80007ffe0ff */
[----:B------:R-:W-:-:S05]  /*3850*/  LEA.HI.X R17, R14, UR13, R17, 0x1, P5 ;  /* 0x0000000d0e117c11 */ /* 0x000fca000a8f0c11 */
[----:B------:R0:W-:Y:S02]  /*3860*/  STG.E desc[UR8][R16.64], R21 ;  /* 0x0000001510007986 */ /* 0x0001e4000c101908 */
.L_x_1058:
[----:B------:R-:W-:Y:S05]  /*3870*/  BSYNC B0 ;  /* 0x0000000000007941 */ /* 0x000fea0003800000 */
.L_x_1057:
[--C-:B------:R-:W-:Y:S02]  /*3880*/  HADD2.F32 R15, -RZ, R50.reuse.H0_H0 ;  /* 0x20000032ff0f7230 */ /* 0x100fe40000004100 */
[-C--:B------:R-:W-:Y:S01]  /*3890*/  FMUL.FTZ R31, R26, R9.reuse ;  /* 0x000000091a1f7220 */ /* 0x080fe20000410000 */
[----:B------:R-:W-:Y:S02]  /*38a0*/  HADD2.F32 R50, -RZ, R50.H1_H1 ;  /* 0x30000032ff327230 */ /* 0x000fe40000004100 */
[----:B------:R-:W-:Y:S01]  /*38b0*/  FMUL.FTZ R28, R28, R9 ;  /* 0x000000091c1c7220 */ /* 0x000fe20000410000 */
        /* <DEDUP_REMOVED lines=19> */
.L_x_1059:
[----:B------:R-:W-:Y:S04]  /*39f0*/  BSSY B0, `(.L_x_1060) ;  /* 0x0000014000007945 */ /* 0x000fe80003800000 */
[----:B------:R-:W-:Y:S05]  /*3a00*/  @!P2 BRA `(.L_x_1061) ;  /* 0x000000000048a947 */ /* 0x000fea0003800000 */
[C-C-:B------:R-:W-:Y:S01]  /*3a10*/  FFMA.FTZ R14, R19.reuse, R31, R20.reuse ;  /* 0x0000001f130e7223 */ /* 0x140fe20000010014 */
[----:B------:R-:W-:Y:S01]  /*3a20*/  ULDC.64 UR12, c[0x0][0x288] ;  /* 0x0000a200000c7ab9 */ /* 0x000fe20000000a00 */
[----:B0-----:R-:W-:Y:S01]  /*3a30*/  FFMA.FTZ R17, R19, R28, R20 ;  /* 0x0000001c13117223 */ /* 0x001fe20000010014 */
[----:B------:R-:W-:Y:S02]  /*3a40*/  IMAD R26, R41, UR12, RZ ;  /* 0x0000000c291a7c24 */ /* 0x000fe4000f8e02ff */
[----:B------:R-:W-:Y:S01]  /*3a50*/  FFMA.FTZ R16, R15, R10, -R14 ;  /* 0x0000000a0f107223 */ /* 0x000fe2000001080e */
[----:B------:R-:W-:Y:S01]  /*3a60*/  MOV R14, R66 ;  /* 0x00000042000e7202 */ /* 0x000fe20000000f00 */
[----:B------:R-:W-:Y:S01]  /*3a70*/  FFMA.FTZ R50, R50, R11, -R17 ;  /* 0x0000000b32327223 */ /* 0x000fe20000010811 */
[----:B------:R-:W-:Y:S01]  /*3a80*/  MOV R15, R69 ;  /* 0x00000045000f7202 */ /* 0x000fe20000000f00 */
[C---:B------:R-:W-:Y:S02]  /*3a90*/  IMAD R17, R59.reuse, UR13, R26 ;  /* 0x0000000d3b117c24 */ /* 0x040fe4000f8e021a */
[-C--:B------:R-:W-:Y:S01]  /*3aa0*/  FMUL.FTZ R26, R16, R9.reuse ;  /* 0x00000009101a7220 */ /* 0x080fe20000410000 */
        /* <DEDUP_REMOVED lines=8> */
.L_x_1061:
[----:B------:R-:W-:Y:S05]  /*3b30*/  BSYNC B0 ;  /* 0x0000000000007941 */ /* 0x000fea0003800000 */
.L_x_1060:
[--C-:B------:R-:W-:Y:S02]  /*3b40*/  HADD2.F32 R15, -RZ, R47.reuse.H0_H0 ;  /* 0x2000002fff0f7230 */ /* 0x100fe40000004100 */
[-C--:B------:R-:W-:Y:S01]  /*3b50*/  FMUL.FTZ R29, R22, R9.reuse ;  /* 0x00000009161d7220 */ /* 0x080fe20000410000 */
[----:B------:R-:W-:Y:S02]  /*3b60*/  HADD2.F32 R14, -RZ, R47.H1_H1 ;  /* 0x3000002fff0e7230 */ /* 0x000fe40000004100 */
[----:B------:R-:W-:Y:S01]  /*3b70*/  FMUL.FTZ R28, R24, R9 ;  /* 0x00000009181c7220 */ /* 0x000fe20000410000 */
        /* <DEDUP_REMOVED lines=19> */
.L_x_1062:
        /* <DEDUP_REMOVED lines=20> */
.L_x_1064:
[----:B------:R-:W-:Y:S05]  /*3df0*/  BSYNC B0 ;  /* 0x0000000000007941 */ /* 0x000fea0003800000 */
.L_x_1063:
[--C-:B------:R-:W-:Y:S02]  /*3e00*/  HADD2.F32 R15, -RZ, R46.reuse.H0_H0 ;  /* 0x2000002eff0f7230 */ /* 0x100fe40000004100 */
[-C--:B------:R-:W-:Y:S01]  /*3e10*/  FMUL.FTZ R23, R18, R9.reuse ;  /* 0x0000000912177220 */ /* 0x080fe20000410000 */
[----:B------:R-:W-:Y:S02]  /*3e20*/  HADD2.F32 R46, -RZ, R46.H1_H1 ;  /* 0x3000002eff2e7230 */ /* 0x000fe40000004100 */
[----:B------:R-:W-:Y:S01]  /*3e30*/  FMUL.FTZ R22, R8, R9 ;  /* 0x0000000908167220 */ /* 0x000fe20000410000 */
        /* <DEDUP_REMOVED lines=19> */
.L_x_1065:
[----:B------:R-:W-:Y:S04]  /*3f70*/  BSSY B0, `(.L_x_1066) ;  /* 0x0000013000007945 */ /* 0x000fe80003800000 */
[----:B------:R-:W-:Y:S05]  /*3f80*/  @!P3 BRA `(.L_x_1067) ;  /* 0x000000000044b947 */ /* 0x000fea0003800000 */
        /* <DEDUP_REMOVED lines=8> */
[-C--:B------:R-:W-:Y:S01]  /*4010*/  FMUL.FTZ R11, R8, R9.reuse ;  /* 0x00000009080b7220 */ /* 0x080fe20000410000 */
[----:B------:R-:W-:Y:S01]  /*4020*/  FMUL.FTZ R46, R46, R9 ;  /* 0x000000092e2e7220 */ /* 0x000fe20000410000 */
[----:B------:R-:W-:Y:S01]  /*4030*/  IMAD R13, R56, UR13, R13 ;  /* 0x0000000d380d7c24 */ /* 0x000fe2000f8e020d */
[----:B------:R-:W-:Y:S02]  /*4040*/  ULDC.64 UR12, c[0x0][0x210] ;  /* 0x00008400000c7ab9 */ /* 0x000fe40000000a00 */
[----:B------:R-:W-:Y:S02]  /*4050*/  LEA R8, P0, R66, UR12, 0x1 ;  /* 0x0000000c42087c11 */ /* 0x000fe4000f8008ff */
[----:B------:R-:W-:Y:S02]  /*4060*/  IADD3 R13, R67, R13, RZ ;  /* 0x0000000d430d7210 */ /* 0x000fe40007ffe0ff */
[----:B------:R-:W-:Y:S02]  /*4070*/  F2FP.F16.F32.PACK_AB R11, R46, R11 ;  /* 0x0000000b2e0b723e */ /* 0x000fe400000000ff */
[----:B------:R-:W-:-:S05]  /*4080*/  LEA.HI.X R9, R66, UR13, R13, 0x1, P0 ;  /* 0x0000000d42097c11 */ /* 0x000fca00080f0c0d */
[----:B------:R3:W-:Y:S02]  /*4090*/  STG.E desc[UR8][R8.64], R11 ;  /* 0x0000000b08007986 */ /* 0x0007e4000c101908 */
.L_x_1067:
[----:B------:R-:W-:Y:S05]  /*40a0*/  BSYNC B0 ;  /* 0x0000000000007941 */ /* 0x000fea0003800000 */
.L_x_1066:
[----:B------:R-:W-:Y:S02]  /*40b0*/  IADD3 R55, R44, R55, RZ ;  /* 0x000000372c377210 */ /* 0x000fe40007ffe0ff */
[----:B------:R-:W-:Y:S02]  /*40c0*/  IADD3 R54, R54, 0x1, RZ ;  /* 0x0000000136367810 */ /* 0x000fe40007ffe0ff */
[----:B------:R-:W-:-:S13]  /*40d0*/  ISETP.GE.AND P0, PT, R55, UR4, PT ;  /* 0x0000000437007c0c */ /* 0x000fda000bf06270 */
[----:B------:R-:W-:Y:S05]  /*40e0*/  @!P0 BRA `(.L_x_1068) ;  /* 0xffffffc000ac8947 */ /* 0x000fea000383ffff */
.L_x_1033:
        /* <DEDUP_REMOVED lines=8> */
[C---:B-----5:R-:W-:Y:S02]  /*4170*/  SHF.L.U32 R0, R7.reuse, 0x1, RZ ;  /* 0x0000000107007819 */ /* 0x060fe400000006ff */
        /* <DEDUP_REMOVED lines=14> */
.L_x_1070:
[----:B------:R-:W-:Y:S05]  /*4260*/  BSYNC B0 ;  /* 0x0000000000007941 */ /* 0x000fea0003800000 */
.L_x_1069:
[----:B------:R-:W-:Y:S05]  /*4270*/  @P0 EXIT ;  /* 0x000000000000094d */ /* 0x000fea0003800000 */
[----:B------:R-:W-:Y:S05]  /*4280*/  @P2 BRA `(.L_x_1071) ;  /* 0x0000000000202947 */ /* 0x000fea0003800000 */
[----:B------:R-:W-:-:S05]  /*4290*/  IMAD R0, R6, R7, RZ ;  /* 0x0000000706007224 */ /* 0x000fca00078e02ff */
[----:B------:R-:W-:-:S13]  /*42a0*/  ISETP.NE.AND P0, PT, R0, -0x1, PT ;  /* 0xffffffff0000780c */ /* 0x000fda0003f05270 */
[----:B------:R-:W-:Y:S05]  /*42b0*/  @!P0 BRA `(.L_x_1071) ;  /* 0x0000000000148947 */ /* 0x000fea0003800000 */
.L_x_1072:
[----:B0-----:R-:W4:Y:S04]  /*42c0*/  LDG.E.STRONG.GPU R5, desc[UR8][R2.64] ;  /* 0x0000000802057981 */ /* 0x001f28000c1ef900 */
[----:B----4-:R-:W-:Y:S01]  /*42d0*/  CCTL.IVALL ;  /* 0x00000000ff00798f */ /* 0x010fe20002000000 */
[----:B------:R-:W-:Y:S05]  /*42e0*/  YIELD ;  /* 0x0000000000007946 */ /* 0x000fea0003800000 */
[----:B------:R-:W-:-:S13]  /*42f0*/  ISETP.NE.AND P0, PT, R5, R0, PT ;  /* 0x000000000500720c */ /* 0x000fda0003f05270 */
[----:B------:R-:W-:Y:S05]  /*4300*/  @P0 BRA `(.L_x_1072) ;  /* 0xfffffffc00ec0947 */ /* 0x000fea000383ffff */
.L_x_1071:
        /* <DEDUP_REMOVED lines=19> */
[----:B-12---:R-:W1:Y:S03]  /*4440*/  LDC.64 R16, c[0x0][0x220] ;  /* 0x00008800ff107b82 */ /* 0x006e660000000a00 */
[----:B------:R-:W-:-:S04]  /*4450*/  IADD3.X R5, RZ, R5, RZ, P0, !PT ;  /* 0x00000005ff057210 */ /* 0x000fc800007fe4ff */
[--C-:B------:R-:W-:Y:S02]  /*4460*/  SHF.R.S64 R29, R2, 0x1, R5.reuse ;  /* 0x00000001021d7819 */ /* 0x100fe40000001005 */
[----:B------:R-:W-:-:S04]  /*4470*/  SHF.R.S32.HI R2, RZ, 0x1, R5 ;  /* 0x00000001ff027819 */ /* 0x000fc80000011405 */
[----:B------:R-:W-:-:S07]  /*4480*/  SHF.L.U64.HI R31, R29, 0x2, R2 ;  /* 0x000000021d1f7819 */ /* 0x000fce0000010202 */
.L_x_1073:
[----:B------:R-:W-:-:S04]  /*4490*/  LEA R6, P0, R62, UR4, 0x2 ;  /* 0x000000043e067c11 */ /* 0x000fc8000f8010ff */
[----:B------:R-:W-:Y:S02]  /*44a0*/  LEA.HI.X R7, R62, UR5, R0, 0x2, P0 ;  /* 0x000000053e077c11 */ /* 0x000fe400080f1400 */
[-C--:B---3--:R-:W-:Y:S02]  /*44b0*/  LEA R8, P0, R25, R6.reuse, 0x2 ;  /* 0x0000000619087211 */ /* 0x088fe400078010ff */
        /* <DEDUP_REMOVED lines=20> */
.L_x_1074:
        /* <DEDUP_REMOVED lines=16> */
.L_x_5153:


//--------------------- .text._Z35group_norm_nhwc_bwd_one_pass_kernelI11Fp16IOFp32WLi128ELi56ELi448EEv26Group_norm_nhwc_bwd_params --------------------------
	.section	.text._Z35group_norm_nhwc_bwd_one_pass_kernelI11Fp16IOFp32WLi128ELi56ELi448EEv26Group_norm_nhwc_bwd_params,"ax",@progbits
	.align	128
        .global         _Z35group_norm_nhwc_bwd_one_pass_kernelI11Fp16IOFp32WLi128ELi56ELi448EEv26Group_norm_nhwc_bwd_params
        .type           _Z35group_norm_nhwc_bwd_one_pass_kernelI11Fp16IOFp32WLi128ELi56ELi448EEv26Group_norm_nhwc_bwd_params,@function
        .size           _Z35group_norm_nhwc_bwd_one_pass_kernelI11Fp16IOFp32WLi128ELi56ELi448EEv26Group_norm_nhwc_bwd_params,(.L_x_5154 - _Z35group_norm_nhwc_bwd_one_pass_kernelI11Fp16IOFp32WLi128ELi56ELi448EEv26Group_norm_nhwc_bwd_params)
        .other          _Z35group_norm_nhwc_bwd_one_pass_kernelI11Fp16IOFp32WLi128ELi56ELi448EEv26Group_norm_nhwc_bwd_params,@"STO_CUDA_ENTRY STV_DEFAULT"
_Z35group_norm_nhwc_bwd_one_pass_kernelI11Fp16IOFp32WLi128ELi56ELi448EEv26Group_norm_nhwc_bwd_params:
.text._Z35group_norm_nhwc_bwd_one_pass_kernelI11Fp16IOFp32WLi128ELi56ELi448EEv26Group_norm_nhwc_bwd_params:
[----:B------:R-:W-:Y:S01]  /*0000*/  LDC R1, c[0x0][0x28] ;  /* 0x00000a00ff017b82 */ /* 0x000fe20000000800 */
[----:B------:R-:W0:Y:S01]  /*0010*/  S2R R8, SR_CTAID.Y ;  /* 0x0000000000087919 */ /* 0x000e220000002600 */
[----:B------:R-:W-:Y:S01]  /*0020*/  ULDC UR4, c[0x0][0x2a0] ;  /* 0x0000a80000047ab9 */ /* 0x000fe20000000800 */
[----:B------:R-:W-:Y:S01]  /*0030*/  ULDC UR5, c[0x0][0x270] ;  /* 0x00009c0000057ab9 */ /* 0x000fe20000000800 */
[----:B------:R-:W-:Y:S01]  /*0040*/  ULDC.64 UR8, c[0x0][0x208] ;  /* 0x0000820000087ab9 */ /* 0x000fe20000000a00 */
[----:B------:R-:W-:Y:S01]  /*0050*/  UIMAD UR4, UR4, UR5, URZ ;  /* 0x00000005040472a4 */ /* 0x000fe2000f8e023f */
[----:B------:R-:W1:Y:S05]  /*0060*/  S2R R0, SR_TID.X ;  /* 0x0000000000007919 */ /* 0x000e6a0000002100 */
[----:B0-----:R-:W-:-:S13]  /*0070*/  ISETP.GE.AND P0, PT, R8, UR4, PT ;  /* 0x0000000408007c0c */ /* 0x001fda000bf06270 */
[----:B-1----:R-:W-:Y:S05]  /*0080*/  @P0 BRA `(.L_x_1075) ;  /* 0x0000005c00440947 */ /* 0x002fea0003800000 */
[----:B------:R-:W0:Y:S01]  /*0090*/  S2UR UR7, SR_CTAID.X ;  /* 0x00000000000779c3 */ /* 0x000e220000002500 */
[--C-:B------:R-:W-:Y:S01]  /*00a0*/  SHF.R.U32.HI R2, RZ, 0x2, R0.reuse ;  /* 0x00000002ff027819 */ /* 0x100fe20000011600 */
[----:B------:R-:W-:Y:S01]  /*00b0*/  ULDC.64 UR10, c[0x0][0x290] ;  /* 0x0000a400000a7ab9 */ /* 0x000fe20000000a00 */
[----:B------:R-:W-:Y:S01]  /*00c0*/  ISETP.GE.U32.AND P1, PT, R0, 0x1c0, PT ;  /* 0x000001c00000780c */ /* 0x000fe20003f26070 */
[----:B------:R-:W1:Y:S01]  /*00d0*/  S2R R67, SR_LANEID ;  /* 0x0000000000437919 */ /* 0x000e620000000000 */
[----:B------:R-:W-:Y:S01]  /*00e0*/  LOP3.LUT R4, R4, 0xfffffffd, RZ, 0xc0, !PT ;  /* 0xfffffffd04047812 */ /* 0x000fe200078ec0ff */
[----:B------:R-:W-:Y:S01]  /*00f0*/  IMAD.WIDE.U32 R2, R2, 0x24924925, RZ ;  /* 0x2492492502027825 */ /* 0x000fe200078e00ff */
[----:B------:R-:W-:Y:S01]  /*0100*/  UMOV UR5, 0x400 ;  /* 0x0000040000057882 */ /* 0x000fe20000000000 */
[----:B------:R-:W0:Y:S01]  /*0110*/  LDC R5, c[0x0][0x2ac] ;  /* 0x0000ab00ff057b82 */ /* 0x000e220000000800 */
[----:B------:R-:W-:Y:S01]  /*0120*/  HFMA2.MMA R52, -RZ, RZ, 0, 0 ;  /* 0x00000000ff347435 */ /* 0x000fe200000001ff */
[----:B------:R-:W-:-:S05]  /*0130*/  IMAD R53, R3, -0x1c, R0 ;  /* 0xffffffe403357824 */ /* 0x000fca00078e0200 */
[----:B------:R-:W-:Y:S01]  /*0140*/  SHF.L.U32 R53, R53, 0x1, RZ ;  /* 0x0000000135357819 */ /* 0x000fe200000006ff */
[----:B------:R-:W2:Y:S08]  /*0150*/  LDC.64 R10, c[0x0][0x288] ;  /* 0x0000a200ff0a7b82 */ /* 0x000eb00000000a00 */
[----:B------:R-:W3:Y:S01]  /*0160*/  S2UR UR6, SR_CgaCtaId ;  /* 0x00000000000679c3 */ /* 0x000ee20000008800 */
[----:B0-----:R-:W-:-:S05]  /*0170*/  IMAD R2, R5, UR7, R3 ;  /* 0x0000000705027c24 */ /* 0x001fca000f8e0203 */
[----:B------:R-:W-:Y:S02]  /*0180*/  ISETP.LT.U32.AND P0, PT, R2, UR10, PT ;  /* 0x0000000a02007c0c */ /* 0x000fe4000bf01070 */
[----:B------:R-:W-:Y:S01]  /*0190*/  SHF.R.S32.HI R5, RZ, 0x1f, R2 ;  /* 0x0000001fff057819 */ /* 0x000fe20000011402 */
[----:B--2---:R-:W-:Y:S01]  /*01a0*/  IMAD.WIDE.U32 R6, R10, 0x3, RZ ;  /* 0x000000030a067825 */ /* 0x004fe200078e00ff */
[----:B------:R-:W-:Y:S02]  /*01b0*/  IADD3 R3, R2, 0x10, RZ ;  /* 0x0000001002037810 */ /* 0x000fe40007ffe0ff */
[----:B------:R-:W-:Y:S02]  /*01c0*/  ISETP.LT.AND.EX P0, PT, R5, UR11, !P1, P0 ;  /* 0x0000000b05007c0c */ /* 0x000fe4000cf01300 */
[----:B------:R-:W-:Y:S02]  /*01d0*/  LEA R59, R11, R11, 0x1 ;  /* 0x0000000b0b3b7211 */ /* 0x000fe400078e08ff */
[----:B------:R-:W-:Y:S01]  /*01e0*/  ISETP.LT.U32.AND P5, PT, R3, UR10, PT ;  /* 0x0000000a03007c0c */ /* 0x000fe2000bfa1070 */
[----:B---3--:R-:W-:Y:S01]  /*01f0*/  ULEA UR5, UR6, UR5, 0x18 ;  /* 0x0000000506057291 */ /* 0x008fe2000f8ec03f */
[----:B------:R-:W-:-:S02]  /*0200*/  SHF.R.S32.HI R3, RZ, 0x1f, R3 ;  /* 0x0000001fff037819 */ /* 0x000fc40000011403 */
[----:B------:R-:W-:Y:S02]  /*0210*/  IADD3 R59, R7, R59, RZ ;  /* 0x0000003b073b7210 */ /* 0x000fe40007ffe0ff */
[----:B------:R-:W-:Y:S02]  /*0220*/  ISETP.LT.AND.EX P5, PT, R3, UR11, !P1, P5 ;  /* 0x0000000b03007c0c */ /* 0x000fe4000cfa1350 */
[----:B------:R-:W-:Y:S02]  /*0230*/  LEA.HI R56, P2, R59, R6, RZ, 0x1 ;  /* 0x000000063b387211 */ /* 0x000fe400078508ff */
[----:B------:R-:W-:Y:S02]  /*0240*/  @P0 LOP3.LUT R4, R4, 0x2, RZ, 0xfc, !PT ;  /* 0x0000000204040812 */ /* 0x000fe400078efcff */
[----:B------:R-:W-:Y:S02]  /*0250*/  LEA.HI R55, P0, R11, R10, RZ, 0x1 ;  /* 0x0000000a0b377211 */ /* 0x000fe400078108ff */
[----:B------:R-:W-:-:S02]  /*0260*/  SHF.R.S32.HI R3, RZ, 0x1f, R0 ;  /* 0x0000001fff037819 */ /* 0x000fc40000011400 */
[C---:B------:R-:W-:Y:S02]  /*0270*/  IADD3 R5, R2.reuse, 0x20, RZ ;  /* 0x0000002002057810 */ /* 0x040fe40007ffe0ff */
[----:B------:R-:W-:Y:S02]  /*0280*/  IADD3.X R58, RZ, R11, RZ, P0, !PT ;  /* 0x0000000bff3a7210 */ /* 0x000fe400007fe4ff */
[C---:B------:R-:W-:Y:S02]  /*0290*/  IADD3 R63, R2.reuse, 0x30, RZ ;  /* 0x00000030023f7810 */ /* 0x040fe40007ffe0ff */
[C---:B------:R-:W-:Y:S02]  /*02a0*/  IADD3 R62, R2.reuse, 0x40, RZ ;  /* 0x00000040023e7810 */ /* 0x040fe40007ffe0ff */
[----:B------:R-:W-:Y:S02]  /*02b0*/  IADD3.X R59, RZ, R59, RZ, P2, !PT ;  /* 0x0000003bff3b7210 */ /* 0x000fe400017fe4ff */
[----:B------:R-:W-:-:S02]  /*02c0*/  IADD3 R61, R2, 0x50, RZ ;  /* 0x00000050023d7810 */ /* 0x000fc40007ffe0ff */
[----:B------:R-:W-:Y:S02]  /*02d0*/  LEA.HI R3, R3, R0, RZ, 0x5 ;  /* 0x0000000003037211 */ /* 0x000fe400078f28ff */
[----:B------:R-:W-:Y:S02]  /*02e0*/  ISETP.LT.U32.AND P4, PT, R5, UR10, PT ;  /* 0x0000000a05007c0c */ /* 0x000fe4000bf81070 */
[----:B------:R-:W-:Y:S02]  /*02f0*/  SHF.R.S32.HI R5, RZ, 0x1f, R5 ;  /* 0x0000001fff057819 */ /* 0x000fe40000011405 */
[----:B------:R-:W-:Y:S02]  /*0300*/  ISETP.LT.U32.AND P3, PT, R63, UR10, PT ;  /* 0x0000000a3f007c0c */ /* 0x000fe4000bf61070 */
[----:B------:R-:W-:Y:S02]  /*0310*/  ISETP.LT.U32.AND P2, PT, R62, UR10, PT ;  /* 0x0000000a3e007c0c */ /* 0x000fe4000bf41070 */
[----:B------:R-:W-:-:S02]  /*0320*/  SHF.R.S32.HI R66, RZ, 0x1f, R63 ;  /* 0x0000001fff427819 */ /* 0x000fc4000001143f */
[----:B------:R-:W-:Y:S02]  /*0330*/  SHF.R.S32.HI R65, RZ, 0x1f, R62 ;  /* 0x0000001fff417819 */ /* 0x000fe4000001143e */
[----:B------:R-:W-:Y:S02]  /*0340*/  SHF.R.S64 R55, R55, 0x1, R58 ;  /* 0x0000000137377819 */ /* 0x000fe4000000103a */
[----:B------:R-:W-:Y:S02]  /*0350*/  SHF.R.S64 R56, R56, 0x1, R59 ;  /* 0x0000000138387819 */ /* 0x000fe4000000103b */
[----:B------:R-:W-:Y:S01]  /*0360*/  ISETP.LT.U32.AND P0, PT, R61, UR10, PT ;  /* 0x0000000a3d007c0c */ /* 0x000fe2000bf01070 */
[----:B------:R-:W-:Y:S01]  /*0370*/  ULDC.U8 UR10, c[0x0][0x2a4] ;  /* 0x0000a900000a7ab9 */ /* 0x000fe20000000000 */
[----:B------:R-:W-:Y:S02]  /*0380*/  SHF.R.S32.HI R64, RZ, 0x1f, R61 ;  /* 0x0000001fff407819 */ /* 0x000fe4000001143d */
[----:B------:R-:W-:-:S02]  /*0390*/  SHF.R.S32.HI R57, RZ, 0x5, R3 ;  /* 0x00000005ff397819 */ /* 0x000fc40000011403 */
[----:B------:R-:W-:Y:S02]  /*03a0*/  IADD3 R60, R2, 0x60, RZ ;  /* 0x00000060023c7810 */ /* 0x000fe40007ffe0ff */
[----:B------:R-:W-:Y:S02]  /*03b0*/  SHF.R.S32.HI R58, RZ, 0x1, R58 ;  /* 0x00000001ff3a7819 */ /* 0x000fe4000001143a */
[----:B------:R-:W-:Y:S02]  /*03c0*/  SHF.R.S32.HI R59, RZ, 0x1, R59 ;  /* 0x00000001ff3b7819 */ /* 0x000fe4000001143b */
[----:B------:R-:W-:Y:S02]  /*03d0*/  ISETP.LT.AND.EX P4, PT, R5, UR11, !P1, P4 ;  /* 0x0000000b05007c0c */ /* 0x000fe4000cf81340 */
[----:B------:R-:W-:Y:S02]  /*03e0*/  ISETP.LT.AND.EX P3, PT, R66, UR11, !P1, P3 ;  /* 0x0000000b42007c0c */ /* 0x000fe4000cf61330 */
[----:B------:R-:W-:-:S02]  /*03f0*/  ISETP.LT.AND.EX P2, PT, R65, UR11, !P1, P2 ;  /* 0x0000000b41007c0c */ /* 0x000fc4000cf41320 */
[----:B------:R-:W-:Y:S02]  /*0400*/  ISETP.LT.AND.EX P1, PT, R64, UR11, !P1, P0 ;  /* 0x0000000b40007c0c */ /* 0x000fe4000cf21300 */
[----:B------:R-:W-:Y:S02]  /*0410*/  MOV R3, R8 ;  /* 0x0000000800037202 */ /* 0x000fe40000000f00 */
[----:B------:R-:W-:Y:S02]  /*0420*/  LEA R57, R57, UR5, 0x3 ;  /* 0x0000000539397c11 */ /* 0x000fe4000f8e18ff */
[----:B------:R-:W-:Y:S02]  /*0430*/  IADD3 R54, R2, 0x70, RZ ;  /* 0x0000007002367810 */ /* 0x000fe40007ffe0ff */
[----:B------:R-:W-:Y:S02]  /*0440*/  SHF.R.S32.HI R68, RZ, 0x1f, R60 ;  /* 0x0000001fff447819 */ /* 0x000fe4000001143c */
[----:B------:R-:W-:-:S02]  /*0450*/  SHF.L.U64.HI R58, R55, 0x2, R58 ;  /* 0x00000002373a7819 */ /* 0x000fc4000001023a */
[----:B-1----:R-:W-:-:S07]  /*0460*/  SHF.L.U64.HI R59, R56, 0x2, R59 ;  /* 0x00000002383b7819 */ /* 0x002fce000001023b */
.L_x_1126:
[----:B------:R-:W0:Y:S01]  /*0470*/  LDC R10, c[0x0][0x2a0] ;  /* 0x0000a800ff0a7b82 */ /* 0x000e220000000800 */
[----:B------:R-:W-:Y:S01]  /*0480*/  IABS R11, R3 ;  /* 0x00000003000b7213 */ /* 0x000fe20000000000 */
[----:B------:R-:W-:Y:S01]  /*0490*/  ULDC.64 UR12, c[0x0][0x298] ;  /* 0x0000a600000c7ab9 */ /* 0x000fe20000000a00 */
[----:B------:R-:W-:Y:S02]  /*04a0*/  LOP3.LUT P6, RZ, R4, 0x2, RZ, 0xc0, !PT ;  /* 0x0000000204ff7812 */ /* 0x000fe400078cc0ff */
[----:B------:R-:W-:Y:S02]  /*04b0*/  CS2R R44, SRZ ;  /* 0x00000000002c7805 */ /* 0x000fe4000001ff00 */
[----:B------:R-:W-:Y:S02]  /*04c0*/  SHF.R.S32.HI R13, RZ, 0x1f, R2 ;  /* 0x0000001fff0d7819 */ /* 0x000fe40000011402 */
[C---:B------:R-:W-:Y:S01]  /*04d0*/  IADD3 R21, R2.reuse, 0x10, RZ ;  /* 0x0000001002157810 */ /* 0x040fe20007ffe0ff */
[----:B------:R-:W1:Y:S01]  /*04e0*/  @P5 LDC.64 R14, c[0x0][0x288] ;  /* 0x0000a200ff0e5b82 */ /* 0x000e620000000a00 */
[----:B------:R-:W-:-:S02]  /*04f0*/  IADD3 R19, R2, 0x20, RZ ;  /* 0x0000002002137810 */ /* 0x000fc40007ffe0ff */
[----:B------:R-:W-:-:S05]  /*0500*/  SHF.R.S32.HI R17, RZ, 0x1f, R21 ;  /* 0x0000001fff117819 */ /* 0x000fca0000011415 */
[----:B------:R-:W2:Y:S01]  /*0510*/  @P6 LDC.64 R42, c[0x0][0x230] ;  /* 0x00008c00ff2a6b82 */ /* 0x000ea20000000a00 */
[----:B0-----:R-:W-:-:S07]  /*0520*/  IABS R8, R10 ;  /* 0x0000000a00087213 */ /* 0x001fce0000000000 */
[----:B------:R-:W0:Y:S01]  /*0530*/  @P6 LDC.64 R38, c[0x0][0x228] ;  /* 0x00008a00ff266b82 */ /* 0x000e220000000a00 */
[----:B------:R-:W3:Y:S01]  /*0540*/  I2F.RP R5, R8 ;  /* 0x0000000800057306 */ /* 0x000ee20000209400 */
[----:B-1----:R-:W-:-:S06]  /*0550*/  @P5 IMAD R18, R17, R14, RZ ;  /* 0x0000000e11125224 */ /* 0x002fcc00078e02ff */
[----:B------:R-:W1:Y:S01]  /*0560*/  @P5 LDC.64 R36, c[0x0][0x230] ;  /* 0x00008c00ff245b82 */ /* 0x000e620000000a00 */
[----:B------:R-:W-:-:S07]  /*0570*/  @P5 IMAD R17, R21, R15, R18 ;  /* 0x0000000f15115224 */ /* 0x000fce00078e0212 */
[----:B------:R-:W4:Y:S01]  /*0580*/  @P5 LDC.64 R34, c[0x0][0x228] ;  /* 0x00008a00ff225b82 */ /* 0x000f220000000a00 */
[----:B---3--:R-:W3:Y:S07]  /*0590*/  MUFU.RCP R5, R5 ;  /* 0x0000000500057308 */ /* 0x008eee0000001000 */
[----:B------:R-:W4:Y:S08]  /*05a0*/  @P4 LDC.64 R32, c[0x0][0x230] ;  /* 0x00008c00ff204b82 */ /* 0x000f300000000a00 */
[----:B------:R-:W4:Y:S01]  /*05b0*/  @P4 LDC.64 R30, c[0x0][0x228] ;  /* 0x00008a00ff1e4b82 */ /* 0x000f220000000a00 */
[----:B---3--:R-:W-:-:S04]  /*05c0*/  IADD3 R6, R5, 0xffffffe, RZ ;  /* 0x0ffffffe05067810 */ /* 0x008fc80007ffe0ff */
[----:B------:R3:W2:Y:S03]  /*05d0*/  F2I.FTZ.U32.TRUNC.NTZ R7, R6 ;  /* 0x0000000600077305 */ /* 0x0006a6000021f000 */
[----:B------:R-:W4:Y:S01]  /*05e0*/  @P3 LDC.64 R28, c[0x0][0x230] ;  /* 0x00008c00ff1c3b82 */ /* 0x000f220000000a00 */
[----:B---3--:R-:W-:-:S07]  /*05f0*/  MOV R6, RZ ;  /* 0x000000ff00067202 */ /* 0x008fce0000000f00 */
[----:B------:R-:W3:Y:S01]  /*0600*/  @P3 LDC.64 R26, c[0x0][0x228] ;  /* 0x00008a00ff1a3b82 */ /* 0x000ee20000000a00 */
[----:B--2---:R-:W-:-:S07]  /*0610*/  IADD3 R9, RZ, -R7, RZ ;  /* 0x80000007ff097210 */ /* 0x004fce0007ffe0ff */
[----:B------:R-:W2:Y:S01]  /*0620*/  @P2 LDC.64 R24, c[0x0][0x230] ;  /* 0x00008c00ff182b82 */ /* 0x000ea20000000a00 */
[----:B------:R-:W-:-:S04]  /*0630*/  IMAD R9, R9, R8, RZ ;  /* 0x0000000809097224 */ /* 0x000fc800078e02ff */
[----:B------:R-:W-:Y:S01]  /*0640*/  IMAD.HI.U32 R7, R7, R9, R6 ;  /* 0x0000000907077227 */ /* 0x000fe200078e0006 */
[----:B------:R-:W-:Y:S02]  /*0650*/  MOV R9, R11 ;  /* 0x0000000b00097202 */ /* 0x000fe40000000f00 */
[----:B------:R-:W2:Y:S03]  /*0660*/  @P2 LDC.64 R22, c[0x0][0x228] ;  /* 0x00008a00ff162b82 */ /* 0x000ea60000000a00 */
        /* <DEDUP_REMOVED lines=11> */
[-C--:B------:R-:W-:Y:S02]  /*0720*/  LOP3.LUT R5, R3, R10.reuse, RZ, 0x3c, !PT ;  /* 0x0000000a03057212 */ /* 0x080fe400078e3cff */
[----:B------:R-:W-:-:S09]  /*0730*/  LOP3.LUT R8, RZ, R10, RZ, 0x33, !PT ;  /* 0x0000000aff087212 */ /* 0x000fd200078e33ff */
[----:B------:R-:W-:Y:S02]  /*0740*/  @P0 IADD3 R7, R7, 0x1, RZ ;  /* 0x0000000107070810 */ /* 0x000fe40007ffe0ff */
[----:B------:R-:W-:-:S13]  /*0750*/  ISETP.GE.AND P0, PT, R3, RZ, PT ;  /* 0x000000ff0300720c */ /* 0x000fda0003f06270 */
[----:B------:R-:W-:Y:S02]  /*0760*/  @!P0 IADD3 R51, -R51, RZ, RZ ;  /* 0x000000ff33338210 */ /* 0x000fe40007ffe1ff */
[----:B------:R-:W-:Y:S02]  /*0770*/  ISETP.GE.AND P0, PT, R5, RZ, PT ;  /* 0x000000ff0500720c */ /* 0x000fe40003f06270 */
[----:B------:R-:W-:Y:S02]  /*0780*/  MOV R5, R7 ;  /* 0x0000000700057202 */ /* 0x000fe40000000f00 */
[----:B------:R-:W0:Y:S09]  /*0790*/  @P6 LDC.64 R6, c[0x0][0x288] ;  /* 0x0000a200ff066b82 */ /* 0x000e320000000a00 */
[----:B------:R-:W-:-:S02]  /*07a0*/  @!P0 IADD3 R5, -R5, RZ, RZ ;  /* 0x000000ff05058210 */ /* 0x000fc40007ffe1ff */
[----:B------:R-:W-:-:S04]  /*07b0*/  ISETP.NE.AND P0, PT, R10, RZ, PT ;  /* 0x000000ff0a00720c */ /* 0x000fc80003f05270 */
[C---:B------:R-:W-:Y:S02]  /*07c0*/  SEL R51, R8.reuse, R51, !P0 ;  /* 0x0000003308337207 */ /* 0x040fe40004000000 */
[----:B------:R-:W-:-:S03]  /*07d0*/  SEL R5, R8, R5, !P0 ;  /* 0x0000000508057207 */ /* 0x000fc60004000000 */
        /* <DEDUP_REMOVED lines=8> */
[----:B0-----:R-:W-:Y:S01]  /*0860*/  @P6 IMAD R5, R13, R6, RZ ;  /* 0x000000060d056224 */ /* 0x001fe200078e02ff */
[----:B------:R-:W-:Y:S01]  /*0870*/  IADD3 R11, R9, R11, RZ ;  /* 0x0000000b090b7210 */ /* 0x000fe20007ffe0ff */
[----:B------:R-:W0:Y:S01]  /*0880*/  @P4 LDC.64 R12, c[0x0][0x288] ;  /* 0x0000a200ff0c4b82 */ /* 0x000e220000000a00 */
[----:B------:R-:W-:Y:S01]  /*0890*/  @P6 MOV R10, R8 ;  /* 0x00000008000a6202 */ /* 0x000fe20000000f00 */
[----:B------:R-:W-:-:S04]  /*08a0*/  @P6 IMAD R5, R2, R7, R5 ;  /* 0x0000000702056224 */ /* 0x000fc800078e0205 */
[----:B------:R-:W-:-:S05]  /*08b0*/  @P6 IMAD.WIDE.U32 R6, R2, R6, R10 ;  /* 0x0000000602066225 */ /* 0x000fca00078e000a */
[----:B------:R-:W-:Y:S02]  /*08c0*/  @P6 IADD3 R7, R7, R5, RZ ;  /* 0x0000000507076210 */ /* 0x000fe40007ffe0ff */
[C---:B------:R-:W-:Y:S02]  /*08d0*/  @P6 SHF.L.U32 R5, R6.reuse, 0x1, RZ ;  /* 0x0000000106056819 */ /* 0x040fe400000006ff */
[----:B------:R-:W-:Y:S02]  /*08e0*/  @P6 SHF.L.U64.HI R16, R6, 0x1, R7 ;  /* 0x0000000106106819 */ /* 0x000fe40000010207 */
[----:B------:R-:W-:Y:S02]  /*08f0*/  @P5 MOV R6, R8 ;  /* 0x0000000800065202 */ /* 0x000fe40000000f00 */
[----:B------:R-:W-:Y:S02]  /*0900*/  @P5 MOV R7, R11 ;  /* 0x0000000b00075202 */ /* 0x000fe40000000f00 */
[----:B------:R-:W-:Y:S01]  /*0910*/  @P6 IADD3 R42, P0, R5, R42, RZ ;  /* 0x0000002a052a6210 */ /* 0x000fe20007f1e0ff */
[----:B------:R-:W-:-:S03]  /*0920*/  @P5 IMAD.WIDE.U32 R14, R21, R14, R6 ;  /* 0x0000000e150e5225 */ /* 0x000fc600078e0006 */
[C---:B------:R-:W-:Y:S01]  /*0930*/  @P6 IADD3.X R43, R16.reuse, R43, RZ, P0, !PT ;  /* 0x0000002b102b6210 */ /* 0x040fe200007fe4ff */
[----:B------:R-:W3:Y:S01]  /*0940*/  @P3 LDC.64 R6, c[0x0][0x288] ;  /* 0x0000a200ff063b82 */ /* 0x000ee20000000a00 */
[----:B------:R-:W-:Y:S02]  /*0950*/  @P6 IADD3 R38, P0, R5, R38, RZ ;  /* 0x0000002605266210 */ /* 0x000fe40007f1e0ff */
[----:B------:R-:W-:Y:S02]  /*0960*/  SHF.R.S32.HI R21, RZ, 0x1f, R19 ;  /* 0x0000001fff157819 */ /* 0x000fe40000011413 */
[----:B------:R-:W-:Y:S02]  /*0970*/  @P5 IADD3 R15, R15, R17, RZ ;  /* 0x000000110f0f5210 */ /* 0x000fe40007ffe0ff */
[----:B------:R-:W-:Y:S01]  /*0980*/  @P6 IADD3.X R39, R16, R39, RZ, P0, !PT ;  /* 0x0000002710276210 */ /* 0x000fe200007fe4ff */
[----:B0-----:R-:W-:Y:S01]  /*0990*/  @P4 IMAD R18, R21, R12, RZ ;  /* 0x0000000c15124224 */ /* 0x001fe200078e02ff */
[----:B------:R-:W-:-:S02]  /*09a0*/  @P5 SHF.L.U32 R5, R14, 0x1, RZ ;  /* 0x000000010e055819 */ /* 0x000fc400000006ff */
[----:B------:R-:W-:Y:S01]  /*09b0*/  @P5 SHF.L.U64.HI R16, R14, 0x1, R15 ;  /* 0x000000010e105819 */ /* 0x000fe2000001020f */
[----:B------:R-:W-:Y:S01]  /*09c0*/  @P4 IMAD R17, R19, R13, R18 ;  /* 0x0000000d13114224 */ /* 0x000fe200078e0212 */
[----:B------:R-:W-:Y:S02]  /*09d0*/  @P4 MOV R14, R8 ;  /* 0x00000008000e4202 */ /* 0x000fe40000000f00 */
[----:B------:R-:W-:Y:S02]  /*09e0*/  @P4 MOV R15, R11 ;  /* 0x0000000b000f4202 */ /* 0x000fe40000000f00 */
[----:B-1----:R-:W-:Y:S01]  /*09f0*/  @P5 IADD3 R36, P0, R5, R36, RZ ;  /* 0x0000002405245210 */ /* 0x002fe20007f1e0ff */
[----:B------:R-:W-:-:S03]  /*0a00*/  @P4 IMAD.WIDE.U32 R12, R19, R12, R14 ;  /* 0x0000000c130c4225 */ /* 0x000fc600078e000e */
[----:B------:R-:W-:Y:S01]  /*0a10*/  @P5 IADD3.X R37, R16, R37, RZ, P0, !PT ;  /* 0x0000002510255210 */ /* 0x000fe200007fe4ff */
[----:B------:R-:W0:Y:S01]  /*0a20*/  @P2 LDC.64 R14, c[0x0][0x288] ;  /* 0x0000a200ff0e2b82 */ /* 0x000e220000000a00 */
[----:B----4-:R-:W-:Y:S02]  /*0a30*/  @P5 IADD3 R34, P0, R5, R34, RZ ;  /* 0x0000002205225210 */ /* 0x010fe40007f1e0ff */
[----:B------:R-:W-:Y:S02]  /*0a40*/  @P4 IADD3 R13, R13, R17, RZ ;  /* 0x000000110d0d4210 */ /* 0x000fe40007ffe0ff */
[----:B------:R-:W-:Y:S02]  /*0a50*/  @P4 SHF.L.U32 R5, R12, 0x1, RZ ;  /* 0x000000010c054819 */ /* 0x000fe400000006ff */
[----:B------:R-:W-:Y:S01]  /*0a60*/  @P5 IADD3.X R35, R16, R35, RZ, P0, !PT ;  /* 0x0000002310235210 */ /* 0x000fe200007fe4ff */
[----:B---3--:R-:W-:Y:S01]  /*0a70*/  @P3 IMAD R16, R66, R6, RZ ;  /* 0x0000000642103224 */ /* 0x008fe200078e02ff */
[----:B------:R-:W-:-:S02]  /*0a80*/  @P4 SHF.L.U64.HI R18, R12, 0x1, R13 ;  /* 0x000000010c124819 */ /* 0x000fc4000001020d */
[C---:B------:R-:W-:Y:S01]  /*0a90*/  @P4 IADD3 R32, P0, R5.reuse, R32, RZ ;  /* 0x0000002005204210 */ /* 0x040fe20007f1e0ff */
[----:B------:R-:W1:Y:S01]  /*0aa0*/  @P1 LDC.64 R12, c[0x0][0x288] ;  /* 0x0000a200ff0c1b82 */ /* 0x000e620000000a00 */
[----:B------:R-:W-:Y:S02]  /*0ab0*/  @P3 MOV R17, R11 ;  /* 0x0000000b00113202 */ /* 0x000fe40000000f00 */
[C---:B------:R-:W-:Y:S02]  /*0ac0*/  @P4 IADD3.X R33, R18.reuse, R33, RZ, P0, !PT ;  /* 0x0000002112214210 */ /* 0x040fe400007fe4ff */
[----:B------:R-:W-:Y:S01]  /*0ad0*/  @P4 IADD3 R30, P0, R5, R30, RZ ;  /* 0x0000001e051e4210 */ /* 0x000fe20007f1e0ff */
[----:B------:R-:W-:Y:S01]  /*0ae0*/  @P3 IMAD R5, R63, R7, R16 ;  /* 0x000000073f053224 */ /* 0x000fe200078e0210 */
[----:B------:R-:W-:Y:S02]  /*0af0*/  @P3 MOV R16, R8 ;  /* 0x0000000800103202 */ /* 0x000fe40000000f00 */
[----:B------:R-:W-:-:S02]  /*0b00*/  @P4 IADD3.X R31, R18, R31, RZ, P0, !PT ;  /* 0x0000001f121f4210 */ /* 0x000fc400007fe4ff */
[----:B------:R-:W3:Y:S01]  /*0b10*/  @P1 LDC.64 R18, c[0x0][0x230] ;  /* 0x00008c00ff121b82 */ /* 0x000ee20000000a00 */
[----:B------:R-:W-:-:S05]  /*0b20*/  @P3 IMAD.WIDE.U32 R6, R63, R6, R16 ;  /* 0x000000063f063225 */ /* 0x000fca00078e0010 */
[----:B------:R-:W-:Y:S01]  /*0b30*/  @P3 IADD3 R5, R7, R5, RZ ;  /* 0x0000000507053210 */ /* 0x000fe20007ffe0ff */
[----:B0-----:R-:W-:Y:S01]  /*0b40*/  @P2 IMAD R7, R65, R14, RZ ;  /* 0x0000000e41072224 */ /* 0x001fe200078e02ff */
[C---:B------:R-:W-:Y:S02]  /*0b50*/  @P3 SHF.L.U32 R17, R6.reuse, 0x1, RZ ;  /* 0x0000000106113819 */ /* 0x040fe400000006ff */
[----:B------:R-:W-:Y:S01]  /*0b60*/  @P3 SHF.L.U64.HI R16, R6, 0x1, R5 ;  /* 0x0000000106103819 */ /* 0x000fe20000010205 */
[----:B------:R-:W-:Y:S01]  /*0b70*/  @P2 IMAD R21, R62, R15, R7 ;  /* 0x0000000f3e152224 */ /* 0x000fe200078e0207 */
[----:B------:R-:W-:Y:S01]  /*0b80*/  @P2 MOV R6, R8 ;  /* 0x0000000800062202 */ /* 0x000fe20000000f00 */
[----:B------:R-:W0:Y:S01]  /*0b90*/  LDC R5, c[0x0][0x2ac] ;  /* 0x0000ab00ff057b82 */ /* 0x000e220000000800 */
[----:B------:R-:W-:Y:S01]  /*0ba0*/  @P2 MOV R7, R11 ;  /* 0x0000000b00072202 */ /* 0x000fe20000000f00 */
[----:B-1----:R-:W-:Y:S01]  /*0bb0*/  @P1 IMAD R40, R64, R12, RZ ;  /* 0x0000000c40281224 */ /* 0x002fe200078e02ff */
[----:B------:R-:W-:Y:S01]  /*0bc0*/  @P3 IADD3 R28, P0, R17, R28, RZ ;  /* 0x0000001c111c3210 */ /* 0x000fe20007f1e0ff */
[----:B------:R-:W-:-:S03]  /*0bd0*/  @P2 IMAD.WIDE.U32 R14, R62, R14, R6 ;  /* 0x0000000e3e0e2225 */ /* 0x000fc600078e0006 */
[C---:B------:R-:W-:Y:S01]  /*0be0*/  @P3 IADD3.X R29, R16.reuse, R29, RZ, P0, !PT ;  /* 0x0000001d101d3210 */ /* 0x040fe200007fe4ff */
[----:B------:R-:W1:Y:S01]  /*0bf0*/  @P1 LDC.64 R6, c[0x0][0x228] ;  /* 0x00008a00ff061b82 */ /* 0x000e620000000a00 */
[----:B------:R-:W-:Y:S02]  /*0c00*/  @P3 IADD3 R26, P0, R17, R26, RZ ;  /* 0x0000001a111a3210 */ /* 0x000fe40007f1e0ff */
[----:B------:R-:W-:Y:S01]  /*0c10*/  @P2 IADD3 R15, R15, R21, RZ ;  /* 0x000000150f0f2210 */ /* 0x000fe20007ffe0ff */
[----:B------:R-:W-:Y:S01]  /*0c20*/  @P1 IMAD R21, R61, R13, R40 ;  /* 0x0000000d3d151224 */ /* 0x000fe200078e0228 */
[----:B------:R-:W-:Y:S02]  /*0c30*/  @P3 IADD3.X R27, R16, R27, RZ, P0, !PT ;  /* 0x0000001b101b3210 */ /* 0x000fe400007fe4ff */
[C---:B------:R-:W-:Y:S02]  /*0c40*/  @P2 SHF.L.U32 R17, R14.reuse, 0x1, RZ ;  /* 0x000000010e112819 */ /* 0x040fe400000006ff */
[----:B------:R-:W-:-:S02]  /*0c50*/  @P2 SHF.L.U64.HI R16, R14, 0x1, R15 ;  /* 0x000000010e102819 */ /* 0x000fc4000001020f */
[----:B------:R-:W-:Y:S02]  /*0c60*/  @P1 MOV R14, R8 ;  /* 0x00000008000e1202 */ /* 0x000fe40000000f00 */
[----:B------:R-:W-:Y:S02]  /*0c70*/  @P1 MOV R15, R11 ;  /* 0x0000000b000f1202 */ /* 0x000fe40000000f00 */
[----:B--2---:R-:W-:Y:S01]  /*0c80*/  @P2 IADD3 R24, P0, R17, R24, RZ ;  /* 0x0000001811182210 */ /* 0x004fe20007f1e0ff */
[----:B------:R-:W-:Y:S01]  /*0c90*/  @P1 IMAD.WIDE.U32 R12, R61, R12, R14 ;  /* 0x0000000c3d0c1225 */ /* 0x000fe200078e000e */
[----:B------:R-:W-:Y:S02]  /*0ca0*/  SHF.R.U32.HI R14, RZ, 0x2, R0 ;  /* 0x00000002ff0e7819 */ /* 0x000fe40000011600 */
[----:B------:R-:W-:Y:S02]  /*0cb0*/  @P2 IADD3.X R25, R16, R25, RZ, P0, !PT ;  /* 0x0000001910192210 */ /* 0x000fe400007fe4ff */
[----:B------:R-:W-:Y:S01]  /*0cc0*/  @P2 IADD3 R22, P0, R17, R22, RZ ;  /* 0x0000001611162210 */ /* 0x000fe20007f1e0ff */
[----:B------:R-:W-:Y:S01]  /*0cd0*/  IMAD.WIDE.U32 R14, R14, 0x24924925, RZ ;  /* 0x249249250e0e7825 */ /* 0x000fe200078e00ff */
[----:B------:R-:W-:-:S02]  /*0ce0*/  @P1 IADD3 R17, R13, R21, RZ ;  /* 0x000000150d111210 */ /* 0x000fc40007ffe0ff */
[----:B------:R-:W-:Y:S01]  /*0cf0*/  @P1 SHF.L.U32 R13, R12, 0x1, RZ ;  /* 0x000000010c0d1819 */ /* 0x000fe200000006ff */
[----:B0-----:R-:W-:Y:S01]  /*0d00*/  IMAD R5, R5, UR7, R15 ;  /* 0x0000000705057c24 */ /* 0x001fe2000f8e020f */
[----:B------:R-:W-:Y:S02]  /*0d10*/  @P2 IADD3.X R23, R16, R23, RZ, P0, !PT ;  /* 0x0000001710172210 */ /* 0x000fe400007fe4ff */
[----:B------:R-:W-:Y:S02]  /*0d20*/  @P1 SHF.L.U64.HI R12, R12, 0x1, R17 ;  /* 0x000000010c0c1819 */ /* 0x000fe40000010211 */
[----:B---3--:R-:W-:Y:S02]  /*0d30*/  @P1 IADD3 R18, P0, R13, R18, RZ ;  /* 0x000000120d121210 */ /* 0x008fe40007f1e0ff */
[----:B------:R-:W-:Y:S02]  /*0d40*/  IADD3 R5, R5, 0x60, RZ ;  /* 0x0000006005057810 */ /* 0x000fe40007ffe0ff */
[----:B------:R-:W-:-:S02]  /*0d50*/  @P1 IADD3.X R19, R12, R19, RZ, P0, !PT ;  /* 0x000000130c131210 */ /* 0x000fc400007fe4ff */
[----:B-1----:R-:W-:-:S04]  /*0d60*/  @P1 IADD3 R6, P0, R13, R6, RZ ;  /* 0x000000060d061210 */ /* 0x002fc80007f1e0ff */
[----:B------:R-:W-:Y:S02]  /*0d70*/  @P1 IADD3.X R7, R12, R7, RZ, P0, !PT ;  /* 0x000000070c071210 */ /* 0x000fe400007fe4ff */
[----:B------:R-:W-:Y:S02]  /*0d80*/  ISETP.GE.U32.AND P0, PT, R5, UR12, PT ;  /* 0x0000000c05007c0c */ /* 0x000fe4000bf06070 */
[----:B------:R-:W-:Y:S02]  /*0d90*/  SHF.R.S32.HI R5, RZ, 0x1f, R5 ;  /* 0x0000001fff057819 */ /* 0x000fe40000011405 */
[----:B------:R-:W-:Y:S02]  /*0da0*/  CS2R R40, SRZ ;  /* 0x0000000000287805 */ /* 0x000fe4000001ff00 */
[----:B------:R-:W-:Y:S02]  /*0db0*/  MOV R50, RZ ;  /* 0x000000ff00327202 */ /* 0x000fe40000000f00 */
[----:B------:R-:W-:-:S02]  /*0dc0*/  CS2R R48, SRZ ;  /* 0x0000000000307805 */ /* 0x000fc4000001ff00 */
[----:B------:R-:W-:Y:S02]  /*0dd0*/  ISETP.GE.AND.EX P0, PT, R5, UR13, PT, P0 ;  /* 0x0000000d05007c0c */ /* 0x000fe4000bf06300 */
[----:B------:R-:W-:Y:S01]  /*0de0*/  CS2R R46, SRZ ;  /* 0x00000000002e7805 */ /* 0x000fe2000001ff00 */
[----:B------:R-:W5:Y:S01]  /*0df0*/  @P1 LDG.E R45, desc[UR8][R6.64] ;  /* 0x00000008062d1981 */ /* 0x000f62000c1e1900 */
[----:B------:R-:W-:-:S03]  /*0e00*/  ISETP.LT.U32.AND P0, PT, R0, 0x1c0, !P0 ;  /* 0x000001c00000780c */ /* 0x000fc60004701070 */
[----:B------:R-:W5:Y:S04]  /*0e10*/  @P5 LDG.E R41, desc[UR8][R36.64] ;  /* 0x0000000824295981 */ /* 0x000f68000c1e1900 */
[----:B------:R-:W5:Y:S04]  /*0e20*/  @P5 LDG.E R49, desc[UR8][R34.64] ;  /* 0x0000000822315981 */ /* 0x000f68000c1e1900 */
[----:B------:R-:W5:Y:S02]  /*0e30*/  @P4 LDG.E R48, desc[UR8][R30.64] ;  /* 0x000000081e304981 */ /* 0x000f64000c1e1900 */
[----:B------:R-:W0:Y:S01]  /*0e40*/  @P0 LDC.64 R14, c[0x0][0x288] ;  /* 0x0000a200ff0e0b82 */ /* 0x000e220000000a00 */
[----:B------:R-:W-:Y:S01]  /*0e50*/  @P0 MOV R16, R8 ;  /* 0x0000000800100202 */ /* 0x000fe20000000f00 */
[----:B------:R-:W5:Y:S01]  /*0e60*/  @P2 LDG.E R46, desc[UR8][R22.64] ;  /* 0x00000008162e2981 */ /* 0x000f62000c1e1900 */
[----:B------:R-:W-:-:S03]  /*0e70*/  @P0 MOV R17, R11 ;  /* 0x0000000b00110202 */ /* 0x000fc60000000f00 */
[----:B------:R-:W5:Y:S02]  /*0e80*/  @P3 LDG.E R47, desc[UR8][R26.64] ;  /* 0x000000081a2f3981 */ /* 0x000f64000c1e1900 */
[----:B------:R-:W1:Y:S01]  /*0e90*/  @P0 LDC.64 R12, c[0x0][0x230] ;  /* 0x00008c00ff0c0b82 */ /* 0x000e620000000a00 */
[-C--:B0-----:R-:W-:Y:S02]  /*0ea0*/  @P0 IMAD R5, R68, R14.reuse, RZ ;  /* 0x0000000e44050224 */ /* 0x081fe400078e02ff */
[----:B------:R-:W-:-:S04]  /*0eb0*/  @P0 IMAD.WIDE.U32 R16, R60, R14, R16 ;  /* 0x0000000e3c100225 */ /* 0x000fc800078e0010 */
[----:B------:R-:W-:Y:S01]  /*0ec0*/  @P0 IMAD R15, R60, R15, R5 ;  /* 0x0000000f3c0f0224 */ /* 0x000fe200078e0205 */
[----:B------:R-:W-:-:S04]  /*0ed0*/  @P0 SHF.L.U32 R5, R16, 0x1, RZ ;  /* 0x0000000110050819 */ /* 0x000fc800000006ff */
[----:B------:R-:W-:Y:S02]  /*0ee0*/  @P0 IADD3 R15, R17, R15, RZ ;  /* 0x0000000f110f0210 */ /* 0x000fe40007ffe0ff */
[----:B-1----:R-:W-:Y:S02]  /*0ef0*/  @P0 IADD3 R12, P6, R5, R12, RZ ;  /* 0x0000000c050c0210 */ /* 0x002fe40007fde0ff */
[----:B------:R-:W-:Y:S02]  /*0f00*/  @P0 SHF.L.U64.HI R16, R16, 0x1, R15 ;  /* 0x0000000110100819 */ /* 0x000fe4000001020f */
[----:B------:R-:W0:Y:S02]  /*0f10*/  @P0 LDC.64 R14, c[0x0][0x228] ;  /* 0x00008a00ff0e0b82 */ /* 0x000e240000000a00 */
[----:B------:R-:W-:Y:S02]  /*0f20*/  @P0 IADD3.X R13, R16, R13, RZ, P6, !PT ;  /* 0x0000000d100d0210 */ /* 0x000fe400037fe4ff */
[----:B------:R-:W-:-:S02]  /*0f30*/  SHF.R.S32.HI R17, RZ, 0x1f, R54 ;  /* 0x0000001fff117819 */ /* 0x000fc40000011436 */
[----:B0-----:R-:W-:Y:S02]  /*0f40*/  @P0 IADD3 R14, P6, R5, R14, RZ ;  /* 0x0000000e050e0210 */ /* 0x001fe40007fde0ff */
[----:B------:R-:W-:Y:S02]  /*0f50*/  MOV R5, RZ ;  /* 0x000000ff00057202 */ /* 0x000fe40000000f00 */
[----:B------:R-:W-:-:S04]  /*0f60*/  @P0 IADD3.X R15, R16, R15, RZ, P6, !PT ;  /* 0x0000000f100f0210 */ /* 0x000fc800037fe4ff */
[----:B------:R0:W5:Y:S04]  /*0f70*/  @P0 LDG.E R5, desc[UR8][R12.64] ;  /* 0x000000080c050981 */ /* 0x000168000c1e1900 */
[----:B------:R1:W5:Y:S01]  /*0f80*/  @P0 LDG.E R44, desc[UR8][R14.64] ;  /* 0x000000080e2c0981 */ /* 0x000362000c1e1900 */
[----:B------:R-:W-:-:S04]  /*0f90*/  ISETP.GE.U32.AND P0, PT, R54, UR12, PT ;  /* 0x0000000c36007c0c */ /* 0x000fc8000bf06070 */
[----:B------:R-:W-:-:S04]  /*0fa0*/  ISETP.GE.AND.EX P0, PT, R17, UR13, PT, P0 ;  /* 0x0000000d11007c0c */ /* 0x000fc8000bf06300 */
[----:B------:R-:W-:-:S13]  /*0fb0*/  ISETP.GT.U32.OR P0, PT, R0, 0x1bf, P0 ;  /* 0x000001bf0000780c */ /* 0x000fda0000704470 */
[----:B0-----:R-:W0:Y:S01]  /*0fc0*/  @!P0 LDC.64 R12, c[0x0][0x288] ;  /* 0x0000a200ff0c8b82 */ /* 0x001e220000000a00 */
[----:B------:R-:W-:-:S07]  /*0fd0*/  @!P0 MOV R16, R8 ;  /* 0x0000000800108202 */ /* 0x000fce0000000f00 */
[----:B-1----:R-:W1:Y:S01]  /*0fe0*/  @!P0 LDC.64 R14, c[0x0][0x230] ;  /* 0x00008c00ff0e8b82 */ /* 0x002e620000000a00 */
[----:B0-----:R-:W-:-:S04]  /*0ff0*/  @!P0 IMAD R17, R17, R12, RZ ;  /* 0x0000000c11118224 */ /* 0x001fc800078e02ff */
[----:B------:R-:W-:Y:S01]  /*1000*/  @!P0 IMAD R21, R54, R13, R17 ;  /* 0x0000000d36158224 */ /* 0x000fe200078e0211 */
[----:B------:R-:W-:-:S03]  /*1010*/  @!P0 MOV R17, R11 ;  /* 0x0000000b00118202 */ /* 0x000fc60000000f00 */
[----:B------:R-:W-:-:S05]  /*1020*/  @!P0 IMAD.WIDE.U32 R16, R54, R12, R16 ;  /* 0x0000000c36108225 */ /* 0x000fca00078e0010 */
[----:B------:R-:W-:Y:S02]  /*1030*/  @!P0 IADD3 R17, R17, R21, RZ ;  /* 0x0000001511118210 */ /* 0x000fe40007ffe0ff */
[C---:B------:R-:W-:Y:S02]  /*1040*/  @!P0 SHF.L.U32 R13, R16.reuse, 0x1, RZ ;  /* 0x00000001100d8819 */ /* 0x040fe400000006ff */
[----:B------:R-:W-:Y:S02]  /*1050*/  @!P0 SHF.L.U64.HI R12, R16, 0x1, R17 ;  /* 0x00000001100c8819 */ /* 0x000fe40000010211 */
[----:B------:R-:W0:Y:S01]  /*1060*/  @!P0 LDC.64 R16, c[0x0][0x228] ;  /* 0x00008a00ff108b82 */ /* 0x000e220000000a00 */
[----:B-1----:R-:W-:-:S04]  /*1070*/  @!P0 IADD3 R14, P6, R13, R14, RZ ;  /* 0x0000000e0d0e8210 */ /* 0x002fc80007fde0ff */
[----:B------:R-:W-:Y:S02]  /*1080*/  @!P0 IADD3.X R15, R12, R15, RZ, P6, !PT ;  /* 0x0000000f0c0f8210 */ /* 0x000fe400037fe4ff */
[----:B0-----:R-:W-:-:S04]  /*1090*/  @!P0 IADD3 R16, P6, R13, R16, RZ ;  /* 0x000000100d108210 */ /* 0x001fc80007fde0ff */
[----:B------:R-:W-:Y:S02]  /*10a0*/  @!P0 IADD3.X R17, R12, R17, RZ, P6, !PT ;  /* 0x000000110c118210 */ /* 0x000fe400037fe4ff */
[----:B------:R-:W0:Y:S01]  /*10b0*/  LDC.64 R12, c[0x0][0x248] ;  /* 0x00009200ff0c7b82 */ /* 0x000e220000000a00 */
[----:B------:R-:W-:Y:S02]  /*10c0*/  LOP3.LUT P6, RZ, R4, 0x2, RZ, 0xc0, !PT ;  /* 0x0000000204ff7812 */ /* 0x000fe400078cc0ff */
[----:B------:R-:W-:-:S06]  /*10d0*/  CS2R R36, SRZ ;  /* 0x0000000000247805 */ /* 0x000fcc000001ff00 */
[----:B------:R-:W5:Y:S04]  /*10e0*/  @P1 LDG.E R37, desc[UR8][R18.64] ;  /* 0x0000000812251981 */ /* 0x000f68000c1e1900 */
[----:B------:R-:W5:Y:S04]  /*10f0*/  @!P0 LDG.E R36, desc[UR8][R14.64] ;  /* 0x000000080e248981 */ /* 0x000f68000c1e1900 */
[----:B------:R-:W5:Y:S04]  /*1100*/  @P6 LDG.E R40, desc[UR8][R42.64] ;  /* 0x000000082a286981 */ /* 0x000f68000c1e1900 */
[----:B------:R1:W5:Y:S01]  /*1110*/  @P6 LDG.E R50, desc[UR8][R38.64] ;  /* 0x0000000826326981 */ /* 0x000362000c1e1900 */
[----:B0-----:R-:W-:-:S06]  /*1120*/  IMAD.WIDE R12, R3, 0x8, R12 ;  /* 0x00000008030c7825 */ /* 0x001fcc00078e020c */
[----:B------:R-:W2:Y:S01]  /*1130*/  LDG.E.64 R12, desc[UR8][R12.64] ;  /* 0x000000080c0c7981 */ /* 0x000ea2000c1e1b00 */
[----:B-1----:R-:W-:Y:S02]  /*1140*/  CS2R R38, SRZ ;  /* 0x0000000000267805 */ /* 0x002fe4000001ff00 */
[----:B------:R-:W-:-:S04]  /*1150*/  CS2R R42, SRZ ;  /* 0x00000000002a7805 */ /* 0x000fc8000001ff00 */
[----:B------:R-:W5:Y:S04]  /*1160*/  @P4 LDG.E R38, desc[UR8][R32.64] ;  /* 0x0000000820264981 */ /* 0x000f68000c1e1900 */
[----:B------:R-:W5:Y:S04]  /*1170*/  @P3 LDG.E R39, desc[UR8][R28.64] ;  /* 0x000000081c273981 */ /* 0x000f68000c1e1900 */
[----:B------:R-:W5:Y:S04]  /*1180*/  @P2 LDG.E R42, desc[UR8][R24.64] ;  /* 0x00000008182a2981 */ /* 0x000f68000c1e1900 */
[----:B------:R0:W5:Y:S01]  /*1190*/  @!P0 LDG.E R43, desc[UR8][R16.64] ;  /* 0x00000008102b8981 */ /* 0x000162000c1e1900 */
[----:B------:R-:W-:Y:S01]  /*11a0*/  MOV R6, 0x3f800000 ;  /* 0x3f80000000067802 */ /* 0x000fe20000000f00 */
[----:B------:R-:W-:Y:S01]  /*11b0*/  BSSY B0, `(.L_x_1076) ;  /* 0x0000014000007945 */ /* 0x000fe20003800000 */
[----:B------:R-:W-:-:S02]  /*11c0*/  CS2R R14, SRZ ;  /* 0x00000000000e7805 */ /* 0x000fc4000001ff00 */
[----:B0-----:R-:W-:Y:S01]  /*11d0*/  CS2R R16, SRZ ;  /* 0x0000000000107805 */ /* 0x001fe2000001ff00 */
[----:B--2---:R-:W-:-:S05]  /*11e0*/  FFMA.FTZ R26, -R12, R12, R13 ;  /* 0x0000000c0c1a7223 */ /* 0x004fca000001010d */
[----:B------:R-:W-:-:S13]  /*11f0*/  FSETP.GTU.FTZ.AND P0, PT, R26, RZ, PT ;  /* 0x000000ff1a00720b */ /* 0x000fda0003f1c000 */
[----:B------:R-:W0:Y:S02]  /*1200*/  @P0 LDC R13, c[0x0][0x250] ;  /* 0x00009400ff0d0b82 */ /* 0x000e240000000800 */
[----:B0-----:R-:W-:-:S04]  /*1210*/  @P0 FADD.FTZ R13, R26, R13 ;  /* 0x0000000d1a0d0221 */ /* 0x001fc80000010000 */
[----:B------:R0:W1:Y:S01]  /*1220*/  @P0 MUFU.RSQ R6, R13 ;  /* 0x0000000d00060308 */ /* 0x0000620000001400 */
[----:B------:R-:W-:-:S13]  /*1230*/  ISETP.GT.U32.AND P0, PT, R0, 0x1bf, PT ;  /* 0x000001bf0000780c */ /* 0x000fda0003f04070 */
        /* <DEDUP_REMOVED lines=10> */
[----:B--2---:R-:W5:Y:S02]  /*12e0*/  LDG.E.64 R14, desc[UR8][R14.64] ;  /* 0x000000080e0e7981 */ /* 0x004f64000c1e1b00 */
.L_x_1077:
[----:B------:R-:W-:Y:S05]  /*12f0*/  BSYNC B0 ;  /* 0x0000000000007941 */ /* 0x000fea0003800000 */
.L_x_1076:
[----:B------:R-:W-:Y:S01]  /*1300*/  ISETP.NE.AND P0, PT, RZ, UR10, PT ;  /* 0x0000000aff007c0c */ /* 0x000fe2000bf05270 */
[--C-:B-----5:R-:W-:Y:S01]  /*1310*/  HADD2.F32 R7, -RZ, R40.reuse.H0_H0 ;  /* 0x20000028ff077230 */ /* 0x120fe20000004100 */
[----:B------:R-:W-:Y:S01]  /*1320*/  LOP3.LUT R4, R4, 0xfffffffb, RZ, 0xc0, !PT ;  /* 0xfffffffb04047812 */ /* 0x000fe200078ec0ff */
[----:B------:R-:W-:Y:S02]  /*1330*/  HADD2.F32 R23, -RZ, R40.H1_H1 ;  /* 0x30000028ff177230 */ /* 0x000fe40000004100 */
[--C-:B------:R-:W-:Y:S02]  /*1340*/  HADD2.F32 R25, -RZ, R41.reuse.H0_H0 ;  /* 0x20000029ff197230 */ /* 0x100fe40000004100 */
[C---:B------:R-:W-:Y:S01]  /*1350*/  FADD.FTZ R7, -R12.reuse, R7 ;  /* 0x000000070c077221 */ /* 0x040fe20000010100 */
[----:B------:R-:W-:Y:S02]  /*1360*/  HADD2.F32 R29, -RZ, R41.H1_H1 ;  /* 0x30000029ff1d7230 */ /* 0x000fe40000004100 */
[----:B------:R-:W-:Y:S01]  /*1370*/  FADD.FTZ R27, -R12, R23 ;  /* 0x000000170c1b7221 */ /* 0x000fe20000010100 */
[----:B------:R-:W-:-:S02]  /*1380*/  HADD2.F32 R21, -RZ, R50.H0_H0 ;  /* 0x20000032ff157230 */ /* 0x000fc40000004100 */
[C---:B------:R-:W-:Y:S01]  /*1390*/  FADD.FTZ R25, -R12.reuse, R25 ;  /* 0x000000190c197221 */ /* 0x040fe20000010100 */
[----:B------:R-:W-:Y:S02]  /*13a0*/  HADD2.F32 R13, -RZ, R50.H1_H1 ;  /* 0x30000032ff0d7230 */ /* 0x000fe40000004100 */
[----:B------:R-:W-:Y:S01]  /*13b0*/  FADD.FTZ R23, -R12, R29 ;  /* 0x0000001d0c177221 */ /* 0x000fe20000010100 */
[----:B------:R-:W-:Y:S01]  /*13c0*/  @P0 LOP3.LUT R4, R4, 0x4, RZ, 0xfc, !PT ;  /* 0x0000000404040812 */ /* 0x000fe200078efcff */
[--C-:B------:R-:W-:Y:S02]  /*13d0*/  HADD2.F32 R19, -RZ, R49.reuse.H0_H0 ;  /* 0x20000031ff137230 */ /* 0x100fe40000004100 */
[-C--:B-1----:R-:W-:Y:S01]  /*13e0*/  FMUL.FTZ R7, R7, R6.reuse ;  /* 0x0000000607077220 */ /* 0x082fe20000410000 */
        /* <DEDUP_REMOVED lines=21> */
.L_x_1078:
[----:B------:R-:W-:Y:S01]  /*1540*/  FMUL.FTZ R20, R21, R14 ;  /* 0x0000000e15147220 */ /* 0x000fe20000410000 */
[----:B------:R-:W-:Y:S01]  /*1550*/  FFMA.FTZ R24, R7, R21, RZ ;  /* 0x0000001507187223 */ /* 0x000fe200000100ff */
        /* <DEDUP_REMOVED lines=24> */
.L_x_1079:
[----:B------:R-:W-:Y:S01]  /*16e0*/  FADD.FTZ R30, RZ, R21 ;  /* 0x00000015ff1e7221 */ /* 0x000fe20000010000 */
[----:B------:R-:W-:Y:S01]  /*16f0*/  FFMA.FTZ R7, R18, R27, R7 ;  /* 0x0000001b12077223 */ /* 0x000fe20000010007 */
[----:B------:R-:W-:Y:S01]  /*1700*/  FMUL.FTZ R28, R19, R14 ;  /* 0x0000000e131c7220 */ /* 0x000fe20000410000 */
[C---:B------:R-:W-:Y:S01]  /*1710*/  FFMA.FTZ R24, R25.reuse, R19, R24 ;  /* 0x0000001319187223 */ /* 0x040fe20000010018 */
[----:B------:R-:W-:Y:S01]  /*1720*/  FADD.FTZ R19, R30, R19 ;  /* 0x000000131e137221 */ /* 0x000fe20000010000 */
[--C-:B------:R-:W-:Y:S02]  /*1730*/  HADD2.F32 R21, -RZ, R38.reuse.H0_H0 ;  /* 0x20000026ff157230 */ /* 0x100fe40000004100 */
[----:B------:R-:W-:Y:S01]  /*1740*/  FFMA.FTZ R30, R25, R28, R7 ;  /* 0x0000001c191e7223 */ /* 0x000fe20000010007 */
[----:B------:R-:W-:Y:S01]  /*1750*/  FFMA.FTZ R25, R18, R13, RZ ;  /* 0x0000000d12197223 */ /* 0x000fe200000100ff */
[----:B------:R-:W-:Y:S02]  /*1760*/  HADD2.F32 R23, -RZ, R38.H1_H1 ;  /* 0x30000026ff177230 */ /* 0x000fe40000004100 */
[----:B------:R-:W-:Y:S01]  /*1770*/  FADD.FTZ R27, R27, R26 ;  /* 0x0000001a1b1b7221 */ /* 0x000fe20000010000 */
[----:B------:R-:W-:Y:S01]  /*1780*/  FADD.FTZ R13, RZ, R13 ;  /* 0x0000000dff0d7221 */ /* 0x000fe20000010000 */
[----:B------:R-:W-:Y:S01]  /*1790*/  FFMA.FTZ R18, R20, R22, R25 ;  /* 0x0000001614127223 */ /* 0x000fe20000010019 */
[----:B------:R-:W-:Y:S01]  /*17a0*/  FMUL.FTZ R7, R22, R15 ;  /* 0x0000000f16077220 */ /* 0x000fe20000410000 */
[C---:B------:R-:W-:Y:S01]  /*17b0*/  FADD.FTZ R21, -R12.reuse, R21 ;  /* 0x000000150c157221 */ /* 0x040fe20000010100 */
[----:B------:R-:W-:Y:S01]  /*17c0*/  FADD.FTZ R25, -R12, R23 ;  /* 0x000000170c197221 */ /* 0x000fe20000010100 */
[----:B------:R-:W-:Y:S01]  /*17d0*/  FADD.FTZ R22, R13, R22 ;  /* 0x000000160d167221 */ /* 0x000fe20000010000 */
[----:B------:R-:W-:Y:S01]  /*17e0*/  FADD.FTZ R26, R27, R28 ;  /* 0x0000001c1b1a7221 */ /* 0x000fe20000010000 */
[----:B------:R-:W-:Y:S01]  /*17f0*/  FFMA.FTZ R20, R20, R7, R30 ;  /* 0x0000000714147223 */ /* 0x000fe2000001001e */
[----:B------:R-:W-:-:S02]  /*1800*/  HADD2.F32 R23, -RZ, R48.H0_H0 ;  /* 0x20000030ff177230 */ /* 0x000fc40000004100 */
[-C--:B------:R-:W-:Y:S01]  /*1810*/  FMUL.FTZ R21, R21, R6.reuse ;  /* 0x0000000615157220 */ /* 0x080fe20000410000 */
        /* <DEDUP_REMOVED lines=21> */
.L_x_1080:
[----:B------:R-:W-:Y:S01]  /*1970*/  FMUL.FTZ R27, R23, R14 ;  /* 0x0000000e171b7220 */ /* 0x000fe20000410000 */
[----:B------:R-:W-:Y:S01]  /*1980*/  FADD.FTZ R26, R7, R26 ;  /* 0x0000001a071a7221 */ /* 0x000fe20000010000 */
[----:B------:R-:W-:Y:S01]  /*1990*/  FFMA.FTZ R24, R21, R23, R24 ;  /* 0x0000001715187223 */ /* 0x000fe20000010018 */
[----:B------:R-:W-:Y:S01]  /*19a0*/  FADD.FTZ R7, R22, R13 ;  /* 0x0000000d16077221 */ /* 0x000fe20000010000 */
[----:B------:R-:W-:Y:S01]  /*19b0*/  FFMA.FTZ R18, R28, R13, R18 ;  /* 0x0000000d1c127223 */ /* 0x000fe20000010012 */
[----:B------:R-:W-:Y:S01]  /*19c0*/  FADD.FTZ R25, R19, R23 ;  /* 0x0000001713197221 */ /* 0x000fe20000010000 */
[----:B------:R-:W-:Y:S01]  /*19d0*/  FFMA.FTZ R21, R21, R27, R20 ;  /* 0x0000001b15157223 */ /* 0x000fe20000010014 */
[----:B------:R-:W-:Y:S01]  /*19e0*/  FMUL.FTZ R13, R13, R15 ;  /* 0x0000000f0d0d7220 */ /* 0x000fe20000410000 */
[----:B------:R-:W-:Y:S01]  /*19f0*/  FADD.FTZ R20, R26, R27 ;  /* 0x0000001b1a147221 */ /* 0x000fe20000010000 */
[--C-:B------:R-:W-:Y:S02]  /*1a00*/  HADD2.F32 R19, -RZ, R39.reuse.H0_H0 ;  /* 0x20000027ff137230 */ /* 0x100fe40000004100 */
[----:B------:R-:W-:-:S02]  /*1a10*/  HADD2.F32 R23, -RZ, R39.H1_H1 ;  /* 0x30000027ff177230 */ /* 0x000fc40000004100 */
[----:B------:R-:W-:Y:S01]  /*1a20*/  FFMA.FTZ R28, R28, R13, R21 ;  /* 0x0000000d1c1c7223 */ /* 0x000fe20000010015 */
[----:B------:R-:W-:Y:S01]  /*1a30*/  FADD.FTZ R21, R13, R20 ;  /* 0x000000140d157221 */ /* 0x000fe20000010000 */
[C---:B------:R-:W-:Y:S01]  /*1a40*/  FADD.FTZ R29, -R12.reuse, R19 ;  /* 0x000000130c1d7221 */ /* 0x040fe20000010100 */
[--C-:B------:R-:W-:Y:S02]  /*1a50*/  HADD2.F32 R27, -RZ, R47.reuse.H0_H0 ;  /* 0x2000002fff1b7230 */ /* 0x100fe40000004100 */
[----:B------:R-:W-:Y:S01]  /*1a60*/  FADD.FTZ R13, -R12, R23 ;  /* 0x000000170c0d7221 */ /* 0x000fe20000010100 */
[----:B------:R-:W-:Y:S02]  /*1a70*/  HADD2.F32 R19, -RZ, R47.H1_H1 ;  /* 0x3000002fff137230 */ /* 0x000fe40000004100 */
[-C--:B------:R-:W-:Y:S01]  /*1a80*/  FMUL.FTZ R29, R29, R6.reuse ;  /* 0x000000061d1d7220 */ /* 0x080fe20000410000 */
[----:B------:R-:W-:Y:S02]  /*1a90*/  HADD2.F32 R23, -RZ, R42.H0_H0 ;  /* 0x2000002aff177230 */ /* 0x000fe40000004100 */
        /* <DEDUP_REMOVED lines=20> */
.L_x_1081:
[----:B------:R-:W-:Y:S01]  /*1be0*/  FMUL.FTZ R31, R27, R14 ;  /* 0x0000000e1b1f7220 */ /* 0x000fe20000410000 */
[----:B------:R-:W-:Y:S01]  /*1bf0*/  FADD.FTZ R13, R25, R27 ;  /* 0x0000001b190d7221 */ /* 0x000fe20000010000 */
[C---:B------:R-:W-:Y:S01]  /*1c00*/  FFMA.FTZ R26, R29.reuse, R27, R24 ;  /* 0x0000001b1d1a7223 */ /* 0x040fe20000010018 */
[----:B------:R-:W-:Y:S02]  /*1c10*/  HADD2.F32 R27, -RZ, R42.H1_H1 ;  /* 0x3000002aff1b7230 */ /* 0x000fe40000004100 */
[C---:B------:R-:W-:Y:S01]  /*1c20*/  FADD.FTZ R23, -R12.reuse, R23 ;  /* 0x000000170c177221 */ /* 0x040fe20000010100 */
[----:B------:R-:W-:Y:S01]  /*1c30*/  FFMA.FTZ R29, R29, R31, R28 ;  /* 0x0000001f1d1d7223 */ /* 0x000fe2000001001c */
[----:B------:R-:W-:Y:S01]  /*1c40*/  FADD.FTZ R25, R21, R31 ;  /* 0x0000001f15197221 */ /* 0x000fe20000010000 */
[--C-:B------:R-:W-:Y:S02]  /*1c50*/  HADD2.F32 R21, -RZ, R46.reuse.H0_H0 ;  /* 0x2000002eff157230 */ /* 0x100fe40000004100 */
[----:B------:R-:W-:Y:S01]  /*1c60*/  FADD.FTZ R27, -R12, R27 ;  /* 0x0000001b0c1b7221 */ /* 0x000fe20000010100 */
[----:B------:R-:W-:-:S02]  /*1c70*/  HADD2.F32 R22, -RZ, R46.H1_H1 ;  /* 0x3000002eff167230 */ /* 0x000fc40000004100 */
[-C--:B------:R-:W-:Y:S01]  /*1c80*/  FMUL.FTZ R23, R23, R6.reuse ;  /* 0x0000000617177220 */ /* 0x080fe20000410000 */
        /* <DEDUP_REMOVED lines=15> */
[----:B-1----:R-:W-:Y:S01]  /*1d80*/  FMUL.FTZ R31, R22, R35 ;  /* 0x00000023161f7220 */ /* 0x002fe20000410000 */
[----:B------:R-:W-:Y:S01]  /*1d90*/  FADD.FTZ R35, -R35, 1 ;  /* 0x3f80000023237421 */ /* 0x000fe20000010100 */
[----:B------:R-:W-:-:S03]  /*1da0*/  FFMA.FTZ R22, R27, R69, 1 ;  /* 0x3f8000001b167423 */ /* 0x000fc60000010045 */
[----:B------:R-:W-:Y:S01]  /*1db0*/  FFMA.FTZ R30, R30, R35, 1 ;  /* 0x3f8000001e1e7423 */ /* 0x000fe20000010023 */
[----:B------:R-:W-:-:S03]  /*1dc0*/  FMUL.FTZ R21, R21, R22 ;  /* 0x0000001615157220 */ /* 0x000fc60000410000 */
[----:B------:R-:W-:-:S07]  /*1dd0*/  FMUL.FTZ R22, R31, R30 ;  /* 0x0000001e1f167220 */ /* 0x000fce0000410000 */
.L_x_1082:
[----:B------:R-:W-:Y:S01]  /*1de0*/  FFMA.FTZ R32, R20, R28, R29 ;  /* 0x0000001c14207223 */ /* 0x000fe2000001001d */
[----:B------:R-:W-:Y:S01]  /*1df0*/  FMUL.FTZ R30, R21, R14 ;  /* 0x0000000e151e7220 */ /* 0x000fe20000410000 */
[----:B------:R-:W-:Y:S01]  /*1e00*/  FADD.FTZ R29, R28, R25 ;  /* 0x000000191c1d7221 */ /* 0x000fe20000010000 */
[----:B------:R-:W-:Y:S01]  /*1e10*/  FFMA.FTZ R25, R20, R19, R18 ;  /* 0x0000001314197223 */ /* 0x000fe20000010012 */
[----:B------:R-:W-:Y:S01]  /*1e20*/  FADD.FTZ R27, R7, R19 ;  /* 0x00000013071b7221 */ /* 0x000fe20000010000 */
[----:B------:R-:W-:Y:S01]  /*1e30*/  FMUL.FTZ R18, R22, R15 ;  /* 0x0000000f16127220 */ /* 0x000fe20000410000 */
[----:B------:R-:W-:Y:S01]  /*1e40*/  FADD.FTZ R19, R29, R30 ;  /* 0x0000001e1d137221 */ /* 0x000fe20000010000 */
[--C-:B------:R-:W-:Y:S02]  /*1e50*/  HADD2.F32 R29, -RZ, R37.reuse.H0_H0 ;  /* 0x20000025ff1d7230 */ /* 0x100fe40000004100 */
[----:B------:R-:W-:Y:S01]  /*1e60*/  FFMA.FTZ R7, R23, R30, R32 ;  /* 0x0000001e17077223 */ /* 0x000fe20000010020 */
[----:B------:R-:W-:-:S02]  /*1e70*/  HADD2.F32 R31, -RZ, R37.H1_H1 ;  /* 0x30000025ff1f7230 */ /* 0x000fc40000004100 */
[----:B------:R-:W-:Y:S01]  /*1e80*/  FFMA.FTZ R28, R23, R21, R26 ;  /* 0x00000015171c7223 */ /* 0x000fe2000001001a */
[----:B------:R-:W-:Y:S01]  /*1e90*/  FADD.FTZ R23, R18, R19 ;  /* 0x0000001312177221 */ /* 0x000fe20000010000 */
[----:B------:R-:W-:Y:S01]  /*1ea0*/  FADD.FTZ R19, -R12, R29 ;  /* 0x0000001d0c137221 */ /* 0x000fe20000010100 */
[----:B------:R-:W-:Y:S01]  /*1eb0*/  FFMA.FTZ R30, R24, R18, R7 ;  /* 0x00000012181e7223 */ /* 0x000fe20000010007 */
[----:B------:R-:W-:Y:S01]  /*1ec0*/  FADD.FTZ R31, -R12, R31 ;  /* 0x0000001f0c1f7221 */ /* 0x000fe20000010100 */
        /* <DEDUP_REMOVED lines=23> */
.L_x_1083:
[----:B------:R-:W-:Y:S01]  /*2040*/  FMUL.FTZ R32, R7, R14 ;  /* 0x0000000e07207220 */ /* 0x000fe20000410000 */
[----:B------:R-:W-:Y:S01]  /*2050*/  FADD.FTZ R26, R13, R21 ;  /* 0x000000150d1a7221 */ /* 0x000fe20000010000 */
[----:B------:R-:W-:Y:S01]  /*2060*/  FFMA.FTZ R13, R24, R22, R25 ;  /* 0x00000016180d7223 */ /* 0x000fe20000010019 */
[--C-:B------:R-:W-:Y:S02]  /*2070*/  HADD2.F32 R29, -RZ, R5.reuse.H0_H0 ;  /* 0x20000005ff1d7230 */ /* 0x100fe40000004100 */
[----:B------:R-:W-:Y:S01]  /*2080*/  FFMA.FTZ R25, R19, R32, R30 ;  /* 0x0000002013197223 */ /* 0x000fe2000001001e */
[----:B------:R-:W-:Y:S01]  /*2090*/  FADD.FTZ R32, R23, R32 ;  /* 0x0000002017207221 */ /* 0x000fe20000010000 */
[----:B------:R-:W-:Y:S01]  /*20a0*/  FMUL.FTZ R23, R18, R15 ;  /* 0x0000000f12177220 */ /* 0x000fe20000410000 */
[----:B------:R-:W-:Y:S02]  /*20b0*/  HADD2.F32 R31, -RZ, R5.H1_H1 ;  /* 0x30000005ff1f7230 */ /* 0x000fe40000004100 */
[----:B------:R-:W-:Y:S01]  /*20c0*/  FADD.FTZ R21, R27, R22 ;  /* 0x000000161b157221 */ /* 0x000fe20000010000 */
[----:B------:R-:W-:-:S02]  /*20d0*/  HADD2.F32 R22, -RZ, R44.H1_H1 ;  /* 0x3000002cff167230 */ /* 0x000fc40000004100 */
[----:B------:R-:W-:Y:S01]  /*20e0*/  FFMA.FTZ R30, R20, R23, R25 ;  /* 0x00000017141e7223 */ /* 0x000fe20000010019 */
[----:B------:R-:W-:Y:S01]  /*20f0*/  FADD.FTZ R27, R23, R32 ;  /* 0x00000020171b7221 */ /* 0x000fe20000010000 */
[C---:B------:R-:W-:Y:S01]  /*2100*/  FADD.FTZ R23, -R12.reuse, R29 ;  /* 0x0000001d0c177221 */ /* 0x040fe20000010100 */
[----:B------:R-:W-:Y:S01]  /*2110*/  FADD.FTZ R31, -R12, R31 ;  /* 0x0000001f0c1f7221 */ /* 0x000fe20000010100 */
[----:B------:R-:W-:Y:S02]  /*2120*/  HADD2.F32 R25, -RZ, R44.H0_H0 ;  /* 0x2000002cff197230 */ /* 0x000fe40000004100 */
        /* <DEDUP_REMOVED lines=21> */
.L_x_1084:
[----:B------:R-:W-:Y:S01]  /*2280*/  FMUL.FTZ R32, R25, R14 ;  /* 0x0000000e19207220 */ /* 0x000fe20000410000 */
[----:B------:R-:W-:-:S03]  /*2290*/  HADD2.F32 R31, -RZ, R36.H1_H1 ;  /* 0x30000024ff1f7230 */ /* 0x000fc60000004100 */
[----:B------:R-:W-:Y:S01]  /*22a0*/  FFMA.FTZ R29, R23, R32, R30 ;  /* 0x00000020171d7223 */ /* 0x000fe2000001001e */
[----:B------:R-:W-:Y:S01]  /*22b0*/  FADD.FTZ R30, R27, R32 ;  /* 0x000000201b1e7221 */ /* 0x000fe20000010000 */
[----:B------:R-:W-:Y:S01]  /*22c0*/  FMUL.FTZ R27, R22, R15 ;  /* 0x0000000f161b7220 */ /* 0x000fe20000410000 */
[----:B------:R-:W-:Y:S01]  /*22d0*/  FFMA.FTZ R32, R19, R7, R28 ;  /* 0x0000000713207223 */ /* 0x000fe2000001001c */
[----:B------:R-:W-:Y:S01]  /*22e0*/  FADD.FTZ R33, -R12, R31 ;  /* 0x0000001f0c217221 */ /* 0x000fe20000010100 */
[----:B------:R-:W-:Y:S02]  /*22f0*/  HADD2.F32 R28, -RZ, R43.H1_H1 ;  /* 0x3000002bff1c7230 */ /* 0x000fe40000004100 */
[----:B------:R-:W-:Y:S01]  /*2300*/  FFMA.FTZ R19, R24, R27, R29 ;  /* 0x0000001b18137223 */ /* 0x000fe2000001001d */
[----:B------:R-:W-:Y:S02]  /*2310*/  HADD2.F32 R29, -RZ, R36.H0_H0 ;  /* 0x20000024ff1d7230 */ /* 0x000fe40000004100 */
[----:B------:R-:W-:Y:S01]  /*2320*/  FADD.FTZ R27, R27, R30 ;  /* 0x0000001e1b1b7221 */ /* 0x000fe20000010000 */
[----:B------:R-:W-:-:S02]  /*2330*/  FMUL.FTZ R30, R33, R6 ;  /* 0x00000006211e7220 */ /* 0x000fc40000410000 */
[----:B------:R-:W-:-:S04]  /*2340*/  FADD.FTZ R29, -R12, R29 ;  /* 0x0000001d0c1d7221 */ /* 0x000fc80000010100 */
[----:B------:R-:W-:Y:S01]  /*2350*/  FMUL.FTZ R31, R29, R6 ;  /* 0x000000061d1f7220 */ /* 0x000fe20000410000 */
[----:B------:R-:W-:Y:S01]  /*2360*/  HADD2.F32 R29, -RZ, R43.H0_H0 ;  /* 0x2000002bff1d7230 */ /* 0x000fe20000004100 */
        /* <DEDUP_REMOVED lines=19> */
.L_x_1085:
[----:B------:R-:W-:Y:S01]  /*24a0*/  FMUL.FTZ R34, R29, R14 ;  /* 0x0000000e1d227220 */ /* 0x000fe20000410000 */
[----:B------:R-:W-:Y:S01]  /*24b0*/  FMUL.FTZ R33, R28, R15 ;  /* 0x0000000f1c217220 */ /* 0x000fe20000410000 */
[----:B------:R-:W-:Y:S01]  /*24c0*/  ISETP.GT.AND P0, PT, R67, 0x1e, PT ;  /* 0x0000001e4300780c */ /* 0x000fe20003f04270 */
[----:B------:R-:W0:Y:S01]  /*24d0*/  S2UR UR11, SR_CgaCtaId ;  /* 0x00000000000b79c3 */ /* 0x000e220000008800 */
[----:B------:R-:W-:Y:S01]  /*24e0*/  FFMA.FTZ R19, R31, R34, R19 ;  /* 0x000000221f137223 */ /* 0x000fe20000010013 */
[----:B------:R-:W-:Y:S01]  /*24f0*/  FADD.FTZ R34, R27, R34 ;  /* 0x000000221b227221 */ /* 0x000fe20000010000 */
[----:B------:R-:W-:Y:S01]  /*2500*/  UMOV UR6, 0x400 ;  /* 0x0000040000067882 */ /* 0x000fe20000000000 */
[----:B------:R-:W-:Y:S01]  /*2510*/  FADD.FTZ R26, R26, R7 ;  /* 0x000000071a1a7221 */ /* 0x000fe20000010000 */
[----:B------:R-:W-:Y:S01]  /*2520*/  FFMA.FTZ R27, R30, R33, R19 ;  /* 0x000000211e1b7223 */ /* 0x000fe20000010013 */
[----:B------:R-:W-:Y:S01]  /*2530*/  FADD.FTZ R19, R33, R34 ;  /* 0x0000002221137221 */ /* 0x000fe20000010000 */
[----:B------:R-:W-:Y:S01]  /*2540*/  UIADD3 UR5, UR6, 0x90, URZ ;  /* 0x0000009006057890 */ /* 0x000fe2000fffe03f */
[----:B------:R-:W-:Y:S01]  /*2550*/  FFMA.FTZ R13, R20, R18, R13 ;  /* 0x00000012140d7223 */ /* 0x000fe2000001000d */
[----:B------:R-:W-:Y:S01]  /*2560*/  FADD.FTZ R21, R21, R18 ;  /* 0x0000001215157221 */ /* 0x000fe20000010000 */
[----:B------:R-:W1:Y:S01]  /*2570*/  SHFL.DOWN PT, R34, R27, 0x1, 0x1f ;  /* 0x08201f001b227f89 */ /* 0x000e6200000e0000 */
[----:B------:R-:W-:Y:S01]  /*2580*/  FFMA.FTZ R32, R23, R25, R32 ;  /* 0x0000001917207223 */ /* 0x000fe20000010020 */
[----:B------:R-:W-:Y:S01]  /*2590*/  FADD.FTZ R26, R26, R25 ;  /* 0x000000191a1a7221 */ /* 0x000fe20000010000 */
[----:B------:R-:W-:Y:S01]  /*25a0*/  FFMA.FTZ R13, R24, R22, R13 ;  /* 0x00000016180d7223 */ /* 0x000fe2000001000d */
[----:B------:R-:W2:Y:S01]  /*25b0*/  SHFL.DOWN PT, R33, R19, 0x1, 0x1f ;  /* 0x08201f0013217f89 */ /* 0x000ea200000e0000 */
[----:B------:R-:W-:Y:S01]  /*25c0*/  FADD.FTZ R23, R21, R22 ;  /* 0x0000001615177221 */ /* 0x000fe20000010000 */
[----:B------:R-:W-:Y:S01]  /*25d0*/  FFMA.FTZ R20, R31, R29, R32 ;  /* 0x0000001d1f147223 */ /* 0x000fe20000010020 */
[----:B------:R-:W-:Y:S01]  /*25e0*/  FFMA.FTZ R21, R30, R28, R13 ;  /* 0x0000001c1e157223 */ /* 0x000fe2000001000d */
[----:B------:R-:W-:Y:S01]  /*25f0*/  FADD.FTZ R22, R26, R29 ;  /* 0x0000001d1a167221 */ /* 0x000fe20000010000 */
[----:B------:R-:W-:Y:S01]  /*2600*/  FADD.FTZ R23, R23, R28 ;  /* 0x0000001c17177221 */ /* 0x000fe20000010000 */
[----:B------:R-:W-:Y:S01]  /*2610*/  BSSY B0, `(.L_x_1086) ;  /* 0x0000042000007945 */ /* 0x000fe20003800000 */
[----:B0-----:R-:W-:-:S06]  /*2620*/  ULEA UR5, UR11, UR5, 0x18 ;  /* 0x000000050b057291 */ /* 0x001fcc000f8ec03f */
[----:B------:R-:W-:Y:S01]  /*2630*/  LEA R7, R0, UR5, 0x4 ;  /* 0x0000000500077c11 */ /* 0x000fe2000f8e20ff */
[----:B-1----:R-:W-:-:S04]  /*2640*/  @!P0 FADD.FTZ R27, R27, R34 ;  /* 0x000000221b1b8221 */ /* 0x002fc80000010000 */
        /* <DEDUP_REMOVED lines=23> */
[----:B------:R-:W-:-:S10]  /*27c0*/  MOV R18, R27 ;  /* 0x0000001b00127202 */ /* 0x000fd40000000f00 */
[----:B------:R0:W-:Y:S01]  /*27d0*/  @!P0 STS.64 [R57+0x10], R18 ;  /* 0x0000101239008388 */ /* 0x0001e20000000a00 */
[----:B------:R-:W-:Y:S01]  /*27e0*/  BAR.SYNC.DEFER_BLOCKING 0x0 ;  /* 0x0000000000007b1d */ /* 0x000fe20000010000 */
[----:B------:R-:W-:-:S13]  /*27f0*/  ISETP.NE.AND P0, PT, R0, RZ, PT ;  /* 0x000000ff0000720c */ /* 0x000fda0003f05270 */
[----:B0-----:R-:W-:Y:S05]  /*2800*/  @P0 BRA `(.L_x_1087) ;  /* 0x0000000000880947 */ /* 0x001fea0003800000 */
[----:B------:R-:W-:-:S09]  /*2810*/  ULEA UR5, UR11, UR6, 0x18 ;  /* 0x000000060b057291 */ /* 0x000fd2000f8ec03f */
[----:B------:R-:W0:Y:S04]  /*2820*/  LDS.64 R32, [UR5+0x18] ;  /* 0x00001805ff207984 */ /* 0x000e280008000a00 */
[----:B------:R-:W1:Y:S04]  /*2830*/  LDS.128 R28, [UR5+0x20] ;  /* 0x00002005ff1c7984 */ /* 0x000e680008000c00 */
[----:B------:R-:W2:Y:S01]  /*2840*/  LDS.128 R24, [UR5+0x30] ;  /* 0x00003005ff187984 */ /* 0x000ea20008000c00 */
        /* <DEDUP_REMOVED lines=11> */
[----:B------:R-:W-:Y:S02]  /*2900*/  FADD.FTZ R18, R18, R27 ;  /* 0x0000001b12127221 */ /* 0x000fe40000010000 */
[----:B------:R-:W2:Y:S01]  /*2910*/  LDS.128 R24, [UR5+0x60] ;  /* 0x00006005ff187984 */ /* 0x000ea20008000c00 */
        /* <DEDUP_REMOVED lines=8> */
[----:B------:R-:W-:-:S03]  /*29a0*/  FADD.FTZ R18, R18, R31 ;  /* 0x0000001f12127221 */ /* 0x000fc60000010000 */
[----:B--2---:R-:W-:Y:S01]  /*29b0*/  FADD.FTZ R13, R13, R24 ;  /* 0x000000180d0d7221 */ /* 0x004fe20000010000 */
[----:B------:R-:W-:-:S03]  /*29c0*/  FADD.FTZ R18, R18, R25 ;  /* 0x0000001912127221 */ /* 0x000fc60000010000 */
[----:B------:R-:W-:Y:S01]  /*29d0*/  FADD.FTZ R13, R13, R26 ;  /* 0x0000001a0d0d7221 */ /* 0x000fe20000010000 */
[----:B------:R-:W-:-:S03]  /*29e0*/  FADD.FTZ R18, R18, R27 ;  /* 0x0000001b12127221 */ /* 0x000fc60000010000 */
[----:B0-----:R-:W-:Y:S01]  /*29f0*/  FADD.FTZ R13, R13, R32 ;  /* 0x000000200d0d7221 */ /* 0x001fe20000010000 */
[----:B------:R-:W-:-:S03]  /*2a00*/  FADD.FTZ R24, R18, R33 ;  /* 0x0000002112187221 */ /* 0x000fc60000010000 */
[----:B------:R-:W-:Y:S01]  /*2a10*/  FADD.FTZ R18, R13, R34 ;  /* 0x000000220d127221 */ /* 0x000fe20000010000 */
[----:B------:R-:W-:-:S07]  /*2a20*/  FADD.FTZ R19, R24, R35 ;  /* 0x0000002318137221 */ /* 0x000fce0000010000 */
.L_x_1087:
[----:B------:R-:W-:Y:S05]  /*2a30*/  BSYNC B0 ;  /* 0x0000000000007941 */ /* 0x000fea0003800000 */
.L_x_1086:
        /* <DEDUP_REMOVED lines=17> */
[----:B--2---:R-:W-:Y:S01]  /*2b50*/  FADD.FTZ R13, R13, R32 ;  /* 0x000000200d0d7221 */ /* 0x004fe20000010000 */
[----:B------:R-:W-:Y:S01]  /*2b60*/  FADD.FTZ R28, R22, R31 ;  /* 0x0000001f161c7221 */ /* 0x000fe20000010000 */
[----:B------:R-:W-:Y:S01]  /*2b70*/  FADD.FTZ R32, R20, R33 ;  /* 0x0000002114207221 */ /* 0x000fe20000010000 */
[----:B------:R-:W-:-:S02]  /*2b80*/  FADD.FTZ R33, R21, R34 ;  /* 0x0000002215217221 */ /* 0x000fc40000010000 */
[----:B------:R-:W1:Y:S01]  /*2b90*/  LDS.128 R20, [R7+0x8c0] ;  /* 0x0008c00007147984 */ /* 0x000e620000000c00 */
[----:B------:R-:W-:-:S03]  /*2ba0*/  FADD.FTZ R34, R28, R35 ;  /* 0x000000231c227221 */ /* 0x000fc60000010000 */
[----:B------:R-:W2:Y:S01]  /*2bb0*/  LDS.128 R28, [R7+0xa80] ;  /* 0x000a8000071c7984 */ /* 0x000ea20000000c00 */
        /* <DEDUP_REMOVED lines=13> */
[----:B------:R-:W-:-:S02]  /*2c90*/  FADD.FTZ R34, R34, R31 ;  /* 0x0000001f22227221 */ /* 0x000fc40000010000 */
        /* <DEDUP_REMOVED lines=14> */
[----:B------:R-:W-:Y:S02]  /*2d80*/  FADD.FTZ R34, R34, R31 ;  /* 0x0000001f22227221 */ /* 0x000fe40000010000 */
[----:B------:R-:W2:Y:S01]  /*2d90*/  LDS.128 R28, [R7+0x1500] ;  /* 0x00150000071c7984 */ /* 0x000ea20000000c00 */
        /* <DEDUP_REMOVED lines=26> */
[----:B------:R-:W-:-:S07]  /*2f40*/  FADD.FTZ R23, R30, R35 ;  /* 0x000000231e177221 */ /* 0x000fce0000010000 */
.L_x_1089:
[----:B------:R-:W-:Y:S05]  /*2f50*/  BSYNC B0 ;  /* 0x0000000000007941 */ /* 0x000fea0003800000 */
.L_x_1088:
[----:B------:R-:W0:Y:S01]  /*2f60*/  LDC.64 R24, c[0x0][0x268] ;  /* 0x00009a00ff187b82 */ /* 0x000e220000000a00 */
[----:B------:R-:W-:Y:S01]  /*2f70*/  IMAD R51, R51, 0x1c, R0 ;  /* 0x0000001c33337824 */ /* 0x000fe200078e0200 */
[----:B------:R-:W-:Y:S06]  /*2f80*/  BSSY B0, `(.L_x_1090) ;  /* 0x000000f000007945 */ /* 0x000fec0003800000 */
[----:B------:R-:W1:Y:S01]  /*2f90*/  LDC R7, c[0x0][0xc] ;  /* 0x00000300ff077b82 */ /* 0x000e620000000800 */
[----:B0-----:R-:W-:Y:S01]  /*2fa0*/  IMAD.WIDE R24, R51, 0x4, R24 ;  /* 0x0000000433187825 */ /* 0x001fe200078e0218 */
        /* <DEDUP_REMOVED lines=12> */
.L_x_1091:
[----:B------:R-:W-:Y:S05]  /*3070*/  BSYNC B0 ;  /* 0x0000000000007941 */ /* 0x000fea0003800000 */
.L_x_1090:
[----:B-1----:R-:W-:-:S13]  /*3080*/  ISETP.GE.U32.AND P6, PT, R7, 0x2, PT ;  /* 0x000000020700780c */ /* 0x002fda0003fc6070 */
[----:B------:R-:W-:Y:S05]  /*3090*/  @!P6 BRA `(.L_x_1092) ;  /* 0x0000001000b4e947 */ /* 0x000fea0003800000 */
[----:B------:R-:W0:Y:S01]  /*30a0*/  LDC R13, c[0x0][0x10] ;  /* 0x00000400ff0d7b82 */ /* 0x000e220000000800 */
[----:B--2---:R-:W1:Y:S01]  /*30b0*/  S2R R20, SR_CTAID.Y ;  /* 0x0000000000147919 */ /* 0x004e620000002600 */
[----:B------:R-:W-:-:S06]  /*30c0*/  LOP3.LUT R26, R52, 0x1, RZ, 0xc0, !PT ;  /* 0x00000001341a7812 */ /* 0x000fcc00078ec0ff */
[----:B------:R-:W2:Y:S08]  /*30d0*/  LDC.64 R22, c[0x0][0x258] ;  /* 0x00009600ff167b82 */ /* 0x000eb00000000a00 */
[----:B------:R-:W3:Y:S01]  /*30e0*/  LDC.64 R24, c[0x0][0x260] ;  /* 0x00009800ff187b82 */ /* 0x000ee20000000a00 */
[----:B0-----:R-:W-:-:S04]  /*30f0*/  IMAD R26, R26, R13, RZ ;  /* 0x0000000d1a1a7224 */ /* 0x001fc800078e02ff */
        /* <DEDUP_REMOVED lines=8> */
[----:B------:R-:W-:Y:S01]  /*3180*/  HFMA2.MMA R21, -RZ, RZ, 0, 5.9604644775390625e-08 ;  /* 0x00000001ff157435 */ /* 0x000fe200000001ff */
[----:B------:R-:W-:Y:S01]  /*3190*/  UPOPC UR6, UR5 ;  /* 0x00000005000672bf */ /* 0x000fe20008000000 */
[----:B------:R-:W-:Y:S01]  /*31a0*/  P2R R28, PR, RZ, 0x1 ;  /* 0x00000001ff1c7803 */ /* 0x000fe20000000000 */
[----:B------:R-:W-:Y:S01]  /*31b0*/  UFLO.U32 UR5, UR5 ;  /* 0x00000005000572bd */ /* 0x000fe200080e0000 */
[----:B------:R-:W-:Y:S01]  /*31c0*/  LOP3.LUT P6, RZ, R52, 0x2, RZ, 0xc0, !PT ;  /* 0x0000000234ff7812 */ /* 0x000fe200078cc0ff */
[----:B------:R-:W-:-:S04]  /*31d0*/  IMAD R27, R13, UR7, R20 ;  /* 0x000000070d1b7c24 */ /* 0x000fc8000f8e0214 */
[----:B------:R-:W-:Y:S01]  /*31e0*/  IMAD.WIDE.U32 R26, R27, 0x8, R24 ;  /* 0x000000081b1a7825 */ /* 0x000fe200078e0018 */
[----:B------:R-:W-:-:S04]  /*31f0*/  SEL R21, R21, 0xffffffff, !P6 ;  /* 0xffffffff15157807 */ /* 0x000fc80007000000 */
[----:B------:R1:W-:Y:S01]  /*3200*/  STG.E.64 desc[UR8][R26.64], R18 ;  /* 0x000000121a007986 */ /* 0x0003e2000c101b08 */
[----:B------:R-:W-:Y:S01]  /*3210*/  IMAD R21, R21, UR6, RZ ;  /* 0x0000000615157c24 */ /* 0x000fe2000f8e02ff */
[----:B0-----:R-:W-:-:S13]  /*3220*/  ISETP.EQ.U32.AND P0, PT, R67, UR5, PT ;  /* 0x0000000543007c0c */ /* 0x001fda000bf02070 */
[----:B------:R-:W-:Y:S06]  /*3230*/  @P0 MEMBAR.ALL.GPU ;  /* 0x0000000000000992 */ /* 0x000fec000000a000 */
[----:B------:R-:W-:-:S00]  /*3240*/  @P0 ERRBAR ;  /* 0x00000000000009ab */ /* 0x000fc00000000000 */
[----:B------:R-:W-:Y:S06]  /*3250*/  @P0 CGAERRBAR ;  /* 0x00000000000005ab */ /* 0x000fec0000000000 */
[----:B------:R1:W-:Y:S01]  /*3260*/  @P0 REDG.E.ADD.S32.STRONG.GPU desc[UR8][R22.64], R21 ;  /* 0x000000151600098e */ /* 0x0003e2000c10e388 */
[----:B------:R-:W-:Y:S02]  /*3270*/  ISETP.NE.AND P0, PT, R28, RZ, PT ;  /* 0x000000ff1c00720c */ /* 0x000fe40003f05270 */
[----:B------:R-:W-:-:S04]  /*3280*/  SEL R28, R7, RZ, !P6 ;  /* 0x000000ff071c7207 */ /* 0x000fc80007000000 */
[----:B------:R-:W-:-:S13]  /*3290*/  ISETP.NE.AND P6, PT, R28, -0x1, PT ;  /* 0xffffffff1c00780c */ /* 0x000fda0003fc5270 */
[----:B-1----:R-:W-:Y:S05]  /*32a0*/  @!P6 BRA `(.L_x_1093) ;  /* 0x000000000014e947 */ /* 0x002fea0003800000 */
.L_x_1094:
[----:B------:R-:W2:Y:S04]  /*32b0*/  LDG.E.STRONG.GPU R21, desc[UR8][R22.64] ;  /* 0x0000000816157981 */ /* 0x000ea8000c1ef900 */
[----:B--2---:R-:W-:Y:S01]  /*32c0*/  CCTL.IVALL ;  /* 0x00000000ff00798f */ /* 0x004fe20002000000 */
[----:B------:R-:W-:Y:S05]  /*32d0*/  YIELD ;  /* 0x0000000000007946 */ /* 0x000fea0003800000 */
[----:B------:R-:W-:-:S13]  /*32e0*/  ISETP.NE.AND P6, PT, R21, R28, PT ;  /* 0x0000001c1500720c */ /* 0x000fda0003fc5270 */
[----:B------:R-:W-:Y:S05]  /*32f0*/  @P6 BRA `(.L_x_1094) ;  /* 0xfffffffc00ec6947 */ /* 0x000fea000383ffff */
.L_x_1093:
[----:B------:R-:W-:Y:S01]  /*3300*/  ISETP.NE.AND P6, PT, R7, RZ, PT ;  /* 0x000000ff0700720c */ /* 0x000fe20003fc5270 */
[----:B------:R-:W-:Y:S05]  /*3310*/  WARPSYNC.ALL ;  /* 0x0000000000007948 */ /* 0x000fea0003800000 */
[----:B------:R-:W-:Y:S07]  /*3320*/  BAR.SYNC.DEFER_BLOCKING 0x0 ;  /* 0x0000000000007b1d */ /* 0x000fee0000010000 */
[----:B------:R-:W-:Y:S05]  /*3330*/  @!P6 BRA `(.L_x_1092) ;  /* 0x00000010000ce947 */ /* 0x000fea0003800000 */
[----:B------:R-:W-:Y:S02]  /*3340*/  IADD3 R22, R7, -0x1, RZ ;  /* 0xffffffff07167810 */ /* 0x000fe40007ffe0ff */
[----:B------:R-:W-:Y:S02]  /*3350*/  MOV R21, RZ ;  /* 0x000000ff00157202 */ /* 0x000fe40000000f00 */
[----:B------:R-:W-:-:S13]  /*3360*/  ISETP.GE.U32.AND P6, PT, R22, 0x3, PT ;  /* 0x000000031600780c */ /* 0x000fda0003fc6070 */
[----:B------:R-:W-:Y:S05]  /*3370*/  @!P6 BRA `(.L_x_1095) ;  /* 0x0000000c008ce947 */ /* 0x000fea0003800000 */
[----:B------:R-:W-:Y:S01]  /*3380*/  LOP3.LUT R22, R7, 0x3, RZ, 0xc0, !PT ;  /* 0x0000000307167812 */ /* 0x000fe200078ec0ff */
[----:B------:R-:W-:-:S03]  /*3390*/  HFMA2.MMA R21, -RZ, RZ, 0, 0 ;  /* 0x00000000ff157435 */ /* 0x000fc600000001ff */
[----:B------:R-:W-:-:S04]  /*33a0*/  IADD3 R22, -R22, R7, RZ ;  /* 0x0000000716167210 */ /* 0x000fc80007ffe1ff */
        /* <DEDUP_REMOVED lines=12> */
.L_x_1098:
        /* <DEDUP_REMOVED lines=115> */
.L_x_1097:
[----:B------:R-:W-:-:S13]  /*3ba0*/  ISETP.GT.AND P6, PT, R22, 0x4, PT ;  /* 0x000000041600780c */ /* 0x000fda0003fc4270 */
[----:B------:R-:W-:Y:S05]  /*3bb0*/  @!P6 BRA `(.L_x_1099) ;  /* 0x0000000000f4e947 */ /* 0x000fea0003800000 */
        /* <DEDUP_REMOVED lines=61> */
.L_x_1099:
[----:B------:R-:W-:-:S04]  /*3f90*/  LOP3.LUT P6, RZ, R4, 0x1, RZ, 0xc0, !PT ;  /* 0x0000000104ff7812 */ /* 0x000fc800078cc0ff */
[----:B------:R-:W-:-:S13]  /*3fa0*/  ISETP.NE.OR P6, PT, R22, RZ, P6 ;  /* 0x000000ff1600720c */ /* 0x000fda00037c5670 */
[----:B------:R-:W-:Y:S05]  /*3fb0*/  @!P6 BRA `(.L_x_1095) ;  /* 0x00000000007ce947 */ /* 0x000fea0003800000 */
.L_x_1096:
        /* <DEDUP_REMOVED lines=31> */
.L_x_1095:
        /* <DEDUP_REMOVED lines=10> */
.L_x_1101:
[----:B------:R-:W-:Y:S05]  /*4250*/  BSYNC B0 ;  /* 0x0000000000007941 */ /* 0x000fea0003800000 */
.L_x_1100:
        /* <DEDUP_REMOVED lines=17> */
.L_x_1092:
[----:B------:R-:W0:Y:S01]  /*4370*/  S2UR UR6, SR_CgaCtaId ;  /* 0x00000000000679c3 */ /* 0x000e220000008800 */
[----:B------:R-:W-:Y:S01]  /*4380*/  UMOV UR5, 0x400 ;  /* 0x0000040000057882 */ /* 0x000fe20000000000 */
[----:B------:R-:W-:Y:S01]  /*4390*/  ISETP.NE.AND P6, PT, RZ, UR10, PT ;  /* 0x0000000aff007c0c */ /* 0x000fe2000bfc5270 */
[--C-:B--2---:R-:W-:Y:S02]  /*43a0*/  HADD2.F32 R21, -RZ, R40.reuse.H0_H0 ;  /* 0x20000028ff157230 */ /* 0x104fe40000004100 */
[----:B------:R-:W-:Y:S02]  /*43b0*/  HADD2.F32 R23, -RZ, R40.H1_H1 ;  /* 0x30000028ff177230 */ /* 0x000fe40000004100 */
[--C-:B------:R-:W-:Y:S01]  /*43c0*/  HADD2.F32 R27, -RZ, R50.reuse.H0_H0 ;  /* 0x20000032ff1b7230 */ /* 0x100fe20000004100 */
[----:B------:R-:W1:Y:S01]  /*43d0*/  LDC R25, c[0x0][0x2ac] ;  /* 0x0000ab00ff197b82 */ /* 0x000e620000000800 */
[----:B------:R-:W-:Y:S01]  /*43e0*/  FADD.FTZ R21, -R12, R21 ;  /* 0x000000150c157221 */ /* 0x000fe20000010100 */
[----:B------:R-:W-:-:S03]  /*43f0*/  HADD2.F32 R50, -RZ, R50.H1_H1 ;  /* 0x30000032ff327230 */ /* 0x000fc60000004100 */
[----:B------:R-:W-:Y:S01]  /*4400*/  FMUL.FTZ R29, R21, R6 ;  /* 0x00000006151d7220 */ /* 0x000fe20000410000 */
[----:B0-----:R-:W-:-:S09]  /*4410*/  ULEA UR5, UR6, UR5, 0x18 ;  /* 0x0000000506057291 */ /* 0x001fd2000f8ec03f */
[----:B------:R-:W-:Y:S01]  /*4420*/  @!P0 STS.64 [UR5+0x88], R18 ;  /* 0x00008812ff008988 */ /* 0x000fe20008000a05 */
[----:B------:R-:W-:Y:S06]  /*4430*/  BAR.SYNC.DEFER_BLOCKING 0x0 ;  /* 0x0000000000007b1d */ /* 0x000fec0000010000 */
[----:B------:R-:W0:Y:S01]  /*4440*/  LDS.64 R18, [UR5+0x88] ;  /* 0x00008805ff127984 */ /* 0x000e220008000a00 */
[----:B------:R-:W-:Y:S02]  /*4450*/  ULDC UR5, c[0x0][0x2bc] ;  /* 0x0000af0000057ab9 */ /* 0x000fe40000000800 */
[----:B0-----:R-:W-:Y:S01]  /*4460*/  FMUL.FTZ R13, R19, UR5 ;  /* 0x00000005130d7c20 */ /* 0x001fe20008410000 */
[----:B------:R-:W-:Y:S01]  /*4470*/  FADD.FTZ R19, -R12, R23 ;  /* 0x000000170c137221 */ /* 0x000fe20000010100 */
[----:B------:R-:W-:Y:S01]  /*4480*/  FMUL.FTZ R7, R18, UR5 ;  /* 0x0000000512077c20 */ /* 0x000fe20008410000 */
[----:B------:R-:W-:-:S02]  /*4490*/  HADD2.F32 R23, -RZ, R41.H0_H0 ;  /* 0x20000029ff177230 */ /* 0x000fc40000004100 */
[----:B------:R-:W-:Y:S02]  /*44a0*/  HADD2.F32 R41, -RZ, R41.H1_H1 ;  /* 0x30000029ff297230 */ /* 0x000fe40000004100 */
        /* <DEDUP_REMOVED lines=20> */
.L_x_1102:
[----:B------:R-:W-:Y:S01]  /*45f0*/  LOP3.LUT P0, RZ, R4, 0x2, RZ, 0xc0, !PT ;  /* 0x0000000204ff7812 */ /* 0x000fe2000780c0ff */
[----:B------:R-:W-:-:S12]  /*4600*/  BSSY B0, `(.L_x_1103) ;  /* 0x0000015000007945 */ /* 0x000fd80003800000 */
[----:B------:R-:W-:Y:S05]  /*4610*/  @!P0 BRA `(.L_x_1104) ;  /* 0x00000000004c8947 */ /* 0x000fea0003800000 */
[----:B------:R-:W-:Y:S01]  /*4620*/  SHF.R.S32.HI R21, RZ, 0x1f, R2 ;  /* 0x0000001fff157819 */ /* 0x000fe20000011402 */
[----:B------:R-:W-:Y:S01]  /*4630*/  ULDC.64 UR12, c[0x0][0x288] ;  /* 0x0000a200000c7ab9 */ /* 0x000fe20000000a00 */
[----:B------:R-:W-:Y:S02]  /*4640*/  MOV R18, R8 ;  /* 0x0000000800127202 */ /* 0x000fe40000000f00 */
[----:B------:R-:W-:Y:S01]  /*4650*/  MOV R19, R11 ;  /* 0x0000000b00137202 */ /* 0x000fe20000000f00 */
        /* <DEDUP_REMOVED lines=10> */
[----:B------:R-:W-:Y:S01]  /*4700*/  FFMA.FTZ R27, R27, R14, -R18 ;  /* 0x0000000e1b1b7223 */ /* 0x000fe20000010812 */
[----:B------:R-:W-:-:S03]  /*4710*/  FMUL.FTZ R18, R29, R6 ;  /* 0x000000061d127220 */ /* 0x000fc60000410000 */
[----:B------:R-:W-:-:S05]  /*4720*/  FMUL.FTZ R19, R27, R6 ;  /* 0x000000061b137220 */ /* 0x000fca0000410000 */
[----:B------:R-:W-:-:S05]  /*4730*/  F2FP.F16.F32.PACK_AB R19, R18, R19 ;  /* 0x000000131213723e */ /* 0x000fca00000000ff */
[----:B------:R0:W-:Y:S02]  /*4740*/  STG.E desc[UR8][R20.64], R19 ;  /* 0x0000001314007986 */ /* 0x0001e4000c101908 */
.L_x_1104:
[----:B------:R-:W-:Y:S05]  /*4750*/  BSYNC B0 ;  /* 0x0000000000007941 */ /* 0x000fea0003800000 */
.L_x_1103:
[----:B------:R-:W-:Y:S01]  /*4760*/  ISETP.NE.AND P6, PT, RZ, UR10, PT ;  /* 0x0000000aff007c0c */ /* 0x000fe2000bfc5270 */
[C---:B------:R-:W-:Y:S01]  /*4770*/  FADD.FTZ R31, -R12.reuse, R23 ;  /* 0x000000170c1f7221 */ /* 0x040fe20000010100 */
[----:B------:R-:W-:Y:S01]  /*4780*/  FADD.FTZ R41, -R12, R41 ;  /* 0x000000290c297221 */ /* 0x000fe20000010100 */
[--C-:B------:R-:W-:Y:S02]  /*4790*/  HADD2.F32 R27, -RZ, R49.reuse.H0_H0 ;  /* 0x20000031ff1b7230 */ /* 0x100fe40000004100 */
[----:B------:R-:W-:Y:S02]  /*47a0*/  HADD2.F32 R22, -RZ, R49.H1_H1 ;  /* 0x30000031ff167230 */ /* 0x000fe40000004100 */
[-C--:B------:R-:W-:Y:S01]  /*47b0*/  FMUL.FTZ R31, R31, R6.reuse ;  /* 0x000000061f1f7220 */ /* 0x080fe20000410000 */
[--C-:B------:R-:W-:Y:S02]  /*47c0*/  HADD2.F32 R23, -RZ, R38.reuse.H0_H0 ;  /* 0x20000026ff177230 */ /* 0x100fe40000004100 */
[----:B------:R-:W-:Y:S01]  /*47d0*/  FMUL.FTZ R24, R41, R6 ;  /* 0x0000000629187220 */ /* 0x000fe20000410000 */
[----:B------:R-:W-:-:S02]  /*47e0*/  HADD2.F32 R29, -RZ, R38.H1_H1 ;  /* 0x30000026ff1d7230 */ /* 0x000fc40000004100 */
        /* <DEDUP_REMOVED lines=19> */
.L_x_1105:
[----:B------:R-:W-:Y:S04]  /*4920*/  BSSY B0, `(.L_x_1106) ;  /* 0x0000016000007945 */ /* 0x000fe80003800000 */
        /* <DEDUP_REMOVED lines=21> */
.L_x_1107:
[----:B------:R-:W-:Y:S05]  /*4a80*/  BSYNC B0 ;  /* 0x0000000000007941 */ /* 0x000fea0003800000 */
.L_x_1106:
[C---:B01----:R-:W-:Y:S01]  /*4a90*/  FADD.FTZ R19, -R12.reuse, R23 ;  /* 0x000000170c137221 */ /* 0x043fe20000010100 */
[----:B------:R-:W-:Y:S01]  /*4aa0*/  FADD.FTZ R21, -R12, R29 ;  /* 0x0000001d0c157221 */ /* 0x000fe20000010100 */
[--C-:B------:R-:W-:Y:S02]  /*4ab0*/  HADD2.F32 R27, -RZ, R48.reuse.H0_H0 ;  /* 0x20000030ff1b7230 */ /* 0x100fe40000004100 */
[--C-:B------:R-:W-:Y:S02]  /*4ac0*/  HADD2.F32 R23, -RZ, R39.reuse.H0_H0 ;  /* 0x20000027ff177230 */ /* 0x100fe40000004100 */
[-C--:B------:R-:W-:Y:S01]  /*4ad0*/  FMUL.FTZ R29, R19, R6.reuse ;  /* 0x00000006131d7220 */ /* 0x080fe20000410000 */
[----:B------:R-:W-:Y:S02]  /*4ae0*/  HADD2.F32 R48, -RZ, R48.H1_H1 ;  /* 0x30000030ff307230 */ /* 0x000fe40000004100 */
        /* <DEDUP_REMOVED lines=21> */
.L_x_1108:
        /* <DEDUP_REMOVED lines=22> */
.L_x_1110:
[----:B------:R-:W-:Y:S05]  /*4da0*/  BSYNC B0 ;  /* 0x0000000000007941 */ /* 0x000fea0003800000 */
.L_x_1109:
[C---:B------:R-:W-:Y:S01]  /*4db0*/  FADD.FTZ R29, -R12.reuse, R23 ;  /* 0x000000170c1d7221 */ /* 0x040fe20000010100 */
[----:B------:R-:W-:Y:S01]  /*4dc0*/  FADD.FTZ R39, -R12, R39 ;  /* 0x000000270c277221 */ /* 0x000fe20000010100 */
[--C-:B------:R-:W-:Y:S02]  /*4dd0*/  HADD2.F32 R27, -RZ, R47.reuse.H0_H0 ;  /* 0x2000002fff1b7230 */ /* 0x100fe40000004100 */
[----:B------:R-:W-:Y:S02]  /*4de0*/  HADD2.F32 R24, -RZ, R47.H1_H1 ;  /* 0x3000002fff187230 */ /* 0x000fe40000004100 */
[-C--:B------:R-:W-:Y:S01]  /*4df0*/  FMUL.FTZ R29, R29, R6.reuse ;  /* 0x000000061d1d7220 */ /* 0x080fe20000410000 */
[----:B------:R-:W-:Y:S02]  /*4e00*/  HADD2.F32 R23, -RZ, R42.H0_H0 ;  /* 0x2000002aff177230 */ /* 0x000fe40000004100 */
[----:B------:R-:W-:Y:S01]  /*4e10*/  FMUL.FTZ R22, R39, R6 ;  /* 0x0000000627167220 */ /* 0x000fe20000410000 */
        /* <DEDUP_REMOVED lines=19> */
.L_x_1111:
[----:B------:R-:W-:Y:S04]  /*4f50*/  BSSY B0, `(.L_x_1112) ;  /* 0x0000014000007945 */ /* 0x000fe80003800000 */
[----:B------:R-:W-:Y:S05]  /*4f60*/  @!P3 BRA `(.L_x_1113) ;  /* 0x000000000048b947 */ /* 0x000fea0003800000 */
[----:B------:R-:W-:Y:S01]  /*4f70*/  ULDC.64 UR12, c[0x0][0x288] ;  /* 0x0000a200000c7ab9 */ /* 0x000fe20000000a00 */
[----:B------:R-:W-:Y:S01]  /*4f80*/  MOV R18, R8 ;  /* 0x0000000800127202 */ /* 0x000fe20000000f00 */
[----:B0-----:R-:W-:Y:S01]  /*4f90*/  IMAD R20, R66, UR12, RZ ;  /* 0x0000000c42147c24 */ /* 0x001fe2000f8e02ff */
[----:B------:R-:W-:-:S03]  /*4fa0*/  MOV R19, R11 ;  /* 0x0000000b00137202 */ /* 0x000fc60000000f00 */
[C---:B------:R-:W-:Y:S02]  /*4fb0*/  IMAD R21, R63.reuse, UR13, R20 ;  /* 0x0000000d3f157c24 */ /* 0x040fe4000f8e0214 */
[----:B------:R-:W-:Y:S01]  /*4fc0*/  IMAD.WIDE.U32 R18, R63, UR12, R18 ;  /* 0x0000000c3f127c25 */ /* 0x000fe2000f8e0012 */
[----:B------:R-:W-:-:S04]  /*4fd0*/  ULDC.64 UR12, c[0x0][0x210] ;  /* 0x00008400000c7ab9 */ /* 0x000fc80000000a00 */
[----:B------:R-:W-:Y:S01]  /*4fe0*/  IADD3 R21, R19, R21, RZ ;  /* 0x0000001513157210 */ /* 0x000fe20007ffe0ff */
[----:B------:R-:W-:Y:S01]  /*4ff0*/  FFMA.FTZ R19, R7, R22, R13 ;  /* 0x0000001607137223 */ /* 0x000fe2000001000d */
[----:B------:R-:W-:-:S04]  /*5000*/  LEA R20, P0, R18, UR12, 0x1 ;  /* 0x0000000c12147c11 */ /* 0x000fc8000f8008ff */
        /* <DEDUP_REMOVED lines=8> */
.L_x_1113:
[----:B------:R-:W-:Y:S05]  /*5090*/  BSYNC B0 ;  /* 0x0000000000007941 */ /* 0x000fea0003800000 */
.L_x_1112:
[----:B01----:R-:W-:Y:S01]  /*50a0*/  HADD2.F32 R19, -RZ, R42.H1_H1 ;  /* 0x3000002aff137230 */ /* 0x003fe20000004100 */
[----:B------:R-:W-:Y:S01]  /*50b0*/  SHF.R.U32.HI R18, RZ, 0x2, R0 ;  /* 0x00000002ff127819 */ /* 0x000fe20000011600 */
[C---:B------:R-:W-:Y:S01]  /*50c0*/  FADD.FTZ R23, -R12.reuse, R23 ;  /* 0x000000170c177221 */ /* 0x040fe20000010100 */
[--C-:B------:R-:W-:Y:S02]  /*50d0*/  HADD2.F32 R29, -RZ, R46.reuse.H0_H0 ;  /* 0x2000002eff1d7230 */ /* 0x100fe40000004100 */
[----:B------:R-:W-:Y:S01]  /*50e0*/  FADD.FTZ R21, -R12, R19 ;  /* 0x000000130c157221 */ /* 0x000fe20000010100 */
[--C-:B------:R-:W-:Y:S02]  /*50f0*/  HADD2.F32 R27, -RZ, R37.reuse.H0_H0 ;  /* 0x20000025ff1b7230 */ /* 0x100fe40000004100 */
[-C--:B------:R-:W-:Y:S01]  /*5100*/  FMUL.FTZ R31, R23, R6.reuse ;  /* 0x00000006171f7220 */ /* 0x080fe20000410000 */
[----:B------:R-:W-:Y:S02]  /*5110*/  HADD2.F32 R46, -RZ, R46.H1_H1 ;  /* 0x3000002eff2e7230 */ /* 0x000fe40000004100 */
[----:B------:R-:W-:Y:S01]  /*5120*/  FMUL.FTZ R24, R21, R6 ;  /* 0x0000000615187220 */ /* 0x000fe20000410000 */
[----:B------:R-:W-:-:S02]  /*5130*/  HADD2.F32 R37, -RZ, R37.H1_H1 ;  /* 0x30000025ff257230 */ /* 0x000fc40000004100 */
[----:B------:R-:W-:Y:S01]  /*5140*/  IMAD.WIDE.U32 R18, R18, 0x24924925, RZ ;  /* 0x2492492512127825 */ /* 0x000fe200078e00ff */
        /* <DEDUP_REMOVED lines=19> */
.L_x_1114:
        /* <DEDUP_REMOVED lines=20> */
.L_x_1116:
[----:B------:R-:W-:Y:S05]  /*53c0*/  BSYNC B0 ;  /* 0x0000000000007941 */ /* 0x000fea0003800000 */
.L_x_1115:
[C---:B------:R-:W-:Y:S01]  /*53d0*/  FADD.FTZ R27, -R12.reuse, R27 ;  /* 0x0000001b0c1b7221 */ /* 0x040fe20000010100 */
[----:B------:R-:W-:Y:S01]  /*53e0*/  FADD.FTZ R37, -R12, R37 ;  /* 0x000000250c257221 */ /* 0x000fe20000010100 */
[----:B------:R-:W-:Y:S02]  /*53f0*/  IMAD R25, R25, UR7, R19 ;  /* 0x0000000719197c24 */ /* 0x000fe4000f8e0213 */
[--C-:B------:R-:W-:Y:S02]  /*5400*/  HADD2.F32 R29, -RZ, R45.reuse.H0_H0 ;  /* 0x2000002dff1d7230 */ /* 0x100fe40000004100 */
[-C--:B------:R-:W-:Y:S01]  /*5410*/  FMUL.FTZ R33, R27, R6.reuse ;  /* 0x000000061b217220 */ /* 0x080fe20000410000 */
[----:B0-----:R-:W-:Y:S02]  /*5420*/  HADD2.F32 R22, -RZ, R45.H1_H1 ;  /* 0x3000002dff167230 */ /* 0x001fe40000004100 */
[----:B------:R-:W-:Y:S01]  /*5430*/  FMUL.FTZ R30, R37, R6 ;  /* 0x00000006251e7220 */ /* 0x000fe20000410000 */
[----:B------:R-:W-:Y:S01]  /*5440*/  HADD2.F32 R23, -RZ, R5.H0_H0 ;  /* 0x20000005ff177230 */ /* 0x000fe20000004100 */
        /* <DEDUP_REMOVED lines=19> */
.L_x_1117:
        /* <DEDUP_REMOVED lines=15> */
[----:B------:R-:W-:Y:S01]  /*5670*/  FFMA.FTZ R29, R29, R14, -R18 ;  /* 0x0000000e1d1d7223 */ /* 0x000fe20000010812 */
[----:B------:R-:W-:-:S03]  /*5680*/  FMUL.FTZ R18, R27, R6 ;  /* 0x000000061b127220 */ /* 0x000fc60000410000 */
[----:B------:R-:W-:-:S05]  /*5690*/  FMUL.FTZ R19, R29, R6 ;  /* 0x000000061d137220 */ /* 0x000fca0000410000 */
[----:B------:R-:W-:-:S05]  /*56a0*/  F2FP.F16.F32.PACK_AB R19, R18, R19 ;  /* 0x000000131213723e */ /* 0x000fca00000000ff */
[----:B------:R0:W-:Y:S02]  /*56b0*/  STG.E desc[UR8][R20.64], R19 ;  /* 0x0000001314007986 */ /* 0x0001e4000c101908 */
.L_x_1119:
[----:B------:R-:W-:Y:S05]  /*56c0*/  BSYNC B0 ;  /* 0x0000000000007941 */ /* 0x000fea0003800000 */
.L_x_1118:
[----:B------:R-:W-:Y:S02]  /*56d0*/  HADD2.F32 R5, -RZ, R5.H1_H1 ;  /* 0x30000005ff057230 */ /* 0x000fe40000004100 */
[C---:B------:R-:W-:Y:S01]  /*56e0*/  FADD.FTZ R23, -R12.reuse, R23 ;  /* 0x000000170c177221 */ /* 0x040fe20000010100 */
[----:B------:R-:W-:Y:S01]  /*56f0*/  IADD3 R28, R25, 0x60, RZ ;  /* 0x00000060191c7810 */ /* 0x000fe20007ffe0ff */
[----:B------:R-:W-:Y:S01]  /*5700*/  ULDC.64 UR12, c[0x0][0x290] ;  /* 0x0000a400000c7ab9 */ /* 0x000fe20000000a00 */
[--C-:B------:R-:W-:Y:S02]  /*5710*/  HADD2.F32 R27, -RZ, R44.reuse.H0_H0 ;  /* 0x2000002cff1b7230 */ /* 0x100fe40000004100 */
[----:B------:R-:W-:Y:S01]  /*5720*/  FADD.FTZ R5, -R12, R5 ;  /* 0x000000050c057221 */ /* 0x000fe20000010100 */
[----:B------:R-:W-:Y:S02]  /*5730*/  HADD2.F32 R44, -RZ, R44.H1_H1 ;  /* 0x3000002cff2c7230 */ /* 0x000fe40000004100 */
[-C--:B------:R-:W-:Y:S01]  /*5740*/  FMUL.FTZ R29, R23, R6.reuse ;  /* 0x00000006171d7220 */ /* 0x080fe20000410000 */
[----:B------:R-:W-:Y:S01]  /*5750*/  SHF.R.S32.HI R30, RZ, 0x1f, R28 ;  /* 0x0000001fff1e7819 */ /* 0x000fe2000001141c */
[----:B------:R-:W-:Y:S01]  /*5760*/  FMUL.FTZ R26, R5, R6 ;  /* 0x00000006051a7220 */ /* 0x000fe20000410000 */
        /* <DEDUP_REMOVED lines=19> */
.L_x_1120:
[----:B------:R-:W-:Y:S01]  /*58a0*/  ISETP.GE.U32.AND P0, PT, R28, UR12, PT ;  /* 0x0000000c1c007c0c */ /* 0x000fe2000bf06070 */
[----:B------:R-:W-:Y:S01]  /*58b0*/  BSSY B0, `(.L_x_1121) ;  /* 0x0000017000007945 */ /* 0x000fe20003800000 */
[----:B------:R-:W-:Y:S02]  /*58c0*/  SHF.R.S32.HI R5, RZ, 0x1f, R54 ;  /* 0x0000001fff057819 */ /* 0x000fe40000011436 */
[----:B------:R-:W-:-:S04]  /*58d0*/  ISETP.GE.AND.EX P0, PT, R30, UR13, PT, P0 ;  /* 0x0000000d1e007c0c */ /* 0x000fc8000bf06300 */
[----:B------:R-:W-:-:S13]  /*58e0*/  ISETP.LT.U32.AND P0, PT, R0, 0x1c0, !P0 ;  /* 0x000001c00000780c */ /* 0x000fda0004701070 */
        /* <DEDUP_REMOVED lines=19> */
.L_x_1122:
[----:B------:R-:W-:Y:S05]  /*5a20*/  BSYNC B0 ;  /* 0x0000000000007941 */ /* 0x000fea0003800000 */
.L_x_1121:
[--C-:B01----:R-:W-:Y:S01]  /*5a30*/  HADD2.F32 R19, -RZ, R36.reuse.H0_H0 ;  /* 0x20000024ff137230 */ /* 0x103fe20000004100 */
[----:B------:R-:W-:Y:S01]  /*5a40*/  ISETP.GE.U32.AND P0, PT, R54, UR12, PT ;  /* 0x0000000c36007c0c */ /* 0x000fe2000bf06070 */
[----:B------:R-:W-:-:S03]  /*5a50*/  HADD2.F32 R21, -RZ, R36.H1_H1 ;  /* 0x30000024ff157230 */ /* 0x000fc60000004100 */
[----:B------:R-:W-:Y:S01]  /*5a60*/  ISETP.GE.AND.EX P0, PT, R5, UR13, PT, P0 ;  /* 0x0000000d05007c0c */ /* 0x000fe2000bf06300 */
[C---:B------:R-:W-:Y:S01]  /*5a70*/  FADD.FTZ R23, -R12.reuse, R19 ;  /* 0x000000130c177221 */ /* 0x040fe20000010100 */
[----:B------:R-:W-:Y:S01]  /*5a80*/  FADD.FTZ R21, -R12, R21 ;  /* 0x000000150c157221 */ /* 0x000fe20000010100 */
[--C-:B------:R-:W-:Y:S01]  /*5a90*/  HADD2.F32 R19, -RZ, R43.reuse.H0_H0 ;  /* 0x2000002bff137230 */ /* 0x100fe20000004100 */
[----:B------:R-:W-:Y:S01]  /*5aa0*/  ISETP.GT.U32.OR P0, PT, R0, 0x1bf, P0 ;  /* 0x000001bf0000780c */ /* 0x000fe20000704470 */
[----:B------:R-:W-:Y:S02]  /*5ab0*/  HADD2.F32 R12, -RZ, R43.H1_H1 ;  /* 0x3000002bff0c7230 */ /* 0x000fe40000004100 */
[-C--:B------:R-:W-:Y:S01]  /*5ac0*/  FMUL.FTZ R27, R23, R6.reuse ;  /* 0x00000006171b7220 */ /* 0x080fe20000410000 */
[----:B------:R-:W-:Y:S01]  /*5ad0*/  FMUL.FTZ R26, R21, R6 ;  /* 0x00000006151a7220 */ /* 0x000fe20000410000 */
[----:B------:R-:W-:Y:S08]  /*5ae0*/  @!P6 BRA `(.L_x_1123) ;  /* 0x000000000048e947 */ /* 0x000ff00003800000 */
        /* <DEDUP_REMOVED lines=18> */
.L_x_1123:
        /* <DEDUP_REMOVED lines=11> */
[----:B------:R-:W-:Y:S01]  /*5cc0*/  IMAD R11, R54, UR13, R5 ;  /* 0x0000000d360b7c24 */ /* 0x000fe2000f8e0205 */
[----:B------:R-:W-:Y:S01]  /*5cd0*/  ULDC.64 UR12, c[0x0][0x210] ;  /* 0x00008400000c7ab9 */ /* 0x000fe20000000a00 */
[----:B------:R-:W-:Y:S01]  /*5ce0*/  FMUL.FTZ R5, R19, R6 ;  /* 0x0000000613057220 */ /* 0x000fe20000410000 */
[----:B------:R-:W-:Y:S02]  /*5cf0*/  LEA R6, P0, R8, UR12, 0x1 ;  /* 0x0000000c08067c11 */ /* 0x000fe4000f8008ff */
[----:B------:R-:W-:Y:S02]  /*5d00*/  IADD3 R11, R9, R11, RZ ;  /* 0x0000000b090b7210 */ /* 0x000fe40007ffe0ff */
[----:B------:R-:W-:Y:S02]  /*5d10*/  F2FP.F16.F32.PACK_AB R5, R10, R5 ;  /* 0x000000050a05723e */ /* 0x000fe400000000ff */
[----:B------:R-:W-:-:S05]  /*5d20*/  LEA.HI.X R7, R8, UR13, R11, 0x1, P0 ;  /* 0x0000000d08077c11 */ /* 0x000fca00080f0c0b */
[----:B------:R0:W-:Y:S02]  /*5d30*/  STG.E desc[UR8][R6.64], R5 ;  /* 0x0000000506007986 */ /* 0x0001e4000c101908 */
.L_x_1125:
[----:B------:R-:W-:Y:S05]  /*5d40*/  BSYNC B0 ;  /* 0x0000000000007941 */ /* 0x000fea0003800000 */
.L_x_1124:
[----:B0-----:R-:W0:Y:S01]  /*5d50*/  LDC R6, c[0x0][0x10] ;  /* 0x00000400ff067b82 */ /* 0x001e220000000800 */
[----:B------:R-:W-:Y:S02]  /*5d60*/  IADD3 R52, R52, 0x1, RZ ;  /* 0x0000000134347810 */ /* 0x000fe40007ffe0ff */
[----:B0-----:R-:W-:-:S04]  /*5d70*/  IADD3 R3, R6, R3, RZ ;  /* 0x0000000306037210 */ /* 0x001fc80007ffe0ff */
[----:B------:R-:W-:-:S13]  /*5d80*/  ISETP.GE.AND P0, PT, R3, UR4, PT ;  /* 0x0000000403007c0c */ /* 0x000fda000bf06270 */
[----:B------:R-:W-:Y:S05]  /*5d90*/  @!P0 BRA `(.L_x_1126) ;  /* 0xffffffa400b48947 */ /* 0x000fea000383ffff */
.L_x_1075:
[----:B------:R-:W0:Y:S01]  /*5da0*/  LDC R6, c[0x0][0xc] ;  /* 0x00000300ff067b82 */ /* 0x000e220000000800 */
[----:B------:R-:W-:Y:S01]  /*5db0*/  ISETP.NE.AND P1, PT, R0, RZ, PT ;  /* 0x000000ff0000720c */ /* 0x000fe20003f25270 */
[----:B------:R-:W-:Y:S06]  /*5dc0*/  BSSY B0, `(.L_x_1127) ;  /* 0x0000011000007945 */ /* 0x000fec0003800000 */
[----:B------:R-:W1:Y:S08]  /*5dd0*/  LDC R7, c[0x0][0x10] ;  /* 0x00000400ff077b82 */ /* 0x000e700000000800 */
[----:B------:R-:W2:Y:S01]  /*5de0*/  LDC.64 R2, c[0x0][0x258] ;  /* 0x00009600ff027b82 */ /* 0x000ea20000000a00 */
[----:B0-----:R-:W-:-:S02]  /*5df0*/  ISETP.NE.AND P0, PT, R6, 0x1, PT ;  /* 0x000000010600780c */ /* 0x001fc40003f05270 */
[----:B-1----:R-:W-:-:S04]  /*5e00*/  SHF.L.U32 R4, R7, 0x1, RZ ;  /* 0x0000000107047819 */ /* 0x002fc800000006ff */
        /* <DEDUP_REMOVED lines=12> */
.L_x_1128:
[----:B------:R-:W-:Y:S05]  /*5ed0*/  BSYNC B0 ;  /* 0x0000000000007941 */ /* 0x000fea0003800000 */
.L_x_1127:
        /* <DEDUP_REMOVED lines=11> */
.L_x_1130:
[----:B------:R-:W2:Y:S04]  /*5f90*/  LDG.E.STRONG.GPU R5, desc[UR8][R2.64] ;  /* 0x0000000802057981 */ /* 0x000ea8000c1ef900 */
[----:B--2---:R-:W-:Y:S01]  /*5fa0*/  CCTL.IVALL ;  /* 0x00000000ff00798f */ /* 0x004fe20002000000 */
[----:B------:R-:W-:Y:S05]  /*5fb0*/  YIELD ;  /* 0x0000000000007946 */ /* 0x000fea0003800000 */
[----:B------:R-:W-:-:S13]  /*5fc0*/  ISETP.NE.AND P0, PT, R5, R4, PT ;  /* 0x000000040500720c */ /* 0x000fda0003f05270 */
[----:B------:R-:W-:Y:S05]  /*5fd0*/  @P0 BRA `(.L_x_1130) ;  /* 0xfffffffc00ec0947 */ /* 0x000fea000383ffff */
.L_x_1129:
        /* <DEDUP_REMOVED lines=25> */
.L_x_1131:
        /* <DEDUP_REMOVED lines=23> */
.L_x_1132:
        /* <DEDUP_REMOVED lines=10> */
.L_x_5154:


//--------------------- .text._Z35group_norm_nhwc_bwd_one_pass_kernelI11Fp16IOFp32WLi256ELi56ELi448EEv26Group_norm_nhwc_bwd_params --------------------------
	.section	.text._Z35group_norm_nhwc_bwd_one_pass_kernelI11Fp16IOFp32WLi256ELi56ELi448EEv26Group_norm_nhwc_bwd_params,"ax",@progbits
	.align	128
        .global         _Z35group_norm_nhwc_bwd_one_pass_kernelI11Fp16IOFp32WLi256ELi56ELi448EEv26Group_norm_nhwc_bwd_params
        .type           _Z35group_norm_nhwc_bwd_one_pass_kernelI11Fp16IOFp32WLi256ELi56ELi448EEv26Group_norm_nhwc_bwd_params,@function
        .size           _Z35group_norm_nhwc_bwd_one_pass_kernelI11Fp16IOFp32WLi256ELi56ELi448EEv26Group_norm_nhwc_bwd_params,(.L_x_5155 - _Z35group_norm_nhwc_bwd_one_pass_kernelI11Fp16IOFp32WLi256ELi56ELi448EEv26Group_norm_nhwc_bwd_params)
        .other          _Z35group_norm_nhwc_bwd_one_pass_kernelI11Fp16IOFp32WLi256ELi56ELi448EEv26Group_norm_nhwc_bwd_params,@"STO_CUDA_ENTRY STV_DEFAULT"
_Z35group_norm_nhwc_bwd_one_pass_kernelI11Fp16IOFp32WLi256ELi56ELi448EEv26Group_norm_nhwc_bwd_params:
.text._Z35group_norm_nhwc_bwd_one_pass_kernelI11Fp16IOFp32WLi256ELi56ELi448EEv26Group_norm_nhwc_bwd_params:
        /* <DEDUP_REMOVED lines=18> */
[----:B------:R-:W2:Y:S01]  /*0120*/  LDC.64 R2, c[0x0][0x288] ;  /* 0x0000a200ff027b82 */ /* 0x000ea20000000a00 */
[----:B------:R-:W-:Y:S01]  /*0130*/  HFMA2.MMA R83, -RZ, RZ, 0, 0 ;  /* 0x00000000ff537435 */ /* 0x000fe200000001ff */
[----:B------:R-:W-:Y:S01]  /*0140*/  IMAD R84, R13, -0x1c, R10 ;  /* 0xffffffe40d547824 */ /* 0x000fe200078e020a */
[----:B------:R-:W-:-:S04]  /*0150*/  MOV R6, R11 ;  /* 0x0000000b00067202 */ /* 0x000fc80000000f00 */
[----:B------:R-:W-:Y:S01]  /*0160*/  SHF.L.U32 R84, R84, 0x1, RZ ;  /* 0x0000000154547819 */ /* 0x000fe200000006ff */
[----:B------:R-:W3:Y:S01]  /*0170*/  S2UR UR6, SR_CgaCtaId ;  /* 0x00000000000679c3 */ /* 0x000ee20000008800 */
[----:B0-----:R-:W-:-:S07]  /*0180*/  IMAD R9, R9, UR7, R13 ;  /* 0x0000000709097c24 */ /* 0x001fce000f8e020d */
[----:B------:R-:W0:Y:S01]  /*0190*/  LDC R8, c[0x0][0x10] ;  /* 0x00000400ff087b82 */ /* 0x000e220000000800 */
[C---:B------:R-:W-:Y:S02]  /*01a0*/  ISETP.LT.U32.AND P0, PT, R9.reuse, UR10, PT ;  /* 0x0000000a09007c0c */ /* 0x040fe4000bf01070 */
[----:B------:R-:W-:Y:S02]  /*01b0*/  SHF.R.S32.HI R118, RZ, 0x1f, R9 ;  /* 0x0000001fff767819 */ /* 0x000fe40000011409 */
[----:B------:R-:W-:-:S03]  /*01c0*/  IADD3 R104, R9, 0x10, RZ ;  /* 0x0000001009687810 */ /* 0x000fc60007ffe0ff */
[----:B------:R-:W4:Y:S01]  /*01d0*/  LDC R7, c[0x0][0xc] ;  /* 0x00000300ff077b82 */ /* 0x000f220000000800 */
[----:B------:R-:W-:Y:S02]  /*01e0*/  ISETP.LT.AND.EX P0, PT, R118, UR11, !P1, P0 ;  /* 0x0000000b76007c0c */ /* 0x000fe4000cf01300 */
[----:B------:R-:W-:Y:S02]  /*01f0*/  ISETP.LT.U32.AND P5, PT, R104, UR10, PT ;  /* 0x0000000a68007c0c */ /* 0x000fe4000bfa1070 */
[----:B------:R-:W-:Y:S01]  /*0200*/  SHF.R.S32.HI R117, RZ, 0x1f, R104 ;  /* 0x0000001fff757819 */ /* 0x000fe20000011468 */
[----:B---3--:R-:W-:Y:S01]  /*0210*/  ULEA UR5, UR6, UR5, 0x18 ;  /* 0x0000000506057291 */ /* 0x008fe2000f8ec03f */
[----:B------:R-:W-:Y:S02]  /*0220*/  IADD3 R103, R9, 0x20, RZ ;  /* 0x0000002009677810 */ /* 0x000fe40007ffe0ff */
[----:B------:R-:W-:Y:S02]  /*0230*/  ISETP.LT.AND.EX P6, PT, R117, UR11, !P1, P5 ;  /* 0x0000000b75007c0c */ /* 0x000fe4000cfc1350 */
[----:B------:R-:W-:-:S02]  /*0240*/  ISETP.LT.U32.AND P4, PT, R103, UR10, PT ;  /* 0x0000000a67007c0c */ /* 0x000fc4000bf81070 */
[----:B------:R-:W-:Y:S02]  /*0250*/  SHF.R.S32.HI R116, RZ, 0x1f, R103 ;  /* 0x0000001fff747819 */ /* 0x000fe40000011467 */
[----:B------:R-:W-:Y:S01]  /*0260*/  @P0 LOP3.LUT R5, R5, 0x80, RZ, 0xfc, !PT ;  /* 0x0000008005050812 */ /* 0x000fe200078efcff */
[----:B0-----:R-:W-:Y:S01]  /*0270*/  IMAD R123, R8, UR7, R11 ;  /* 0x00000007087b7c24 */ /* 0x001fe2000f8e020b */
[----:B------:R-:W-:Y:S02]  /*0280*/  ISETP.LT.AND.EX P5, PT, R116, UR11, !P1, P4 ;  /* 0x0000000b74007c0c */ /* 0x000fe4000cfa1340 */
[----:B------:R-:W-:Y:S02]  /*0290*/  LOP3.LUT R5, R5, 0xffffffbf, RZ, 0xc0, !PT ;  /* 0xffffffbf05057812 */ /* 0x000fe400078ec0ff */
[----:B------:R-:W-:Y:S02]  /*02a0*/  IADD3 R102, R9, 0x30, RZ ;  /* 0x0000003009667810 */ /* 0x000fe40007ffe0ff */
[----:B------:R-:W-:-:S02]  /*02b0*/  @P6 LOP3.LUT R5, R5, 0x40, RZ, 0xfc, !PT ;  /* 0x0000004005056812 */ /* 0x000fc400078efcff */
[----:B------:R-:W-:Y:S02]  /*02c0*/  IADD3 R101, R9, 0x40, RZ ;  /* 0x0000004009657810 */ /* 0x000fe40007ffe0ff */
[----:B------:R-:W-:Y:S02]  /*02d0*/  ISETP.LT.U32.AND P3, PT, R102, UR10, PT ;  /* 0x0000000a66007c0c */ /* 0x000fe4000bf61070 */
[----:B------:R-:W-:Y:S02]  /*02e0*/  SHF.R.S32.HI R115, RZ, 0x1f, R102 ;  /* 0x0000001fff737819 */ /* 0x000fe40000011466 */
[----:B------:R-:W-:Y:S02]  /*02f0*/  LOP3.LUT R5, R5, 0xffffffdf, RZ, 0xc0, !PT ;  /* 0xffffffdf05057812 */ /* 0x000fe400078ec0ff */
[----:B------:R-:W-:Y:S02]  /*0300*/  ISETP.LT.U32.AND P2, PT, R101, UR10, PT ;  /* 0x0000000a65007c0c */ /* 0x000fe4000bf41070 */
[----:B------:R-:W-:-:S02]  /*0310*/  SHF.R.S32.HI R114, RZ, 0x1f, R101 ;  /* 0x0000001fff727819 */ /* 0x000fc40000011465 */
[----:B------:R-:W-:Y:S02]  /*0320*/  ISETP.LT.AND.EX P4, PT, R115, UR11, !P1, P3 ;  /* 0x0000000b73007c0c */ /* 0x000fe4000cf81330 */
[----:B------:R-:W-:Y:S02]  /*0330*/  @P5 LOP3.LUT R5, R5, 0x20, RZ, 0xfc, !PT ;  /* 0x0000002005055812 */ /* 0x000fe400078efcff */
[----:B------:R-:W-:Y:S02]  /*0340*/  IADD3 R100, R9, 0x50, RZ ;  /* 0x0000005009647810 */ /* 0x000fe40007ffe0ff */
[----:B------:R-:W-:Y:S02]  /*0350*/  ISETP.LT.AND.EX P3, PT, R114, UR11, !P1, P2 ;  /* 0x0000000b72007c0c */ /* 0x000fe4000cf61320 */
[----:B------:R-:W-:Y:S02]  /*0360*/  LOP3.LUT R5, R5, 0xfffffff7, RZ, 0xc0, !PT ;  /* 0xfffffff705057812 */ /* 0x000fe400078ec0ff */
[----:B------:R-:W-:-:S02]  /*0370*/  ISETP.LT.U32.AND P0, PT, R100, UR10, PT ;  /* 0x0000000a64007c0c */ /* 0x000fc4000bf01070 */
[----:B------:R-:W-:Y:S02]  /*0380*/  SHF.R.S32.HI R113, RZ, 0x1f, R100 ;  /* 0x0000001fff717819 */ /* 0x000fe40000011464 */
[----:B------:R-:W-:Y:S02]  /*0390*/  LOP3.LUT R5, R5, 0xffffffef, RZ, 0xc0, !PT ;  /* 0xffffffef05057812 */ /* 0x000fe400078ec0ff */
[----:B------:R-:W-:Y:S02]  /*03a0*/  IADD3 R99, R9, 0x60, RZ ;  /* 0x0000006009637810 */ /* 0x000fe40007ffe0ff */
[----:B------:R-:W-:Y:S02]  /*03b0*/  ISETP.LT.AND.EX P2, PT, R113, UR11, !P1, P0 ;  /* 0x0000000b71007c0c */ /* 0x000fe4000cf41300 */
[----:B------:R-:W-:Y:S02]  /*03c0*/  @P4 LOP3.LUT R5, R5, 0x10, RZ, 0xfc, !PT ;  /* 0x0000001005054812 */ /* 0x000fe400078efcff */
[----:B------:R-:W-:-:S02]  /*03d0*/  SHF.R.S32.HI R112, RZ, 0x1f, R99 ;  /* 0x0000001fff707819 */ /* 0x000fc40000011463 */
[----:B------:R-:W-:Y:S02]  /*03e0*/  ISETP.LT.U32.AND P0, PT, R99, UR10, PT ;  /* 0x0000000a63007c0c */ /* 0x000fe4000bf01070 */
[----:B------:R-:W-:Y:S02]  /*03f0*/  @P3 LOP3.LUT R5, R5, 0x8, RZ, 0xfc, !PT ;  /* 0x0000000805053812 */ /* 0x000fe400078efcff */
[----:B------:R-:W-:Y:S02]  /*0400*/  ISETP.LT.AND.EX P0, PT, R112, UR11, !P1, P0 ;  /* 0x0000000b70007c0c */ /* 0x000fe4000cf01300 */
[----:B------:R-:W-:Y:S02]  /*0410*/  LOP3.LUT R5, R5, 0xfffffffb, RZ, 0xc0, !PT ;  /* 0xfffffffb05057812 */ /* 0x000fe400078ec0ff */
[----:B------:R-:W-:Y:S02]  /*0420*/  IADD3 R98, R9, 0x70, RZ ;  /* 0x0000007009627810 */ /* 0x000fe40007ffe0ff */
[----:B------:R-:W-:-:S02]  /*0430*/  @P2 LOP3.LUT R5, R5, 0x4, RZ, 0xfc, !PT ;  /* 0x0000000405052812 */ /* 0x000fc400078efcff */
[C---:B------:R-:W-:Y:S02]  /*0440*/  IADD3 R97, R9.reuse, 0x80, RZ ;  /* 0x0000008009617810 */ /* 0x040fe40007ffe0ff */
[C---:B------:R-:W-:Y:S02]  /*0450*/  IADD3 R96, R9.reuse, 0x90, RZ ;  /* 0x0000009009607810 */ /* 0x040fe40007ffe0ff */
[----:B------:R-:W-:Y:S02]  /*0460*/  IADD3 R95, R9, 0xa0, RZ ;  /* 0x000000a0095f7810 */ /* 0x000fe40007ffe0ff */
[----:B------:R-:W-:Y:S02]  /*0470*/  LOP3.LUT R5, R5, 0xfffffffd, RZ, 0xc0, !PT ;  /* 0xfffffffd05057812 */ /* 0x000fe400078ec0ff */
[----:B------:R-:W-:Y:S02]  /*0480*/  IADD3 R94, R9, 0xb0, RZ ;  /* 0x000000b0095e7810 */ /* 0x000fe40007ffe0ff */
[----:B------:R-:W-:-:S02]  /*0490*/  SHF.R.S32.HI R111, RZ, 0x1f, R98 ;  /* 0x0000001fff6f7819 */ /* 0x000fc40000011462 */
[----:B------:R-:W-:Y:S02]  /*04a0*/  SHF.R.S32.HI R110, RZ, 0x1f, R97 ;  /* 0x0000001fff6e7819 */ /* 0x000fe40000011461 */
[----:B------:R-:W-:Y:S02]  /*04b0*/  SHF.R.S32.HI R109, RZ, 0x1f, R96 ;  /* 0x0000001fff6d7819 */ /* 0x000fe40000011460 */
[----:B------:R-:W-:Y:S02]  /*04c0*/  SHF.R.S32.HI R108, RZ, 0x1f, R95 ;  /* 0x0000001fff6c7819 */ /* 0x000fe4000001145f */
[----:B------:R-:W-:Y:S02]  /*04d0*/  ISETP.LT.U32.AND P5, PT, R98, UR10, PT ;  /* 0x0000000a62007c0c */ /* 0x000fe4000bfa1070 */
[----:B------:R-:W-:Y:S02]  /*04e0*/  @P0 LOP3.LUT R5, R5, 0x2, RZ, 0xfc, !PT ;  /* 0x0000000205050812 */ /* 0x000fe400078efcff */
[----:B------:R-:W-:-:S02]  /*04f0*/  ISETP.LT.U32.AND P4, PT, R97, UR10, PT ;  /* 0x0000000a61007c0c */ /* 0x000fc4000bf81070 */
[----:B------:R-:W-:Y:S02]  /*0500*/  ISETP.LT.U32.AND P3, PT, R96, UR10, PT ;  /* 0x0000000a60007c0c */ /* 0x000fe4000bf61070 */
[----:B------:R-:W-:Y:S02]  /*0510*/  ISETP.LT.U32.AND P2, PT, R95, UR10, PT ;  /* 0x0000000a5f007c0c */ /* 0x000fe4000bf41070 */
[----:B------:R-:W-:Y:S02]  /*0520*/  SHF.R.S32.HI R107, RZ, 0x1f, R94 ;  /* 0x0000001fff6b7819 */ /* 0x000fe4000001145e */
[----:B------:R-:W-:Y:S01]  /*0530*/  ISETP.LT.U32.AND P0, PT, R94, UR10, PT ;  /* 0x0000000a5e007c0c */ /* 0x000fe2000bf01070 */
[----:B------:R-:W-:Y:S01]  /*0540*/  ULDC.U8 UR10, c[0x0][0x2a4] ;  /* 0x0000a900000a7ab9 */ /* 0x000fe20000000000 */
[----:B------:R-:W-:Y:S02]  /*0550*/  ISETP.LT.AND.EX P5, PT, R111, UR11, !P1, P5 ;  /* 0x0000000b6f007c0c */ /* 0x000fe4000cfa1350 */
[----:B------:R-:W-:-:S02]  /*0560*/  ISETP.LT.AND.EX P4, PT, R110, UR11, !P1, P4 ;  /* 0x0000000b6e007c0c */ /* 0x000fc4000cf81340 */
[----:B------:R-:W-:Y:S02]  /*0570*/  ISETP.LT.AND.EX P3, PT, R109, UR11, !P1, P3 ;  /* 0x0000000b6d007c0c */ /* 0x000fe4000cf61330 */
[----:B------:R-:W-:Y:S02]  /*0580*/  ISETP.LT.AND.EX P2, PT, R108, UR11, !P1, P2 ;  /* 0x0000000b6c007c0c */ /* 0x000fe4000cf41320 */
[----:B------:R-:W-:Y:S02]  /*0590*/  ISETP.LT.AND.EX P1, PT, R107, UR11, !P1, P0 ;  /* 0x0000000b6b007c0c */ /* 0x000fe4000cf21300 */
[C---:B--2---:R-:W-:Y:S02]  /*05a0*/  LEA.HI R85, P0, R3.reuse, R2, RZ, 0x1 ;  /* 0x0000000203557211 */ /* 0x044fe400078108ff */
[-C--:B------:R-:W-:Y:S02]  /*05b0*/  LEA R89, R3, R3.reuse, 0x1 ;  /* 0x0000000303597211 */ /* 0x080fe400078e08ff */
[----:B------:R-:W-:Y:S01]  /*05c0*/  IADD3.X R88, RZ, R3, RZ, P0, !PT ;  /* 0x00000003ff587210 */ /* 0x000fe200007fe4ff */
[----:B------:R-:W-:Y:S01]  /*05d0*/  IMAD.WIDE.U32 R2, R2, 0x3, RZ ;  /* 0x0000000302027825 */ /* 0x000fe200078e00ff */
[----:B------:R-:W-:-:S02]  /*05e0*/  IADD3 R93, R9, 0xc0, RZ ;  /* 0x000000c0095d7810 */ /* 0x000fc40007ffe0ff */
[----:B------:R-:W-:Y:S02]  /*05f0*/  SHF.R.S64 R85, R85, 0x1, R88 ;  /* 0x0000000155557819 */ /* 0x000fe40000001058 */
[----:B------:R-:W-:Y:S02]  /*0600*/  IADD3 R89, R3, R89, RZ ;  /* 0x0000005903597210 */ /* 0x000fe40007ffe0ff */
[----:B------:R-:W-:Y:S02]  /*0610*/  SHF.R.S32.HI R3, RZ, 0x1f, R10 ;  /* 0x0000001fff037819 */ /* 0x000fe4000001140a */
[----:B------:R-:W-:Y:S02]  /*0620*/  LEA.HI R86, P0, R89, R2, RZ, 0x1 ;  /* 0x0000000259567211 */ /* 0x000fe400078108ff */
[----:B------:R-:W-:Y:S02]  /*0630*/  LEA.HI R3, R3, R10, RZ, 0x5 ;  /* 0x0000000a03037211 */ /* 0x000fe400078f28ff */
[----:B------:R-:W-:-:S02]  /*0640*/  IADD3.X R89, RZ, R89, RZ, P0, !PT ;  /* 0x00000059ff597210 */ /* 0x000fc400007fe4ff */
[----:B------:R-:W-:Y:S02]  /*0650*/  SHF.R.S32.HI R3, RZ, 0x5, R3 ;  /* 0x00000005ff037819 */ /* 0x000fe40000011403 */
[----:B------:R-:W-:Y:S02]  /*0660*/  SHF.R.S64 R86, R86, 0x1, R89 ;  /* 0x0000000156567819 */ /* 0x000fe40000001059 */
[C---:B------:R-:W-:Y:S02]  /*0670*/  IADD3 R92, R9.reuse, 0xd0, RZ ;  /* 0x000000d0095c7810 */ /* 0x040fe40007ffe0ff */
[C---:B------:R-:W-:Y:S02]  /*0680*/  IADD3 R91, R9.reuse, 0xe0, RZ ;  /* 0x000000e0095b7810 */ /* 0x040fe40007ffe0ff */
[----:B------:R-:W-:Y:S02]  /*0690*/  IADD3 R90, R9, 0xf0, RZ ;  /* 0x000000f0095a7810 */ /* 0x000fe40007ffe0ff */
[----:B------:R-:W-:-:S02]  /*06a0*/  SHF.R.S32.HI R88, RZ, 0x1, R88 ;  /* 0x00000001ff587819 */ /* 0x000fc40000011458 */
[----:B------:R-:W-:Y:S02]  /*06b0*/  SHF.R.S32.HI R89, RZ, 0x1, R89 ;  /* 0x00000001ff597819 */ /* 0x000fe40000011459 */
[----:B----4-:R-:W-:Y:S02]  /*06c0*/  LOP3.LUT R105, R7, 0x3, RZ, 0xc0, !PT ;  /* 0x0000000307697812 */ /* 0x010fe400078ec0ff */
[----:B------:R-:W-:Y:S02]  /*06d0*/  LEA R87, R3, UR5, 0x3 ;  /* 0x0000000503577c11 */ /* 0x000fe4000f8e18ff */
[----:B------:R-:W-:Y:S02]  /*06e0*/  SHF.R.S32.HI R122, RZ, 0x1f, R93 ;  /* 0x0000001fff7a7819 */ /* 0x000fe4000001145d */
[----:B------:R-:W-:Y:S02]  /*06f0*/  SHF.R.S32.HI R121, RZ, 0x1f, R92 ;  /* 0x0000001fff797819 */ /* 0x000fe4000001145c */
[----:B------:R-:W-:-:S02]  /*0700*/  SHF.R.S32.HI R120, RZ, 0x1f, R91 ;  /* 0x0000001fff787819 */ /* 0x000fc4000001145b */
[----:B------:R-:W-:Y:S02]  /*0710*/  SHF.R.S32.HI R119, RZ, 0x1f, R90 ;  /* 0x0000001fff777819 */ /* 0x000fe4000001145a */
[----:B------:R-:W-:Y:S02]  /*0720*/  SHF.L.U64.HI R88, R85, 0x2, R88 ;  /* 0x0000000255587819 */ /* 0x000fe40000010258 */
[----:B-1----:R-:W-:-:S07]  /*0730*/  SHF.L.U64.HI R89, R86, 0x2, R89 ;  /* 0x0000000256597819 */ /* 0x002fce0000010259 */
.L_x_1216:
[----:B0-----:R-:W0:Y:S01]  /*0740*/  LDC R17, c[0x0][0x2a0] ;  /* 0x0000a800ff117b82 */ /* 0x001e220000000800 */
[----:B------:R-:W-:Y:S01]  /*0750*/  P2R R14, PR, RZ, 0x4 ;  /* 0x00000004ff0e7803 */ /* 0x000fe20000000000 */
[----:B------:R-:W-:Y:S01]  /*0760*/  ULDC.64 UR12, c[0x0][0x298] ;  /* 0x0000a600000c7ab9 */ /* 0x000fe20000000a00 */
[C---:B------:R-:W-:Y:S02]  /*0770*/  LOP3.LUT P2, RZ, R5.reuse, 0x80, RZ, 0xc0, !PT ;  /* 0x0000008005ff7812 */ /* 0x040fe4000784c0ff */
[C---:B------:R-:W-:Y:S02]  /*0780*/  LOP3.LUT P6, RZ, R5.reuse, 0x40, RZ, 0xc0, !PT ;  /* 0x0000004005ff7812 */ /* 0x040fe400078cc0ff */
[----:B------:R-:W-:Y:S01]  /*0790*/  P2R R0, PR, RZ, 0x2 ;  /* 0x00000002ff007803 */ /* 0x000fe20000000000 */
[----:B------:R-:W1:Y:S01]  /*07a0*/  @P5 LDC.64 R42, c[0x0][0x228] ;  /* 0x00008a00ff2a5b82 */ /* 0x000e620000000a00 */
[----:B------:R-:W-:Y:S02]  /*07b0*/  LOP3.LUT P1, RZ, R5, 0x10, RZ, 0xc0, !PT ;  /* 0x0000001005ff7812 */ /* 0x000fe4000782c0ff */
[----:B------:R-:W-:-:S02]  /*07c0*/  MOV R82, RZ ;  /* 0x000000ff00527202 */ /* 0x000fc40000000f00 */
[----:B------:R-:W-:-:S03]  /*07d0*/  P2R R70, PR, RZ, 0x20 ;  /* 0x00000020ff467803 */ /* 0x000fc60000000000 */
[----:B------:R-:W2:Y:S01]  /*07e0*/  @P2 LDC.64 R62, c[0x0][0x230] ;  /* 0x00008c00ff3e2b82 */ /* 0x000ea20000000a00 */
[----:B0-----:R-:W-:-:S07]  /*07f0*/  IABS R15, R17 ;  /* 0x00000011000f7213 */ /* 0x001fce0000000000 */
        /* <DEDUP_REMOVED lines=10> */
[----:B---3--:R-:W-:Y:S02]  /*08a0*/  MOV R2, RZ ;  /* 0x000000ff00027202 */ /* 0x008fe40000000f00 */
        /* <DEDUP_REMOVED lines=14> */
[----:B------:R-:W-:-:S13]  /*0990*/  ISETP.GE.U32.AND P0, PT, R4, R15, PT ;  /* 0x0000000f0400720c */ /* 0x000fda0003f06070 */
        /* <DEDUP_REMOVED lines=8> */
[----:B------:R-:W-:Y:S02]  /*0a20*/  SEL R13, R2, R3, !P0 ;  /* 0x00000003020d7207 */ /* 0x000fe40004000000 */
[----:B------:R-:W-:Y:S01]  /*0a30*/  SHF.R.S32.HI R2, RZ, 0x1f, R84 ;  /* 0x0000001fff027819 */ /* 0x000fe20000011454 */
[----:B------:R-:W-:Y:S01]  /*0a40*/  IMAD R33, R32, 0x38, RZ ;  /* 0x0000003820217824 */ /* 0x000fe200078e02ff */
[----:B------:R-:W-:-:S04]  /*0a50*/  SHF.R.S32.HI R4, RZ, 0x1f, R13 ;  /* 0x0000001fff047819 */ /* 0x000fc8000001140d */
[----:B------:R-:W-:Y:S01]  /*0a60*/  IADD3 R20, P0, R84, R33, RZ ;  /* 0x0000002154147210 */ /* 0x000fe20007f1e0ff */
[----:B------:R-:W-:-:S03]  /*0a70*/  IMAD R4, R4, UR12, RZ ;  /* 0x0000000c04047c24 */ /* 0x000fc6000f8e02ff */
[----:B------:R-:W-:Y:S01]  /*0a80*/  LEA.HI.X.SX32 R21, R33, R2, 0x1, P0 ;  /* 0x0000000221157211 */ /* 0x000fe200000f0eff */
[C---:B------:R-:W-:Y:S01]  /*0a90*/  IMAD R23, R13.reuse, UR13, R4 ;  /* 0x0000000d0d177c24 */ /* 0x040fe2000f8e0204 */
[----:B------:R-:W2:Y:S01]  /*0aa0*/  @P2 LDC.64 R2, c[0x0][0x288] ;  /* 0x0000a200ff022b82 */ /* 0x000ea20000000a00 */
[----:B------:R-:W-:Y:S01]  /*0ab0*/  IMAD.WIDE.U32 R20, R13, UR12, R20 ;  /* 0x0000000c0d147c25 */ /* 0x000fe2000f8e0014 */
[----:B------:R-:W-:-:S04]  /*0ac0*/  ULDC.64 UR12, c[0x0][0x290] ;  /* 0x0000a400000c7ab9 */ /* 0x000fc80000000a00 */
[----:B------:R-:W-:Y:S02]  /*0ad0*/  IADD3 R23, R21, R23, RZ ;  /* 0x0000001715177210 */ /* 0x000fe40007ffe0ff */
[-C--:B------:R-:W-:Y:S02]  /*0ae0*/  @P2 MOV R22, R20.reuse ;  /* 0x0000001400162202 */ /* 0x080fe40000000f00 */
[----:B------:R-:W-:Y:S02]  /*0af0*/  @P3 MOV R24, R20 ;  /* 0x0000001400183202 */ /* 0x000fe40000000f00 */
[----:B------:R-:W-:Y:S01]  /*0b00*/  @P3 MOV R25, R23 ;  /* 0x0000001700193202 */ /* 0x000fe20000000f00 */
[----:B--2---:R-:W-:-:S04]  /*0b10*/  @P2 IMAD R4, R118, R2, RZ ;  /* 0x0000000276042224 */ /* 0x004fc800078e02ff */
[C---:B------:R-:W-:Y:S02]  /*0b20*/  @P2 IMAD R13, R9.reuse, R3, R4 ;  /* 0x00000003090d2224 */ /* 0x040fe400078e0204 */
        /* <DEDUP_REMOVED lines=12> */
[----:B------:R-:W3:Y:S08]  /*0bf0*/  @P2 LDC.64 R58, c[0x0][0x230] ;  /* 0x00008c00ff3a2b82 */ /* 0x000ef00000000a00 */
        /* <DEDUP_REMOVED lines=9> */
[----:B0-----:R-:W-:-:S04]  /*0c90*/  @P6 IADD3 R66, P0, R61, R66, RZ ;  /* 0x000000423d426210 */ /* 0x001fc80007f1e0ff */
[C---:B------:R-:W-:Y:S02]  /*0ca0*/  @P6 IADD3.X R67, R2.reuse, R67, RZ, P0, !PT ;  /* 0x0000004302436210 */ /* 0x040fe400007fe4ff */
[----:B--2---:R-:W-:Y:S02]  /*0cb0*/  @P6 IADD3 R60, P0, R61, R12, RZ ;  /* 0x0000000c3d3c6210 */ /* 0x004fe40007f1e0ff */
[----:B------:R-:W-:Y:S02]  /*0cc0*/  @P2 MOV R12, R20 ;  /* 0x00000014000c2202 */ /* 0x000fe40000000f00 */
[----:B------:R-:W-:Y:S02]  /*0cd0*/  @P6 IADD3.X R61, R2, R13, RZ, P0, !PT ;  /* 0x0000000d023d6210 */ /* 0x000fe400007fe4ff */
[----:B------:R-:W0:Y:S01]  /*0ce0*/  @P2 LDC.64 R2, c[0x0][0x288] ;  /* 0x0000a200ff022b82 */ /* 0x000e220000000a00 */
[----:B------:R-:W-:Y:S02]  /*0cf0*/  @P2 MOV R13, R23 ;  /* 0x00000017000d2202 */ /* 0x000fe40000000f00 */
[----:B------:R-:W-:-:S13]  /*0d00*/  LOP3.LUT P6, RZ, R5, 0x2, RZ, 0xc0, !PT ;  /* 0x0000000205ff7812 */ /* 0x000fda00078cc0ff */
[----:B------:R-:W2:Y:S01]  /*0d10*/  @P6 LDC.64 R46, c[0x0][0x230] ;  /* 0x00008c00ff2e6b82 */ /* 0x000ea20000000a00 */
[----:B0-----:R-:W-:-:S07]  /*0d20*/  @P2 IMAD R4, R116, R2, RZ ;  /* 0x0000000274042224 */ /* 0x001fce00078e02ff */
[----:B------:R-:W0:Y:S01]  /*0d30*/  @P6 LDC.64 R44, c[0x0][0x228] ;  /* 0x00008a00ff2c6b82 */ /* 0x000e220000000a00 */
[C---:B------:R-:W-:Y:S02]  /*0d40*/  @P2 IMAD R15, R103.reuse, R3, R4 ;  /* 0x00000003670f2224 */ /* 0x040fe400078e0204 */
[----:B------:R-:W-:Y:S01]  /*0d50*/  @P2 IMAD.WIDE.U32 R2, R103, R2, R12 ;  /* 0x0000000267022225 */ /* 0x000fe200078e000c */
[----:B------:R-:W-:-:S04]  /*0d60*/  @P1 MOV R12, R20 ;  /* 0x00000014000c1202 */ /* 0x000fc80000000f00 */
[----:B------:R-:W-:Y:S02]  /*0d70*/  @P2 IADD3 R13, R3, R15, RZ ;  /* 0x0000000f030d2210 */ /* 0x000fe40007ffe0ff */
[C---:B------:R-:W-:Y:S02]  /*0d80*/  @P2 SHF.L.U32 R3, R2.reuse, 0x1, RZ ;  /* 0x0000000102032819 */ /* 0x040fe400000006ff */
[----:B------:R-:W-:Y:S02]  /*0d90*/  @P2 SHF.L.U64.HI R2, R2, 0x1, R13 ;  /* 0x0000000102022819 */ /* 0x000fe4000001020d */
[----:B---3--:R-:W-:Y:S02]  /*0da0*/  @P2 IADD3 R58, P0, R3, R58, RZ ;  /* 0x0000003a033a2210 */ /* 0x008fe40007f1e0ff */
[----:B------:R-:W-:Y:S02]  /*0db0*/  @P1 MOV R13, R23 ;  /* 0x00000017000d1202 */ /* 0x000fe40000000f00 */
[----:B------:R-:W-:-:S02]  /*0dc0*/  @P2 IADD3.X R59, R2, R59, RZ, P0, !PT ;  /* 0x0000003b023b2210 */ /* 0x000fc400007fe4ff */
[----:B----4-:R-:W-:-:S04]  /*0dd0*/  @P2 IADD3 R56, P0, R3, R56, RZ ;  /* 0x0000003803382210 */ /* 0x010fc80007f1e0ff */
[----:B------:R-:W-:Y:S02]  /*0de0*/  @P2 IADD3.X R57, R2, R57, RZ, P0, !PT ;  /* 0x0000003902392210 */ /* 0x000fe400007fe4ff */
[----:B------:R-:W3:Y:S01]  /*0df0*/  @P1 LDC.64 R2, c[0x0][0x288] ;  /* 0x0000a200ff021b82 */ /* 0x000ee20000000a00 */
[----:B------:R-:W-:-:S13]  /*0e00*/  LOP3.LUT P2, RZ, R5, 0x8, RZ, 0xc0, !PT ;  /* 0x0000000805ff7812 */ /* 0x000fda000784c0ff */
[----:B------:R-:W4:Y:S08]  /*0e10*/  @P2 LDC.64 R52, c[0x0][0x230] ;  /* 0x00008c00ff342b82 */ /* 0x000f300000000a00 */
[----:B------:R-:W2:Y:S01]  /*0e20*/  @P2 LDC.64 R50, c[0x0][0x228] ;  /* 0x00008a00ff322b82 */ /* 0x000ea20000000a00 */
[-C--:B---3--:R-:W-:Y:S02]  /*0e30*/  @P1 IMAD R4, R115, R2.reuse, RZ ;  /* 0x0000000273041224 */ /* 0x088fe400078e02ff */
[----:B------:R-:W-:-:S04]  /*0e40*/  @P1 IMAD.WIDE.U32 R12, R102, R2, R12 ;  /* 0x00000002660c1225 */ /* 0x000fc800078e000c */
[----:B------:R-:W-:-:S05]  /*0e50*/  @P1 IMAD R3, R102, R3, R4 ;  /* 0x0000000366031224 */ /* 0x000fca00078e0204 */
[----:B------:R-:W-:Y:S02]  /*0e60*/  @P1 IADD3 R13, R13, R3, RZ ;  /* 0x000000030d0d1210 */ /* 0x000fe40007ffe0ff */
[C---:B------:R-:W-:Y:S02]  /*0e70*/  @P1 SHF.L.U32 R3, R12.reuse, 0x1, RZ ;  /* 0x000000010c031819 */ /* 0x040fe400000006ff */
[----:B------:R-:W-:Y:S02]  /*0e80*/  @P1 SHF.L.U64.HI R12, R12, 0x1, R13 ;  /* 0x000000010c0c1819 */ /* 0x000fe4000001020d */
[----:B------:R-:W-:Y:S02]  /*0e90*/  @P1 IADD3 R18, P0, R3, R18, RZ ;  /* 0x0000001203121210 */ /* 0x000fe40007f1e0ff */
[----:B------:R-:W-:Y:S02]  /*0ea0*/  @P2 MOV R13, R23 ;  /* 0x00000017000d2202 */ /* 0x000fe40000000f00 */
[----:B------:R-:W-:-:S02]  /*0eb0*/  @P1 IADD3.X R19, R12, R19, RZ, P0, !PT ;  /* 0x000000130c131210 */ /* 0x000fc400007fe4ff */
[----:B-1----:R-:W-:Y:S02]  /*0ec0*/  @P1 IADD3 R54, P0, R3, R54, RZ ;  /* 0x0000003603361210 */ /* 0x002fe40007f1e0ff */
[----:B------:R-:W1:Y:S02]  /*0ed0*/  @P2 LDC.64 R2, c[0x0][0x288] ;  /* 0x0000a200ff022b82 */ /* 0x000e640000000a00 */
[----:B------:R-:W-:Y:S02]  /*0ee0*/  @P1 IADD3.X R55, R12, R55, RZ, P0, !PT ;  /* 0x000000370c371210 */ /* 0x000fe400007fe4ff */
[----:B------:R-:W-:Y:S02]  /*0ef0*/  @P2 MOV R12, R20 ;  /* 0x00000014000c2202 */ /* 0x000fe40000000f00 */
[----:B------:R-:W-:-:S13]  /*0f00*/  LOP3.LUT P1, RZ, R5, 0x4, RZ, 0xc0, !PT ;  /* 0x0000000405ff7812 */ /* 0x000fda000782c0ff */
[----:B------:R-:W3:Y:S01]  /*0f10*/  @P1 LDC.64 R16, c[0x0][0x230] ;  /* 0x00008c00ff101b82 */ /* 0x000ee20000000a00 */
[-C--:B-1----:R-:W-:Y:S02]  /*0f20*/  @P2 IMAD R4, R114, R2.reuse, RZ ;  /* 0x0000000272042224 */ /* 0x082fe400078e02ff */
[----:B------:R-:W-:-:S05]  /*0f30*/  @P2 IMAD.WIDE.U32 R12, R101, R2, R12 ;  /* 0x00000002650c2225 */ /* 0x000fca00078e000c */
[----:B------:R-:W1:Y:S01]  /*0f40*/  @P1 LDC.64 R48, c[0x0][0x228] ;  /* 0x00008a00ff301b82 */ /* 0x000e620000000a00 */
[----:B------:R-:W-:-:S05]  /*0f50*/  @P2 IMAD R3, R101, R3, R4 ;  /* 0x0000000365032224 */ /* 0x000fca00078e0204 */
[----:B------:R-:W-:Y:S02]  /*0f60*/  @P2 IADD3 R13, R13, R3, RZ ;  /* 0x000000030d0d2210 */ /* 0x000fe40007ffe0ff */
[C---:B------:R-:W-:Y:S02]  /*0f70*/  @P2 SHF.L.U32 R3, R12.reuse, 0x1, RZ ;  /* 0x000000010c032819 */ /* 0x040fe400000006ff */
[----:B------:R-:W-:Y:S02]  /*0f80*/  @P2 SHF.L.U64.HI R12, R12, 0x1, R13 ;  /* 0x000000010c0c2819 */ /* 0x000fe4000001020d */
[----:B----4-:R-:W-:Y:S02]  /*0f90*/  @P2 IADD3 R52, P0, R3, R52, RZ ;  /* 0x0000003403342210 */ /* 0x010fe40007f1e0ff */
[----:B------:R-:W-:Y:S02]  /*0fa0*/  @P1 MOV R13, R23 ;  /* 0x00000017000d1202 */ /* 0x000fe40000000f00 */
[----:B------:R-:W-:-:S02]  /*0fb0*/  @P2 IADD3.X R53, R12, R53, RZ, P0, !PT ;  /* 0x000000350c352210 */ /* 0x000fc400007fe4ff */
[----:B--2---:R-:W-:Y:S02]  /*0fc0*/  @P2 IADD3 R50, P0, R3, R50, RZ ;  /* 0x0000003203322210 */ /* 0x004fe40007f1e0ff */
[----:B------:R-:W2:Y:S02]  /*0fd0*/  @P1 LDC.64 R2, c[0x0][0x288] ;  /* 0x0000a200ff021b82 */ /* 0x000ea40000000a00 */
[----:B------:R-:W-:Y:S02]  /*0fe0*/  @P2 IADD3.X R51, R12, R51, RZ, P0, !PT ;  /* 0x000000330c332210 */ /* 0x000fe400007fe4ff */
[----:B------:R-:W-:Y:S02]  /*0ff0*/  @P1 MOV R12, R20 ;  /* 0x00000014000c1202 */ /* 0x000fe40000000f00 */
[----:B------:R-:W-:Y:S02]  /*1000*/  ISETP.NE.AND P2, PT, R14, RZ, PT ;  /* 0x000000ff0e00720c */ /* 0x000fe40003f45270 */
[----:B------:R-:W4:Y:S11]  /*1010*/  @P5 LDC.64 R14, c[0x0][0x230] ;  /* 0x00008c00ff0e5b82 */ /* 0x000f360000000a00 */
[----:B------:R-:W4:Y:S01]  /*1020*/  @P2 LDC.64 R34, c[0x0][0x230] ;  /* 0x00008c00ff222b82 */ /* 0x000f220000000a00 */
[----:B--2---:R-:W-:-:S02]  /*1030*/  @P1 IMAD R4, R113, R2, RZ ;  /* 0x0000000271041224 */ /* 0x004fc400078e02ff */
[----:B------:R-:W-:-:S05]  /*1040*/  @P1 IMAD.WIDE.U32 R12, R100, R2, R12 ;  /* 0x00000002640c1225 */ /* 0x000fca00078e000c */
[----:B------:R-:W2:Y:S01]  /*1050*/  @P2 LDC.64 R26, c[0x0][0x228] ;  /* 0x00008a00ff1a2b82 */ /* 0x000ea20000000a00 */
[----:B------:R-:W-:-:S05]  /*1060*/  @P1 IMAD R3, R100, R3, R4 ;  /* 0x0000000364031224 */ /* 0x000fca00078e0204 */
[----:B------:R-:W-:Y:S02]  /*1070*/  @P1 IADD3 R13, R13, R3, RZ ;  /* 0x000000030d0d1210 */ /* 0x000fe40007ffe0ff */
[C---:B------:R-:W-:Y:S02]  /*1080*/  @P1 SHF.L.U32 R3, R12.reuse, 0x1, RZ ;  /* 0x000000010c031819 */ /* 0x040fe400000006ff */
[----:B------:R-:W-:Y:S02]  /*1090*/  @P1 SHF.L.U64.HI R12, R12, 0x1, R13 ;  /* 0x000000010c0c1819 */ /* 0x000fe4000001020d */
[----:B---3--:R-:W-:Y:S02]  /*10a0*/  @P1 IADD3 R16, P0, R3, R16, RZ ;  /* 0x0000001003101210 */ /* 0x008fe40007f1e0ff */
[----:B------:R-:W-:Y:S02]  /*10b0*/  @P6 MOV R13, R23 ;  /* 0x00000017000d6202 */ /* 0x000fe40000000f00 */
[----:B------:R-:W-:-:S02]  /*10c0*/  @P1 IADD3.X R17, R12, R17, RZ, P0, !PT ;  /* 0x000000110c111210 */ /* 0x000fc400007fe4ff */
[----:B-1----:R-:W-:Y:S02]  /*10d0*/  @P1 IADD3 R48, P0, R3, R48, RZ ;  /* 0x0000003003301210 */ /* 0x002fe40007f1e0ff */
[----:B------:R-:W1:Y:S02]  /*10e0*/  @P6 LDC.64 R2, c[0x0][0x288] ;  /* 0x0000a200ff026b82 */ /* 0x000e640000000a00 */
[----:B------:R-:W-:Y:S02]  /*10f0*/  @P1 IADD3.X R49, R12, R49, RZ, P0, !PT ;  /* 0x000000310c311210 */ /* 0x000fe400007fe4ff */
[----:B------:R-:W-:Y:S02]  /*1100*/  ISETP.NE.AND P1, PT, R0, RZ, PT ;  /* 0x000000ff0000720c */ /* 0x000fe40003f25270 */
[----:B------:R-:W-:-:S11]  /*1110*/  @P6 MOV R12, R20 ;  /* 0x00000014000c6202 */ /* 0x000fd60000000f00 */
[----:B------:R-:W3:Y:S01]  /*1120*/  @P1 LDC.64 R28, c[0x0][0x230] ;  /* 0x00008c00ff1c1b82 */ /* 0x000ee20000000a00 */
[----:B-1----:R-:W-:-:S07]  /*1130*/  @P6 IMAD R0, R112, R2, RZ ;  /* 0x0000000270006224 */ /* 0x002fce00078e02ff */
[----:B------:R-:W1:Y:S01]  /*1140*/  @P1 LDC.64 R30, c[0x0][0x228] ;  /* 0x00008a00ff1e1b82 */ /* 0x000e620000000a00 */
        /* <DEDUP_REMOVED lines=8> */
[----:B0-----:R-:W-:Y:S02]  /*11d0*/  @P6 IADD3 R44, P0, R3, R44, RZ ;  /* 0x0000002c032c6210 */ /* 0x001fe40007f1e0ff */
[----:B------:R-:W0:Y:S02]  /*11e0*/  @P5 LDC.64 R2, c[0x0][0x288] ;  /* 0x0000a200ff025b82 */ /* 0x000e240000000a00 */
[----:B------:R-:W-:Y:S02]  /*11f0*/  @P6 IADD3.X R45, R12, R45, RZ, P0, !PT ;  /* 0x0000002d0c2d6210 */ /* 0x000fe400007fe4ff */
[----:B------:R-:W-:Y:S01]  /*1200*/  @P5 MOV R12, R20 ;  /* 0x00000014000c5202 */ /* 0x000fe20000000f00 */
[----:B0-----:R-:W-:-:S04]  /*1210*/  @P5 IMAD R0, R111, R2, RZ ;  /* 0x000000026f005224 */ /* 0x001fc800078e02ff */
[----:B------:R-:W-:-:S04]  /*1220*/  @P5 IMAD.WIDE.U32 R12, R98, R2, R12 ;  /* 0x00000002620c5225 */ /* 0x000fc800078e000c */
[----:B------:R-:W-:-:S05]  /*1230*/  @P5 IMAD R3, R98, R3, R0 ;  /* 0x0000000362035224 */ /* 0x000fca00078e0200 */
[----:B------:R-:W-:Y:S02]  /*1240*/  @P5 IADD3 R13, R13, R3, RZ ;  /* 0x000000030d0d5210 */ /* 0x000fe40007ffe0ff */
[C---:B------:R-:W-:Y:S02]  /*1250*/  @P5 SHF.L.U32 R3, R12.reuse, 0x1, RZ ;  /* 0x000000010c035819 */ /* 0x040fe400000006ff */
[----:B------:R-:W-:Y:S02]  /*1260*/  @P5 SHF.L.U64.HI R12, R12, 0x1, R13 ;  /* 0x000000010c0c5819 */ /* 0x000fe4000001020d */
[----:B----4-:R-:W-:Y:S02]  /*1270*/  @P5 IADD3 R14, P0, R3, R14, RZ ;  /* 0x0000000e030e5210 */ /* 0x010fe40007f1e0ff */
[----:B------:R-:W-:Y:S02]  /*1280*/  @P4 MOV R13, R23 ;  /* 0x00000017000d4202 */ /* 0x000fe40000000f00 */
[----:B------:R-:W-:-:S02]  /*1290*/  @P5 IADD3.X R15, R12, R15, RZ, P0, !PT ;  /* 0x0000000f0c0f5210 */ /* 0x000fc400007fe4ff */
[----:B------:R-:W-:Y:S02]  /*12a0*/  @P5 IADD3 R42, P0, R3, R42, RZ ;  /* 0x0000002a032a5210 */ /* 0x000fe40007f1e0ff */
[----:B------:R-:W0:Y:S02]  /*12b0*/  @P4 LDC.64 R2, c[0x0][0x288] ;  /* 0x0000a200ff024b82 */ /* 0x000e240000000a00 */
[----:B------:R-:W-:Y:S02]  /*12c0*/  @P5 IADD3.X R43, R12, R43, RZ, P0, !PT ;  /* 0x0000002b0c2b5210 */ /* 0x000fe400007fe4ff */
[----:B------:R-:W-:Y:S02]  /*12d0*/  @P4 MOV R12, R20 ;  /* 0x00000014000c4202 */ /* 0x000fe40000000f00 */
[----:B------:R-:W-:Y:S02]  /*12e0*/  CS2R R80, SRZ ;  /* 0x0000000000507805 */ /* 0x000fe4000001ff00 */
[----:B------:R-:W-:-:S04]  /*12f0*/  LOP3.LUT P5, RZ, R5, 0x8, RZ, 0xc0, !PT ;  /* 0x0000000805ff7812 */ /* 0x000fc800078ac0ff */
[----:B------:R-:W-:Y:S02]  /*1300*/  P2R R71, PR, RZ, 0x20 ;  /* 0x00000020ff477803 */ /* 0x000fe40000000000 */
[----:B------:R-:W-:-:S04]  /*1310*/  LOP3.LUT P5, RZ, R5, 0x10, RZ, 0xc0, !PT ;  /* 0x0000001005ff7812 */ /* 0x000fc800078ac0ff */
[----:B------:R-:W-:Y:S02]  /*1320*/  P2R R74, PR, RZ, 0x20 ;  /* 0x00000020ff4a7803 */ /* 0x000fe40000000000 */
[----:B------:R-:W-:-:S04]  /*1330*/  LOP3.LUT P5, RZ, R5, 0x20, RZ, 0xc0, !PT ;  /* 0x0000002005ff7812 */ /* 0x000fc800078ac0ff */
[----:B------:R-:W-:Y:S01]  /*1340*/  P2R R75, PR, RZ, 0x20 ;  /* 0x00000020ff4b7803 */ /* 0x000fe20000000000 */
[-C--:B0-----:R-:W-:Y:S01]  /*1350*/  @P4 IMAD R0, R110, R2.reuse, RZ ;  /* 0x000000026e004224 */ /* 0x081fe200078e02ff */
[----:B------:R-:W-:Y:S01]  /*1360*/  LOP3.LUT P5, RZ, R5, 0x40, RZ, 0xc0, !PT ;  /* 0x0000004005ff7812 */ /* 0x000fe200078ac0ff */
[C---:B------:R-:W-:Y:S01]  /*1370*/  @P4 IMAD.WIDE.U32 R12, R97.reuse, R2, R12 ;  /* 0x00000002610c4225 */ /* 0x040fe200078e000c */
[----:B------:R-:W-:Y:S02]  /*1380*/  CS2R R78, SRZ ;  /* 0x00000000004e7805 */ /* 0x000fe4000001ff00 */
[----:B------:R-:W-:Y:S01]  /*1390*/  P2R R76, PR, RZ, 0x20 ;  /* 0x00000020ff4c7803 */ /* 0x000fe20000000000 */
[----:B------:R-:W-:Y:S01]  /*13a0*/  @P4 IMAD R3, R97, R3, R0 ;  /* 0x0000000361034224 */ /* 0x000fe200078e0200 */
[----:B------:R-:W-:-:S04]  /*13b0*/  LOP3.LUT P5, RZ, R5, 0x80, RZ, 0xc0, !PT ;  /* 0x0000008005ff7812 */ /* 0x000fc800078ac0ff */
[----:B------:R-:W-:Y:S02]  /*13c0*/  @P4 IADD3 R13, R13, R3, RZ ;  /* 0x000000030d0d4210 */ /* 0x000fe40007ffe0ff */
[C---:B------:R-:W-:Y:S02]  /*13d0*/  @P4 SHF.L.U32 R3, R12.reuse, 0x1, RZ ;  /* 0x000000010c034819 */ /* 0x040fe400000006ff */
[----:B------:R-:W-:Y:S02]  /*13e0*/  @P4 SHF.L.U64.HI R12, R12, 0x1, R13 ;  /* 0x000000010c0c4819 */ /* 0x000fe4000001020d */
[----:B------:R-:W-:-:S03]  /*13f0*/  @P4 IADD3 R40, P0, R3, R40, RZ ;  /* 0x0000002803284210 */ /* 0x000fc60007f1e0ff */
[----:B------:R-:W5:Y:S01]  /*1400*/  @P5 LDG.E R78, desc[UR8][R68.64] ;  /* 0x00000008444e5981 */ /* 0x000f62000c1e1900 */
[C---:B------:R-:W-:Y:S02]  /*1410*/  @P4 IADD3.X R41, R12.reuse, R41, RZ, P0, !PT ;  /* 0x000000290c294210 */ /* 0x040fe400007fe4ff */
[----:B------:R-:W-:Y:S02]  /*1420*/  @P4 IADD3 R38, P0, R3, R38, RZ ;  /* 0x0000002603264210 */ /* 0x000fe40007f1e0ff */
[----:B------:R-:W0:Y:S02]  /*1430*/  @P3 LDC.64 R2, c[0x0][0x288] ;  /* 0x0000a200ff023b82 */ /* 0x000e240000000a00 */
[----:B------:R-:W-:-:S06]  /*1440*/  @P4 IADD3.X R39, R12, R39, RZ, P0, !PT ;  /* 0x000000270c274210 */ /* 0x000fcc00007fe4ff */
[----:B------:R-:W4:Y:S01]  /*1450*/  @P3 LDC.64 R12, c[0x0][0x230] ;  /* 0x00008c00ff0c3b82 */ /* 0x000f220000000a00 */
[-C--:B0-----:R-:W-:Y:S02]  /*1460*/  @P3 IMAD R0, R109, R2.reuse, RZ ;  /* 0x000000026d003224 */ /* 0x081fe400078e02ff */
        /* <DEDUP_REMOVED lines=21> */
[----:B--2---:R-:W-:Y:S02]  /*15c0*/  @P2 IADD3 R26, P0, R3, R26, RZ ;  /* 0x0000001a031a2210 */ /* 0x004fe40007f1e0ff */
[----:B------:R-:W0:Y:S02]  /*15d0*/  @P1 LDC.64 R2, c[0x0][0x288] ;  /* 0x0000a200ff021b82 */ /* 0x000e240000000a00 */
[----:B------:R-:W-:Y:S02]  /*15e0*/  @P2 IADD3.X R27, R24, R27, RZ, P0, !PT ;  /* 0x0000001b181b2210 */ /* 0x000fe400007fe4ff */
[----:B------:R-:W-:Y:S01]  /*15f0*/  @P1 MOV R24, R20 ;  /* 0x0000001400181202 */ /* 0x000fe20000000f00 */
[----:B0-----:R-:W-:-:S04]  /*1600*/  @P1 IMAD R0, R107, R2, RZ ;  /* 0x000000026b001224 */ /* 0x001fc800078e02ff */
[----:B------:R-:W-:Y:S01]  /*1610*/  @P1 IMAD.WIDE.U32 R24, R94, R2, R24 ;  /* 0x000000025e181225 */ /* 0x000fe200078e0018 */
[----:B------:R-:W-:-:S03]  /*1620*/  SHF.R.U32.HI R2, RZ, 0x2, R10 ;  /* 0x00000002ff027819 */ /* 0x000fc6000001160a */
[----:B------:R-:W-:-:S05]  /*1630*/  @P1 IMAD R3, R94, R3, R0 ;  /* 0x000000035e031224 */ /* 0x000fca00078e0200 */
[----:B------:R-:W-:Y:S02]  /*1640*/  @P1 IADD3 R25, R25, R3, RZ ;  /* 0x0000000319191210 */ /* 0x000fe40007ffe0ff */
[C---:B------:R-:W-:Y:S02]  /*1650*/  @P1 SHF.L.U32 R3, R24.reuse, 0x1, RZ ;  /* 0x0000000118031819 */ /* 0x040fe400000006ff */
[----:B------:R-:W-:Y:S02]  /*1660*/  @P1 SHF.L.U64.HI R24, R24, 0x1, R25 ;  /* 0x0000000118181819 */ /* 0x000fe40000010219 */
[----:B------:R-:W0:Y:S01]  /*1670*/  LDC R25, c[0x0][0x2ac] ;  /* 0x0000ab00ff197b82 */ /* 0x000e220000000800 */
[----:B---3--:R-:W-:-:S04]  /*1680*/  @P1 IADD3 R28, P0, R3, R28, RZ ;  /* 0x0000001c031c1210 */ /* 0x008fc80007f1e0ff */
[----:B------:R-:W-:Y:S02]  /*1690*/  @P1 IADD3.X R29, R24, R29, RZ, P0, !PT ;  /* 0x0000001d181d1210 */ /* 0x000fe400007fe4ff */
[----:B-1----:R-:W-:Y:S01]  /*16a0*/  @P1 IADD3 R30, P0, R3, R30, RZ ;  /* 0x0000001e031e1210 */ /* 0x002fe20007f1e0ff */
[----:B------:R-:W-:-:S03]  /*16b0*/  IMAD.WIDE.U32 R2, R2, 0x24924925, RZ ;  /* 0x2492492502027825 */ /* 0x000fc600078e00ff */
[----:B------:R-:W-:Y:S01]  /*16c0*/  @P1 IADD3.X R31, R24, R31, RZ, P0, !PT ;  /* 0x0000001f181f1210 */ /* 0x000fe200007fe4ff */
[----:B0-----:R-:W-:-:S05]  /*16d0*/  IMAD R0, R25, UR7, R3 ;  /* 0x0000000719007c24 */ /* 0x001fca000f8e0203 */
[----:B------:R-:W-:-:S04]  /*16e0*/  IADD3 R2, R0, 0xc0, RZ ;  /* 0x000000c000027810 */ /* 0x000fc80007ffe0ff */
[----:B------:R-:W-:Y:S02]  /*16f0*/  SHF.R.S32.HI R3, RZ, 0x1f, R2 ;  /* 0x0000001fff037819 */ /* 0x000fe40000011402 */
[----:B------:R-:W-:-:S04]  /*1700*/  ISETP.GE.U32.AND P0, PT, R2, UR12, PT ;  /* 0x0000000c02007c0c */ /* 0x000fc8000bf06070 */
[----:B------:R-:W-:-:S04]  /*1710*/  ISETP.GE.AND.EX P0, PT, R3, UR13, PT, P0 ;  /* 0x0000000d03007c0c */ /* 0x000fc8000bf06300 */
[----:B------:R-:W-:-:S13]  /*1720*/  ISETP.LT.U32.AND P0, PT, R10, 0x1c0, !P0 ;  /* 0x000001c00a00780c */ /* 0x000fda0004701070 */
[----:B------:R-:W0:Y:S01]  /*1730*/  @P0 LDC.64 R24, c[0x0][0x288] ;  /* 0x0000a200ff180b82 */ /* 0x000e220000000a00 */
[----:B------:R-:W-:Y:S02]  /*1740*/  @P0 MOV R64, R20 ;  /* 0x0000001400400202 */ /* 0x000fe40000000f00 */
[----:B------:R-:W-:-:S05]  /*1750*/  @P0 MOV R65, R23 ;  /* 0x0000001700410202 */ /* 0x000fca0000000f00 */
[----:B------:R-:W1:Y:S01]  /*1760*/  @P0 LDC.64 R2, c[0x0][0x230] ;  /* 0x00008c00ff020b82 */ /* 0x000e620000000a00 */
[-C--:B0-----:R-:W-:Y:S02]  /*1770*/  @P0 IMAD R4, R122, R24.reuse, RZ ;  /* 0x000000187a040224 */ /* 0x081fe400078e02ff */
[----:B------:R-:W-:-:S04]  /*1780*/  @P0 IMAD.WIDE.U32 R64, R93, R24, R64 ;  /* 0x000000185d400225 */ /* 0x000fc800078e0040 */
[----:B------:R-:W-:Y:S01]  /*1790*/  @P0 IMAD R25, R93, R25, R4 ;  /* 0x000000195d190224 */ /* 0x000fe200078e0204 */
[----:B------:R-:W-:-:S04]  /*17a0*/  MOV R4, RZ ;  /* 0x000000ff00047202 */ /* 0x000fc80000000f00 */
[----:B------:R-:W-:Y:S02]  /*17b0*/  @P0 IADD3 R25, R65, R25, RZ ;  /* 0x0000001941190210 */ /* 0x000fe40007ffe0ff */
[C---:B------:R-:W-:Y:S02]  /*17c0*/  @P0 SHF.L.U32 R65, R64.reuse, 0x1, RZ ;  /* 0x0000000140410819 */ /* 0x040fe400000006ff */
[----:B------:R-:W-:Y:S02]  /*17d0*/  @P0 SHF.L.U64.HI R64, R64, 0x1, R25 ;  /* 0x0000000140400819 */ /* 0x000fe40000010219 */
[----:B------:R-:W0:Y:S01]  /*17e0*/  @P0 LDC.64 R24, c[0x0][0x228] ;  /* 0x00008a00ff180b82 */ /* 0x000e220000000a00 */
[----:B-1----:R-:W-:-:S04]  /*17f0*/  @P0 IADD3 R2, P6, R65, R2, RZ ;  /* 0x0000000241020210 */ /* 0x002fc80007fde0ff */
[----:B------:R-:W-:-:S05]  /*1800*/  @P0 IADD3.X R3, R64, R3, RZ, P6, !PT ;  /* 0x0000000340030210 */ /* 0x000fca00037fe4ff */
[----:B------:R1:W5:Y:S01]  /*1810*/  @P0 LDG.E R4, desc[UR8][R2.64] ;  /* 0x0000000802040981 */ /* 0x000362000c1e1900 */
[----:B0-----:R-:W-:-:S04]  /*1820*/  @P0 IADD3 R24, P6, R65, R24, RZ ;  /* 0x0000001841180210 */ /* 0x001fc80007fde0ff */
[----:B------:R-:W-:Y:S02]  /*1830*/  @P0 IADD3.X R25, R64, R25, RZ, P6, !PT ;  /* 0x0000001940190210 */ /* 0x000fe400037fe4ff */
[----:B------:R-:W-:-:S03]  /*1840*/  IADD3 R64, R0, 0xd0, RZ ;  /* 0x000000d000407810 */ /* 0x000fc60007ffe0ff */
[----:B------:R0:W5:Y:S01]  /*1850*/  @P0 LDG.E R82, desc[UR8][R24.64] ;  /* 0x0000000818520981 */ /* 0x000162000c1e1900 */
[----:B------:R-:W-:Y:S02]  /*1860*/  SHF.R.S32.HI R65, RZ, 0x1f, R64 ;  /* 0x0000001fff417819 */ /* 0x000fe40000011440 */
[----:B------:R-:W-:-:S04]  /*1870*/  ISETP.GE.U32.AND P0, PT, R64, UR12, PT ;  /* 0x0000000c40007c0c */ /* 0x000fc8000bf06070 */
[----:B------:R-:W-:-:S04]  /*1880*/  ISETP.GE.AND.EX P0, PT, R65, UR13, PT, P0 ;  /* 0x0000000d41007c0c */ /* 0x000fc8000bf06300 */
[----:B------:R-:W-:-:S13]  /*1890*/  ISETP.LT.U32.AND P0, PT, R10, 0x1c0, !P0 ;  /* 0x000001c00a00780c */ /* 0x000fda0004701070 */
[----:B-1----:R-:W1:Y:S01]  /*18a0*/  @P0 LDC.64 R2, c[0x0][0x288] ;  /* 0x0000a200ff020b82 */ /* 0x002e620000000a00 */
[----:B------:R-:W-:-:S07]  /*18b0*/  @P0 MOV R65, R23 ;  /* 0x0000001700410202 */ /* 0x000fce0000000f00 */
[----:B0-----:R-:W0:Y:S01]  /*18c0*/  @P0 LDC.64 R24, c[0x0][0x230] ;  /* 0x00008c00ff180b82 */ /* 0x001e220000000a00 */
[----:B-1----:R-:W-:-:S04]  /*18d0*/  @P0 IMAD R64, R121, R2, RZ ;  /* 0x0000000279400224 */ /* 0x002fc800078e02ff */
[----:B------:R-:W-:Y:S01]  /*18e0*/  @P0 IMAD R73, R92, R3, R64 ;  /* 0x000000035c490224 */ /* 0x000fe200078e0240 */
[----:B------:R-:W-:-:S05]  /*18f0*/  @P0 MOV R64, R20 ;  /* 0x0000001400400202 */ /* 0x000fca0000000f00 */
[----:B------:R-:W-:-:S05]  /*1900*/  @P0 IMAD.WIDE.U32 R64, R92, R2, R64 ;  /* 0x000000025c400225 */ /* 0x000fca00078e0040 */
[----:B------:R-:W-:Y:S02]  /*1910*/  @P0 IADD3 R65, R65, R73, RZ ;  /* 0x0000004941410210 */ /* 0x000fe40007ffe0ff */
[C---:B------:R-:W-:Y:S02]  /*1920*/  @P0 SHF.L.U32 R3, R64.reuse, 0x1, RZ ;  /* 0x0000000140030819 */ /* 0x040fe400000006ff */
[----:B------:R-:W-:Y:S02]  /*1930*/  @P0 SHF.L.U64.HI R2, R64, 0x1, R65 ;  /* 0x0000000140020819 */ /* 0x000fe40000010241 */
[----:B------:R-:W1:Y:S01]  /*1940*/  @P0 LDC.64 R64, c[0x0][0x228] ;  /* 0x00008a00ff400b82 */ /* 0x000e620000000a00 */
[----:B0-----:R-:W-:-:S04]  /*1950*/  @P0 IADD3 R24, P6, R3, R24, RZ ;  /* 0x0000001803180210 */ /* 0x001fc80007fde0ff */
[C---:B------:R-:W-:Y:S02]  /*1960*/  @P0 IADD3.X R25, R2.reuse, R25, RZ, P6, !PT ;  /* 0x0000001902190210 */ /* 0x040fe400037fe4ff */
[----:B-1----:R-:W-:Y:S02]  /*1970*/  @P0 IADD3 R64, P6, R3, R64, RZ ;  /* 0x0000004003400210 */ /* 0x002fe40007fde0ff */
[----:B------:R-:W-:Y:S02]  /*1980*/  MOV R3, RZ ;  /* 0x000000ff00037202 */ /* 0x000fe40000000f00 */
[----:B------:R-:W-:Y:S02]  /*1990*/  @P0 IADD3.X R65, R2, R65, RZ, P6, !PT ;  /* 0x0000004102410210 */ /* 0x000fe400037fe4ff */
[----:B------:R-:W-:Y:S02]  /*19a0*/  IADD3 R2, R0, 0xe0, RZ ;  /* 0x000000e000027810 */ /* 0x000fe40007ffe0ff */
[----:B------:R-:W5:Y:S02]  /*19b0*/  @P0 LDG.E R3, desc[UR8][R24.64] ;  /* 0x0000000818030981 */ /* 0x000f64000c1e1900 */
[----:B------:R-:W-:-:S02]  /*19c0*/  SHF.R.S32.HI R72, RZ, 0x1f, R2 ;  /* 0x0000001fff487819 */ /* 0x000fc40000011402 */
[----:B------:R0:W5:Y:S01]  /*19d0*/  @P0 LDG.E R81, desc[UR8][R64.64] ;  /* 0x0000000840510981 */ /* 0x000162000c1e1900 */
[----:B------:R-:W-:-:S04]  /*19e0*/  ISETP.GE.U32.AND P0, PT, R2, UR12, PT ;  /* 0x0000000c02007c0c */ /* 0x000fc8000bf06070 */
[----:B------:R-:W-:-:S04]  /*19f0*/  ISETP.GE.AND.EX P0, PT, R72, UR13, PT, P0 ;  /* 0x0000000d48007c0c */ /* 0x000fc8000bf06300 */
[----:B------:R-:W-:-:S13]  /*1a00*/  ISETP.LT.U32.AND P0, PT, R10, 0x1c0, !P0 ;  /* 0x000001c00a00780c */ /* 0x000fda0004701070 */
[----:B0-----:R-:W0:Y:S01]  /*1a10*/  @P0 LDC.64 R64, c[0x0][0x288] ;  /* 0x0000a200ff400b82 */ /* 0x001e220000000a00 */
[----:B------:R-:W-:Y:S02]  /*1a20*/  @P0 MOV R72, R20 ;  /* 0x0000001400480202 */ /* 0x000fe40000000f00 */
[----:B------:R-:W-:-:S05]  /*1a30*/  @P0 MOV R73, R23 ;  /* 0x0000001700490202 */ /* 0x000fca0000000f00 */
[----:B------:R-:W1:Y:S01]  /*1a40*/  @P0 LDC.64 R24, c[0x0][0x230] ;  /* 0x00008c00ff180b82 */ /* 0x000e620000000a00 */
[-C--:B0-----:R-:W-:Y:S02]  /*1a50*/  @P0 IMAD R2, R120, R64.reuse, RZ ;  /* 0x0000004078020224 */ /* 0x081fe400078e02ff */
[----:B------:R-:W-:-:S04]  /*1a60*/  @P0 IMAD.WIDE.U32 R72, R91, R64, R72 ;  /* 0x000000405b480225 */ /* 0x000fc800078e0048 */
[----:B------:R-:W-:-:S05]  /*1a70*/  @P0 IMAD R77, R91, R65, R2 ;  /* 0x000000415b4d0224 */ /* 0x000fca00078e0202 */
[----:B------:R-:W-:Y:S02]  /*1a80*/  @P0 IADD3 R65, R73, R77, RZ ;  /* 0x0000004d49410210 */ /* 0x000fe40007ffe0ff */
[C---:B------:R-:W-:Y:S02]  /*1a90*/  @P0 SHF.L.U32 R73, R72.reuse, 0x1, RZ ;  /* 0x0000000148490819 */ /* 0x040fe400000006ff */
[----:B------:R-:W-:Y:S02]  /*1aa0*/  @P0 SHF.L.U64.HI R72, R72, 0x1, R65 ;  /* 0x0000000148480819 */ /* 0x000fe40000010241 */
[----:B------:R-:W0:Y:S01]  /*1ab0*/  @P0 LDC.64 R64, c[0x0][0x228] ;  /* 0x00008a00ff400b82 */ /* 0x000e220000000a00 */
[----:B-1----:R-:W-:-:S04]  /*1ac0*/  @P0 IADD3 R24, P6, R73, R24, RZ ;  /* 0x0000001849180210 */ /* 0x002fc80007fde0ff */
[----:B------:R-:W-:Y:S02]  /*1ad0*/  @P0 IADD3.X R25, R72, R25, RZ, P6, !PT ;  /* 0x0000001948190210 */ /* 0x000fe400037fe4ff */
[----:B------:R-:W-:Y:S02]  /*1ae0*/  MOV R2, RZ ;  /* 0x000000ff00027202 */ /* 0x000fe40000000f00 */
[----:B------:R-:W-:-:S04]  /*1af0*/  IADD3 R0, R0, 0xf0, RZ ;  /* 0x000000f000007810 */ /* 0x000fc80007ffe0ff */
[----:B------:R-:W5:Y:S01]  /*1b00*/  @P0 LDG.E R2, desc[UR8][R24.64] ;  /* 0x0000000818020981 */ /* 0x000f62000c1e1900 */
[----:B0-----:R-:W-:-:S04]  /*1b10*/  @P0 IADD3 R64, P6, R73, R64, RZ ;  /* 0x0000004049400210 */ /* 0x001fc80007fde0ff */
[----:B------:R-:W-:Y:S02]  /*1b20*/  @P0 IADD3.X R65, R72, R65, RZ, P6, !PT ;  /* 0x0000004148410210 */ /* 0x000fe400037fe4ff */
[----:B------:R-:W-:-:S03]  /*1b30*/  SHF.R.S32.HI R72, RZ, 0x1f, R0 ;  /* 0x0000001fff487819 */ /* 0x000fc60000011400 */
[----:B------:R0:W5:Y:S01]  /*1b40*/  @P0 LDG.E R80, desc[UR8][R64.64] ;  /* 0x0000000840500981 */ /* 0x000162000c1e1900 */
[----:B------:R-:W-:-:S04]  /*1b50*/  ISETP.GE.U32.AND P0, PT, R0, UR12, PT ;  /* 0x0000000c00007c0c */ /* 0x000fc8000bf06070 */
[----:B------:R-:W-:-:S04]  /*1b60*/  ISETP.GE.AND.EX P0, PT, R72, UR13, PT, P0 ;  /* 0x0000000d48007c0c */ /* 0x000fc8000bf06300 */
[----:B------:R-:W-:-:S13]  /*1b70*/  ISETP.LT.U32.AND P0, PT, R10, 0x1c0, !P0 ;  /* 0x000001c00a00780c */ /* 0x000fda0004701070 */
[----:B0-----:R-:W0:Y:S08]  /*1b80*/  @P0 LDC.64 R64, c[0x0][0x288] ;  /* 0x0000a200ff400b82 */ /* 0x001e300000000a00 */
[----:B------:R-:W1:Y:S01]  /*1b90*/  @P0 LDC.64 R24, c[0x0][0x230] ;  /* 0x00008c00ff180b82 */ /* 0x000e620000000a00 */
[----:B------:R-:W-:Y:S02]  /*1ba0*/  @P0 MOV R72, R20 ;  /* 0x0000001400480202 */ /* 0x000fe40000000f00 */
[----:B------:R-:W-:Y:S01]  /*1bb0*/  @P0 MOV R73, R23 ;  /* 0x0000001700490202 */ /* 0x000fe20000000f00 */
[----:B0-----:R-:W-:-:S02]  /*1bc0*/  @P0 IMAD R0, R119, R64, RZ ;  /* 0x0000004077000224 */ /* 0x001fc400078e02ff */
[----:B------:R-:W-:-:S04]  /*1bd0*/  @P0 IMAD.WIDE.U32 R72, R90, R64, R72 ;  /* 0x000000405a480225 */ /* 0x000fc800078e0048 */
[----:B------:R-:W-:-:S05]  /*1be0*/  @P0 IMAD R77, R90, R65, R0 ;  /* 0x000000415a4d0224 */ /* 0x000fca00078e0200 */
[----:B------:R-:W-:Y:S02]  /*1bf0*/  @P0 IADD3 R65, R73, R77, RZ ;  /* 0x0000004d49410210 */ /* 0x000fe40007ffe0ff */
[C---:B------:R-:W-:Y:S02]  /*1c00*/  @P0 SHF.L.U32 R73, R72.reuse, 0x1, RZ ;  /* 0x0000000148490819 */ /* 0x040fe400000006ff */
[----:B------:R-:W-:Y:S02]  /*1c10*/  @P0 SHF.L.U64.HI R72, R72, 0x1, R65 ;  /* 0x0000000148480819 */ /* 0x000fe40000010241 */
[----:B-1----:R-:W-:Y:S01]  /*1c20*/  @P0 IADD3 R24, P6, R73, R24, RZ ;  /* 0x0000001849180210 */ /* 0x002fe20007fde0ff */
[----:B------:R-:W0:Y:S01]  /*1c30*/  @P0 LDC.64 R64, c[0x0][0x228] ;  /* 0x00008a00ff400b82 */ /* 0x000e220000000a00 */
[----:B------:R-:W-:Y:S02]  /*1c40*/  MOV R0, RZ ;  /* 0x000000ff00007202 */ /* 0x000fe40000000f00 */
[----:B------:R-:W-:-:S05]  /*1c50*/  @P0 IADD3.X R25, R72, R25, RZ, P6, !PT ;  /* 0x0000001948190210 */ /* 0x000fca00037fe4ff */
[----:B------:R1:W5:Y:S02]  /*1c60*/  @P0 LDG.E R0, desc[UR8][R24.64] ;  /* 0x0000000818000981 */ /* 0x000364000c1e1900 */
[----:B-1----:R-:W1:Y:S02]  /*1c70*/  LDC.64 R24, c[0x0][0x248] ;  /* 0x00009200ff187b82 */ /* 0x002e640000000a00 */
[----:B-1----:R-:W-:-:S06]  /*1c80*/  IMAD.WIDE R24, R6, 0x8, R24 ;  /* 0x0000000806187825 */ /* 0x002fcc00078e0218 */
[----:B------:R-:W2:Y:S01]  /*1c90*/  LDG.E.64 R24, desc[UR8][R24.64] ;  /* 0x0000000818187981 */ /* 0x000ea2000c1e1b00 */
[----:B0-----:R-:W-:-:S04]  /*1ca0*/  @P0 IADD3 R64, P6, R73, R64, RZ ;  /* 0x0000004049400210 */ /* 0x001fc80007fde0ff */
[----:B------:R-:W-:-:S05]  /*1cb0*/  @P0 IADD3.X R65, R72, R65, RZ, P6, !PT ;  /* 0x0000004148410210 */ /* 0x000fca00037fe4ff */
[----:B------:R0:W5:Y:S02]  /*1cc0*/  @P0 LDG.E R79, desc[UR8][R64.64] ;  /* 0x00000008404f0981 */ /* 0x000164000c1e1900 */
[----:B0-----:R-:W-:-:S06]  /*1cd0*/  MOV R64, RZ ;  /* 0x000000ff00407202 */ /* 0x001fcc0000000f00 */
[----:B------:R0:W5:Y:S01]  /*1ce0*/  @P5 LDG.E R64, desc[UR8][R62.64] ;  /* 0x000000083e405981 */ /* 0x000162000c1e1900 */
[----:B------:R-:W-:Y:S02]  /*1cf0*/  ISETP.NE.AND P5, PT, R76, RZ, PT ;  /* 0x000000ff4c00720c */ /* 0x000fe40003fa5270 */
[----:B------:R-:W-:Y:S02]  /*1d00*/  CS2R R76, SRZ ;  /* 0x00000000004c7805 */ /* 0x000fe4000001ff00 */
[----:B0-----:R-:W-:-:S09]  /*1d10*/  CS2R R62, SRZ ;  /* 0x00000000003e7805 */ /* 0x001fd2000001ff00 */
[----:B------:R-:W5:Y:S04]  /*1d20*/  @P5 LDG.E R77, desc[UR8][R60.64] ;  /* 0x000000083c4d5981 */ /* 0x000f68000c1e1900 */
[----:B------:R0:W5:Y:S01]  /*1d30*/  @P5 LDG.E R63, desc[UR8][R66.64] ;  /* 0x00000008423f5981 */ /* 0x000162000c1e1900 */
[----:B------:R-:W-:-:S13]  /*1d40*/  ISETP.NE.AND P5, PT, R75, RZ, PT ;  /* 0x000000ff4b00720c */ /* 0x000fda0003fa5270 */
[----:B------:R-:W5:Y:S04]  /*1d50*/  @P5 LDG.E R62, desc[UR8][R58.64] ;  /* 0x000000083a3e5981 */ /* 0x000f68000c1e1900 */
[----:B------:R-:W5:Y:S01]  /*1d60*/  @P5 LDG.E R76, desc[UR8][R56.64] ;  /* 0x00000008384c5981 */ /* 0x000f62000c1e1900 */
[----:B------:R-:W-:Y:S02]  /*1d70*/  ISETP.NE.AND P5, PT, R74, RZ, PT ;  /* 0x000000ff4a00720c */ /* 0x000fe40003fa5270 */
[----:B------:R-:W-:Y:S02]  /*1d80*/  CS2R R74, SRZ ;  /* 0x00000000004a7805 */ /* 0x000fe4000001ff00 */
[----:B------:R-:W-:-:S09]  /*1d90*/  MOV R65, 0x3f800000 ;  /* 0x3f80000000417802 */ /* 0x000fd20000000f00 */
[----:B------:R-:W5:Y:S01]  /*1da0*/  @P5 LDG.E R75, desc[UR8][R54.64] ;  /* 0x00000008364b5981 */ /* 0x000f62000c1e1900 */
[----:B------:R-:W-:Y:S02]  /*1db0*/  LOP3.LUT P6, RZ, R5, 0x2, RZ, 0xc0, !PT ;  /* 0x0000000205ff7812 */ /* 0x000fe400078cc0ff */
[----:B0-----:R-:W-:Y:S02]  /*1dc0*/  CS2R R66, SRZ ;  /* 0x0000000000427805 */ /* 0x001fe4000001ff00 */
[----:B------:R-:W-:-:S04]  /*1dd0*/  MOV R68, RZ ;  /* 0x000000ff00447202 */ /* 0x000fc80000000f00 */
[----:B------:R-:W5:Y:S04]  /*1de0*/  @P1 LDG.E R66, desc[UR8][R30.64] ;  /* 0x000000081e421981 */ /* 0x000f68000c1e1900 */
[----:B------:R-:W5:Y:S01]  /*1df0*/  @P3 LDG.E R68, desc[UR8][R36.64] ;  /* 0x0000000824443981 */ /* 0x000f62000c1e1900 */
[----:B------:R-:W-:Y:S03]  /*1e00*/  BSSY B0, `(.L_x_1134) ;  /* 0x000002d000007945 */ /* 0x000fe60003800000 */
[----:B------:R-:W5:Y:S01]  /*1e10*/  @P2 LDG.E R67, desc[UR8][R26.64] ;  /* 0x000000081a432981 */ /* 0x000f62000c1e1900 */
[----:B--2---:R-:W-:-:S05]  /*1e20*/  FFMA.FTZ R73, -R24, R24, R25 ;  /* 0x0000001818497223 */ /* 0x004fca0000010119 */
[----:B------:R-:W-:-:S13]  /*1e30*/  FSETP.GTU.FTZ.AND P0, PT, R73, RZ, PT ;  /* 0x000000ff4900720b */ /* 0x000fda0003f1c000 */
[----:B------:R-:W0:Y:S01]  /*1e40*/  @P0 LDC R72, c[0x0][0x250] ;  /* 0x00009400ff480b82 */ /* 0x000e220000000800 */
[----:B------:R-:W-:-:S06]  /*1e50*/  MOV R25, RZ ;  /* 0x000000ff00197202 */ /* 0x000fcc0000000f00 */
[----:B------:R1:W5:Y:S01]  /*1e60*/  @P5 LDG.E R25, desc[UR8][R18.64] ;  /* 0x0000000812195981 */ /* 0x000362000c1e1900 */
[----:B------:R-:W-:Y:S02]  /*1e70*/  ISETP.NE.AND P5, PT, R71, RZ, PT ;  /* 0x000000ff4700720c */ /* 0x000fe40003fa5270 */
[----:B-1----:R-:W-:-:S11]  /*1e80*/  CS2R R18, SRZ ;  /* 0x0000000000127805 */ /* 0x002fd6000001ff00 */
[----:B------:R-:W5:Y:S01]  /*1e90*/  @P5 LDG.E R74, desc[UR8][R50.64] ;  /* 0x00000008324a5981 */ /* 0x000f62000c1e1900 */
[----:B0-----:R-:W-:-:S03]  /*1ea0*/  @P0 FADD.FTZ R72, R73, R72 ;  /* 0x0000004849480221 */ /* 0x001fc60000010000 */
[----:B------:R-:W5:Y:S01]  /*1eb0*/  @P5 LDG.E R19, desc[UR8][R52.64] ;  /* 0x0000000834135981 */ /* 0x000f62000c1e1900 */
[----:B------:R0:W1:Y:S01]  /*1ec0*/  @P0 MUFU.RSQ R65, R72 ;  /* 0x0000004800410308 */ /* 0x0000620000001400 */
[----:B------:R-:W-:Y:S02]  /*1ed0*/  LOP3.LUT P0, RZ, R5, 0x4, RZ, 0xc0, !PT ;  /* 0x0000000405ff7812 */ /* 0x000fe4000780c0ff */
[----:B------:R-:W-:-:S11]  /*1ee0*/  ISETP.NE.AND P5, PT, R70, RZ, PT ;  /* 0x000000ff4600720c */ /* 0x000fd60003fa5270 */
[----:B------:R2:W5:Y:S02]  /*1ef0*/  @P0 LDG.E R18, desc[UR8][R16.64] ;  /* 0x0000000810120981 */ /* 0x000564000c1e1900 */
[----:B--2---:R-:W-:-:S06]  /*1f00*/  CS2R R16, SRZ ;  /* 0x0000000000107805 */ /* 0x004fcc000001ff00 */
[----:B------:R2:W5:Y:S01]  /*1f10*/  @P5 LDG.E R16, desc[UR8][R14.64] ;  /* 0x000000080e105981 */ /* 0x000562000c1e1900 */
[----:B0-----:R-:W-:Y:S02]  /*1f20*/  CS2R R72, SRZ ;  /* 0x0000000000487805 */ /* 0x001fe4000001ff00 */
[----:B------:R-:W-:Y:S01]  /*1f30*/  CS2R R70, SRZ ;  /* 0x0000000000467805 */ /* 0x000fe2000001ff00 */
[----:B------:R-:W5:Y:S04]  /*1f40*/  @P6 LDG.E R17, desc[UR8][R46.64] ;  /* 0x000000082e116981 */ /* 0x000f68000c1e1900 */
[----:B------:R-:W5:Y:S01]  /*1f50*/  @P6 LDG.E R72, desc[UR8][R44.64] ;  /* 0x000000082c486981 */ /* 0x000f62000c1e1900 */
[----:B--2---:R-:W-:-:S03]  /*1f60*/  CS2R R14, SRZ ;  /* 0x00000000000e7805 */ /* 0x004fc6000001ff00 */
[----:B------:R-:W5:Y:S04]  /*1f70*/  @P5 LDG.E R71, desc[UR8][R42.64] ;  /* 0x000000082a475981 */ /* 0x000f68000c1e1900 */
[----:B------:R0:W5:Y:S04]  /*1f80*/  @P3 LDG.E R14, desc[UR8][R12.64] ;  /* 0x000000080c0e3981 */ /* 0x000168000c1e1900 */
[----:B------:R-:W5:Y:S04]  /*1f90*/  @P4 LDG.E R15, desc[UR8][R40.64] ;  /* 0x00000008280f4981 */ /* 0x000f68000c1e1900 */
[----:B------:R-:W5:Y:S01]  /*1fa0*/  @P4 LDG.E R70, desc[UR8][R38.64] ;  /* 0x0000000826464981 */ /* 0x000f62000c1e1900 */
[----:B0-----:R-:W-:-:S03]  /*1fb0*/  CS2R R12, SRZ ;  /* 0x00000000000c7805 */ /* 0x001fc6000001ff00 */
[----:B------:R-:W5:Y:S04]  /*1fc0*/  @P0 LDG.E R73, desc[UR8][R48.64] ;  /* 0x0000000830490981 */ /* 0x000f68000c1e1900 */
[----:B------:R-:W5:Y:S01]  /*1fd0*/  @P2 LDG.E R13, desc[UR8][R34.64] ;  /* 0x00000008220d2981 */ /* 0x000f62000c1e1900 */
[----:B------:R-:W-:Y:S02]  /*1fe0*/  ISETP.GT.U32.AND P0, PT, R10, 0x1bf, PT ;  /* 0x000001bf0a00780c */ /* 0x000fe40003f04070 */
[----:B------:R-:W-:Y:S01]  /*1ff0*/  CS2R R26, SRZ ;  /* 0x00000000001a7805 */ /* 0x000fe2000001ff00 */
[----:B------:R0:W5:Y:S02]  /*2000*/  @P1 LDG.E R12, desc[UR8][R28.64] ;  /* 0x000000081c0c1981 */ /* 0x000164000c1e1900 */
[----:B0-----:R-:W-:-:S08]  /*2010*/  CS2R R28, SRZ ;  /* 0x00000000001c7805 */ /* 0x001fd0000001ff00 */
[----:B-1----:R-:W-:Y:S05]  /*2020*/  @P0 BRA `(.L_x_1135) ;  /* 0x0000000000280947 */ /* 0x002fea0003800000 */
[----:B------:R-:W-:Y:S02]  /*2030*/  ISETP.NE.AND P0, PT, RZ, UR10, PT ;  /* 0x0000000aff007c0c */ /* 0x000fe4000bf05270 */
[----:B------:R-:W-:-:S04]  /*2040*/  IADD3 R33, R84, R33, RZ ;  /* 0x0000002154217210 */ /* 0x000fc80007ffe0ff */
[----:B------:R-:W-:-:S07]  /*2050*/  SHF.R.S32.HI R30, RZ, 0x1f, R33 ;  /* 0x0000001fff1e7819 */ /* 0x000fce0000011421 */
[----:B------:R-:W0:Y:S02]  /*2060*/  @P0 LDC.64 R26, c[0x0][0x240] ;  /* 0x00009000ff1a0b82 */ /* 0x000e240000000a00 */
[----:B0-----:R-:W-:-:S04]  /*2070*/  @P0 LEA R26, P6, R33, R26, 0x2 ;  /* 0x0000001a211a0211 */ /* 0x001fc800078c10ff */
[----:B------:R-:W-:-:S05]  /*2080*/  @P0 LEA.HI.X R27, R33, R27, R30, 0x2, P6 ;  /* 0x0000001b211b0211 */ /* 0x000fca00030f141e */
[----:B------:R0:W5:Y:S02]  /*2090*/  @P0 LDG.E.64 R28, desc[UR8][R26.64] ;  /* 0x000000081a1c0981 */ /* 0x000164000c1e1b00 */
[----:B0-----:R-:W0:Y:S02]  /*20a0*/  LDC.64 R26, c[0x0][0x238] ;  /* 0x00008e00ff1a7b82 */ /* 0x001e240000000a00 */
[----:B0-----:R-:W-:-:S06]  /*20b0*/  IMAD.WIDE R26, R33, 0x4, R26 ;  /* 0x00000004211a7825 */ /* 0x001fcc00078e021a */
[----:B------:R-:W5:Y:S02]  /*20c0*/  LDG.E.64 R26, desc[UR8][R26.64] ;  /* 0x000000081a1a7981 */ /* 0x000f64000c1e1b00 */
.L_x_1135:
[----:B------:R-:W-:Y:S05]  /*20d0*/  BSYNC B0 ;  /* 0x0000000000007941 */ /* 0x000fea0003800000 */
.L_x_1134:
        /* <DEDUP_REMOVED lines=9> */
[-C--:B------:R-:W-:Y:S01]  /*2170*/  FMUL.FTZ R33, R30, R65.reuse ;  /* 0x000000411e217220 */ /* 0x080fe20000410000 */
[----:B------:R-:W-:Y:S02]  /*2180*/  HADD2.F32 R36, -RZ, R78.H1_H1 ;  /* 0x3000004eff247230 */ /* 0x000fe40000004100 */
[C---:B------:R-:W-:Y:S01]  /*2190*/  FADD.FTZ R46, -R24.reuse, R39 ;  /* 0x00000027182e7221 */ /* 0x040fe20000010100 */
[--C-:B------:R-:W-:Y:S02]  /*21a0*/  HADD2.F32 R35, -RZ, R77.reuse.H0_H0 ;  /* 0x2000004dff237230 */ /* 0x100fe40000004100 */
[----:B------:R-:W-:Y:S01]  /*21b0*/  FADD.FTZ R48, -R24, R41 ;  /* 0x0000002918307221 */ /* 0x000fe20000010100 */
[----:B------:R-:W-:Y:S02]  /*21c0*/  HADD2.F32 R34, -RZ, R77.H1_H1 ;  /* 0x3000004dff227230 */ /* 0x000fe40000004100 */
[----:B------:R-:W-:Y:S01]  /*21d0*/  FMUL.FTZ R30, R38, R65 ;  /* 0x00000041261e7220 */ /* 0x000fe20000410000 */
        /* <DEDUP_REMOVED lines=20> */
.L_x_1136:
        /* <DEDUP_REMOVED lines=26> */
.L_x_1137:
[----:B------:R-:W-:Y:S01]  /*24c0*/  FFMA.FTZ R33, R30, R40, R33 ;  /* 0x000000281e217223 */ /* 0x000fe20000010021 */
[----:B------:R-:W-:Y:S01]  /*24d0*/  FMUL.FTZ R44, R35, R26 ;  /* 0x0000001a232c7220 */ /* 0x000fe20000410000 */
[----:B------:R-:W-:Y:S01]  /*24e0*/  FADD.FTZ R45, R40, R31 ;  /* 0x0000001f282d7221 */ /* 0x000fe20000010000 */
[C---:B------:R-:W-:Y:S01]  /*24f0*/  FFMA.FTZ R31, R39.reuse, R35, R50 ;  /* 0x00000023271f7223 */ /* 0x040fe20000010032 */
[----:B------:R-:W-:Y:S01]  /*2500*/  FFMA.FTZ R43, R30, R36, RZ ;  /* 0x000000241e2b7223 */ /* 0x000fe200000100ff */
[----:B------:R-:W-:Y:S01]  /*2510*/  FFMA.FTZ R40, R39, R44, R33 ;  /* 0x0000002c27287223 */ /* 0x000fe20000010021 */
[--C-:B------:R-:W-:Y:S02]  /*2520*/  HADD2.F32 R39, -RZ, R62.reuse.H0_H0 ;  /* 0x2000003eff277230 */ /* 0x100fe40000004100 */
[----:B------:R-:W-:Y:S01]  /*2530*/  FMUL.FTZ R33, R34, R27 ;  /* 0x0000001b22217220 */ /* 0x000fe20000410000 */
[----:B------:R-:W-:Y:S02]  /*2540*/  HADD2.F32 R41, -RZ, R62.H1_H1 ;  /* 0x3000003eff297230 */ /* 0x000fe40000004100 */
[----:B------:R-:W-:Y:S01]  /*2550*/  FADD.FTZ R42, RZ, R37 ;  /* 0x00000025ff2a7221 */ /* 0x000fe20000010000 */
[----:B------:R-:W-:Y:S01]  /*2560*/  FADD.FTZ R37, RZ, R36 ;  /* 0x00000024ff257221 */ /* 0x000fe20000010000 */
[C---:B------:R-:W-:Y:S01]  /*2570*/  FFMA.FTZ R30, R38.reuse, R34, R43 ;  /* 0x00000022261e7223 */ /* 0x040fe2000001002b */
[----:B------:R-:W-:Y:S01]  /*2580*/  FFMA.FTZ R38, R38, R33, R40 ;  /* 0x0000002126267223 */ /* 0x000fe20000010028 */
[C---:B------:R-:W-:Y:S01]  /*2590*/  FADD.FTZ R36, -R24.reuse, R39 ;  /* 0x0000002718247221 */ /* 0x040fe20000010100 */
[----:B------:R-:W-:Y:S01]  /*25a0*/  FADD.FTZ R40, -R24, R41 ;  /* 0x0000002918287221 */ /* 0x000fe20000010100 */
[----:B------:R-:W-:Y:S01]  /*25b0*/  FADD.FTZ R35, R42, R35 ;  /* 0x000000232a237221 */ /* 0x000fe20000010000 */
[----:B------:R-:W-:Y:S01]  /*25c0*/  FADD.FTZ R34, R37, R34 ;  /* 0x0000002225227221 */ /* 0x000fe20000010000 */
[----:B------:R-:W-:Y:S01]  /*25d0*/  FMUL.FTZ R49, R36, R65 ;  /* 0x0000004124317220 */ /* 0x000fe20000410000 */
[----:B------:R-:W-:Y:S01]  /*25e0*/  FADD.FTZ R44, R45, R44 ;  /* 0x0000002c2d2c7221 */ /* 0x000fe20000010000 */
[----:B------:R-:W-:-:S02]  /*25f0*/  HADD2.F32 R42, -RZ, R76.H0_H0 ;  /* 0x2000004cff2a7230 */ /* 0x000fc40000004100 */
        /* <DEDUP_REMOVED lines=21> */
.L_x_1138:
[----:B------:R-:W-:Y:S01]  /*2750*/  FMUL.FTZ R39, R42, R26 ;  /* 0x0000001a2a277220 */ /* 0x000fe20000410000 */
[----:B------:R-:W-:Y:S01]  /*2760*/  FADD.FTZ R40, R33, R44 ;  /* 0x0000002c21287221 */ /* 0x000fe20000010000 */
[--C-:B------:R-:W-:Y:S02]  /*2770*/  HADD2.F32 R41, -RZ, R25.reuse.H0_H0 ;  /* 0x20000019ff297230 */ /* 0x100fe40000004100 */
[----:B------:R-:W-:Y:S01]  /*2780*/  FMUL.FTZ R33, R37, R27 ;  /* 0x0000001b25217220 */ /* 0x000fe20000410000 */
[----:B------:R-:W-:Y:S01]  /*2790*/  FFMA.FTZ R38, R49, R39, R38 ;  /* 0x0000002731267223 */ /* 0x000fe20000010026 */
[----:B------:R-:W-:Y:S02]  /*27a0*/  HADD2.F32 R43, -RZ, R25.H1_H1 ;  /* 0x30000019ff2b7230 */ /* 0x000fe40000004100 */
[C---:B------:R-:W-:Y:S01]  /*27b0*/  FFMA.FTZ R30, R36.reuse, R37, R30 ;  /* 0x00000025241e7223 */ /* 0x040fe2000001001e */
[----:B------:R-:W-:Y:S01]  /*27c0*/  FADD.FTZ R35, R35, R42 ;  /* 0x0000002a23237221 */ /* 0x000fe20000010000 */
[----:B------:R-:W-:Y:S01]  /*27d0*/  FFMA.FTZ R38, R36, R33, R38 ;  /* 0x0000002124267223 */ /* 0x000fe20000010026 */
[----:B------:R-:W-:Y:S01]  /*27e0*/  FFMA.FTZ R31, R49, R42, R31 ;  /* 0x0000002a311f7223 */ /* 0x000fe2000001001f */
[C---:B------:R-:W-:Y:S01]  /*27f0*/  FADD.FTZ R36, -R24.reuse, R41 ;  /* 0x0000002918247221 */ /* 0x040fe20000010100 */
[----:B------:R-:W-:Y:S01]  /*2800*/  FADD.FTZ R42, -R24, R43 ;  /* 0x0000002b182a7221 */ /* 0x000fe20000010100 */
[----:B------:R-:W-:Y:S01]  /*2810*/  FADD.FTZ R34, R34, R37 ;  /* 0x0000002522227221 */ /* 0x000fe20000010000 */
[----:B------:R-:W-:Y:S01]  /*2820*/  FADD.FTZ R40, R40, R39 ;  /* 0x0000002728287221 */ /* 0x000fe20000010000 */
[----:B------:R-:W-:Y:S01]  /*2830*/  FMUL.FTZ R47, R36, R65 ;  /* 0x00000041242f7220 */ /* 0x000fe20000410000 */
        /* <DEDUP_REMOVED lines=22> */
.L_x_1139:
[----:B------:R-:W-:Y:S01]  /*29a0*/  FMUL.FTZ R39, R44, R26 ;  /* 0x0000001a2c277220 */ /* 0x000fe20000410000 */
[----:B------:R-:W-:Y:S01]  /*29b0*/  FADD.FTZ R40, R33, R40 ;  /* 0x0000002821287221 */ /* 0x000fe20000010000 */
[--C-:B------:R-:W-:Y:S02]  /*29c0*/  HADD2.F32 R41, -RZ, R19.reuse.H0_H0 ;  /* 0x20000013ff297230 */ /* 0x100fe40000004100 */
[----:B------:R-:W-:Y:S01]  /*29d0*/  FMUL.FTZ R33, R37, R27 ;  /* 0x0000001b25217220 */ /* 0x000fe20000410000 */
[C---:B------:R-:W-:Y:S01]  /*29e0*/  FFMA.FTZ R38, R47.reuse, R39, R38 ;  /* 0x000000272f267223 */ /* 0x040fe20000010026 */
[----:B------:R-:W-:Y:S02]  /*29f0*/  HADD2.F32 R43, -RZ, R19.H1_H1 ;  /* 0x30000013ff2b7230 */ /* 0x000fe40000004100 */
[C---:B------:R-:W-:Y:S01]  /*2a00*/  FFMA.FTZ R30, R36.reuse, R37, R30 ;  /* 0x00000025241e7223 */ /* 0x040fe2000001001e */
[----:B------:R-:W-:Y:S01]  /*2a10*/  FFMA.FTZ R31, R47, R44, R31 ;  /* 0x0000002c2f1f7223 */ /* 0x000fe2000001001f */
        /* <DEDUP_REMOVED lines=29> */
.L_x_1140:
[----:B------:R-:W-:Y:S01]  /*2bf0*/  FMUL.FTZ R41, R44, R26 ;  /* 0x0000001a2c297220 */ /* 0x000fe20000410000 */
[----:B------:R-:W-:Y:S01]  /*2c00*/  FADD.FTZ R42, R33, R40 ;  /* 0x00000028212a7221 */ /* 0x000fe20000010000 */
[--C-:B------:R-:W-:Y:S02]  /*2c10*/  HADD2.F32 R43, -RZ, R18.reuse.H0_H0 ;  /* 0x20000012ff2b7230 */ /* 0x100fe40000004100 */
[----:B------:R-:W-:Y:S01]  /*2c20*/  FMUL.FTZ R39, R37, R27 ;  /* 0x0000001b25277220 */ /* 0x000fe20000410000 */
[C---:B------:R-:W-:Y:S01]  /*2c30*/  FFMA.FTZ R40, R47.reuse, R41, R38 ;  /* 0x000000292f287223 */ /* 0x040fe20000010026 */
[----:B------:R-:W-:Y:S02]  /*2c40*/  HADD2.F32 R45, -RZ, R18.H1_H1 ;  /* 0x30000012ff2d7230 */ /* 0x000fe40000004100 */
[----:B------:R-:W-:Y:S01]  /*2c50*/  FFMA.FTZ R33, R47, R44, R31 ;  /* 0x0000002c2f217223 */ /* 0x000fe2000001001f */
[----:B------:R-:W-:Y:S01]  /*2c60*/  FADD.FTZ R38, R42, R41 ;  /* 0x000000292a267221 */ /* 0x000fe20000010000 */
[C---:B------:R-:W-:Y:S01]  /*2c70*/  FFMA.FTZ R31, R36.reuse, R37, R30 ;  /* 0x00000025241f7223 */ /* 0x040fe2000001001e */
[----:B------:R-:W-:Y:S01]  /*2c80*/  FFMA.FTZ R41, R36, R39, R40 ;  /* 0x0000002724297223 */ /* 0x000fe20000010028 */
[C---:B------:R-:W-:Y:S01]  /*2c90*/  FADD.FTZ R36, -R24.reuse, R43 ;  /* 0x0000002b18247221 */ /* 0x040fe20000010100 */
[----:B------:R-:W-:Y:S01]  /*2ca0*/  FADD.FTZ R42, -R24, R45 ;  /* 0x0000002d182a7221 */ /* 0x000fe20000010100 */
[----:B------:R-:W-:Y:S01]  /*2cb0*/  FADD.FTZ R35, R35, R44 ;  /* 0x0000002c23237221 */ /* 0x000fe20000010000 */
        /* <DEDUP_REMOVED lines=23> */
.L_x_1141:
[----:B------:R-:W-:Y:S01]  /*2e30*/  FMUL.FTZ R42, R40, R26 ;  /* 0x0000001a282a7220 */ /* 0x000fe20000410000 */
[----:B------:R-:W-:Y:S01]  /*2e40*/  FADD.FTZ R39, R39, R38 ;  /* 0x0000002627277221 */ /* 0x000fe20000010000 */
[C---:B------:R-:W-:Y:S01]  /*2e50*/  FFMA.FTZ R38, R51.reuse, R40, R33 ;  /* 0x0000002833267223 */ /* 0x040fe20000010021 */
[----:B------:R-:W-:Y:S01]  /*2e60*/  FMUL.FTZ R33, R30, R27 ;  /* 0x0000001b1e217220 */ /* 0x000fe20000410000 */
[----:B------:R-:W-:Y:S01]  /*2e70*/  FFMA.FTZ R41, R51, R42, R41 ;  /* 0x0000002a33297223 */ /* 0x000fe20000010029 */
[----:B------:R-:W-:Y:S01]  /*2e80*/  FADD.FTZ R42, R39, R42 ;  /* 0x0000002a272a7221 */ /* 0x000fe20000010000 */
[--C-:B------:R-:W-:Y:S02]  /*2e90*/  HADD2.F32 R39, -RZ, R17.reuse.H0_H0 ;  /* 0x20000011ff277230 */ /* 0x100fe40000004100 */
[----:B------:R-:W-:Y:S01]  /*2ea0*/  FADD.FTZ R35, R35, R40 ;  /* 0x0000002823237221 */ /* 0x000fe20000010000 */
[----:B------:R-:W-:Y:S02]  /*2eb0*/  HADD2.F32 R43, -RZ, R17.H1_H1 ;  /* 0x30000011ff2b7230 */ /* 0x000fe40000004100 */
[----:B------:R-:W-:Y:S01]  /*2ec0*/  FFMA.FTZ R40, R36, R33, R41 ;  /* 0x0000002124287223 */ /* 0x000fe20000010029 */
[----:B------:R-:W-:Y:S01]  /*2ed0*/  FADD.FTZ R33, R33, R42 ;  /* 0x0000002a21217221 */ /* 0x000fe20000010000 */
[----:B------:R-:W-:Y:S01]  /*2ee0*/  FADD.FTZ R42, -R24, R39 ;  /* 0x00000027182a7221 */ /* 0x000fe20000010100 */
[----:B------:R-:W-:Y:S01]  /*2ef0*/  FADD.FTZ R37, R34, R37 ;  /* 0x0000002522257221 */ /* 0x000fe20000010000 */
[----:B------:R-:W-:Y:S01]  /*2f00*/  FADD.FTZ R44, -R24, R43 ;  /* 0x0000002b182c7221 */ /* 0x000fe20000010100 */
        /* <DEDUP_REMOVED lines=23> */
.L_x_1142:
[--C-:B------:R-:W-:Y:S02]  /*3080*/  HADD2.F32 R47, -RZ, R16.reuse.H0_H0 ;  /* 0x20000010ff2f7230 */ /* 0x100fe40000004100 */
[----:B------:R-:W-:Y:S01]  /*3090*/  FMUL.FTZ R44, R39, R26 ;  /* 0x0000001a272c7220 */ /* 0x000fe20000410000 */
[----:B------:R-:W-:Y:S02]  /*30a0*/  HADD2.F32 R49, -RZ, R16.H1_H1 ;  /* 0x30000010ff317230 */ /* 0x000fe40000004100 */
[----:B------:R-:W-:Y:S01]  /*30b0*/  FFMA.FTZ R45, R36, R30, R31 ;  /* 0x0000001e242d7223 */ /* 0x000fe2000001001f */
[--C-:B------:R-:W-:Y:S02]  /*30c0*/  HADD2.F32 R31, -RZ, R71.reuse.H0_H0 ;  /* 0x20000047ff1f7230 */ /* 0x100fe40000004100 */
[C---:B------:R-:W-:Y:S01]  /*30d0*/  FADD.FTZ R36, -R24.reuse, R47 ;  /* 0x0000002f18247221 */ /* 0x040fe20000010100 */
[----:B------:R-:W-:Y:S01]  /*30e0*/  FFMA.FTZ R43, R41, R44, R40 ;  /* 0x0000002c292b7223 */ /* 0x000fe20000010028 */
[----:B------:R-:W-:Y:S01]  /*30f0*/  FADD.FTZ R46, -R24, R49 ;  /* 0x00000031182e7221 */ /* 0x000fe20000010100 */
[----:B------:R-:W-:Y:S01]  /*3100*/  FADD.FTZ R44, R33, R44 ;  /* 0x0000002c212c7221 */ /* 0x000fe20000010000 */
[----:B------:R-:W-:Y:S01]  /*3110*/  FMUL.FTZ R33, R36, R65 ;  /* 0x0000004124217220 */ /* 0x000fe20000410000 */
[----:B------:R-:W-:-:S02]  /*3120*/  HADD2.F32 R40, -RZ, R71.H1_H1 ;  /* 0x30000047ff287230 */ /* 0x000fc40000004100 */
        /* <DEDUP_REMOVED lines=21> */
.L_x_1143:
[----:B------:R-:W-:Y:S01]  /*3280*/  FFMA.FTZ R48, R42, R47, R43 ;  /* 0x0000002f2a307223 */ /* 0x000fe2000001002b */
[----:B------:R-:W-:Y:S01]  /*3290*/  FMUL.FTZ R46, R31, R26 ;  /* 0x0000001a1f2e7220 */ /* 0x000fe20000410000 */
[----:B------:R-:W-:Y:S01]  /*32a0*/  FADD.FTZ R47, R47, R44 ;  /* 0x0000002c2f2f7221 */ /* 0x000fe20000010000 */
[----:B------:R-:W-:Y:S01]  /*32b0*/  FFMA.FTZ R38, R41, R39, R38 ;  /* 0x0000002729267223 */ /* 0x000fe20000010026 */
[----:B------:R-:W-:Y:S01]  /*32c0*/  FMUL.FTZ R43, R40, R27 ;  /* 0x0000001b282b7220 */ /* 0x000fe20000410000 */
[----:B------:R-:W-:Y:S01]  /*32d0*/  FFMA.FTZ R41, R33, R46, R48 ;  /* 0x0000002e21297223 */ /* 0x000fe20000010030 */
[----:B------:R-:W-:Y:S01]  /*32e0*/  FADD.FTZ R46, R47, R46 ;  /* 0x0000002e2f2e7221 */ /* 0x000fe20000010000 */
[--C-:B------:R-:W-:Y:S02]  /*32f0*/  HADD2.F32 R47, -RZ, R15.reuse.H0_H0 ;  /* 0x2000000fff2f7230 */ /* 0x100fe40000004100 */
[----:B------:R-:W-:Y:S01]  /*3300*/  FADD.FTZ R48, R35, R39 ;  /* 0x0000002723307221 */ /* 0x000fe20000010000 */
[----:B------:R-:W-:-:S02]  /*3310*/  HADD2.F32 R49, -RZ, R15.H1_H1 ;  /* 0x3000000fff317230 */ /* 0x000fc40000004100 */
[----:B------:R-:W-:Y:S01]  /*3320*/  FADD.FTZ R35, R43, R46 ;  /* 0x0000002e2b237221 */ /* 0x000fe20000010000 */
        /* <DEDUP_REMOVED lines=27> */
.L_x_1144:
[--C-:B------:R-:W-:Y:S02]  /*34e0*/  HADD2.F32 R47, -RZ, R14.reuse.H0_H0 ;  /* 0x2000000eff2f7230 */ /* 0x100fe40000004100 */
[----:B------:R-:W-:Y:S01]  /*34f0*/  FFMA.FTZ R51, R42, R34, R45 ;  /* 0x000000222a337223 */ /* 0x000fe2000001002d */
[----:B------:R-:W-:Y:S02]  /*3500*/  HADD2.F32 R45, -RZ, R14.H1_H1 ;  /* 0x3000000eff2d7230 */ /* 0x000fe40000004100 */
[----:B------:R-:W-:Y:S01]  /*3510*/  FMUL.FTZ R50, R41, R26 ;  /* 0x0000001a29327220 */ /* 0x000fe20000410000 */
[----:B------:R-:W-:Y:S02]  /*3520*/  HADD2.F32 R49, -RZ, R68.H0_H0 ;  /* 0x20000044ff317230 */ /* 0x000fe40000004100 */
[C---:B------:R-:W-:Y:S01]  /*3530*/  FADD.FTZ R42, -R24.reuse, R47 ;  /* 0x0000002f182a7221 */ /* 0x040fe20000010100 */
[----:B------:R-:W-:Y:S01]  /*3540*/  FADD.FTZ R52, -R24, R45 ;  /* 0x0000002d18347221 */ /* 0x000fe20000010100 */
[----:B------:R-:W-:-:S02]  /*3550*/  FFMA.FTZ R39, R43, R50, R30 ;  /* 0x000000322b277223 */ /* 0x000fc4000001001e */
[----:B------:R-:W-:Y:S01]  /*3560*/  FMUL.FTZ R47, R42, R65 ;  /* 0x000000412a2f7220 */ /* 0x000fe20000410000 */
[----:B------:R-:W-:Y:S01]  /*3570*/  FADD.FTZ R35, R35, R50 ;  /* 0x0000003223237221 */ /* 0x000fe20000010000 */
[----:B------:R-:W-:Y:S02]  /*3580*/  HADD2.F32 R30, -RZ, R68.H1_H1 ;  /* 0x30000044ff1e7230 */ /* 0x000fe40000004100 */
        /* <DEDUP_REMOVED lines=21> */
.L_x_1145:
[----:B------:R-:W-:Y:S01]  /*36e0*/  FFMA.FTZ R54, R46, R42, R39 ;  /* 0x0000002a2e367223 */ /* 0x000fe20000010027 */
[----:B------:R-:W-:Y:S01]  /*36f0*/  FMUL.FTZ R50, R49, R26 ;  /* 0x0000001a31327220 */ /* 0x000fe20000410000 */
[----:B------:R-:W-:Y:S01]  /*3700*/  FADD.FTZ R35, R42, R35 ;  /* 0x000000232a237221 */ /* 0x000fe20000010000 */
[----:B------:R-:W-:Y:S01]  /*3710*/  FFMA.FTZ R42, R33, R31, R38 ;  /* 0x0000001f212a7223 */ /* 0x000fe20000010026 */
[----:B------:R-:W-:Y:S01]  /*3720*/  FADD.FTZ R45, R37, R34 ;  /* 0x00000022252d7221 */ /* 0x000fe20000010000 */
[----:B------:R-:W-:Y:S01]  /*3730*/  FFMA.FTZ R33, R47, R50, R54 ;  /* 0x000000322f217223 */ /* 0x000fe20000010036 */
[----:B------:R-:W-:Y:S01]  /*3740*/  FADD.FTZ R50, R35, R50 ;  /* 0x0000003223327221 */ /* 0x000fe20000010000 */
[----:B------:R-:W-:Y:S01]  /*3750*/  FMUL.FTZ R37, R30, R27 ;  /* 0x0000001b1e257220 */ /* 0x000fe20000410000 */
[--C-:B------:R-:W-:Y:S02]  /*3760*/  HADD2.F32 R35, -RZ, R13.reuse.H0_H0 ;  /* 0x2000000dff237230 */ /* 0x100fe40000004100 */
[----:B------:R-:W-:Y:S01]  /*3770*/  FADD.FTZ R48, R48, R31 ;  /* 0x0000001f30307221 */ /* 0x000fe20000010000 */
        /* <DEDUP_REMOVED lines=28> */
.L_x_1146:
[--C-:B------:R-:W-:Y:S02]  /*3940*/  HADD2.F32 R39, -RZ, R12.reuse.H0_H0 ;  /* 0x2000000cff277230 */ /* 0x100fe40000004100 */
[----:B------:R-:W-:Y:S01]  /*3950*/  FMUL.FTZ R50, R35, R26 ;  /* 0x0000001a23327220 */ /* 0x000fe20000410000 */
[----:B------:R-:W-:Y:S02]  /*3960*/  HADD2.F32 R55, -RZ, R12.H1_H1 ;  /* 0x3000000cff377230 */ /* 0x000fe40000004100 */
[----:B------:R-:W-:Y:S01]  /*3970*/  FFMA.FTZ R51, R36, R40, R51 ;  /* 0x0000002824337223 */ /* 0x000fe20000010033 */
[C---:B------:R-:W-:Y:S01]  /*3980*/  FADD.FTZ R36, -R24.reuse, R39 ;  /* 0x0000002718247221 */ /* 0x040fe20000010100 */
[----:B------:R-:W-:Y:S01]  /*3990*/  FFMA.FTZ R53, R31, R50, R38 ;  /* 0x000000321f357223 */ /* 0x000fe20000010026 */
        /* <DEDUP_REMOVED lines=26> */
.L_x_1147:
[----:B------:R-:W-:Y:S01]  /*3b40*/  FFMA.FTZ R56, R34, R55, R53 ;  /* 0x0000003722387223 */ /* 0x000fe20000010035 */
[----:B------:R-:W-:Y:S01]  /*3b50*/  FMUL.FTZ R54, R39, R26 ;  /* 0x0000001a27367220 */ /* 0x000fe20000410000 */
[----:B------:R-:W-:Y:S01]  /*3b60*/  FADD.FTZ R55, R55, R50 ;  /* 0x0000003237377221 */ /* 0x000fe20000010000 */
[----:B------:R-:W-:Y:S01]  /*3b70*/  FADD.FTZ R45, R45, R40 ;  /* 0x000000282d2d7221 */ /* 0x000fe20000010000 */
[----:B------:R-:W-:Y:S01]  /*3b80*/  FFMA.FTZ R50, R43, R41, R42 ;  /* 0x000000292b327223 */ /* 0x000fe2000001002a */
        /* <DEDUP_REMOVED lines=33> */
.L_x_1148:
[----:B------:R-:W-:Y:S01]  /*3da0*/  FMUL.FTZ R56, R43, R26 ;  /* 0x0000001a2b387220 */ /* 0x000fe20000410000 */
[----:B------:R-:W-:Y:S01]  /*3db0*/  FFMA.FTZ R51, R46, R44, R51 ;  /* 0x0000002c2e337223 */ /* 0x000fe20000010033 */
[----:B------:R-:W-:Y:S01]  /*3dc0*/  FADD.FTZ R45, R45, R44 ;  /* 0x0000002c2d2d7221 */ /* 0x000fe20000010000 */
[--C-:B------:R-:W-:Y:S02]  /*3dd0*/  HADD2.F32 R57, -RZ, R3.reuse.H0_H0 ;  /* 0x20000003ff397230 */ /* 0x100fe40000004100 */
[----:B------:R-:W-:Y:S01]  /*3de0*/  FADD.FTZ R44, R53, R56 ;  /* 0x00000038352c7221 */ /* 0x000fe20000010000 */
[----:B------:R-:W-:Y:S01]  /*3df0*/  FFMA.FTZ R55, R41, R56, R48 ;  /* 0x0000003829377223 */ /* 0x000fe20000010030 */
[----:B------:R-:W-:Y:S01]  /*3e00*/  FMUL.FTZ R53, R42, R27 ;  /* 0x0000001b2a357220 */ /* 0x000fe20000410000 */
[----:B------:R-:W-:Y:S02]  /*3e10*/  HADD2.F32 R59, -RZ, R3.H1_H1 ;  /* 0x30000003ff3b7230 */ /* 0x000fe40000004100 */
[----:B------:R-:W-:Y:S01]  /*3e20*/  FFMA.FTZ R50, R47, R49, R50 ;  /* 0x000000312f327223 */ /* 0x000fe20000010032 */
[----:B------:R-:W-:-:S02]  /*3e30*/  HADD2.F32 R48, -RZ, R81.H0_H0 ;  /* 0x20000051ff307230 */ /* 0x000fc40000004100 */
[----:B------:R-:W-:Y:S01]  /*3e40*/  FFMA.FTZ R56, R40, R53, R55 ;  /* 0x0000003528387223 */ /* 0x000fe20000010037 */
[----:B------:R-:W-:Y:S01]  /*3e50*/  FADD.FTZ R53, R53, R44 ;  /* 0x0000002c35357221 */ /* 0x000fe20000010000 */
[C---:B------:R-:W-:Y:S01]  /*3e60*/  FADD.FTZ R44, -R24.reuse, R57 ;  /* 0x00000039182c7221 */ /* 0x040fe20000010100 */
        /* <DEDUP_REMOVED lines=23> */
.L_x_1149:
[----:B------:R-:W-:Y:S01]  /*3fe0*/  FMUL.FTZ R58, R48, R26 ;  /* 0x0000001a303a7220 */ /* 0x000fe20000410000 */
[----:B------:R-:W-:Y:S01]  /*3ff0*/  FADD.FTZ R54, R54, R49 ;  /* 0x0000003136367221 */ /* 0x000fe20000010000 */
[--C-:B------:R-:W-:Y:S02]  /*4000*/  HADD2.F32 R55, -RZ, R2.reuse.H0_H0 ;  /* 0x20000002ff377230 */ /* 0x100fe40000004100 */
[----:B------:R-:W-:Y:S01]  /*4010*/  FFMA.FTZ R51, R52, R30, R51 ;  /* 0x0000001e34337223 */ /* 0x000fe20000010033 */
[----:B------:R-:W-:Y:S01]  /*4020*/  FFMA.FTZ R49, R47, R58, R56 ;  /* 0x0000003a2f317223 */ /* 0x000fe20000010038 */
[----:B------:R-:W-:Y:S02]  /*4030*/  HADD2.F32 R57, -RZ, R2.H1_H1 ;  /* 0x30000002ff397230 */ /* 0x000fe40000004100 */
[----:B------:R-:W-:Y:S01]  /*4040*/  FADD.FTZ R58, R53, R58 ;  /* 0x0000003a353a7221 */ /* 0x000fe20000010000 */
[----:B------:R-:W-:Y:S01]  /*4050*/  FMUL.FTZ R53, R46, R27 ;  /* 0x0000001b2e357220 */ /* 0x000fe20000410000 */
[----:B------:R-:W-:Y:S01]  /*4060*/  FADD.FTZ R56, -R24, R55 ;  /* 0x0000003718387221 */ /* 0x000fe20000010100 */
[----:B------:R-:W-:-:S02]  /*4070*/  HADD2.F32 R55, -RZ, R80.H0_H0 ;  /* 0x20000050ff377230 */ /* 0x000fc40000004100 */
[----:B------:R-:W-:Y:S01]  /*4080*/  FADD.FTZ R60, -R24, R57 ;  /* 0x00000039183c7221 */ /* 0x000fe20000010100 */
[----:B------:R-:W-:Y:S01]  /*4090*/  FFMA.FTZ R52, R44, R53, R49 ;  /* 0x000000352c347223 */ /* 0x000fe20000010031 */
[----:B------:R-:W-:Y:S01]  /*40a0*/  FADD.FTZ R49, R53, R58 ;  /* 0x0000003a35317221 */ /* 0x000fe20000010000 */
[-C--:B------:R-:W-:Y:S01]  /*40b0*/  FMUL.FTZ R53, R56, R65.reuse ;  /* 0x0000004138357220 */ /* 0x080fe20000410000 */
        /* <DEDUP_REMOVED lines=21> */
.L_x_1150:
[----:B------:R-:W-:Y:S01]  /*4210*/  FMUL.FTZ R58, R55, R26 ;  /* 0x0000001a373a7220 */ /* 0x000fe20000410000 */
[----:B------:R-:W-:-:S03]  /*4220*/  FMUL.FTZ R61, R57, R27 ;  /* 0x0000001b393d7220 */ /* 0x000fc60000410000 */
[----:B------:R-:W-:Y:S01]  /*4230*/  FFMA.FTZ R59, R53, R58, R52 ;  /* 0x0000003a353b7223 */ /* 0x000fe20000010034 */
[----:B------:R-:W-:Y:S01]  /*4240*/  FADD.FTZ R58, R49, R58 ;  /* 0x0000003a313a7221 */ /* 0x000fe20000010000 */
[--C-:B------:R-:W-:Y:S02]  /*4250*/  HADD2.F32 R49, -RZ, R0.reuse.H0_H0 ;  /* 0x20000000ff317230 */ /* 0x100fe40000004100 */
[----:B------:R-:W-:Y:S01]  /*4260*/  FFMA.FTZ R60, R56, R61, R59 ;  /* 0x0000003d383c7223 */ /* 0x000fe2000001003b */
[----:B------:R-:W-:Y:S02]  /*4270*/  HADD2.F32 R59, -RZ, R0.H1_H1 ;  /* 0x30000000ff3b7230 */ /* 0x000fe40000004100 */
[----:B------:R-:W-:Y:S01]  /*4280*/  FADD.FTZ R61, R61, R58 ;  /* 0x0000003a3d3d7221 */ /* 0x000fe20000010000 */
[C---:B------:R-:W-:Y:S01]  /*4290*/  FADD.FTZ R52, -R24.reuse, R49 ;  /* 0x0000003118347221 */ /* 0x040fe20000010100 */
[--C-:B------:R-:W-:Y:S02]  /*42a0*/  HADD2.F32 R49, -RZ, R79.reuse.H0_H0 ;  /* 0x2000004fff317230 */ /* 0x100fe40000004100 */
[----:B------:R-:W-:Y:S01]  /*42b0*/  FADD.FTZ R58, -R24, R59 ;  /* 0x0000003b183a7221 */ /* 0x000fe20000010100 */
[----:B------:R-:W-:Y:S01]  /*42c0*/  FMUL.FTZ R59, R52, R65 ;  /* 0x00000041343b7220 */ /* 0x000fe20000410000 */
[----:B------:R-:W-:-:S02]  /*42d0*/  HADD2.F32 R52, -RZ, R79.H1_H1 ;  /* 0x3000004fff347230 */ /* 0x000fc40000004100 */
        /* <DEDUP_REMOVED lines=20> */
.L_x_1151:
        /* <DEDUP_REMOVED lines=8> */
[----:B------:R-:W-:Y:S01]  /*44a0*/  FFMA.FTZ R50, R31, R35, R50 ;  /* 0x000000231f327223 */ /* 0x000fe20000010032 */
[----:B------:R-:W-:Y:S01]  /*44b0*/  FADD.FTZ R33, R30, R33 ;  /* 0x000000211e217221 */ /* 0x000fe20000010000 */
[----:B------:R-:W-:Y:S01]  /*44c0*/  FFMA.FTZ R60, R58, R61, R69 ;  /* 0x0000003d3a3c7223 */ /* 0x000fe20000010045 */
[----:B------:R-:W-:Y:S01]  /*44d0*/  FADD.FTZ R61, R61, R124 ;  /* 0x0000007c3d3d7221 */ /* 0x000fe20000010000 */
[----:B------:R-:W-:Y:S01]  /*44e0*/  FFMA.FTZ R51, R36, R38, R51 ;  /* 0x0000002624337223 */ /* 0x000fe20000010033 */
[----:B------:R-:W-:Y:S01]  /*44f0*/  FADD.FTZ R54, R54, R35 ;  /* 0x0000002336367221 */ /* 0x000fe20000010000 */
[----:B------:R-:W-:Y:S01]  /*4500*/  FFMA.FTZ R50, R37, R39, R50 ;  /* 0x0000002725327223 */ /* 0x000fe20000010032 */
[----:B------:R-:W1:Y:S01]  /*4510*/  SHFL.DOWN PT, R69, R60, 0x1, 0x1f ;  /* 0x08201f003c457f89 */ /* 0x000e6200000e0000 */
[----:B------:R-:W-:Y:S01]  /*4520*/  FADD.FTZ R33, R33, R38 ;  /* 0x0000002621217221 */ /* 0x000fe20000010000 */
[----:B------:R-:W-:Y:S01]  /*4530*/  FFMA.FTZ R51, R40, R42, R51 ;  /* 0x0000002a28337223 */ /* 0x000fe20000010033 */
[----:B------:R-:W-:Y:S01]  /*4540*/  FADD.FTZ R54, R54, R39 ;  /* 0x0000002736367221 */ /* 0x000fe20000010000 */
[----:B------:R-:W2:Y:S01]  /*4550*/  SHFL.DOWN PT, R124, R61, 0x1, 0x1f ;  /* 0x08201f003d7c7f89 */ /* 0x000ea200000e0000 */
        /* <DEDUP_REMOVED lines=8> */
[----:B------:R-:W-:Y:S01]  /*45e0*/  FADD.FTZ R48, R43, R48 ;  /* 0x000000302b307221 */ /* 0x000fe20000010000 */
[----:B------:R-:W-:Y:S01]  /*45f0*/  FFMA.FTZ R50, R53, R55, R50 ;  /* 0x0000003735327223 */ /* 0x000fe20000010032 */
[----:B------:R-:W-:Y:S01]  /*4600*/  FADD.FTZ R31, R46, R57 ;  /* 0x000000392e1f7221 */ /* 0x000fe20000010000 */
[----:B0-----:R-:W-:Y:S01]  /*4610*/  ULEA UR5, UR11, UR5, 0x18 ;  /* 0x000000050b057291 */ /* 0x001fe2000f8ec03f */
[----:B------:R-:W-:Y:S01]  /*4620*/  FFMA.FTZ R51, R56, R57, R51 ;  /* 0x0000003938337223 */ /* 0x000fe20000010033 */
[----:B------:R-:W-:Y:S01]  /*4630*/  FADD.FTZ R48, R48, R55 ;  /* 0x0000003730307221 */ /* 0x000fe20000010000 */
[----:B------:R-:W-:Y:S01]  /*4640*/  FFMA.FTZ R56, R59, R49, R50 ;  /* 0x000000313b387223 */ /* 0x000fe20000010032 */
[----:B------:R-:W-:Y:S01]  /*4650*/  FADD.FTZ R59, R31, R52 ;  /* 0x000000341f3b7221 */ /* 0x000fe20000010000 */
[----:B------:R-:W-:Y:S01]  /*4660*/  FFMA.FTZ R57, R58, R52, R51 ;  /* 0x000000343a397223 */ /* 0x000fe20000010033 */
[----:B------:R-:W0:Y:S01]  /*4670*/  LDC.64 R30, c[0x0][0x268] ;  /* 0x00009a00ff1e7b82 */ /* 0x000e220000000a00 */
[----:B------:R-:W-:Y:S01]  /*4680*/  FADD.FTZ R58, R48, R49 ;  /* 0x00000031303a7221 */ /* 0x000fe20000010000 */
[----:B-1----:R-:W-:Y:S01]  /*4690*/  @!P0 FADD.FTZ R60, R60, R69 ;  /* 0x000000453c3c8221 */ /* 0x002fe20000010000 */
[----:B------:R-:W-:Y:S01]  /*46a0*/  IMAD R33, R32, 0x1c, R10 ;  /* 0x0000001c20217824 */ /* 0x000fe200078e020a */
[----:B------:R-:W-:Y:S01]  /*46b0*/  BSSY B0, `(.L_x_1152) ;  /* 0x0000040000007945 */ /* 0x000fe20003800000 */
[----:B--2---:R-:W-:-:S02]  /*46c0*/  @!P0 FADD.FTZ R61, R61, R124 ;  /* 0x0000007c3d3d8221 */ /* 0x004fc40000010000 */
[----:B------:R-:W1:Y:S01]  /*46d0*/  SHFL.DOWN PT, R69, R60, 0x2, 0x1f ;  /* 0x08401f003c457f89 */ /* 0x000e6200000e0000 */
[----:B------:R-:W-:-:S03]  /*46e0*/  ISETP.GT.AND P0, PT, R106, 0x1d, PT ;  /* 0x0000001d6a00780c */ /* 0x000fc60003f04270 */
[----:B------:R-:W2:Y:S01]  /*46f0*/  SHFL.DOWN PT, R124, R61, 0x2, 0x1f ;  /* 0x08401f003d7c7f89 */ /* 0x000ea200000e0000 */
[----:B0-----:R-:W-:-:S09]  /*4700*/  IMAD.WIDE R30, R33, 0x4, R30 ;  /* 0x00000004211e7825 */ /* 0x001fd200078e021e */
        /* <DEDUP_REMOVED lines=16> */
[----:B------:R-:W-:Y:S01]  /*4810*/  LEA R69, R10, UR5, 0x4 ;  /* 0x000000050a457c11 */ /* 0x000fe2000f8e20ff */
[----:B-1----:R-:W-:Y:S01]  /*4820*/  @!P0 FADD.FTZ R61, R61, R124 ;  /* 0x0000007c3d3d8221 */ /* 0x002fe20000010000 */
[----:B------:R-:W-:-:S03]  /*4830*/  ISETP.NE.AND P0, PT, R106, RZ, PT ;  /* 0x000000ff6a00720c */ /* 0x000fc60003f05270 */
[----:B------:R0:W-:Y:S10]  /*4840*/  STS.128 [R69], R56 ;  /* 0x0000003845007388 */ /* 0x0001f40000000c00 */
        /* <DEDUP_REMOVED lines=38> */
.L_x_1153:
[----:B------:R-:W-:Y:S05]  /*4ab0*/  BSYNC B0 ;  /* 0x0000000000007941 */ /* 0x000fea0003800000 */
.L_x_1152:
        /* <DEDUP_REMOVED lines=33> */
[----:B------:R-:W-:-:S04]  /*4cd0*/  FADD.FTZ R124, R124, R51 ;  /* 0x000000337c7c7221 */ /* 0x000fc80000010000 */
[----:B------:R-:W-:Y:S01]  /*4ce0*/  FADD.FTZ R124, R124, R55 ;  /* 0x000000377c7c7221 */ /* 0x000fe20000010000 */
[----:B0-----:R-:W-:Y:S01]  /*4cf0*/  FADD.FTZ R125, R125, R56 ;  /* 0x000000387d7d7221 */ /* 0x001fe20000010000 */
[----:B------:R-:W-:Y:S01]  /*4d00*/  FADD.FTZ R48, R44, R57 ;  /* 0x000000392c307221 */ /* 0x000fe20000010000 */
[----:B------:R-:W-:Y:S01]  /*4d10*/  FADD.FTZ R49, R45, R58 ;  /* 0x0000003a2d317221 */ /* 0x000fe20000010000 */
[----:B------:R-:W-:Y:S01]  /*4d20*/  FADD.FTZ R124, R124, R59 ;  /* 0x0000003b7c7c7221 */ /* 0x000fe20000010000 */
[----:B------:R-:W0:Y:S01]  /*4d30*/  LDS.128 R44, [R69+0x1180] ;  /* 0x00118000452c7984 */ /* 0x000e220000000c00 */
[----:B-1----:R-:W-:Y:S01]  /*4d40*/  FADD.FTZ R125, R125, R32 ;  /* 0x000000207d7d7221 */ /* 0x002fe20000010000 */
[----:B------:R-:W-:Y:S01]  /*4d50*/  FADD.FTZ R32, R48, R33 ;  /* 0x0000002130207221 */ /* 0x000fe20000010000 */
[----:B------:R-:W-:Y:S01]  /*4d60*/  FADD.FTZ R33, R49, R34 ;  /* 0x0000002231217221 */ /* 0x000fe20000010000 */
[----:B------:R-:W-:Y:S01]  /*4d70*/  FADD.FTZ R124, R124, R35 ;  /* 0x000000237c7c7221 */ /* 0x000fe20000010000 */
[----:B------:R-:W1:Y:S01]  /*4d80*/  LDS.128 R48, [R69+0x1340] ;  /* 0x0013400045307984 */ /* 0x000e620000000c00 */
[----:B--2---:R-:W-:Y:S01]  /*4d90*/  FADD.FTZ R53, R125, R40 ;  /* 0x000000287d357221 */ /* 0x004fe20000010000 */
[----:B------:R-:W-:Y:S01]  /*4da0*/  FADD.FTZ R40, R32, R41 ;  /* 0x0000002920287221 */ /* 0x000fe20000010000 */
[----:B------:R-:W-:Y:S01]  /*4db0*/  FADD.FTZ R125, R33, R42 ;  /* 0x0000002a217d7221 */ /* 0x000fe20000010000 */
[----:B------:R-:W-:Y:S01]  /*4dc0*/  FADD.FTZ R124, R124, R43 ;  /* 0x0000002b7c7c7221 */ /* 0x000fe20000010000 */
[----:B------:R-:W2:Y:S01]  /*4dd0*/  LDS.128 R32, [R69+0x1500] ;  /* 0x0015000045207984 */ /* 0x000ea20000000c00 */
[----:B---3--:R-:W-:Y:S01]  /*4de0*/  FADD.FTZ R37, R40, R37 ;  /* 0x0000002528257221 */ /* 0x008fe20000010000 */
[----:B------:R-:W-:Y:S01]  /*4df0*/  FADD.FTZ R36, R53, R36 ;  /* 0x0000002435247221 */ /* 0x000fe20000010000 */
[----:B------:R-:W-:Y:S01]  /*4e00*/  FADD.FTZ R125, R125, R38 ;  /* 0x000000267d7d7221 */ /* 0x000fe20000010000 */
[----:B------:R-:W3:Y:S01]  /*4e10*/  LDS.128 R40, [R69+0x16c0] ;  /* 0x0016c00045287984 */ /* 0x000ee20000000c00 */
[----:B------:R-:W-:-:S03]  /*4e20*/  FADD.FTZ R124, R124, R39 ;  /* 0x000000277c7c7221 */ /* 0x000fc60000010000 */
[----:B------:R-:W4:Y:S04]  /*4e30*/  LDS.128 R52, [R69+0x1880] ;  /* 0x0018800045347984 */ /* 0x000f280000000c00 */
        /* <DEDUP_REMOVED lines=20> */
[----:B------:R-:W-:Y:S01]  /*4f80*/  FADD.FTZ R124, R124, R55 ;  /* 0x000000377c7c7221 */ /* 0x000fe20000010000 */
[----:B-----5:R-:W-:Y:S01]  /*4f90*/  FADD.FTZ R56, R39, R56 ;  /* 0x0000003827387221 */ /* 0x020fe20000010000 */
[----:B------:R-:W-:Y:S01]  /*4fa0*/  FADD.FTZ R57, R36, R57 ;  /* 0x0000003924397221 */ /* 0x000fe20000010000 */
[----:B------:R-:W-:Y:S01]  /*4fb0*/  FADD.FTZ R58, R125, R58 ;  /* 0x0000003a7d3a7221 */ /* 0x000fe20000010000 */
[----:B------:R-:W-:-:S07]  /*4fc0*/  FADD.FTZ R59, R124, R59 ;  /* 0x0000003b7c3b7221 */ /* 0x000fce0000010000 */
.L_x_1155:
[----:B------:R-:W-:Y:S05]  /*4fd0*/  BSYNC B0 ;  /* 0x0000000000007941 */ /* 0x000fea0003800000 */
.L_x_1154:
[----:B------:R-:W-:Y:S04]  /*4fe0*/  BSSY B0, `(.L_x_1156) ;  /* 0x000000d000007945 */ /* 0x000fe80003800000 */
[----:B------:R-:W-:Y:S05]  /*4ff0*/  @P6 BRA `(.L_x_1157) ;  /* 0x00000000002c6947 */ /* 0x000fea0003800000 */
        /* <DEDUP_REMOVED lines=11> */
.L_x_1157:
[----:B------:R-:W-:Y:S05]  /*50b0*/  BSYNC B0 ;  /* 0x0000000000007941 */ /* 0x000fea0003800000 */
.L_x_1156:
[----:B------:R-:W-:-:S13]  /*50c0*/  ISETP.GE.U32.AND P6, PT, R7, 0x2, PT ;  /* 0x000000020700780c */ /* 0x000fda0003fc6070 */
[----:B------:R-:W-:Y:S05]  /*50d0*/  @!P6 BRA `(.L_x_1158) ;  /* 0x0000001000a8e947 */ /* 0x000fea0003800000 */
[----:B-1----:R-:W0:Y:S01]  /*50e0*/  LDC.64 R30, c[0x0][0x258] ;  /* 0x00009600ff1e7b82 */ /* 0x002e220000000a00 */
        /* <DEDUP_REMOVED lines=30> */
.L_x_1160:
[----:B-1----:R-:W2:Y:S04]  /*52d0*/  LDG.E.STRONG.GPU R34, desc[UR8][R30.64] ;  /* 0x000000081e227981 */ /* 0x002ea8000c1ef900 */
[----:B--2---:R-:W-:Y:S01]  /*52e0*/  CCTL.IVALL ;  /* 0x00000000ff00798f */ /* 0x004fe20002000000 */
[----:B------:R-:W-:Y:S05]  /*52f0*/  YIELD ;  /* 0x0000000000007946 */ /* 0x000fea0003800000 */
[----:B------:R-:W-:-:S13]  /*5300*/  ISETP.NE.AND P6, PT, R34, R39, PT ;  /* 0x000000272200720c */ /* 0x000fda0003fc5270 */
[----:B------:R-:W-:Y:S05]  /*5310*/  @P6 BRA `(.L_x_1160) ;  /* 0xfffffffc00ec6947 */ /* 0x000fea000383ffff */
.L_x_1159:
        /* <DEDUP_REMOVED lines=22> */
.L_x_1164:
        /* <DEDUP_REMOVED lines=115> */
.L_x_1163:
        /* <DEDUP_REMOVED lines=63> */
.L_x_1165:
[----:B------:R-:W-:-:S04]  /*5fa0*/  LOP3.LUT P6, RZ, R5, 0x1, RZ, 0xc0, !PT ;  /* 0x0000000105ff7812 */ /* 0x000fc800078cc0ff */
[----:B------:R-:W-:-:S13]  /*5fb0*/  ISETP.NE.OR P6, PT, R31, RZ, P6 ;  /* 0x000000ff1f00720c */ /* 0x000fda00037c5670 */
[----:B------:R-:W-:Y:S05]  /*5fc0*/  @!P6 BRA `(.L_x_1161) ;  /* 0x00000000007ce947 */ /* 0x000fea0003800000 */
.L_x_1162:
        /* <DEDUP_REMOVED lines=31> */
.L_x_1161:
        /* <DEDUP_REMOVED lines=10> */
.L_x_1167:
[----:B------:R-:W-:Y:S05]  /*6260*/  BSYNC B0 ;  /* 0x0000000000007941 */ /* 0x000fea0003800000 */
.L_x_1166:
        /* <DEDUP_REMOVED lines=17> */
.L_x_1158:
[----:B------:R-:W0:Y:S01]  /*6380*/  S2UR UR6, SR_CgaCtaId ;  /* 0x00000000000679c3 */ /* 0x000e220000008800 */
[----:B------:R-:W-:Y:S01]  /*6390*/  UMOV UR5, 0x400 ;  /* 0x0000040000057882 */ /* 0x000fe20000000000 */
[----:B------:R-:W-:Y:S01]  /*63a0*/  ISETP.NE.AND P6, PT, RZ, UR10, PT ;  /* 0x0000000aff007c0c */ /* 0x000fe2000bfc5270 */
[--C-:B-1----:R-:W-:Y:S02]  /*63b0*/  HADD2.F32 R33, -RZ, R64.reuse.H0_H0 ;  /* 0x20000040ff217230 */ /* 0x102fe40000004100 */
[----:B------:R-:W-:Y:S02]  /*63c0*/  HADD2.F32 R39, -RZ, R64.H1_H1 ;  /* 0x30000040ff277230 */ /* 0x000fe40000004100 */
[--C-:B------:R-:W-:Y:S01]  /*63d0*/  HADD2.F32 R41, -RZ, R78.reuse.H0_H0 ;  /* 0x2000004eff297230 */ /* 0x100fe20000004100 */
[----:B------:R-:W1:Y:S01]  /*63e0*/  LDC R37, c[0x0][0x2ac] ;  /* 0x0000ab00ff257b82 */ /* 0x000e620000000800 */
[----:B------:R-:W-:Y:S02]  /*63f0*/  HADD2.F32 R78, -RZ, R78.H1_H1 ;  /* 0x3000004eff4e7230 */ /* 0x000fe40000004100 */
[----:B------:R-:W-:Y:S01]  /*6400*/  FADD.FTZ R32, -R24, R39 ;  /* 0x0000002718207221 */ /* 0x000fe20000010100 */
[----:B------:R-:W-:-:S02]  /*6410*/  HADD2.F32 R39, -RZ, R63.H0_H0 ;  /* 0x2000003fff277230 */ /* 0x000fc40000004100 */
[----:B------:R-:W-:Y:S02]  /*6420*/  HADD2.F32 R63, -RZ, R63.H1_H1 ;  /* 0x3000003fff3f7230 */ /* 0x000fe40000004100 */
        /* <DEDUP_REMOVED lines=29> */
.L_x_1168:
        /* <DEDUP_REMOVED lines=19> */
[----:B------:R-:W-:-:S05]  /*6730*/  F2FP.F16.F32.PACK_AB R31, R30, R31 ;  /* 0x0000001f1e1f723e */ /* 0x000fca00000000ff */
[----:B------:R0:W-:Y:S02]  /*6740*/  STG.E desc[UR8][R32.64], R31 ;  /* 0x0000001f20007986 */ /* 0x0001e4000c101908 */
.L_x_1170:
[----:B------:R-:W-:Y:S05]  /*6750*/  BSYNC B0 ;  /* 0x0000000000007941 */ /* 0x000fea0003800000 */
.L_x_1169:
[----:B------:R-:W-:Y:S01]  /*6760*/  ISETP.NE.AND P0, PT, RZ, UR10, PT ;  /* 0x0000000aff007c0c */ /* 0x000fe2000bf05270 */
[C---:B------:R-:W-:Y:S01]  /*6770*/  FADD.FTZ R30, -R24.reuse, R39 ;  /* 0x00000027181e7221 */ /* 0x040fe20000010100 */
[----:B0-----:R-:W-:Y:S01]  /*6780*/  FADD.FTZ R32, -R24, R63 ;  /* 0x0000003f18207221 */ /* 0x001fe20000010100 */
        /* <DEDUP_REMOVED lines=25> */
.L_x_1171:
        /* <DEDUP_REMOVED lines=21> */
.L_x_1173:
[----:B------:R-:W-:Y:S05]  /*6a70*/  BSYNC B0 ;  /* 0x0000000000007941 */ /* 0x000fea0003800000 */
.L_x_1172:
[----:B------:R-:W-:Y:S01]  /*6a80*/  ISETP.NE.AND P0, PT, RZ, UR10, PT ;  /* 0x0000000aff007c0c */ /* 0x000fe2000bf05270 */
[C---:B------:R-:W-:Y:S01]  /*6a90*/  FADD.FTZ R30, -R24.reuse, R39 ;  /* 0x00000027181e7221 */ /* 0x040fe20000010100 */
[----:B0-----:R-:W-:Y:S01]  /*6aa0*/  FADD.FTZ R32, -R24, R41 ;  /* 0x0000002918207221 */ /* 0x001fe20000010100 */
[--C-:B------:R-:W-:Y:S02]  /*6ab0*/  HADD2.F32 R43, -RZ, R76.reuse.H0_H0 ;  /* 0x2000004cff2b7230 */ /* 0x100fe40000004100 */
[--C-:B------:R-:W-:Y:S02]  /*6ac0*/  HADD2.F32 R39, -RZ, R25.reuse.H0_H0 ;  /* 0x20000019ff277230 */ /* 0x100fe40000004100 */
[-C--:B------:R-:W-:Y:S01]  /*6ad0*/  FMUL.FTZ R47, R30, R65.reuse ;  /* 0x000000411e2f7220 */ /* 0x080fe20000410000 */
[----:B------:R-:W-:Y:S02]  /*6ae0*/  HADD2.F32 R76, -RZ, R76.H1_H1 ;  /* 0x3000004cff4c7230 */ /* 0x000fe40000004100 */
        /* <DEDUP_REMOVED lines=21> */
.L_x_1174:
        /* <DEDUP_REMOVED lines=21> */
.L_x_1176:
[----:B------:R-:W-:Y:S05]  /*6d90*/  BSYNC B0 ;  /* 0x0000000000007941 */ /* 0x000fea0003800000 */
.L_x_1175:
[----:B------:R-:W-:Y:S01]  /*6da0*/  ISETP.NE.AND P0, PT, RZ, UR10, PT ;  /* 0x0000000aff007c0c */ /* 0x000fe2000bf05270 */
[C---:B------:R-:W-:Y:S01]  /*6db0*/  FADD.FTZ R30, -R24.reuse, R39 ;  /* 0x00000027181e7221 */ /* 0x040fe20000010100 */
[----:B0-----:R-:W-:Y:S01]  /*6dc0*/  FADD.FTZ R32, -R24, R25 ;  /* 0x0000001918207221 */ /* 0x001fe20000010100 */
[----:B------:R-:W-:Y:S02]  /*6dd0*/  HADD2.F32 R25, -RZ, R19.H0_H0 ;  /* 0x20000013ff197230 */ /* 0x000fe40000004100 */
        /* <DEDUP_REMOVED lines=24> */
.L_x_1177:
        /* <DEDUP_REMOVED lines=21> */
.L_x_1179:
[----:B------:R-:W-:Y:S05]  /*70b0*/  BSYNC B0 ;  /* 0x0000000000007941 */ /* 0x000fea0003800000 */
.L_x_1178:
        /* <DEDUP_REMOVED lines=28> */
.L_x_1180:
        /* <DEDUP_REMOVED lines=21> */
.L_x_1182:
[----:B------:R-:W-:Y:S05]  /*73d0*/  BSYNC B0 ;  /* 0x0000000000007941 */ /* 0x000fea0003800000 */
.L_x_1181:
        /* <DEDUP_REMOVED lines=28> */
.L_x_1183:
        /* <DEDUP_REMOVED lines=10> */
[----:B------:R-:W-:Y:S02]  /*7640*/  IADD3 R17, R19, R17, RZ ;  /* 0x0000001113117210 */ /* 0x000fe40007ffe0ff */
[----:B------:R-:W-:-:S04]  /*7650*/  LEA R30, P0, R18, UR12, 0x1 ;  /* 0x0000000c121e7c11 */ /* 0x000fc8000f8008ff */
[----:B------:R-:W-:Y:S01]  /*7660*/  LEA.HI.X R31, R18, UR13, R17, 0x1, P0 ;  /* 0x0000000d121f7c11 */ /* 0x000fe200080f0c11 */
[C-C-:B------:R-:W-:Y:S01]  /*7670*/  FFMA.FTZ R18, R34.reuse, R41, R35.reuse ;  /* 0x0000002922127223 */ /* 0x140fe20000010023 */
[----:B------:R-:W-:-:S03]  /*7680*/  FFMA.FTZ R17, R34, R38, R35 ;  /* 0x0000002622117223 */ /* 0x000fc60000010023 */
[----:B------:R-:W-:Y:S01]  /*7690*/  FFMA.FTZ R18, R25, R26, -R18 ;  /* 0x0000001a19127223 */ /* 0x000fe20000010812 */
[----:B------:R-:W-:-:S03]  /*76a0*/  FFMA.FTZ R32, R32, R27, -R17 ;  /* 0x0000001b20207223 */ /* 0x000fc60000010811 */
[-C--:B------:R-:W-:Y:S01]  /*76b0*/  FMUL.FTZ R18, R18, R65.reuse ;  /* 0x0000004112127220 */ /* 0x080fe20000410000 */
[----:B------:R-:W-:-:S05]  /*76c0*/  FMUL.FTZ R17, R32, R65 ;  /* 0x0000004120117220 */ /* 0x000fca0000410000 */
[----:B------:R-:W-:-:S05]  /*76d0*/  F2FP.F16.F32.PACK_AB R17, R17, R18 ;  /* 0x000000121111723e */ /* 0x000fca00000000ff */
[----:B------:R0:W-:Y:S02]  /*76e0*/  STG.E desc[UR8][R30.64], R17 ;  /* 0x000000111e007986 */ /* 0x0001e4000c101908 */
.L_x_1185:
[----:B------:R-:W-:Y:S05]  /*76f0*/  BSYNC B0 ;  /* 0x0000000000007941 */ /* 0x000fea0003800000 */
.L_x_1184:
        /* <DEDUP_REMOVED lines=28> */
.L_x_1186:
        /* <DEDUP_REMOVED lines=21> */
.L_x_1188:
[----:B------:R-:W-:Y:S05]  /*7a10*/  BSYNC B0 ;  /* 0x0000000000007941 */ /* 0x000fea0003800000 */
.L_x_1187:
        /* <DEDUP_REMOVED lines=28> */
.L_x_1189:
        /* <DEDUP_REMOVED lines=20> */
.L_x_1191:
[----:B------:R-:W-:Y:S05]  /*7d20*/  BSYNC B0 ;  /* 0x0000000000007941 */ /* 0x000fea0003800000 */
.L_x_1190:
[C---:B------:R-:W-:Y:S01]  /*7d30*/  FADD.FTZ R16, -R24.reuse, R41 ;  /* 0x0000002918107221 */ /* 0x040fe20000010100 */
[----:B0-----:R-:W-:Y:S01]  /*7d40*/  FADD.FTZ R18, -R24, R43 ;  /* 0x0000002b18127221 */ /* 0x001fe20000010100 */
[--C-:B------:R-:W-:Y:S02]  /*7d50*/  HADD2.F32 R19, -RZ, R70.reuse.H0_H0 ;  /* 0x20000046ff137230 */ /* 0x100fe40000004100 */
[----:B------:R-:W-:Y:S02]  /*7d60*/  HADD2.F32 R70, -RZ, R70.H1_H1 ;  /* 0x30000046ff467230 */ /* 0x000fe40000004100 */
[-C--:B------:R-:W-:Y:S01]  /*7d70*/  FMUL.FTZ R39, R16, R65.reuse ;  /* 0x0000004110277220 */ /* 0x080fe20000410000 */
        /* <DEDUP_REMOVED lines=22> */
.L_x_1192:
        /* <DEDUP_REMOVED lines=20> */
.L_x_1194:
[----:B------:R-:W-:Y:S05]  /*8020*/  BSYNC B0 ;  /* 0x0000000000007941 */ /* 0x000fea0003800000 */
.L_x_1193:
[C---:B------:R-:W-:Y:S01]  /*8030*/  FADD.FTZ R14, -R24.reuse, R41 ;  /* 0x00000029180e7221 */ /* 0x040fe20000010100 */
[----:B0-----:R-:W-:Y:S01]  /*8040*/  FADD.FTZ R16, -R24, R43 ;  /* 0x0000002b18107221 */ /* 0x001fe20000010100 */
[--C-:B------:R-:W-:Y:S02]  /*8050*/  HADD2.F32 R19, -RZ, R68.reuse.H0_H0 ;  /* 0x20000044ff137230 */ /* 0x100fe40000004100 */
        /* <DEDUP_REMOVED lines=23> */
.L_x_1195:
        /* <DEDUP_REMOVED lines=20> */
.L_x_1197:
[----:B------:R-:W-:Y:S05]  /*8310*/  BSYNC B0 ;  /* 0x0000000000007941 */ /* 0x000fea0003800000 */
.L_x_1196:
[----:B------:R-:W-:Y:S01]  /*8320*/  HADD2.F32 R13, -RZ, R13.H1_H1 ;  /* 0x3000000dff0d7230 */ /* 0x000fe20000004100 */
[----:B0-----:R-:W-:Y:S01]  /*8330*/  SHF.R.U32.HI R15, RZ, 0x2, R10 ;  /* 0x00000002ff0f7819 */ /* 0x001fe2000001160a */
[C---:B------:R-:W-:Y:S01]  /*8340*/  FADD.FTZ R14, -R24.reuse, R41 ;  /* 0x00000029180e7221 */ /* 0x040fe20000010100 */
[--C-:B------:R-:W-:Y:S02]  /*8350*/  HADD2.F32 R43, -RZ, R12.reuse.H0_H0 ;  /* 0x2000000cff2b7230 */ /* 0x100fe40000004100 */
[----:B------:R-:W-:Y:S01]  /*8360*/  FADD.FTZ R16, -R24, R13 ;  /* 0x0000000d18107221 */ /* 0x000fe20000010100 */
[----:B------:R-:W-:Y:S02]  /*8370*/  HADD2.F32 R41, -RZ, R12.H1_H1 ;  /* 0x3000000cff297230 */ /* 0x000fe40000004100 */
[-C--:B------:R-:W-:Y:S01]  /*8380*/  FMUL.FTZ R39, R14, R65.reuse ;  /* 0x000000410e277220 */ /* 0x080fe20000410000 */
[--C-:B------:R-:W-:Y:S02]  /*8390*/  HADD2.F32 R19, -RZ, R67.reuse.H0_H0 ;  /* 0x20000043ff137230 */ /* 0x100fe40000004100 */
        /* <DEDUP_REMOVED lines=22> */
.L_x_1198:
        /* <DEDUP_REMOVED lines=20> */
.L_x_1200:
[----:B------:R-:W-:Y:S05]  /*8640*/  BSYNC B0 ;  /* 0x0000000000007941 */ /* 0x000fea0003800000 */
.L_x_1199:
[C---:B------:R-:W-:Y:S01]  /*8650*/  FADD.FTZ R12, -R24.reuse, R43 ;  /* 0x0000002b180c7221 */ /* 0x040fe20000010100 */
[----:B------:R-:W-:Y:S01]  /*8660*/  FADD.FTZ R14, -R24, R41 ;  /* 0x00000029180e7221 */ /* 0x000fe20000010100 */
[--C-:B0-----:R-:W-:Y:S02]  /*8670*/  HADD2.F32 R17, -RZ, R66.reuse.H0_H0 ;  /* 0x20000042ff117230 */ /* 0x101fe40000004100 */
[----:B------:R-:W-:Y:S02]  /*8680*/  IMAD R37, R37, UR7, R13 ;  /* 0x0000000725257c24 */ /* 0x000fe4000f8e020d */
[-C--:B------:R-:W-:Y:S01]  /*8690*/  FMUL.FTZ R31, R12, R65.reuse ;  /* 0x000000410c1f7220 */ /* 0x080fe20000410000 */
[----:B------:R-:W-:Y:S02]  /*86a0*/  HADD2.F32 R66, -RZ, R66.H1_H1 ;  /* 0x30000042ff427230 */ /* 0x000fe40000004100 */
        /* <DEDUP_REMOVED lines=21> */
.L_x_1201:
        /* <DEDUP_REMOVED lines=20> */
.L_x_1203:
[----:B------:R-:W-:Y:S05]  /*8940*/  BSYNC B0 ;  /* 0x0000000000007941 */ /* 0x000fea0003800000 */
.L_x_1202:
[----:B0-----:R-:W-:Y:S02]  /*8950*/  HADD2.F32 R13, -RZ, R4.H1_H1 ;  /* 0x30000004ff0d7230 */ /* 0x001fe40000004100 */
        /* <DEDUP_REMOVED lines=28> */
.L_x_1204:
[----:B------:R-:W-:Y:S01]  /*8b20*/  ISETP.GE.U32.AND P0, PT, R30, UR12, PT ;  /* 0x0000000c1e007c0c */ /* 0x000fe2000bf06070 */
[----:B------:R-:W-:Y:S01]  /*8b30*/  BSSY B0, `(.L_x_1205) ;  /* 0x0000018000007945 */ /* 0x000fe20003800000 */
[--C-:B------:R-:W-:Y:S02]  /*8b40*/  HADD2.F32 R19, -RZ, R3.reuse.H0_H0 ;  /* 0x20000003ff137230 */ /* 0x100fe40000004100 */
[----:B------:R-:W-:Y:S01]  /*8b50*/  ISETP.GE.AND.EX P0, PT, R32, UR13, PT, P0 ;  /* 0x0000000d20007c0c */ /* 0x000fe2000bf06300 */
[----:B------:R-:W-:-:S03]  /*8b60*/  HADD2.F32 R25, -RZ, R3.H1_H1 ;  /* 0x30000003ff197230 */ /* 0x000fc60000004100 */
[----:B------:R-:W-:-:S13]  /*8b70*/  ISETP.LT.U32.AND P0, PT, R10, 0x1c0, !P0 ;  /* 0x000001c00a00780c */ /* 0x000fda0004701070 */
[----:B------:R-:W-:Y:S05]  /*8b80*/  @!P0 BRA `(.L_x_1206) ;  /* 0x0000000000488947 */ /* 0x000fea0003800000 */
[----:B------:R-:W-:Y:S01]  /*8b90*/  ULDC.64 UR14, c[0x0][0x288] ;  /* 0x0000a200000e7ab9 */ /* 0x000fe20000000a00 */
[----:B------:R-:W-:Y:S01]  /*8ba0*/  MOV R12, R20 ;  /* 0x00000014000c7202 */ /* 0x000fe20000000f00 */
[----:B------:R-:W-:Y:S01]  /*8bb0*/  IMAD R4, R122, UR14, RZ ;  /* 0x0000000e7a047c24 */ /* 0x000fe2000f8e02ff */
[----:B------:R-:W-:-:S03]  /*8bc0*/  MOV R13, R23 ;  /* 0x00000017000d7202 */ /* 0x000fc60000000f00 */
[C---:B------:R-:W-:Y:S02]  /*8bd0*/  IMAD R3, R93.reuse, UR15, R4 ;  /* 0x0000000f5d037c24 */ /* 0x040fe4000f8e0204 */
[----:B------:R-:W-:Y:S01]  /*8be0*/  FFMA.FTZ R4, R34, R33, R35 ;  /* 0x0000002122047223 */ /* 0x000fe20000010023 */
[----:B------:R-:W-:Y:S01]  /*8bf0*/  IMAD.WIDE.U32 R12, R93, UR14, R12 ;  /* 0x0000000e5d0c7c25 */ /* 0x000fe2000f8e000c */
[----:B------:R-:W-:-:S03]  /*8c00*/  ULDC.64 UR14, c[0x0][0x210] ;  /* 0x00008400000e7ab9 */ /* 0x000fc60000000a00 */
[----:B------:R-:W-:Y:S01]  /*8c10*/  FFMA.FTZ R4, R17, R26, -R4 ;  /* 0x0000001a11047223 */ /* 0x000fe20000010804 */
[----:B------:R-:W-:Y:S02]  /*8c20*/  IADD3 R3, R13, R3, RZ ;  /* 0x000000030d037210 */ /* 0x000fe40007ffe0ff */
[----:B------:R-:W-:Y:S01]  /*8c30*/  LEA R14, P0, R12, UR14, 0x1 ;  /* 0x0000000e0c0e7c11 */ /* 0x000fe2000f8008ff */
[----:B------:R-:W-:-:S03]  /*8c40*/  FMUL.FTZ R4, R4, R65 ;  /* 0x0000004104047220 */ /* 0x000fc60000410000 */
[----:B------:R-:W-:Y:S01]  /*8c50*/  LEA.HI.X R15, R12, UR15, R3, 0x1, P0 ;  /* 0x0000000f0c0f7c11 */ /* 0x000fe200080f0c03 */
[----:B------:R-:W-:-:S04]  /*8c60*/  FFMA.FTZ R3, R34, R18, R35 ;  /* 0x0000001222037223 */ /* 0x000fc80000010023 */
[----:B------:R-:W-:-:S04]  /*8c70*/  FFMA.FTZ R82, R82, R27, -R3 ;  /* 0x0000001b52527223 */ /* 0x000fc80000010803 */
[----:B------:R-:W-:-:S05]  /*8c80*/  FMUL.FTZ R3, R82, R65 ;  /* 0x0000004152037220 */ /* 0x000fca0000410000 */
[----:B------:R-:W-:-:S05]  /*8c90*/  F2FP.F16.F32.PACK_AB R3, R3, R4 ;  /* 0x000000040303723e */ /* 0x000fca00000000ff */
[----:B------:R0:W-:Y:S02]  /*8ca0*/  STG.E desc[UR8][R14.64], R3 ;  /* 0x000000030e007986 */ /* 0x0001e4000c101908 */
.L_x_1206:
[----:B------:R-:W-:Y:S05]  /*8cb0*/  BSYNC B0 ;  /* 0x0000000000007941 */ /* 0x000fea0003800000 */
.L_x_1205:
[C---:B------:R-:W-:Y:S01]  /*8cc0*/  FADD.FTZ R12, -R24.reuse, R19 ;  /* 0x00000013180c7221 */ /* 0x040fe20000010100 */
[----:B------:R-:W-:Y:S01]  /*8cd0*/  IADD3 R31, R37, 0xd0, RZ ;  /* 0x000000d0251f7810 */ /* 0x000fe20007ffe0ff */
[----:B0-----:R-:W-:Y:S01]  /*8ce0*/  FADD.FTZ R14, -R24, R25 ;  /* 0x00000019180e7221 */ /* 0x001fe20000010100 */
[--C-:B------:R-:W-:Y:S02]  /*8cf0*/  HADD2.F32 R15, -RZ, R81.reuse.H0_H0 ;  /* 0x20000051ff0f7230 */ /* 0x100fe40000004100 */
[-C--:B------:R-:W-:Y:S01]  /*8d00*/  FMUL.FTZ R25, R12, R65.reuse ;  /* 0x000000410c197220 */ /* 0x080fe20000410000 */
[----:B------:R-:W-:Y:S01]  /*8d10*/  HADD2.F32 R4, -RZ, R81.H1_H1 ;  /* 0x30000051ff047230 */ /* 0x000fe20000004100 */
        /* <DEDUP_REMOVED lines=21> */
.L_x_1207:
        /* <DEDUP_REMOVED lines=25> */
.L_x_1209:
[----:B------:R-:W-:Y:S05]  /*9000*/  BSYNC B0 ;  /* 0x0000000000007941 */ /* 0x000fea0003800000 */
.L_x_1208:
[C---:B------:R-:W-:Y:S01]  /*9010*/  FADD.FTZ R2, -R24.reuse, R17 ;  /* 0x0000001118027221 */ /* 0x040fe20000010100 */
[----:B------:R-:W-:Y:S01]  /*9020*/  IADD3 R30, R37, 0xe0, RZ ;  /* 0x000000e0251e7810 */ /* 0x000fe20007ffe0ff */
[----:B------:R-:W-:Y:S01]  /*9030*/  FADD.FTZ R4, -R24, R19 ;  /* 0x0000001318047221 */ /* 0x000fe20000010100 */
[--C-:B------:R-:W-:Y:S02]  /*9040*/  HADD2.F32 R15, -RZ, R80.reuse.H0_H0 ;  /* 0x20000050ff0f7230 */ /* 0x100fe40000004100 */
[-C--:B------:R-:W-:Y:S01]  /*9050*/  FMUL.FTZ R25, R2, R65.reuse ;  /* 0x0000004102197220 */ /* 0x080fe20000410000 */
[----:B------:R-:W-:Y:S01]  /*9060*/  HADD2.F32 R80, -RZ, R80.H1_H1 ;  /* 0x30000050ff507230 */ /* 0x000fe20000004100 */
[----:B------:R-:W-:Y:S01]  /*9070*/  SHF.R.S32.HI R31, RZ, 0x1f, R30 ;  /* 0x0000001fff1f7819 */ /* 0x000fe2000001141e */
        /* <DEDUP_REMOVED lines=20> */
.L_x_1210:
[----:B------:R-:W-:Y:S01]  /*91c0*/  ISETP.GE.U32.AND P0, PT, R30, UR12, PT ;  /* 0x0000000c1e007c0c */ /* 0x000fe2000bf06070 */
[--C-:B0-----:R-:W-:Y:S01]  /*91d0*/  HADD2.F32 R3, -RZ, R0.reuse.H0_H0 ;  /* 0x20000000ff037230 */ /* 0x101fe20000004100 */
[----:B------:R-:W-:Y:S01]  /*91e0*/  BSSY B0, `(.L_x_1211) ;  /* 0x0000019000007945 */ /* 0x000fe20003800000 */
[----:B------:R-:W-:Y:S01]  /*91f0*/  HADD2.F32 R13, -RZ, R0.H1_H1 ;  /* 0x30000000ff0d7230 */ /* 0x000fe20000004100 */
[----:B------:R-:W-:Y:S02]  /*9200*/  ISETP.GE.AND.EX P0, PT, R31, UR13, PT, P0 ;  /* 0x0000000d1f007c0c */ /* 0x000fe4000bf06300 */
[----:B------:R-:W-:Y:S02]  /*9210*/  FADD.FTZ R4, -R24, R3 ;  /* 0x0000000318047221 */ /* 0x000fe40000010100 */
[----:B------:R-:W-:Y:S01]  /*9220*/  ISETP.LT.U32.AND P0, PT, R10, 0x1c0, !P0 ;  /* 0x000001c00a00780c */ /* 0x000fe20004701070 */
[----:B------:R-:W-:-:S12]  /*9230*/  FADD.FTZ R24, -R24, R13 ;  /* 0x0000000d18187221 */ /* 0x000fd80000010100 */
        /* <DEDUP_REMOVED lines=10> */
[----:B------:R-:W-:Y:S01]  /*92e0*/  IADD3 R3, R13, R3, RZ ;  /* 0x000000030d037210 */ /* 0x000fe20007ffe0ff */
[----:B------:R-:W-:Y:S01]  /*92f0*/  FFMA.FTZ R13, R34, R18, R35 ;  /* 0x00000012220d7223 */ /* 0x000fe20000010023 */
[----:B------:R-:W-:-:S03]  /*9300*/  LEA R2, P0, R12, UR14, 0x1 ;  /* 0x0000000e0c027c11 */ /* 0x000fc6000f8008ff */
[----:B------:R-:W-:Y:S01]  /*9310*/  FFMA.FTZ R80, R80, R27, -R13 ;  /* 0x0000001b50507223 */ /* 0x000fe2000001080d */
[-C--:B------:R-:W-:Y:S01]  /*9320*/  FMUL.FTZ R13, R0, R65.reuse ;  /* 0x00000041000d7220 */ /* 0x080fe20000410000 */
[----:B------:R-:W-:Y:S02]  /*9330*/  LEA.HI.X R3, R12, UR15, R3, 0x1, P0 ;  /* 0x0000000f0c037c11 */ /* 0x000fe400080f0c03 */
[----:B------:R-:W-:-:S05]  /*9340*/  FMUL.FTZ R0, R80, R65 ;  /* 0x0000004150007220 */ /* 0x000fca0000410000 */
[----:B------:R-:W-:-:S05]  /*9350*/  F2FP.F16.F32.PACK_AB R13, R0, R13 ;  /* 0x0000000d000d723e */ /* 0x000fca00000000ff */
[----:B------:R0:W-:Y:S02]  /*9360*/  STG.E desc[UR8][R2.64], R13 ;  /* 0x0000000d02007986 */ /* 0x0001e4000c101908 */
.L_x_1212:
[----:B------:R-:W-:Y:S05]  /*9370*/  BSYNC B0 ;  /* 0x0000000000007941 */ /* 0x000fea0003800000 */
.L_x_1211:
[----:B------:R-:W-:Y:S01]  /*9380*/  IADD3 R37, R37, 0xf0, RZ ;  /* 0x000000f025257810 */ /* 0x000fe20007ffe0ff */
[--C-:B0-----:R-:W-:Y:S02]  /*9390*/  HADD2.F32 R13, -RZ, R79.reuse.H0_H0 ;  /* 0x2000004fff0d7230 */ /* 0x101fe40000004100 */
        /* <DEDUP_REMOVED lines=23> */
.L_x_1213:
[----:B------:R-:W-:Y:S01]  /*9510*/  ISETP.GE.U32.AND P0, PT, R37, UR12, PT ;  /* 0x0000000c25007c0c */ /* 0x000fe2000bf06070 */
[----:B------:R-:W-:Y:S03]  /*9520*/  BSSY B0, `(.L_x_1214) ;  /* 0x0000015000007945 */ /* 0x000fe60003800000 */
[----:B------:R-:W-:-:S04]  /*9530*/  ISETP.GE.AND.EX P0, PT, R18, UR13, PT, P0 ;  /* 0x0000000d12007c0c */ /* 0x000fc8000bf06300 */
[----:B------:R-:W-:-:S13]  /*9540*/  ISETP.LT.U32.AND P0, PT, R10, 0x1c0, !P0 ;  /* 0x000001c00a00780c */ /* 0x000fda0004701070 */
[----:B------:R-:W-:Y:S05]  /*9550*/  @!P0 BRA `(.L_x_1215) ;  /* 0x0000000000448947 */ /* 0x000fea0003800000 */
[----:B------:R-:W-:Y:S01]  /*9560*/  ULDC.64 UR12, c[0x0][0x288] ;  /* 0x0000a200000c7ab9 */ /* 0x000fe20000000a00 */
[----:B------:R-:W-:Y:S01]  /*9570*/  MOV R21, R23 ;  /* 0x0000001700157202 */ /* 0x000fe20000000f00 */
[C-C-:B------:R-:W-:Y:S01]  /*9580*/  FFMA.FTZ R4, R34.reuse, R19, R35.reuse ;  /* 0x0000001322047223 */ /* 0x140fe20000010023 */
[----:B------:R-:W-:Y:S02]  /*9590*/  IMAD R3, R119, UR12, RZ ;  /* 0x0000000c77037c24 */ /* 0x000fe4000f8e02ff */
[----:B------:R-:W-:Y:S01]  /*95a0*/  FFMA.FTZ R35, R34, R24, R35 ;  /* 0x0000001822237223 */ /* 0x000fe20000010023 */
        /* <DEDUP_REMOVED lines=9> */
[----:B------:R-:W-:-:S02]  /*9640*/  F2FP.F16.F32.PACK_AB R13, R13, R4 ;  /* 0x000000040d0d723e */ /* 0x000fc400000000ff */
[----:B------:R-:W-:-:S05]  /*9650*/  LEA.HI.X R3, R20, UR13, R3, 0x1, P0 ;  /* 0x0000000d14037c11 */ /* 0x000fca00080f0c03 */
[----:B------:R0:W-:Y:S02]  /*9660*/  STG.E desc[UR8][R2.64], R13 ;  /* 0x0000000d02007986 */ /* 0x0001e4000c101908 */
.L_x_1215:
[----:B------:R-:W-:Y:S05]  /*9670*/  BSYNC B0 ;  /* 0x0000000000007941 */ /* 0x000fea0003800000 */
.L_x_1214:
[----:B------:R-:W-:Y:S02]  /*9680*/  IADD3 R6, R8, R6, RZ ;  /* 0x0000000608067210 */ /* 0x000fe40007ffe0ff */
[----:B------:R-:W-:Y:S02]  /*9690*/  IADD3 R83, R83, 0x1, RZ ;  /* 0x0000000153537810 */ /* 0x000fe40007ffe0ff */
[----:B------:R-:W-:-:S13]  /*96a0*/  ISETP.GE.AND P0, PT, R6, UR4, PT ;  /* 0x0000000406007c0c */ /* 0x000fda000bf06270 */
[----:B------:R-:W-:Y:S05]  /*96b0*/  @!P0 BRA `(.L_x_1216) ;  /* 0xffffff7000208947 */ /* 0x000fea000383ffff */
.L_x_1133:
        /* <DEDUP_REMOVED lines=23> */
.L_x_1218:
[----:B------:R-:W-:Y:S05]  /*9830*/  BSYNC B0 ;  /* 0x0000000000007941 */ /* 0x000fea0003800000 */
.L_x_1217:
[----:B------:R-:W-:Y:S05]  /*9840*/  @P0 EXIT ;  /* 0x000000000000094d */ /* 0x000fea0003800000 */
[----:B------:R-:W-:Y:S05]  /*9850*/  @P2 BRA `(.L_x_1219) ;  /* 0x0000000000202947 */ /* 0x000fea0003800000 */
[----:B------:R-:W-:-:S05]  /*9860*/  IMAD R0, R6, R7, RZ ;  /* 0x0000000706007224 */ /* 0x000fca00078e02ff */
[----:B------:R-:W-:-:S13]  /*9870*/  ISETP.NE.AND P0, PT, R0, -0x1, PT ;  /* 0xffffffff0000780c */ /* 0x000fda0003f05270 */
[----:B------:R-:W-:Y:S05]  /*9880*/  @!P0 BRA `(.L_x_1219) ;  /* 0x0000000000148947 */ /* 0x000fea0003800000 */
.L_x_1220:
[----:B0-----:R-:W2:Y:S04]  /*9890*/  LDG.E.STRONG.GPU R5, desc[UR8][R2.64] ;  /* 0x0000000802057981 */ /* 0x001ea8000c1ef900 */
[----:B--2---:R-:W-:Y:S01]  /*98a0*/  CCTL.IVALL ;  /* 0x00000000ff00798f */ /* 0x004fe20002000000 */
[----:B------:R-:W-:Y:S05]  /*98b0*/  YIELD ;  /* 0x0000000000007946 */ /* 0x000fea0003800000 */
[----:B------:R-:W-:-:S13]  /*98c0*/  ISETP.NE.AND P0, PT, R5, R0, PT ;  /* 0x000000000500720c */ /* 0x000fda0003f05270 */
[----:B------:R-:W-:Y:S05]  /*98d0*/  @P0 BRA `(.L_x_1220) ;  /* 0xfffffffc00ec0947 */ /* 0x000fea000383ffff */
.L_x_1219:
        /* <DEDUP_REMOVED lines=24> */
.L_x_1221:
        /* <DEDUP_REMOVED lines=23> */
.L_x_1222:
        /* <DEDUP_REMOVED lines=11> */
.L_x_5155:


//--------------------- .text._Z35group_norm_nhwc_bwd_one_pass_kernelI11Fp16IOFp32WLi512ELi56ELi448EEv26Group_norm_nhwc_bwd_params --------------------------
	.section	.text._Z35group_norm_nhwc_bwd_one_pass_kernelI11Fp16IOFp32WLi512ELi56ELi448EEv26Group_norm_nhwc_bwd_params,"ax",@progbits
	.align	128
        .global         _Z35group_norm_nhwc_bwd_one_pass_kernelI11Fp16IOFp32WLi512ELi56ELi448EEv26Group_norm_nhwc_bwd_params
        .type           _Z35group_norm_nhwc_bwd_one_pass_kernelI11Fp16IOFp32WLi512ELi56ELi448EEv26Group_norm_nhwc_bwd_params,@function
        .size           _Z35group_norm_nhwc_bwd_one_pass_kernelI11Fp16IOFp32WLi512ELi56ELi448EEv26Group_norm_nhwc_bwd_params,(.L_x_5156 - _Z35group_norm_nhwc_bwd_one_pass_kernelI11Fp16IOFp32WLi512ELi56ELi448EEv26Group_norm_nhwc_bwd_params)
        .other          _Z35group_norm_nhwc_bwd_one_pass_kernelI11Fp16IOFp32WLi512ELi56ELi448EEv26Group_norm_nhwc_bwd_params,@"STO_CUDA_ENTRY STV_DEFAULT"
_Z35group_norm_nhwc_bwd_one_pass_kernelI11Fp16IOFp32WLi512ELi56ELi448EEv26Group_norm_nhwc_bwd_params:
.text._Z35group_norm_nhwc_bwd_one_pass_kernelI11Fp16IOFp32WLi512ELi56ELi448EEv26Group_norm_nhwc_bwd_params:
        /* <DEDUP_REMOVED lines=13> */
[----:B------:R-:W-:Y:S01]  /*00d0*/  ISETP.GE.U32.AND P1, PT, R3, 0x1c0, PT ;  /* 0x000001c00300780c */ /* 0x000fe20003f26070 */
[----:B------:R-:W-:Y:S01]  /*00e0*/  ULDC.64 UR8, c[0x0][0x288] ;  /* 0x0000a20000087ab9 */ /* 0x000fe20000000a00 */
[----:B------:R-:W-:Y:S01]  /*00f0*/  LOP3.LUT R0, R0, 0xfff7ffff, RZ, 0xc0, !PT ;  /* 0xfff7ffff00007812 */ /* 0x000fe200078ec0ff */
[----:B------:R-:W-:Y:S01]  /*0100*/  IMAD.WIDE.U32 R4, R4, 0x24924925, RZ ;  /* 0x2492492504047825 */ /* 0x000fe200078e00ff */
[----:B------:R-:W1:Y:S01]  /*0110*/  S2R R123, SR_LANEID ;  /* 0x00000000007b7919 */ /* 0x000e620000000000 */
[----:B------:R-:W0:Y:S01]  /*0120*/  LDC R7, c[0x0][0x2ac] ;  /* 0x0000ab00ff077b82 */ /* 0x000e220000000800 */
[----:B------:R-:W-:Y:S01]  /*0130*/  UIMAD UR11, UR9, 0x3, URZ ;  /* 0x00000003090b78a4 */ /* 0x000fe2000f8e023f */
[----:B------:R-:W-:Y:S01]  /*0140*/  IMAD R101, R5, -0x1c, R3 ;  /* 0xffffffe405657824 */ /* 0x000fe200078e0203 */
[----:B------:R-:W-:-:S04]  /*0150*/  ULDC.U8 UR21, c[0x0][0x2a4] ;  /* 0x0000a90000157ab9 */ /* 0x000fc80000000000 */
[----:B------:R-:W-:Y:S01]  /*0160*/  SHF.L.U32 R101, R101, 0x1, RZ ;  /* 0x0000000165657819 */ /* 0x000fe200000006ff */
[----:B------:R-:W2:Y:S01]  /*0170*/  S2UR UR6, SR_CgaCtaId ;  /* 0x00000000000679c3 */ /* 0x000ea20000008800 */
        /* <DEDUP_REMOVED lines=19> */
[----:B------:R-:W-:Y:S02]  /*02b0*/  ISETP.LT.AND.EX P2, PT, R8, UR5, !P1, P0 ;  /* 0x0000000508007c0c */ /* 0x000fe4000cf41300 */
[----:B------:R-:W-:Y:S02]  /*02c0*/  LOP3.LUT R0, R0, 0xfffdffff, RZ, 0xc0, !PT ;  /* 0xfffdffff00007812 */ /* 0x000fe400078ec0ff */
[----:B------:R-:W-:Y:S02]  /*02d0*/  ISETP.LT.U32.AND P0, PT, R2, UR4, PT ;  /* 0x0000000402007c0c */ /* 0x000fe4000bf01070 */
[----:B------:R-:W-:Y:S02]  /*02e0*/  @P3 LOP3.LUT R0, R0, 0x20000, RZ, 0xfc, !PT ;  /* 0x0002000000003812 */ /* 0x000fe400078efcff */
[----:B------:R-:W-:Y:S02]  /*02f0*/  SHF.R.S32.HI R9, RZ, 0x1f, R2 ;  /* 0x0000001fff097819 */ /* 0x000fe40000011402 */
[----:B------:R-:W-:-:S02]  /*0300*/  LOP3.LUT R0, R0, 0xfffeffff, RZ, 0xc0, !PT ;  /* 0xfffeffff00007812 */ /* 0x000fc400078ec0ff */
[----:B------:R-:W-:Y:S02]  /*0310*/  IADD3 R122, R2, 0x10, RZ ;  /* 0x00000010027a7810 */ /* 0x000fe40007ffe0ff */
[----:B------:R-:W-:Y:S02]  /*0320*/  @P2 LOP3.LUT R0, R0, 0x10000, RZ, 0xfc, !PT ;  /* 0x0001000000002812 */ /* 0x000fe400078efcff */
[----:B------:R-:W-:Y:S02]  /*0330*/  ISETP.LT.AND.EX P2, PT, R9, UR5, !P1, P0 ;  /* 0x0000000509007c0c */ /* 0x000fe4000cf41300 */
[----:B------:R-:W-:Y:S02]  /*0340*/  ISETP.LT.U32.AND P0, PT, R122, UR4, PT ;  /* 0x000000047a007c0c */ /* 0x000fe4000bf01070 */
[----:B------:R-:W-:Y:S02]  /*0350*/  SHF.R.S32.HI R22, RZ, 0x1f, R122 ;  /* 0x0000001fff167819 */ /* 0x000fe4000001147a */
[----:B------:R-:W-:-:S02]  /*0360*/  IADD3 R121, R2, 0x20, RZ ;  /* 0x0000002002797810 */ /* 0x000fc40007ffe0ff */
[----:B------:R-:W-:Y:S02]  /*0370*/  ISETP.LT.AND.EX P3, PT, R22, UR5, !P1, P0 ;  /* 0x0000000516007c0c */ /* 0x000fe4000cf61300 */
[----:B------:R-:W-:Y:S02]  /*0380*/  LOP3.LUT R0, R0, 0xffefffff, RZ, 0xc0, !PT ;  /* 0xffefffff00007812 */ /* 0x000fe400078ec0ff */
[----:B------:R-:W-:Y:S02]  /*0390*/  SHF.R.S32.HI R21, RZ, 0x1f, R121 ;  /* 0x0000001fff157819 */ /* 0x000fe40000011479 */
[----:B------:R-:W-:Y:S02]  /*03a0*/  ISETP.LT.U32.AND P0, PT, R121, UR4, PT ;  /* 0x0000000479007c0c */ /* 0x000fe4000bf01070 */
[----:B------:R-:W-:Y:S02]  /*03b0*/  @P2 LOP3.LUT R0, R0, 0x100000, RZ, 0xfc, !PT ;  /* 0x0010000000002812 */ /* 0x000fe400078efcff */
        /* <DEDUP_REMOVED lines=78> */
[----:B------:R-:W-:-:S02]  /*08a0*/  ISETP.LT.AND.EX P0, PT, R8, UR5, !P1, P0 ;  /* 0x0000000508007c0c */ /* 0x000fc4000cf01300 */
[----:B------:R-:W-:Y:S02]  /*08b0*/  LOP3.LUT R0, R0, 0xfffffffb, RZ, 0xc0, !PT ;  /* 0xfffffffb00007812 */ /* 0x000fe400078ec0ff */
[----:B------:R-:W-:Y:S02]  /*08c0*/  IADD3 R107, R2, 0x100, RZ ;  /* 0x00000100026b7810 */ /* 0x000fe40007ffe0ff */
[----:B------:R-:W-:Y:S02]  /*08d0*/  @P2 LOP3.LUT R0, R0, 0x4, RZ, 0xfc, !PT ;  /* 0x0000000400002812 */ /* 0x000fe400078efcff */
[C---:B------:R-:W-:Y:S02]  /*08e0*/  IADD3 R106, R2.reuse, 0x110, RZ ;  /* 0x00000110026a7810 */ /* 0x040fe40007ffe0ff */
[C---:B------:R-:W-:Y:S02]  /*08f0*/  IADD3 R105, R2.reuse, 0x120, RZ ;  /* 0x0000012002697810 */ /* 0x040fe40007ffe0ff */
[----:B------:R-:W-:-:S02]  /*0900*/  IADD3 R104, R2, 0x130, RZ ;  /* 0x0000013002687810 */ /* 0x000fc40007ffe0ff */
[----:B------:R-:W-:Y:S02]  /*0910*/  LOP3.LUT R0, R0, 0xfffffffd, RZ, 0xc0, !PT ;  /* 0xfffffffd00007812 */ /* 0x000fe400078ec0ff */
[----:B------:R-:W-:Y:S02]  /*0920*/  IADD3 R103, R2, 0x140, RZ ;  /* 0x0000014002677810 */ /* 0x000fe40007ffe0ff */
[----:B------:R-:W-:Y:S02]  /*0930*/  SHF.R.S32.HI R7, RZ, 0x1f, R107 ;  /* 0x0000001fff077819 */ /* 0x000fe4000001146b */
[----:B------:R-:W-:Y:S02]  /*0940*/  SHF.R.S32.HI R6, RZ, 0x1f, R106 ;  /* 0x0000001fff067819 */ /* 0x000fe4000001146a */
[----:B------:R-:W-:Y:S02]  /*0950*/  SHF.R.S32.HI R4, RZ, 0x1f, R105 ;  /* 0x0000001fff047819 */ /* 0x000fe40000011469 */
[----:B------:R-:W-:-:S02]  /*0960*/  SHF.R.S32.HI R125, RZ, 0x1f, R104 ;  /* 0x0000001fff7d7819 */ /* 0x000fc40000011468 */
[----:B------:R-:W-:Y:S02]  /*0970*/  ISETP.LT.U32.AND P5, PT, R107, UR4, PT ;  /* 0x000000046b007c0c */ /* 0x000fe4000bfa1070 */
[----:B------:R-:W-:Y:S02]  /*0980*/  @P0 LOP3.LUT R0, R0, 0x2, RZ, 0xfc, !PT ;  /* 0x0000000200000812 */ /* 0x000fe400078efcff */
[----:B------:R-:W-:Y:S02]  /*0990*/  ISETP.LT.U32.AND P4, PT, R106, UR4, PT ;  /* 0x000000046a007c0c */ /* 0x000fe4000bf81070 */
[----:B------:R-:W-:Y:S02]  /*09a0*/  ISETP.LT.U32.AND P3, PT, R105, UR4, PT ;  /* 0x0000000469007c0c */ /* 0x000fe4000bf61070 */
[----:B------:R-:W-:Y:S02]  /*09b0*/  ISETP.LT.U32.AND P2, PT, R104, UR4, PT ;  /* 0x0000000468007c0c */ /* 0x000fe4000bf41070 */
[----:B------:R-:W-:-:S02]  /*09c0*/  SHF.R.S32.HI R124, RZ, 0x1f, R103 ;  /* 0x0000001fff7c7819 */ /* 0x000fc40000011467 */
[----:B------:R-:W-:Y:S02]  /*09d0*/  ISETP.LT.U32.AND P0, PT, R103, UR4, PT ;  /* 0x0000000467007c0c */ /* 0x000fe4000bf01070 */
[----:B------:R-:W-:Y:S02]  /*09e0*/  ISETP.LT.AND.EX P5, PT, R7, UR5, !P1, P5 ;  /* 0x0000000507007c0c */ /* 0x000fe4000cfa1350 */
[----:B------:R-:W-:Y:S02]  /*09f0*/  ISETP.LT.AND.EX P4, PT, R6, UR5, !P1, P4 ;  /* 0x0000000506007c0c */ /* 0x000fe4000cf81340 */
[----:B------:R-:W-:Y:S02]  /*0a00*/  ISETP.LT.AND.EX P3, PT, R4, UR5, !P1, P3 ;  /* 0x0000000504007c0c */ /* 0x000fe4000cf61330 */
[----:B------:R-:W-:Y:S02]  /*0a10*/  ISETP.LT.AND.EX P2, PT, R125, UR5, !P1, P2 ;  /* 0x000000057d007c0c */ /* 0x000fe4000cf41320 */
[----:B------:R-:W-:Y:S01]  /*0a20*/  ISETP.LT.AND.EX P1, PT, R124, UR5, !P1, P0 ;  /* 0x000000057c007c0c */ /* 0x000fe2000cf21300 */
[----:B------:R-:W-:Y:S01]  /*0a30*/  UIMAD.WIDE.U32 UR4, UR8, 0x3, URZ ;  /* 0x00000003080478a5 */ /* 0x000fe2000f8e003f */
[----:B------:R-:W-:Y:S01]  /*0a40*/  SHF.R.S32.HI R4, RZ, 0x1f, R3 ;  /* 0x0000001fff047819 */ /* 0x000fe20000011403 */
[----:B------:R-:W-:-:S02]  /*0a50*/  ULEA.HI UR8, UP0, UR9, UR8, URZ, 0x1 ;  /* 0x0000000809087291 */ /* 0x000fc4000f81083f */
[----:B------:R-:W-:Y:S01]  /*0a60*/  UIADD3 UR11, UR5, UR11, URZ ;  /* 0x0000000b050b7290 */ /* 0x000fe2000fffe03f */
[----:B------:R-:W-:Y:S01]  /*0a70*/  LEA.HI R4, R4, R3, RZ, 0x5 ;  /* 0x0000000304047211 */ /* 0x000fe200078f28ff */
[----:B------:R-:W-:Y:S02]  /*0a80*/  UIADD3.X UR10, URZ, UR9, URZ, UP0, !UPT ;  /* 0x000000093f0a7290 */ /* 0x000fe400087fe43f */
[----:B------:R-:W-:Y:S01]  /*0a90*/  ULEA.HI UR9, UP0, UR11, UR4, URZ, 0x1 ;  /* 0x000000040b097291 */ /* 0x000fe2000f81083f */
[----:B------:R-:W-:Y:S01]  /*0aa0*/  SHF.R.S32.HI R4, RZ, 0x5, R4 ;  /* 0x00000005ff047819 */ /* 0x000fe20000011404 */
[----:B------:R-:W-:Y:S01]  /*0ab0*/  USHF.R.S64 UR8, UR8, 0x1, UR10 ;  /* 0x0000000108087899 */ /* 0x000fe2000800100a */
[----:B------:R-:W-:Y:S01]  /*0ac0*/  UMOV UR4, 0x400 ;  /* 0x0000040000047882 */ /* 0x000fe20000000000 */
[----:B------:R-:W-:Y:S02]  /*0ad0*/  UIADD3.X UR11, URZ, UR11, URZ, UP0, !UPT ;  /* 0x0000000b3f0b7290 */ /* 0x000fe400087fe43f */
[----:B--2---:R-:W-:-:S02]  /*0ae0*/  ULEA UR4, UR6, UR4, 0x18 ;  /* 0x0000000406047291 */ /* 0x004fc4000f8ec03f */
[----:B------:R-:W-:Y:S02]  /*0af0*/  USHF.R.S64 UR9, UR9, 0x1, UR11 ;  /* 0x0000000109097899 */ /* 0x000fe4000800100b */
[----:B------:R-:W-:Y:S02]  /*0b00*/  USHF.R.S32.HI UR10, URZ, 0x1, UR10 ;  /* 0x000000013f0a7899 */ /* 0x000fe4000801140a */
[----:B------:R-:W-:Y:S01]  /*0b10*/  USHF.R.S32.HI UR11, URZ, 0x1, UR11 ;  /* 0x000000013f0b7899 */ /* 0x000fe2000801140b */
[----:B------:R-:W-:Y:S01]  /*0b20*/  LEA R102, R4, UR4, 0x3 ;  /* 0x0000000404667c11 */ /* 0x000fe2000f8e18ff */
[----:B------:R-:W-:Y:S02]  /*0b30*/  USHF.L.U64.HI UR10, UR8, 0x2, UR10 ;  /* 0x00000002080a7899 */ /* 0x000fe4000801020a */
[----:B------:R-:W-:Y:S01]  /*0b40*/  USHF.L.U64.HI UR11, UR9, 0x2, UR11 ;  /* 0x00000002090b7899 */ /* 0x000fe2000801020b */
[----:B-1----:R-:W-:-:S11]  /*0b50*/  UMOV UR4, URZ ;  /* 0x0000003f00047c82 */ /* 0x002fd60008000000 */
.L_x_1370:
[----:B------:R-:W-:Y:S01]  /*0b60*/  ULDC UR15, c[0x0][0x2a0] ;  /* 0x0000a800000f7ab9 */ /* 0x000fe20000000800 */
[----:B------:R-:W-:Y:S01]  /*0b70*/  IABS R6, UR12 ;  /* 0x0000000c00067c13 */ /* 0x000fe20008000000 */
[----:B------:R-:W-:Y:S01]  /*0b80*/  UMOV UR6, URZ ;  /* 0x0000003f00067c82 */ /* 0x000fe20008000000 */
[----:B0-----:R-:W-:Y:S01]  /*0b90*/  MOV R4, UR15 ;  /* 0x0000000f00047c02 */ /* 0x001fe20008000f00 */
[----:B------:R-:W-:Y:S01]  /*0ba0*/  UISETP.GE.AND UP2, UPT, UR12, URZ, UPT ;  /* 0x0000003f0c00728c */ /* 0x000fe2000bf46270 */
[----:B------:R-:W-:Y:S01]  /*0bb0*/  R2UR UR13, R6 ;  /* 0x00000000060d72ca */ /* 0x000fe200000e0000 */
[----:B------:R-:W0:Y:S01]  /*0bc0*/  @P5 LDC.64 R68, c[0x0][0x230] ;  /* 0x00008c00ff445b82 */ /* 0x000e220000000a00 */
[----:B------:R-:W-:Y:S02]  /*0bd0*/  IABS R4, R4 ;  /* 0x0000000400047213 */ /* 0x000fe40000000000 */
[----:B------:R-:W-:Y:S02]  /*0be0*/  CS2R R76, SRZ ;  /* 0x00000000004c7805 */ /* 0x000fe4000001ff00 */
[----:B------:R-:W-:-:S02]  /*0bf0*/  P2R R20, PR, RZ, 0x4 ;  /* 0x00000004ff147803 */ /* 0x000fc40000000000 */
[----:B------:R-:W-:Y:S02]  /*0c00*/  R2UR UR16, R4 ;  /* 0x00000000041072ca */ /* 0x000fe400000e0000 */
[C---:B------:R-:W-:Y:S01]  /*0c10*/  LOP3.LUT P2, RZ, R0.reuse, 0x100000, RZ, 0xc0, !PT ;  /* 0x0010000000ff7812 */ /* 0x040fe2000784c0ff */
[----:B------:R-:W1:Y:S01]  /*0c20*/  @P4 LDC.64 R84, c[0x0][0x230] ;  /* 0x00008c00ff544b82 */ /* 0x000e620000000a00 */
[----:B------:R-:W-:Y:S02]  /*0c30*/  SHF.R.S32.HI R9, RZ, 0x1f, R2 ;  /* 0x0000001fff097819 */ /* 0x000fe40000011402 */
[----:B------:R-:W-:Y:S02]  /*0c40*/  P2R R8, PR, RZ, 0x8 ;  /* 0x00000008ff087803 */ /* 0x000fe40000000000 */
[C---:B------:R-:W-:Y:S02]  /*0c50*/  LOP3.LUT P3, RZ, R0.reuse, 0x8000, RZ, 0xc0, !PT ;  /* 0x0000800000ff7812 */ /* 0x040fe4000786c0ff */
[----:B------:R-:W-:Y:S01]  /*0c60*/  P2R R22, PR, RZ, 0x2 ;  /* 0x00000002ff167803 */ /* 0x000fe20000000000 */
[----:B------:R-:W2:Y:S01]  /*0c70*/  @P4 LDC.64 R82, c[0x0][0x228] ;  /* 0x00008a00ff524b82 */ /* 0x000ea20000000a00 */
[----:B------:R-:W-:Y:S01]  /*0c80*/  LOP3.LUT P1, RZ, R0, 0x2000, RZ, 0xc0, !PT ;  /* 0x0000200000ff7812 */ /* 0x000fe2000782c0ff */
[----:B------:R-:W3:Y:S01]  /*0c90*/  I2F.RP R4, UR16 ;  /* 0x0000001000047d06 */ /* 0x000ee20008209400 */
[----:B------:R-:W-:-:S02]  /*0ca0*/  SHF.R.S32.HI R10, RZ, 0x1f, R119 ;  /* 0x0000001fff0a7819 */ /* 0x000fc40000011477 */
[----:B------:R-:W-:Y:S02]  /*0cb0*/  LOP3.LUT P6, RZ, R0, 0x200, RZ, 0xc0, !PT ;  /* 0x0000020000ff7812 */ /* 0x000fe400078cc0ff */
[----:B------:R-:W-:Y:S01]  /*0cc0*/  SHF.R.S32.HI R12, RZ, 0x1f, R113 ;  /* 0x0000001fff0c7819 */ /* 0x000fe20000011471 */
[----:B------:R-:W4:Y:S01]  /*0cd0*/  @P2 LDC.64 R6, c[0x0][0x288] ;  /* 0x0000a200ff062b82 */ /* 0x000f220000000a00 */
[----:B------:R-:W-:Y:S02]  /*0ce0*/  SHF.R.S32.HI R14, RZ, 0x1f, R112 ;  /* 0x0000001fff0e7819 */ /* 0x000fe40000011470 */
[----:B------:R-:W-:Y:S02]  /*0cf0*/  SHF.R.S32.HI R16, RZ, 0x1f, R111 ;  /* 0x0000001fff107819 */ /* 0x000fe4000001146f */
[----:B------:R-:W-:Y:S02]  /*0d00*/  SHF.R.S32.HI R18, RZ, 0x1f, R110 ;  /* 0x0000001fff127819 */ /* 0x000fe4000001146e */
[----:B------:R-:W-:Y:S01]  /*0d10*/  SHF.R.S32.HI R21, RZ, 0x1f, R109 ;  /* 0x0000001fff157819 */ /* 0x000fe2000001146d */
[----:B------:R-:W0:Y:S01]  /*0d20*/  @P2 LDC.64 R42, c[0x0][0x230] ;  /* 0x00008c00ff2a2b82 */ /* 0x000e220000000a00 */
[----:B---3--:R-:W3:Y:S01]  /*0d30*/  MUFU.RCP R4, R4 ;  /* 0x0000000400047308 */ /* 0x008ee20000001000 */
[----:B------:R-:W-:-:S02]  /*0d40*/  SHF.R.S32.HI R23, RZ, 0x1f, R108 ;  /* 0x0000001fff177819 */ /* 0x000fc4000001146c */
[----:B------:R-:W-:Y:S02]  /*0d50*/  SHF.R.S32.HI R24, RZ, 0x1f, R107 ;  /* 0x0000001fff187819 */ /* 0x000fe4000001146b */
[----:B------:R-:W-:Y:S02]  /*0d60*/  SHF.R.S32.HI R52, RZ, 0x1f, R105 ;  /* 0x0000001fff347819 */ /* 0x000fe40000011469 */
[----:B------:R-:W1:Y:S08]  /*0d70*/  @P3 LDC.64 R80, c[0x0][0x230] ;  /* 0x00008c00ff503b82 */ /* 0x000e700000000a00 */
[----:B------:R-:W2:Y:S01]  /*0d80*/  @P1 LDC.64 R96, c[0x0][0x230] ;  /* 0x00008c00ff601b82 */ /* 0x000ea20000000a00 */
[----:B---3--:R-:W-:-:S02]  /*0d90*/  IADD3 R5, R4, 0xffffffe, RZ ;  /* 0x0ffffffe04057810 */ /* 0x008fc40007ffe0ff */
[----:B------:R-:W-:-:S04]  /*0da0*/  SHF.R.S32.HI R4, RZ, 0x1f, R101 ;  /* 0x0000001fff047819 */ /* 0x000fc80000011465 */
[----:B------:R-:W3:Y:S01]  /*0db0*/  F2I.FTZ.U32.TRUNC.NTZ R5, R5 ;  /* 0x0000000500057305 */ /* 0x000ee2000021f000 */
[----:B------:R-:W2:Y:S08]  /*0dc0*/  @P1 LDC.64 R48, c[0x0][0x228] ;  /* 0x00008a00ff301b82 */ /* 0x000eb00000000a00 */
[----:B------:R-:W2:Y:S01]  /*0dd0*/  @P6 LDC.64 R74, c[0x0][0x230] ;  /* 0x00008c00ff4a6b82 */ /* 0x000ea20000000a00 */
[----:B---3--:R-:W-:-:S13]  /*0de0*/  R2UR UR7, R5 ;  /* 0x00000000050772ca */ /* 0x008fda00000e0000 */
[----:B------:R-:W-:-:S04]  /*0df0*/  UIADD3 UR5, URZ, -UR7, URZ ;  /* 0x800000073f057290 */ /* 0x000fc8000fffe03f */
        /* <DEDUP_REMOVED lines=12> */
[----:B------:R-:W-:Y:S02]  /*0ec0*/  UISETP.NE.AND UP0, UPT, UR15, URZ, UPT ;  /* 0x0000003f0f00728c */ /* 0x000fe4000bf05270 */
[----:B------:R-:W-:Y:S02]  /*0ed0*/  @!UP2 UIADD3 UR6, -UR6, URZ, URZ ;  /* 0x0000003f0606a290 */ /* 0x000fe4000fffe13f */
[----:B------:R-:W-:Y:S02]  /*0ee0*/  UISETP.GE.U32.AND UP2, UPT, UR5, UR16, UPT ;  /* 0x000000100500728c */ /* 0x000fe4000bf46070 */
[----:B------:R-:W-:Y:S02]  /*0ef0*/  ULOP3.LUT UR5, UR12, UR15, URZ, 0x3c, !UPT ;  /* 0x0000000f0c057292 */ /* 0x000fe4000f8e3c3f */
[----:B------:R-:W-:-:S02]  /*0f00*/  USEL UR14, UR13, UR6, !UP0 ;  /* 0x000000060d0e7287 */ /* 0x000fc4000c000000 */
[----:B------:R-:W-:Y:S02]  /*0f10*/  UISETP.GE.AND UP1, UPT, UR5, URZ, UPT ;  /* 0x0000003f0500728c */ /* 0x000fe4000bf26270 */
[----:B------:R-:W-:Y:S01]  /*0f20*/  UIMAD UR24, UR14, 0x38, URZ ;  /* 0x000000380e1878a4 */ /* 0x000fe2000f8e023f */
[----:B------:R-:W-:Y:S02]  /*0f30*/  ULDC.64 UR16, c[0x0][0x298] ;  /* 0x0000a60000107ab9 */ /* 0x000fe40000000a00 */
[----:B------:R-:W-:-:S03]  /*0f40*/  @UP2 UIADD3 UR7, UR7, 0x1, URZ ;  /* 0x0000000107072890 */ /* 0x000fc6000fffe03f */
[----:B------:R-:W-:Y:S02]  /*0f50*/  MOV R5, UR24 ;  /* 0x0000001800057c02 */ /* 0x000fe40008000f00 */
[----:B------:R-:W-:Y:S01]  /*0f60*/  IADD3 R26, P0, R101, UR24, RZ ;  /* 0x00000018651a7c10 */ /* 0x000fe2000ff1e0ff */
[----:B------:R-:W-:-:S03]  /*0f70*/  @!UP1 UIADD3 UR7, -UR7, URZ, URZ ;  /* 0x0000003f07079290 */ /* 0x000fc6000fffe13f */
[----:B------:R-:W-:Y:S01]  /*0f80*/  LEA.HI.X.SX32 R27, R5, R4, 0x1, P0 ;  /* 0x00000004051b7211 */ /* 0x000fe200000f0eff */
[----:B------:R-:W-:Y:S01]  /*0f90*/  USEL UR7, UR13, UR7, !UP0 ;  /* 0x000000070d077287 */ /* 0x000fe2000c000000 */
[----:B------:R-:W-:Y:S01]  /*0fa0*/  MOV R5, UR16 ;  /* 0x0000001000057c02 */ /* 0x000fe20008000f00 */
[----:B----4-:R-:W-:Y:S01]  /*0fb0*/  @P2 IMAD R4, R9, R6, RZ ;  /* 0x0000000609042224 */ /* 0x010fe200078e02ff */
[----:B------:R-:W-:Y:S01]  /*0fc0*/  SHF.R.S32.HI R9, RZ, 0x1f, R122 ;  /* 0x0000001fff097819 */ /* 0x000fe2000001147a */
[----:B------:R-:W-:Y:S02]  /*0fd0*/  USHF.R.S32.HI UR5, URZ, 0x1f, UR7 ;  /* 0x0000001f3f057899 */ /* 0x000fe40008011407 */
[----:B------:R-:W-:Y:S02]  /*0fe0*/  IMAD.WIDE.U32 R26, R5, UR7, R26 ;  /* 0x00000007051a7c25 */ /* 0x000fe4000f8e001a */
[----:B------:R-:W-:Y:S02]  /*0ff0*/  UIMAD UR5, UR5, UR16, URZ ;  /* 0x00000010050572a4 */ /* 0x000fe4000f8e023f */
[----:B------:R-:W-:Y:S01]  /*1000*/  @P2 IMAD R7, R2, R7, R4 ;  /* 0x0000000702072224 */ /* 0x000fe200078e0204 */
[----:B------:R-:W-:Y:S01]  /*1010*/  @P2 MOV R28, R26 ;  /* 0x0000001a001c2202 */ /* 0x000fe20000000f00 */
[----:B------:R-:W-:Y:S01]  /*1020*/  UIMAD UR5, UR7, UR17, UR5 ;  /* 0x00000011070572a4 */ /* 0x000fe2000f8e0205 */
[----:B------:R-:W-:-:S02]  /*1030*/  MOV R93, RZ ;  /* 0x000000ff005d7202 */ /* 0x000fc40000000f00 */
[----:B------:R-:W-:Y:S02]  /*1040*/  CS2R R98, SRZ ;  /* 0x0000000000627805 */ /* 0x000fe4000001ff00 */
[----:B------:R-:W-:Y:S01]  /*1050*/  MOV R100, RZ ;  /* 0x000000ff00647202 */ /* 0x000fe20000000f00 */
[----:B------:R-:W-:Y:S01]  /*1060*/  ULDC.64 UR6, c[0x0][0x290] ;  /* 0x0000a40000067ab9 */ /* 0x000fe20000000a00 */
[----:B------:R-:W-:-:S04]  /*1070*/  IADD3 R29, R27, UR5, RZ ;  /* 0x000000051b1d7c10 */ /* 0x000fc8000fffe0ff */
[----:B------:R-:W-:Y:S01]  /*1080*/  @P4 MOV R25, R29 ;  /* 0x0000001d00194202 */ /* 0x000fe20000000f00 */
[----:B------:R-:W-:-:S05]  /*1090*/  @P2 IMAD.WIDE.U32 R4, R2, R6, R28 ;  /* 0x0000000602042225 */ /* 0x000fca00078e001c */
[----:B------:R-:W-:Y:S02]  /*10a0*/  @P2 IADD3 R5, R5, R7, RZ ;  /* 0x0000000705052210 */ /* 0x000fe40007ffe0ff */
[----:B------:R-:W3:Y:S01]  /*10b0*/  @P2 LDC.64 R6, c[0x0][0x228] ;  /* 0x00008a00ff062b82 */ /* 0x000ee20000000a00 */
[C---:B------:R-:W-:Y:S02]  /*10c0*/  @P2 SHF.L.U32 R45, R4.reuse, 0x1, RZ ;  /* 0x00000001042d2819 */ /* 0x040fe400000006ff */
[----:B------:R-:W-:Y:S02]  /*10d0*/  @P2 SHF.L.U64.HI R4, R4, 0x1, R5 ;  /* 0x0000000104042819 */ /* 0x000fe40000010205 */
[----:B0-----:R-:W-:Y:S02]  /*10e0*/  @P2 IADD3 R42, P0, R45, R42, RZ ;  /* 0x0000002a2d2a2210 */ /* 0x001fe40007f1e0ff */
[----:B------:R-:W-:Y:S02]  /*10f0*/  @P3 MOV R5, R29 ;  /* 0x0000001d00053202 */ /* 0x000fe40000000f00 */
[----:B------:R-:W-:-:S02]  /*1100*/  @P2 IADD3.X R43, R4, R43, RZ, P0, !PT ;  /* 0x0000002b042b2210 */ /* 0x000fc400007fe4ff */
[----:B---3--:R-:W-:-:S04]  /*1110*/  @P2 IADD3 R44, P0, R45, R6, RZ ;  /* 0x000000062d2c2210 */ /* 0x008fc80007f1e0ff */
[----:B------:R-:W-:Y:S02]  /*1120*/  @P2 IADD3.X R45, R4, R7, RZ, P0, !PT ;  /* 0x00000007042d2210 */ /* 0x000fe400007fe4ff */
[----:B------:R-:W0:Y:S01]  /*1130*/  @P3 LDC.64 R6, c[0x0][0x288] ;  /* 0x0000a200ff063b82 */ /* 0x000e220000000a00 */
[----:B------:R-:W-:-:S13]  /*1140*/  LOP3.LUT P2, RZ, R0, 0x4000, RZ, 0xc0, !PT ;  /* 0x0000400000ff7812 */ /* 0x000fda000784c0ff */
[----:B------:R-:W3:Y:S01]  /*1150*/  @P2 LDC.64 R38, c[0x0][0x230] ;  /* 0x00008c00ff262b82 */ /* 0x000ee20000000a00 */
[----:B0-----:R-:W-:Y:S01]  /*1160*/  @P3 IMAD R4, R9, R6, RZ ;  /* 0x0000000609043224 */ /* 0x001fe200078e02ff */
[----:B------:R-:W-:-:S03]  /*1170*/  SHF.R.S32.HI R9, RZ, 0x1f, R121 ;  /* 0x0000001fff097819 */ /* 0x000fc60000011479 */
[----:B------:R-:W-:Y:S01]  /*1180*/  @P3 IMAD R7, R122, R7, R4 ;  /* 0x000000077a073224 */ /* 0x000fe200078e0204 */
[----:B------:R-:W-:-:S05]  /*1190*/  @P3 MOV R4, R26 ;  /* 0x0000001a00043202 */ /* 0x000fca0000000f00 */
[----:B------:R-:W-:-:S05]  /*11a0*/  @P3 IMAD.WIDE.U32 R4, R122, R6, R4 ;  /* 0x000000067a043225 */ /* 0x000fca00078e0004 */
[----:B------:R-:W-:Y:S02]  /*11b0*/  @P3 IADD3 R5, R5, R7, RZ ;  /* 0x0000000705053210 */ /* 0x000fe40007ffe0ff */
[----:B------:R-:W0:Y:S01]  /*11c0*/  @P3 LDC.64 R6, c[0x0][0x228] ;  /* 0x00008a00ff063b82 */ /* 0x000e220000000a00 */
[C---:B------:R-:W-:Y:S02]  /*11d0*/  @P3 SHF.L.U32 R51, R4.reuse, 0x1, RZ ;  /* 0x0000000104333819 */ /* 0x040fe400000006ff */
[----:B------:R-:W-:Y:S02]  /*11e0*/  @P3 SHF.L.U64.HI R4, R4, 0x1, R5 ;  /* 0x0000000104043819 */ /* 0x000fe40000010205 */
[----:B-1----:R-:W-:Y:S02]  /*11f0*/  @P3 IADD3 R80, P0, R51, R80, RZ ;  /* 0x0000005033503210 */ /* 0x002fe40007f1e0ff */
[----:B------:R-:W-:Y:S02]  /*1200*/  @P2 MOV R5, R29 ;  /* 0x0000001d00052202 */ /* 0x000fe40000000f00 */
[----:B------:R-:W-:-:S02]  /*1210*/  @P3 IADD3.X R81, R4, R81, RZ, P0, !PT ;  /* 0x0000005104513210 */ /* 0x000fc400007fe4ff */
[----:B0-----:R-:W-:-:S04]  /*1220*/  @P3 IADD3 R50, P0, R51, R6, RZ ;  /* 0x0000000633323210 */ /* 0x001fc80007f1e0ff */
[----:B------:R-:W-:Y:S02]  /*1230*/  @P3 IADD3.X R51, R4, R7, RZ, P0, !PT ;  /* 0x0000000704333210 */ /* 0x000fe400007fe4ff */
[----:B------:R-:W0:Y:S01]  /*1240*/  @P2 LDC.64 R6, c[0x0][0x288] ;  /* 0x0000a200ff062b82 */ /* 0x000e220000000a00 */
[----:B------:R-:W-:-:S13]  /*1250*/  LOP3.LUT P3, RZ, R0, 0x1000, RZ, 0xc0, !PT ;  /* 0x0000100000ff7812 */ /* 0x000fda000786c0ff */
[----:B------:R-:W1:Y:S08]  /*1260*/  @P3 LDC.64 R30, c[0x0][0x230] ;  /* 0x00008c00ff1e3b82 */ /* 0x000e700000000a00 */
[----:B------:R-:W4:Y:S01]  /*1270*/  @P3 LDC.64 R36, c[0x0][0x228] ;  /* 0x00008a00ff243b82 */ /* 0x000f220000000a00 */
        /* <DEDUP_REMOVED lines=9> */
[----:B---3--:R-:W-:-:S04]  /*1310*/  @P2 IADD3 R38, P0, R41, R38, RZ ;  /* 0x0000002629262210 */ /* 0x008fc80007f1e0ff */
[----:B------:R-:W-:Y:S02]  /*1320*/  @P2 IADD3.X R39, R4, R39, RZ, P0, !PT ;  /* 0x0000002704272210 */ /* 0x000fe400007fe4ff */
[----:B0-----:R-:W-:-:S04]  /*1330*/  @P2 IADD3 R40, P0, R41, R6, RZ ;  /* 0x0000000629282210 */ /* 0x001fc80007f1e0ff */
[----:B------:R-:W-:Y:S02]  /*1340*/  @P2 IADD3.X R41, R4, R7, RZ, P0, !PT ;  /* 0x0000000704292210 */ /* 0x000fe400007fe4ff */
[----:B------:R-:W0:Y:S01]  /*1350*/  @P1 LDC.64 R4, c[0x0][0x288] ;  /* 0x0000a200ff041b82 */ /* 0x000e220000000a00 */
[----:B------:R-:W-:Y:S02]  /*1360*/  @P1 MOV R7, R29 ;  /* 0x0000001d00071202 */ /* 0x000fe40000000f00 */
[----:B------:R-:W-:-:S13]  /*1370*/  LOP3.LUT P2, RZ, R0, 0x800, RZ, 0xc0, !PT ;  /* 0x0000080000ff7812 */ /* 0x000fda000784c0ff */
[----:B------:R-:W3:Y:S01]  /*1380*/  @P2 LDC.64 R94, c[0x0][0x230] ;  /* 0x00008c00ff5e2b82 */ /* 0x000ee20000000a00 */
[----:B0-----:R-:W-:-:S07]  /*1390*/  @P1 IMAD R6, R9, R4, RZ ;  /* 0x0000000409061224 */ /* 0x001fce00078e02ff */
[----:B------:R-:W0:Y:S01]  /*13a0*/  @P2 LDC.64 R46, c[0x0][0x228] ;  /* 0x00008a00ff2e2b82 */ /* 0x000e220000000a00 */
[----:B------:R-:W-:Y:S01]  /*13b0*/  @P1 IMAD R9, R120, R5, R6 ;  /* 0x0000000578091224 */ /* 0x000fe200078e0206 */
[----:B------:R-:W-:-:S05]  /*13c0*/  @P1 MOV R6, R26 ;  /* 0x0000001a00061202 */ /* 0x000fca0000000f00 */
[----:B------:R-:W-:-:S05]  /*13d0*/  @P1 IMAD.WIDE.U32 R4, R120, R4, R6 ;  /* 0x0000000478041225 */ /* 0x000fca00078e0006 */
[----:B------:R-:W-:Y:S02]  /*13e0*/  @P1 IADD3 R7, R5, R9, RZ ;  /* 0x0000000905071210 */ /* 0x000fe40007ffe0ff */
[C---:B------:R-:W-:Y:S02]  /*13f0*/  @P1 SHF.L.U32 R5, R4.reuse, 0x1, RZ ;  /* 0x0000000104051819 */ /* 0x040fe400000006ff */
[----:B------:R-:W-:Y:S02]  /*1400*/  @P1 SHF.L.U64.HI R4, R4, 0x1, R7 ;  /* 0x0000000104041819 */ /* 0x000fe40000010207 */
[----:B--2---:R-:W-:Y:S02]  /*1410*/  @P1 IADD3 R96, P0, R5, R96, RZ ;  /* 0x0000006005601210 */ /* 0x004fe40007f1e0ff */
[----:B------:R-:W-:Y:S02]  /*1420*/  @P3 MOV R7, R29 ;  /* 0x0000001d00073202 */ /* 0x000fe40000000f00 */
[----:B------:R-:W-:-:S02]  /*1430*/  @P1 IADD3.X R97, R4, R97, RZ, P0, !PT ;  /* 0x0000006104611210 */ /* 0x000fc400007fe4ff */
[----:B------:R-:W-:-:S04]  /*1440*/  @P1 IADD3 R48, P0, R5, R48, RZ ;  /* 0x0000003005301210 */ /* 0x000fc80007f1e0ff */
[----:B------:R-:W-:Y:S02]  /*1450*/  @P1 IADD3.X R49, R4, R49, RZ, P0, !PT ;  /* 0x0000003104311210 */ /* 0x000fe400007fe4ff */
[----:B------:R-:W2:Y:S01]  /*1460*/  @P3 LDC.64 R4, c[0x0][0x288] ;  /* 0x0000a200ff043b82 */ /* 0x000ea20000000a00 */
[----:B------:R-:W-:-:S13]  /*1470*/  LOP3.LUT P1, RZ, R0, 0x400, RZ, 0xc0, !PT ;  /* 0x0000040000ff7812 */ /* 0x000fda000782c0ff */
[----:B------:R-:W0:Y:S08]  /*1480*/  @P1 LDC.64 R32, c[0x0][0x230] ;  /* 0x00008c00ff201b82 */ /* 0x000e300000000a00 */
[----:B------:R-:W0:Y:S01]  /*1490*/  @P1 LDC.64 R34, c[0x0][0x228] ;  /* 0x00008a00ff221b82 */ /* 0x000e220000000a00 */
[----:B--2---:R-:W-:Y:S01]  /*14a0*/  @P3 IMAD R6, R10, R4, RZ ;  /* 0x000000040a063224 */ /* 0x004fe200078e02ff */
[----:B------:R-:W-:-:S03]  /*14b0*/  SHF.R.S32.HI R10, RZ, 0x1f, R118 ;  /* 0x0000001fff0a7819 */ /* 0x000fc60000011476 */
[----:B------:R-:W-:Y:S01]  /*14c0*/  @P3 IMAD R9, R119, R5, R6 ;  /* 0x0000000577093224 */ /* 0x000fe200078e0206 */
[----:B------:R-:W-:-:S05]  /*14d0*/  @P3 MOV R6, R26 ;  /* 0x0000001a00063202 */ /* 0x000fca0000000f00 */
[----:B------:R-:W-:-:S05]  /*14e0*/  @P3 IMAD.WIDE.U32 R4, R119, R4, R6 ;  /* 0x0000000477043225 */ /* 0x000fca00078e0006 */
[----:B------:R-:W-:Y:S02]  /*14f0*/  @P3 IADD3 R7, R5, R9, RZ ;  /* 0x0000000905073210 */ /* 0x000fe40007ffe0ff */
[C---:B------:R-:W-:Y:S02]  /*1500*/  @P3 SHF.L.U32 R5, R4.reuse, 0x1, RZ ;  /* 0x0000000104053819 */ /* 0x040fe400000006ff */
[----:B------:R-:W-:Y:S02]  /*1510*/  @P3 SHF.L.U64.HI R4, R4, 0x1, R7 ;  /* 0x0000000104043819 */ /* 0x000fe40000010207 */
[----:B-1----:R-:W-:Y:S02]  /*1520*/  @P3 IADD3 R30, P0, R5, R30, RZ ;  /* 0x0000001e051e3210 */ /* 0x002fe40007f1e0ff */
[----:B------:R-:W-:Y:S02]  /*1530*/  @P2 MOV R7, R29 ;  /* 0x0000001d00072202 */ /* 0x000fe40000000f00 */
[----:B------:R-:W-:-:S02]  /*1540*/  @P3 IADD3.X R31, R4, R31, RZ, P0, !PT ;  /* 0x0000001f041f3210 */ /* 0x000fc400007fe4ff */
[----:B----4-:R-:W-:-:S04]  /*1550*/  @P3 IADD3 R36, P0, R5, R36, RZ ;  /* 0x0000002405243210 */ /* 0x010fc80007f1e0ff */
[----:B------:R-:W-:Y:S02]  /*1560*/  @P3 IADD3.X R37, R4, R37, RZ, P0, !PT ;  /* 0x0000002504253210 */ /* 0x000fe400007fe4ff */
[----:B------:R-:W1:Y:S01]  /*1570*/  @P2 LDC.64 R4, c[0x0][0x288] ;  /* 0x0000a200ff042b82 */ /* 0x000e620000000a00 */
[----:B------:R-:W-:Y:S02]  /*1580*/  ISETP.NE.AND P3, PT, R8, RZ, PT ;  /* 0x000000ff0800720c */ /* 0x000fe40003f65270 */
[----:B------:R-:W-:-:S11]  /*1590*/  SHF.R.S32.HI R8, RZ, 0x1f, R115 ;  /* 0x0000001fff087819 */ /* 0x000fd60000011473 */
[----:B------:R-:W2:Y:S01]  /*15a0*/  @P3 LDC.64 R66, c[0x0][0x230] ;  /* 0x00008c00ff423b82 */ /* 0x000ea20000000a00 */
[----:B-1----:R-:W-:Y:S01]  /*15b0*/  @P2 IMAD R6, R10, R4, RZ ;  /* 0x000000040a062224 */ /* 0x002fe200078e02ff */
[----:B------:R-:W-:-:S03]  /*15c0*/  SHF.R.S32.HI R10, RZ, 0x1f, R117 ;  /* 0x0000001fff0a7819 */ /* 0x000fc60000011475 */
[----:B------:R-:W-:Y:S01]  /*15d0*/  @P2 IMAD R5, R118, R5, R6 ;  /* 0x0000000576052224 */ /* 0x000fe200078e0206 */
[----:B------:R-:W-:-:S05]  /*15e0*/  @P2 MOV R6, R26 ;  /* 0x0000001a00062202 */ /* 0x000fca0000000f00 */
[----:B------:R-:W-:-:S05]  /*15f0*/  @P2 IMAD.WIDE.U32 R6, R118, R4, R6 ;  /* 0x0000000476062225 */ /* 0x000fca00078e0006 */
[----:B------:R-:W-:Y:S02]  /*1600*/  @P2 IADD3 R7, R7, R5, RZ ;  /* 0x0000000507072210 */ /* 0x000fe40007ffe0ff */
[C---:B------:R-:W-:Y:S02]  /*1610*/  @P2 SHF.L.U32 R5, R6.reuse, 0x1, RZ ;  /* 0x0000000106052819 */ /* 0x040fe400000006ff */
[----:B------:R-:W-:Y:S02]  /*1620*/  @P2 SHF.L.U64.HI R6, R6, 0x1, R7 ;  /* 0x0000000106062819 */ /* 0x000fe40000010207 */
[----:B---3--:R-:W-:Y:S02]  /*1630*/  @P2 IADD3 R94, P0, R5, R94, RZ ;  /* 0x0000005e055e2210 */ /* 0x008fe40007f1e0ff */
[----:B------:R-:W-:Y:S02]  /*1640*/  @P1 MOV R7, R29 ;  /* 0x0000001d00071202 */ /* 0x000fe40000000f00 */
[----:B------:R-:W-:-:S02]  /*1650*/  @P2 IADD3.X R95, R6, R95, RZ, P0, !PT ;  /* 0x0000005f065f2210 */ /* 0x000fc400007fe4ff */
[----:B0-----:R-:W-:Y:S02]  /*1660*/  @P2 IADD3 R46, P0, R5, R46, RZ ;  /* 0x0000002e052e2210 */ /* 0x001fe40007f1e0ff */
[----:B------:R-:W0:Y:S02]  /*1670*/  @P1 LDC.64 R4, c[0x0][0x288] ;  /* 0x0000a200ff041b82 */ /* 0x000e240000000a00 */
[----:B------:R-:W-:Y:S02]  /*1680*/  @P2 IADD3.X R47, R6, R47, RZ, P0, !PT ;  /* 0x0000002f062f2210 */ /* 0x000fe400007fe4ff */
[----:B------:R-:W-:-:S13]  /*1690*/  LOP3.LUT P2, RZ, R0, 0x80, RZ, 0xc0, !PT ;  /* 0x0000008000ff7812 */ /* 0x000fda000784c0ff */
[----:B------:R-:W-:Y:S01]  /*16a0*/  @P2 MOV R11, R29 ;  /* 0x0000001d000b2202 */ /* 0x000fe20000000f00 */
[----:B------:R-:W1:Y:S01]  /*16b0*/  @P2 LDC.64 R58, c[0x0][0x230] ;  /* 0x00008c00ff3a2b82 */ /* 0x000e620000000a00 */
[----:B0-----:R-:W-:Y:S01]  /*16c0*/  @P1 IMAD R6, R10, R4, RZ ;  /* 0x000000040a061224 */ /* 0x001fe200078e02ff */
[----:B------:R-:W-:-:S03]  /*16d0*/  SHF.R.S32.HI R10, RZ, 0x1f, R116 ;  /* 0x0000001fff0a7819 */ /* 0x000fc60000011474 */
[----:B------:R-:W-:Y:S01]  /*16e0*/  @P1 IMAD R5, R117, R5, R6 ;  /* 0x0000000575051224 */ /* 0x000fe200078e0206 */
[----:B------:R-:W-:-:S05]  /*16f0*/  @P1 MOV R6, R26 ;  /* 0x0000001a00061202 */ /* 0x000fca0000000f00 */
[----:B------:R-:W-:-:S05]  /*1700*/  @P1 IMAD.WIDE.U32 R6, R117, R4, R6 ;  /* 0x0000000475061225 */ /* 0x000fca00078e0006 */
[----:B------:R-:W-:Y:S02]  /*1710*/  @P1 IADD3 R7, R7, R5, RZ ;  /* 0x0000000507071210 */ /* 0x000fe40007ffe0ff */
[C---:B------:R-:W-:Y:S02]  /*1720*/  @P1 SHF.L.U32 R5, R6.reuse, 0x1, RZ ;  /* 0x0000000106051819 */ /* 0x040fe400000006ff */
[----:B------:R-:W-:Y:S02]  /*1730*/  @P1 SHF.L.U64.HI R6, R6, 0x1, R7 ;  /* 0x0000000106061819 */ /* 0x000fe40000010207 */
[----:B------:R-:W-:Y:S02]  /*1740*/  @P1 IADD3 R32, P0, R5, R32, RZ ;  /* 0x0000002005201210 */ /* 0x000fe40007f1e0ff */
[----:B------:R-:W-:Y:S02]  /*1750*/  @P6 MOV R7, R29 ;  /* 0x0000001d00076202 */ /* 0x000fe40000000f00 */
[----:B------:R-:W-:-:S02]  /*1760*/  @P1 IADD3.X R33, R6, R33, RZ, P0, !PT ;  /* 0x0000002106211210 */ /* 0x000fc400007fe4ff */
[----:B------:R-:W-:Y:S02]  /*1770*/  @P1 IADD3 R34, P0, R5, R34, RZ ;  /* 0x0000002205221210 */ /* 0x000fe40007f1e0ff */
[----:B------:R-:W0:Y:S02]  /*1780*/  @P6 LDC.64 R4, c[0x0][0x288] ;  /* 0x0000a200ff046b82 */ /* 0x000e240000000a00 */
[----:B------:R-:W-:Y:S02]  /*1790*/  @P1 IADD3.X R35, R6, R35, RZ, P0, !PT ;  /* 0x0000002306231210 */ /* 0x000fe400007fe4ff */
[C---:B------:R-:W-:Y:S02]  /*17a0*/  LOP3.LUT P1, RZ, R0.reuse, 0x100, RZ, 0xc0, !PT ;  /* 0x0000010000ff7812 */ /* 0x040fe4000782c0ff */
[----:B------:R-:W-:-:S04]  /*17b0*/  LOP3.LUT R0, R0, 0xfbffffff, RZ, 0xc0, !PT ;  /* 0xfbffffff00007812 */ /* 0x000fc800078ec0ff */
[----:B------:R-:W-:-:S07]  /*17c0*/  @P6 LOP3.LUT R0, R0, 0x4000000, RZ, 0xfc, !PT ;  /* 0x0400000000006812 */ /* 0x000fce00078efcff */
[----:B------:R-:W-:Y:S01]  /*17d0*/  @P1 MOV R9, R29 ;  /* 0x0000001d00091202 */ /* 0x000fe20000000f00 */
[----:B------:R-:W3:Y:S01]  /*17e0*/  @P1 LDC.64 R60, c[0x0][0x230] ;  /* 0x00008c00ff3c1b82 */ /* 0x000ee20000000a00 */
        /* <DEDUP_REMOVED lines=8> */
[----:B------:R-:W0:Y:S01]  /*1870*/  @P6 LDC.64 R4, c[0x0][0x228] ;  /* 0x00008a00ff046b82 */ /* 0x000e220000000a00 */
[----:B------:R-:W-:-:S04]  /*1880*/  @P6 IADD3 R74, P0, R7, R74, RZ ;  /* 0x0000004a074a6210 */ /* 0x000fc80007f1e0ff */
[----:B------:R-:W-:Y:S02]  /*1890*/  @P6 IADD3.X R75, R6, R75, RZ, P0, !PT ;  /* 0x0000004b064b6210 */ /* 0x000fe400007fe4ff */
[----:B0-----:R-:W-:-:S04]  /*18a0*/  @P6 IADD3 R4, P0, R7, R4, RZ ;  /* 0x0000000407046210 */ /* 0x001fc80007f1e0ff */
[----:B------:R-:W-:Y:S02]  /*18b0*/  @P6 IADD3.X R5, R6, R5, RZ, P0, !PT ;  /* 0x0000000506056210 */ /* 0x000fe400007fe4ff */
[----:B------:R-:W0:Y:S01]  /*18c0*/  @P1 LDC.64 R6, c[0x0][0x288] ;  /* 0x0000a200ff061b82 */ /* 0x000e220000000a00 */
[----:B------:R-:W-:-:S13]  /*18d0*/  LOP3.LUT P6, RZ, R0, 0x2, RZ, 0xc0, !PT ;  /* 0x0000000200ff7812 */ /* 0x000fda00078cc0ff */
[----:B------:R-:W4:Y:S08]  /*18e0*/  @P6 LDC.64 R88, c[0x0][0x230] ;  /* 0x00008c00ff586b82 */ /* 0x000f300000000a00 */
[----:B------:R-:W2:Y:S01]  /*18f0*/  @P6 LDC.64 R86, c[0x0][0x228] ;  /* 0x00008a00ff566b82 */ /* 0x000ea20000000a00 */
        /* <DEDUP_REMOVED lines=8> */
[----:B---3--:R-:W-:-:S04]  /*1980*/  @P1 IADD3 R60, P0, R9, R60, RZ ;  /* 0x0000003c093c1210 */ /* 0x008fc80007f1e0ff */
[----:B------:R-:W-:Y:S02]  /*1990*/  @P1 IADD3.X R61, R8, R61, RZ, P0, !PT ;  /* 0x0000003d083d1210 */ /* 0x000fe400007fe4ff */
[----:B0-----:R-:W-:-:S04]  /*19a0*/  @P1 IADD3 R6, P0, R9, R6, RZ ;  /* 0x0000000609061210 */ /* 0x001fc80007f1e0ff */
[----:B------:R-:W-:Y:S02]  /*19b0*/  @P1 IADD3.X R7, R8, R7, RZ, P0, !PT ;  /* 0x0000000708071210 */ /* 0x000fe400007fe4ff */
[----:B------:R-:W0:Y:S01]  /*19c0*/  @P2 LDC.64 R8, c[0x0][0x288] ;  /* 0x0000a200ff082b82 */ /* 0x000e220000000a00 */
[----:B------:R-:W-:-:S13]  /*19d0*/  LOP3.LUT P1, RZ, R0, 0x40, RZ, 0xc0, !PT ;  /* 0x0000004000ff7812 */ /* 0x000fda000782c0ff */
[----:B------:R-:W-:Y:S01]  /*19e0*/  @P1 MOV R13, R29 ;  /* 0x0000001d000d1202 */ /* 0x000fe20000000f00 */
[----:B------:R-:W3:Y:S01]  /*19f0*/  @P1 LDC.64 R72, c[0x0][0x230] ;  /* 0x00008c00ff481b82 */ /* 0x000ee20000000a00 */
        /* <DEDUP_REMOVED lines=10> */
[----:B0-----:R-:W-:-:S04]  /*1aa0*/  @P2 IADD3 R8, P0, R11, R8, RZ ;  /* 0x000000080b082210 */ /* 0x001fc80007f1e0ff */
[----:B------:R-:W-:Y:S02]  /*1ab0*/  @P2 IADD3.X R9, R10, R9, RZ, P0, !PT ;  /* 0x000000090a092210 */ /* 0x000fe400007fe4ff */
[----:B------:R-:W0:Y:S01]  /*1ac0*/  @P1 LDC.64 R10, c[0x0][0x288] ;  /* 0x0000a200ff0a1b82 */ /* 0x000e220000000a00 */
[----:B------:R-:W-:-:S13]  /*1ad0*/  LOP3.LUT P2, RZ, R0, 0x20, RZ, 0xc0, !PT ;  /* 0x0000002000ff7812 */ /* 0x000fda000784c0ff */
[----:B------:R-:W-:Y:S01]  /*1ae0*/  @P2 MOV R15, R29 ;  /* 0x0000001d000f2202 */ /* 0x000fe20000000f00 */
        /* <DEDUP_REMOVED lines=61> */
[----:B------:R-:W-:-:S13]  /*1ec0*/  ISETP.NE.AND P2, PT, R20, RZ, PT ;  /* 0x000000ff1400720c */ /* 0x000fda0003f45270 */
[----:B------:R-:W1:Y:S01]  /*1ed0*/  @P2 LDC.64 R78, c[0x0][0x230] ;  /* 0x00008c00ff4e2b82 */ /* 0x000e620000000a00 */
[----:B------:R-:W-:-:S07]  /*1ee0*/  @P2 MOV R53, R29 ;  /* 0x0000001d00352202 */ /* 0x000fce0000000f00 */
[----:B------:R-:W1:Y:S01]  /*1ef0*/  @P2 LDC.64 R64, c[0x0][0x228] ;  /* 0x00008a00ff402b82 */ /* 0x000e620000000a00 */
[----:B0-----:R-:W-:Y:S01]  /*1f00*/  @P1 IMAD R20, R21, R18, RZ ;  /* 0x0000001215141224 */ /* 0x001fe200078e02ff */
[----:B------:R-:W-:-:S03]  /*1f10*/  @P1 MOV R21, R29 ;  /* 0x0000001d00151202 */ /* 0x000fc60000000f00 */
        /* <DEDUP_REMOVED lines=12> */
[----:B------:R-:W-:-:S13]  /*1fe0*/  ISETP.NE.AND P1, PT, R22, RZ, PT ;  /* 0x000000ff1600720c */ /* 0x000fda0003f25270 */
[-C--:B------:R-:W-:Y:S01]  /*1ff0*/  @P1 MOV R63, R29.reuse ;  /* 0x0000001d003f1202 */ /* 0x080fe20000000f00 */
        /* <DEDUP_REMOVED lines=8> */
[----:B----4-:R-:W-:Y:S02]  /*2080*/  @P6 IADD3 R88, P0, R21, R88, RZ ;  /* 0x0000005815586210 */ /* 0x010fe40007f1e0ff */
[----:B------:R-:W-:Y:S02]  /*2090*/  @P5 MOV R23, R29 ;  /* 0x0000001d00175202 */ /* 0x000fe40000000f00 */
[----:B------:R-:W-:-:S02]  /*20a0*/  @P6 IADD3.X R89, R22, R89, RZ, P0, !PT ;  /* 0x0000005916596210 */ /* 0x000fc400007fe4ff */
[----:B--2---:R-:W-:Y:S02]  /*20b0*/  @P6 IADD3 R86, P0, R21, R86, RZ ;  /* 0x0000005615566210 */ /* 0x004fe40007f1e0ff */
[----:B------:R-:W0:Y:S02]  /*20c0*/  @P5 LDC.64 R20, c[0x0][0x288] ;  /* 0x0000a200ff145b82 */ /* 0x000e240000000a00 */
[----:B------:R-:W-:Y:S02]  /*20d0*/  @P6 IADD3.X R87, R22, R87, RZ, P0, !PT ;  /* 0x0000005716576210 */ /* 0x000fe400007fe4ff */
[C---:B------:R-:W-:Y:S02]  /*20e0*/  LOP3.LUT P6, RZ, R0.reuse, 0x4000, RZ, 0xc0, !PT ;  /* 0x0000400000ff7812 */ /* 0x040fe400078cc0ff */
[----:B------:R-:W-:-:S04]  /*20f0*/  LOP3.LUT R0, R0, 0xfeffffff, RZ, 0xc0, !PT ;  /* 0xfeffffff00007812 */ /* 0x000fc800078ec0ff */
[----:B------:R-:W-:-:S07]  /*2100*/  @P5 LOP3.LUT R0, R0, 0x1000000, RZ, 0xfc, !PT ;  /* 0x0100000000005812 */ /* 0x000fce00078efcff */
[----:B------:R-:W5:Y:S01]  /*2110*/  @P6 LDG.E R93, desc[UR18][R40.64] ;  /* 0x00000012285d6981 */ /* 0x000f62000c1e1900 */
        /* <DEDUP_REMOVED lines=14> */
[C---:B------:R-:W-:Y:S02]  /*2200*/  LOP3.LUT P5, RZ, R0.reuse, 0x8000, RZ, 0xc0, !PT ;  /* 0x0000800000ff7812 */ /* 0x040fe400078ac0ff */
[----:B------:R-:W-:-:S04]  /*2210*/  LOP3.LUT R0, R0, 0xfdffffff, RZ, 0xc0, !PT ;  /* 0xfdffffff00007812 */ /* 0x000fc800078ec0ff */
[----:B------:R-:W-:Y:S01]  /*2220*/  @P4 LOP3.LUT R0, R0, 0x2000000, RZ, 0xfc, !PT ;  /* 0x0200000000004812 */ /* 0x000fe200078efcff */
[----:B0-----:R-:W-:-:S04]  /*2230*/  @P4 IMAD R24, R24, R22, RZ ;  /* 0x0000001618184224 */ /* 0x001fc800078e02ff */
        /* <DEDUP_REMOVED lines=29> */
[----:B------:R2:W3:Y:S04]  /*2410*/  @P3 LDG.E R77, desc[UR18][R42.64] ;  /* 0x000000122a4d3981 */ /* 0x0004e8000c1e1900 */
[----:B------:R4:W5:Y:S01]  /*2420*/  @P3 LDG.E R76, desc[UR18][R44.64] ;  /* 0x000000122c4c3981 */ /* 0x000962000c1e1900 */
[----:B0-----:R-:W-:Y:S01]  /*2430*/  @P2 IMAD R52, R125, R24, RZ ;  /* 0x000000187d342224 */ /* 0x001fe200078e02ff */
[----:B--2---:R-:W0:Y:S03]  /*2440*/  @P4 LDC.64 R42, c[0x0][0x288] ;  /* 0x0000a200ff2a4b82 */ /* 0x004e260000000a00 */
[----:B------:R-:W-:Y:S01]  /*2450*/  @P2 IMAD R25, R104, R25, R52 ;  /* 0x0000001968192224 */ /* 0x000fe200078e0234 */
[----:B------:R-:W-:-:S05]  /*2460*/  @P2 MOV R52, R26 ;  /* 0x0000001a00342202 */ /* 0x000fca0000000f00 */
[----:B------:R-:W-:-:S05]  /*2470*/  @P2 IMAD.WIDE.U32 R52, R104, R24, R52 ;  /* 0x0000001868342225 */ /* 0x000fca00078e0034 */
[----:B------:R-:W-:Y:S02]  /*2480*/  @P2 IADD3 R25, R53, R25, RZ ;  /* 0x0000001935192210 */ /* 0x000fe40007ffe0ff */
[C---:B------:R-:W-:Y:S02]  /*2490*/  @P2 SHF.L.U32 R24, R52.reuse, 0x1, RZ ;  /* 0x0000000134182819 */ /* 0x040fe400000006ff */
[----:B------:R-:W-:Y:S02]  /*24a0*/  @P2 SHF.L.U64.HI R52, R52, 0x1, R25 ;  /* 0x0000000134342819 */ /* 0x000fe40000010219 */
[----:B-1----:R-:W-:-:S04]  /*24b0*/  @P2 IADD3 R78, P0, R24, R78, RZ ;  /* 0x0000004e184e2210 */ /* 0x002fc80007f1e0ff */
[----:B------:R-:W-:Y:S02]  /*24c0*/  @P2 IADD3.X R79, R52, R79, RZ, P0, !PT ;  /* 0x0000004f344f2210 */ /* 0x000fe400007fe4ff */
[----:B------:R-:W-:Y:S02]  /*24d0*/  @P2 IADD3 R64, P0, R24, R64, RZ ;  /* 0x0000004018402210 */ /* 0x000fe40007f1e0ff */
[----:B------:R-:W1:Y:S02]  /*24e0*/  @P1 LDC.64 R24, c[0x0][0x230] ;  /* 0x00008c00ff181b82 */ /* 0x000e640000000a00 */
[----:B------:R-:W-:-:S06]  /*24f0*/  @P2 IADD3.X R65, R52, R65, RZ, P0, !PT ;  /* 0x0000004134412210 */ /* 0x000fcc00007fe4ff */
[----:B------:R-:W2:Y:S02]  /*2500*/  @P1 LDC.64 R52, c[0x0][0x288] ;  /* 0x0000a200ff341b82 */ /* 0x000ea40000000a00 */
[----:B--2---:R-:W-:-:S04]  /*2510*/  @P1 IMAD R62, R124, R52, RZ ;  /* 0x000000347c3e1224 */ /* 0x004fc800078e02ff */
[----:B------:R-:W-:Y:S01]  /*2520*/  @P1 IMAD R53, R103, R53, R62 ;  /* 0x0000003567351224 */ /* 0x000fe200078e023e */
[----:B------:R-:W-:-:S05]  /*2530*/  @P1 MOV R62, R26 ;  /* 0x0000001a003e1202 */ /* 0x000fca0000000f00 */
[----:B------:R-:W-:-:S05]  /*2540*/  @P1 IMAD.WIDE.U32 R62, R103, R52, R62 ;  /* 0x00000034673e1225 */ /* 0x000fca00078e003e */
[----:B------:R-:W-:Y:S02]  /*2550*/  @P1 IADD3 R53, R63, R53, RZ ;  /* 0x000000353f351210 */ /* 0x000fe40007ffe0ff */
[C---:B------:R-:W-:Y:S02]  /*2560*/  @P1 SHF.L.U32 R52, R62.reuse, 0x1, RZ ;  /* 0x000000013e341819 */ /* 0x040fe400000006ff */
[----:B------:R-:W-:Y:S02]  /*2570*/  @P1 SHF.L.U64.HI R53, R62, 0x1, R53 ;  /* 0x000000013e351819 */ /* 0x000fe40000010235 */
[----:B------:R-:W2:Y:S01]  /*2580*/  @P1 LDC.64 R62, c[0x0][0x228] ;  /* 0x00008a00ff3e1b82 */ /* 0x000ea20000000a00 */
[----:B-1----:R-:W-:-:S04]  /*2590*/  @P1 IADD3 R24, P0, R52, R24, RZ ;  /* 0x0000001834181210 */ /* 0x002fc80007f1e0ff */
[----:B------:R-:W-:Y:S02]  /*25a0*/  @P1 IADD3.X R25, R53, R25, RZ, P0, !PT ;  /* 0x0000001935191210 */ /* 0x000fe400007fe4ff */
[----:B--2---:R-:W-:-:S04]  /*25b0*/  @P1 IADD3 R62, P0, R52, R62, RZ ;  /* 0x0000003e343e1210 */ /* 0x004fc80007f1e0ff */
[----:B------:R-:W-:Y:S02]  /*25c0*/  @P1 IADD3.X R63, R53, R63, RZ, P0, !PT ;  /* 0x0000003f353f1210 */ /* 0x000fe400007fe4ff */
[----:B------:R-:W-:-:S04]  /*25d0*/  IADD3 R53, R2, 0x150, RZ ;  /* 0x0000015002357810 */ /* 0x000fc80007ffe0ff */
[----:B----4-:R-:W-:-:S05]  /*25e0*/  SHF.R.S32.HI R44, RZ, 0x1f, R53 ;  /* 0x0000001fff2c7819 */ /* 0x010fca0000011435 */
        /* <DEDUP_REMOVED lines=9> */
[----:B------:R-:W1:Y:S01]  /*2680*/  @P4 LDC.64 R42, c[0x0][0x228] ;  /* 0x00008a00ff2a4b82 */ /* 0x000e620000000a00 */
[----:B0-----:R-:W-:-:S04]  /*2690*/  @P4 IADD3 R44, P0, R53, R44, RZ ;  /* 0x0000002c352c4210 */ /* 0x001fc80007f1e0ff */
[----:B------:R-:W-:Y:S02]  /*26a0*/  @P4 IADD3.X R45, R52, R45, RZ, P0, !PT ;  /* 0x0000002d342d4210 */ /* 0x000fe400007fe4ff */
[----:B-1----:R-:W-:Y:S01]  /*26b0*/  @P4 IADD3 R42, P0, R53, R42, RZ ;  /* 0x0000002a352a4210 */ /* 0x002fe20007f1e0ff */
[----:B------:R-:W-:Y:S01]  /*26c0*/  HFMA2.MMA R53, -RZ, RZ, 0, 0 ;  /* 0x00000000ff357435 */ /* 0x000fe200000001ff */
[----:B------:R-:W-:-:S09]  /*26d0*/  LOP3.LUT P3, RZ, R0, 0x40000, RZ, 0xc0, !PT ;  /* 0x0004000000ff7812 */ /* 0x000fd2000786c0ff */
[----:B------:R0:W5:Y:S02]  /*26e0*/  @P5 LDG.E R53, desc[UR18][R80.64] ;  /* 0x0000001250355981 */ /* 0x000164000c1e1900 */
[----:B0-----:R-:W-:-:S06]  /*26f0*/  MOV R81, RZ ;  /* 0x000000ff00517202 */ /* 0x001fcc0000000f00 */
[----:B------:R0:W5:Y:S02]  /*2700*/  @P5 LDG.E R81, desc[UR18][R50.64] ;  /* 0x0000001232515981 */ /* 0x000164000c1e1900 */
[----:B0-----:R-:W-:-:S10]  /*2710*/  HFMA2.MMA R51, -RZ, RZ, 0, 0 ;  /* 0x00000000ff337435 */ /* 0x001fd400000001ff */
[----:B------:R0:W5:Y:S02]  /*2720*/  @P6 LDG.E R51, desc[UR18][R38.64] ;  /* 0x0000001226336981 */ /* 0x000164000c1e1900 */
[----:B0-----:R-:W0:Y:S01]  /*2730*/  @P3 LDC.64 R38, c[0x0][0x288] ;  /* 0x0000a200ff263b82 */ /* 0x001e220000000a00 */
[----:B------:R-:W-:Y:S02]  /*2740*/  @P4 IADD3.X R43, R52, R43, RZ, P0, !PT ;  /* 0x0000002b342b4210 */ /* 0x000fe400007fe4ff */
[----:B------:R-:W-:-:S04]  /*2750*/  IADD3 R52, R2, 0x160, RZ ;  /* 0x0000016002347810 */ /* 0x000fc80007ffe0ff */
[----:B------:R-:W-:Y:S02]  /*2760*/  SHF.R.S32.HI R40, RZ, 0x1f, R52 ;  /* 0x0000001fff287819 */ /* 0x000fe40000011434 */
[----:B------:R-:W-:-:S03]  /*2770*/  @P3 MOV R41, R29 ;  /* 0x0000001d00293202 */ /* 0x000fc60000000f00 */
[----:B0-----:R-:W-:-:S04]  /*2780*/  @P3 IMAD R40, R40, R38, RZ ;  /* 0x0000002628283224 */ /* 0x001fc800078e02ff */
        /* <DEDUP_REMOVED lines=10> */
[----:B-1----:R-:W-:-:S04]  /*2830*/  @P3 IADD3 R38, P0, R52, R38, RZ ;  /* 0x0000002634263210 */ /* 0x002fc80007f1e0ff */
[----:B------:R-:W-:Y:S02]  /*2840*/  @P3 IADD3.X R39, R50, R39, RZ, P0, !PT ;  /* 0x0000002732273210 */ /* 0x000fe400007fe4ff */
[C---:B------:R-:W-:Y:S01]  /*2850*/  LOP3.LUT P0, RZ, R0.reuse, 0x2000, RZ, 0xc0, !PT ;  /* 0x0000200000ff7812 */ /* 0x040fe2000780c0ff */
[----:B------:R-:W-:Y:S01]  /*2860*/  HFMA2.MMA R52, -RZ, RZ, 0, 0 ;  /* 0x00000000ff347435 */ /* 0x000fe200000001ff */
[C---:B------:R-:W-:Y:S02]  /*2870*/  LOP3.LUT P4, RZ, R0.reuse, 0x1000, RZ, 0xc0, !PT ;  /* 0x0000100000ff7812 */ /* 0x040fe4000788c0ff */
[----:B------:R-:W-:-:S09]  /*2880*/  LOP3.LUT P5, RZ, R0, 0x20000, RZ, 0xc0, !PT ;  /* 0x0002000000ff7812 */ /* 0x000fd200078ac0ff */
[----:B------:R0:W5:Y:S01]  /*2890*/  @P0 LDG.E R52, desc[UR18][R96.64] ;  /* 0x0000001260340981 */ /* 0x000162000c1e1900 */
[----:B------:R-:W-:-:S03]  /*28a0*/  IADD3 R50, R2, 0x170, RZ ;  /* 0x0000017002327810 */ /* 0x000fc60007ffe0ff */
[----:B------:R-:W5:Y:S01]  /*28b0*/  @P4 LDG.E R99, desc[UR18][R36.64] ;  /* 0x0000001224634981 */ /* 0x000f62000c1e1900 */
[----:B0-----:R-:W-:-:S06]  /*28c0*/  CS2R R96, SRZ ;  /* 0x0000000000607805 */ /* 0x001fcc000001ff00 */
[----:B------:R0:W5:Y:S02]  /*28d0*/  @P0 LDG.E R97, desc[UR18][R48.64] ;  /* 0x0000001230610981 */ /* 0x000164000c1e1900 */
[----:B0-----:R-:W-:-:S06]  /*28e0*/  MOV R48, RZ ;  /* 0x000000ff00307202 */ /* 0x001fcc0000000f00 */
[----:B------:R0:W5:Y:S02]  /*28f0*/  @P4 LDG.E R48, desc[UR18][R30.64] ;  /* 0x000000121e304981 */ /* 0x000164000c1e1900 */
[----:B0-----:R-:W0:Y:S01]  /*2900*/  @P5 LDC.64 R30, c[0x0][0x288] ;  /* 0x0000a200ff1e5b82 */ /* 0x001e220000000a00 */
        /* <DEDUP_REMOVED lines=11> */
[----:B------:R-:W-:-:S02]  /*29c0*/  LOP3.LUT P6, RZ, R0, 0x800, RZ, 0xc0, !PT ;  /* 0x0000080000ff7812 */ /* 0x000fc400078cc0ff */
[----:B------:R-:W-:-:S11]  /*29d0*/  LOP3.LUT P4, RZ, R0, 0x10000, RZ, 0xc0, !PT ;  /* 0x0001000000ff7812 */ /* 0x000fd6000788c0ff */
[----:B------:R2:W5:Y:S01]  /*29e0*/  @P6 LDG.E R100, desc[UR18][R46.64] ;  /* 0x000000122e646981 */ /* 0x000562000c1e1900 */
[----:B0-----:R-:W-:-:S04]  /*29f0*/  @P5 IADD3 R36, P0, R50, R36, RZ ;  /* 0x0000002432245210 */ /* 0x001fc80007f1e0ff */
[----:B------:R-:W-:Y:S02]  /*2a00*/  @P5 IADD3.X R37, R49, R37, RZ, P0, !PT ;  /* 0x0000002531255210 */ /* 0x000fe400007fe4ff */
[----:B-1----:R-:W-:-:S04]  /*2a10*/  @P5 IADD3 R30, P0, R50, R30, RZ ;  /* 0x0000001e321e5210 */ /* 0x002fc80007f1e0ff */
[----:B------:R-:W-:Y:S02]  /*2a20*/  @P5 IADD3.X R31, R49, R31, RZ, P0, !PT ;  /* 0x0000001f311f5210 */ /* 0x000fe400007fe4ff */
[----:B------:R-:W-:Y:S01]  /*2a30*/  LOP3.LUT P0, RZ, R0, 0x400, RZ, 0xc0, !PT ;  /* 0x0000040000ff7812 */ /* 0x000fe2000780c0ff */
[----:B--2---:R-:W-:-:S12]  /*2a40*/  HFMA2.MMA R46, -RZ, RZ, 0, 0 ;  /* 0x00000000ff2e7435 */ /* 0x004fd800000001ff */
[----:B------:R0:W5:Y:S01]  /*2a50*/  @P0 LDG.E R46, desc[UR18][R32.64] ;  /* 0x00000012202e0981 */ /* 0x000162000c1e1900 */
[----:B------:R-:W-:-:S03]  /*2a60*/  IADD3 R49, R2, 0x180, RZ ;  /* 0x0000018002317810 */ /* 0x000fc60007ffe0ff */
[----:B------:R1:W5:Y:S01]  /*2a70*/  @P0 LDG.E R98, desc[UR18][R34.64] ;  /* 0x0000001222620981 */ /* 0x000362000c1e1900 */
[----:B0-----:R-:W0:Y:S01]  /*2a80*/  @P4 LDC.64 R32, c[0x0][0x288] ;  /* 0x0000a200ff204b82 */ /* 0x001e220000000a00 */
[----:B-1----:R-:W-:Y:S02]  /*2a90*/  SHF.R.S32.HI R34, RZ, 0x1f, R49 ;  /* 0x0000001fff227819 */ /* 0x002fe40000011431 */
        /* <DEDUP_REMOVED lines=10> */
[----:B------:R-:W-:Y:S01]  /*2b40*/  HFMA2.MMA R50, -RZ, RZ, 0, 0 ;  /* 0x00000000ff327435 */ /* 0x000fe200000001ff */
[----:B------:R-:W-:-:S09]  /*2b50*/  LOP3.LUT P5, RZ, R0, 0x100, RZ, 0xc0, !PT ;  /* 0x0000010000ff7812 */ /* 0x000fd200078ac0ff */
[----:B------:R-:W5:Y:S01]  /*2b60*/  @P6 LDG.E R50, desc[UR18][R94.64] ;  /* 0x000000125e326981 */ /* 0x000f62000c1e1900 */
[----:B------:R-:W-:Y:S02]  /*2b70*/  LOP3.LUT P6, RZ, R0, 0x4000000, RZ, 0xc0, !PT ;  /* 0x0400000000ff7812 */ /* 0x000fe400078cc0ff */
[----:B0-----:R-:W-:-:S04]  /*2b80*/  @P4 IADD3 R32, P0, R49, R32, RZ ;  /* 0x0000002031204210 */ /* 0x001fc80007f1e0ff */
[----:B------:R-:W-:Y:S02]  /*2b90*/  @P4 IADD3.X R33, R47, R33, RZ, P0, !PT ;  /* 0x000000212f214210 */ /* 0x000fe400007fe4ff */
[----:B-1----:R-:W-:-:S05]  /*2ba0*/  @P4 IADD3 R34, P0, R49, R34, RZ ;  /* 0x0000002231224210 */ /* 0x002fca0007f1e0ff */
[----:B------:R0:W5:Y:S01]  /*2bb0*/  @P6 LDG.E R96, desc[UR18][R4.64] ;  /* 0x0000001204606981 */ /* 0x000162000c1e1900 */
[----:B------:R-:W1:Y:S01]  /*2bc0*/  LDC R49, c[0x0][0x2ac] ;  /* 0x0000ab00ff317b82 */ /* 0x000e620000000800 */
[----:B0-----:R-:W-:-:S06]  /*2bd0*/  MOV R4, RZ ;  /* 0x000000ff00047202 */ /* 0x001fcc0000000f00 */
[----:B------:R0:W5:Y:S02]  /*2be0*/  @P5 LDG.E R4, desc[UR18][R60.64] ;  /* 0x000000123c045981 */ /* 0x000164000c1e1900 */
[----:B0-----:R-:W-:-:S05]  /*2bf0*/  SHF.R.U32.HI R60, RZ, 0x2, R3 ;  /* 0x00000002ff3c7819 */ /* 0x001fca0000011603 */
[----:B------:R-:W-:-:S04]  /*2c00*/  IMAD.WIDE.U32 R60, R60, 0x24924925, RZ ;  /* 0x249249253c3c7825 */ /* 0x000fc800078e00ff */
[----:B-1----:R-:W-:Y:S01]  /*2c10*/  IMAD R49, R49, UR20, R61 ;  /* 0x0000001431317c24 */ /* 0x002fe2000f8e023d */
[----:B------:R-:W-:-:S04]  /*2c20*/  @P4 IADD3.X R35, R47, R35, RZ, P0, !PT ;  /* 0x000000232f234210 */ /* 0x000fc800007fe4ff */
[----:B------:R-:W-:-:S04]  /*2c30*/  IADD3 R5, R49, 0x190, RZ ;  /* 0x0000019031057810 */ /* 0x000fc80007ffe0ff */
[----:B------:R-:W-:Y:S02]  /*2c40*/  SHF.R.S32.HI R60, RZ, 0x1f, R5 ;  /* 0x0000001fff3c7819 */ /* 0x000fe40000011405 */
[----:B------:R-:W-:-:S04]  /*2c50*/  ISETP.GE.U32.AND P0, PT, R5, UR6, PT ;  /* 0x0000000605007c0c */ /* 0x000fc8000bf06070 */
[----:B------:R-:W-:-:S04]  /*2c60*/  ISETP.GE.AND.EX P0, PT, R60, UR7, PT, P0 ;  /* 0x000000073c007c0c */ /* 0x000fc8000bf06300 */
[----:B------:R-:W-:Y:S01]  /*2c70*/  ISETP.LT.U32.AND P0, PT, R3, 0x1c0, !P0 ;  /* 0x000001c00300780c */ /* 0x000fe20004701070 */
[----:B------:R-:W-:Y:S01]  /*2c80*/  HFMA2.MMA R47, -RZ, RZ, 0, 0 ;  /* 0x00000000ff2f7435 */ /* 0x000fe200000001ff */
[----:B------:R-:W-:-:S11]  /*2c90*/  IADD3 R5, R2, 0x190, RZ ;  /* 0x0000019002057810 */ /* 0x000fd60007ffe0ff */
[----:B------:R-:W0:Y:S01]  /*2ca0*/  @P0 LDC.64 R60, c[0x0][0x288] ;  /* 0x0000a200ff3c0b82 */ /* 0x000e220000000a00 */
[----:B------:R-:W-:Y:S01]  /*2cb0*/  SHF.R.S32.HI R80, RZ, 0x1f, R5 ;  /* 0x0000001fff507819 */ /* 0x000fe20000011405 */
[----:B------:R1:W5:Y:S02]  /*2cc0*/  @P6 LDG.E R47, desc[UR18][R74.64] ;  /* 0x000000124a2f6981 */ /* 0x000364000c1e1900 */
[----:B-1----:R-:W-:Y:S02]  /*2cd0*/  @P0 MOV R74, R26 ;  /* 0x0000001a004a0202 */ /* 0x002fe40000000f00 */
[----:B------:R-:W-:Y:S01]  /*2ce0*/  @P0 MOV R75, R29 ;  /* 0x0000001d004b0202 */ /* 0x000fe20000000f00 */
[-C--:B0-----:R-:W-:Y:S02]  /*2cf0*/  @P0 IMAD R80, R80, R60.reuse, RZ ;  /* 0x0000003c50500224 */ /* 0x081fe400078e02ff */
[----:B------:R-:W-:-:S04]  /*2d00*/  @P0 IMAD.WIDE.U32 R74, R5, R60, R74 ;  /* 0x0000003c054a0225 */ /* 0x000fc800078e004a */
[----:B------:R-:W-:-:S05]  /*2d10*/  @P0 IMAD R61, R5, R61, R80 ;  /* 0x0000003d053d0224 */ /* 0x000fca00078e0250 */
[----:B------:R-:W-:-:S04]  /*2d20*/  @P0 IADD3 R61, R75, R61, RZ ;  /* 0x0000003d4b3d0210 */ /* 0x000fc80007ffe0ff */
[C---:B------:R-:W-:Y:S02]  /*2d30*/  @P0 SHF.L.U64.HI R80, R74.reuse, 0x1, R61 ;  /* 0x000000014a500819 */ /* 0x040fe4000001023d */
[----:B------:R-:W0:Y:S01]  /*2d40*/  @P0 LDC.64 R60, c[0x0][0x230] ;  /* 0x00008c00ff3c0b82 */ /* 0x000e220000000a00 */
[----:B------:R-:W-:-:S07]  /*2d50*/  @P0 SHF.L.U32 R92, R74, 0x1, RZ ;  /* 0x000000014a5c0819 */ /* 0x000fce00000006ff */
[----:B------:R-:W1:Y:S01]  /*2d60*/  @P0 LDC.64 R74, c[0x0][0x228] ;  /* 0x00008a00ff4a0b82 */ /* 0x000e620000000a00 */
[----:B------:R-:W-:Y:S01]  /*2d70*/  HFMA2.MMA R5, -RZ, RZ, 0, 0 ;  /* 0x00000000ff057435 */ /* 0x000fe200000001ff */
[----:B------:R-:W-:Y:S02]  /*2d80*/  LOP3.LUT P4, RZ, R0, 0x80, RZ, 0xc0, !PT ;  /* 0x0000008000ff7812 */ /* 0x000fe4000788c0ff */
[----:B0-----:R-:W-:-:S04]  /*2d90*/  @P0 IADD3 R60, P6, R92, R60, RZ ;  /* 0x0000003c5c3c0210 */ /* 0x001fc80007fde0ff */
[----:B------:R-:W-:Y:S02]  /*2da0*/  @P0 IADD3.X R61, R80, R61, RZ, P6, !PT ;  /* 0x0000003d503d0210 */ /* 0x000fe400037fe4ff */
[----:B-1----:R-:W-:Y:S01]  /*2db0*/  @P0 IADD3 R74, P6, R92, R74, RZ ;  /* 0x0000004a5c4a0210 */ /* 0x002fe20007fde0ff */
[----:B------:R-:W-:Y:S02]  /*2dc0*/  HFMA2.MMA R92, -RZ, RZ, 0, 0 ;  /* 0x00000000ff5c7435 */ /* 0x000fe400000001ff */
[----:B------:R0:W5:Y:S01]  /*2dd0*/  @P0 LDG.E R5, desc[UR18][R60.64] ;  /* 0x000000123c050981 */ /* 0x000162000c1e1900 */
[----:B------:R-:W-:-:S07]  /*2de0*/  @P0 IADD3.X R75, R80, R75, RZ, P6, !PT ;  /* 0x0000004b504b0210 */ /* 0x000fce00037fe4ff */
[----:B------:R1:W5:Y:S01]  /*2df0*/  @P5 LDG.E R92, desc[UR18][R6.64] ;  /* 0x00000012065c5981 */ /* 0x000362000c1e1900 */
[----:B0-----:R-:W-:-:S06]  /*2e00*/  MOV R60, RZ ;  /* 0x000000ff003c7202 */ /* 0x001fcc0000000f00 */
[----:B------:R-:W5:Y:S01]  /*2e10*/  @P0 LDG.E R60, desc[UR18][R74.64] ;  /* 0x000000124a3c0981 */ /* 0x000f62000c1e1900 */
[----:B-1----:R-:W-:Y:S02]  /*2e20*/  MOV R6, RZ ;  /* 0x000000ff00067202 */ /* 0x002fe40000000f00 */
[----:B------:R-:W-:-:S04]  /*2e30*/  IADD3 R7, R49, 0x1a0, RZ ;  /* 0x000001a031077810 */ /* 0x000fc80007ffe0ff */
[----:B------:R0:W5:Y:S01]  /*2e40*/  @P4 LDG.E R6, desc[UR18][R58.64] ;  /* 0x000000123a064981 */ /* 0x000162000c1e1900 */
[----:B------:R-:W-:Y:S02]  /*2e50*/  ISETP.GE.U32.AND P0, PT, R7, UR6, PT ;  /* 0x0000000607007c0c */ /* 0x000fe4000bf06070 */
[----:B0-----:R-:W-:-:S04]  /*2e60*/  SHF.R.S32.HI R58, RZ, 0x1f, R7 ;  /* 0x0000001fff3a7819 */ /* 0x001fc80000011407 */
[----:B------:R-:W-:-:S04]  /*2e70*/  ISETP.GE.AND.EX P0, PT, R58, UR7, PT, P0 ;  /* 0x000000073a007c0c */ /* 0x000fc8000bf06300 */
[----:B------:R-:W-:-:S13]  /*2e80*/  ISETP.LT.U32.AND P0, PT, R3, 0x1c0, !P0 ;  /* 0x000001c00300780c */ /* 0x000fda0004701070 */
[----:B------:R-:W0:Y:S01]  /*2e90*/  @P0 LDC.64 R58, c[0x0][0x288] ;  /* 0x0000a200ff3a0b82 */ /* 0x000e220000000a00 */
[----:B------:R-:W-:-:S04]  /*2ea0*/  IADD3 R7, R2, 0x1a0, RZ ;  /* 0x000001a002077810 */ /* 0x000fc80007ffe0ff */
[----:B------:R-:W-:Y:S02]  /*2eb0*/  SHF.R.S32.HI R61, RZ, 0x1f, R7 ;  /* 0x0000001fff3d7819 */ /* 0x000fe40000011407 */
[----:B------:R-:W-:Y:S02]  /*2ec0*/  @P0 MOV R74, R26 ;  /* 0x0000001a004a0202 */ /* 0x000fe40000000f00 */
        /* <DEDUP_REMOVED lines=10> */
[----:B0-----:R-:W-:-:S04]  /*2f70*/  @P0 IADD3 R58, P6, R80, R58, RZ ;  /* 0x0000003a503a0210 */ /* 0x001fc80007fde0ff */
[C---:B------:R-:W-:Y:S02]  /*2f80*/  @P0 IADD3.X R59, R61.reuse, R59, RZ, P6, !PT ;  /* 0x0000003b3d3b0210 */ /* 0x040fe400037fe4ff */
[----:B-1----:R-:W-:Y:S01]  /*2f90*/  @P0 IADD3 R74, P6, R80, R74, RZ ;  /* 0x0000004a504a0210 */ /* 0x002fe20007fde0ff */
[----:B------:R-:W-:Y:S02]  /*2fa0*/  HFMA2.MMA R80, -RZ, RZ, 0, 0 ;  /* 0x00000000ff507435 */ /* 0x000fe400000001ff */
[----:B------:R0:W5:Y:S01]  /*2fb0*/  @P0 LDG.E R7, desc[UR18][R58.64] ;  /* 0x000000123a070981 */ /* 0x000162000c1e1900 */
[----:B------:R-:W-:-:S07]  /*2fc0*/  @P0 IADD3.X R75, R61, R75, RZ, P6, !PT ;  /* 0x0000004b3d4b0210 */ /* 0x000fce00037fe4ff */
[----:B------:R1:W5:Y:S01]  /*2fd0*/  @P4 LDG.E R80, desc[UR18][R8.64] ;  /* 0x0000001208504981 */ /* 0x000362000c1e1900 */
[----:B0-----:R-:W-:-:S06]  /*2fe0*/  MOV R59, RZ ;  /* 0x000000ff003b7202 */ /* 0x001fcc0000000f00 */
[----:B------:R-:W5:Y:S01]  /*2ff0*/  @P0 LDG.E R59, desc[UR18][R74.64] ;  /* 0x000000124a3b0981 */ /* 0x000f62000c1e1900 */
[----:B-1----:R-:W-:-:S04]  /*3000*/  IADD3 R9, R49, 0x1b0, RZ ;  /* 0x000001b031097810 */ /* 0x002fc80007ffe0ff */
[----:B------:R-:W-:Y:S02]  /*3010*/  SHF.R.S32.HI R58, RZ, 0x1f, R9 ;  /* 0x0000001fff3a7819 */ /* 0x000fe40000011409 */
[----:B------:R-:W-:-:S04]  /*3020*/  ISETP.GE.U32.AND P0, PT, R9, UR6, PT ;  /* 0x0000000609007c0c */ /* 0x000fc8000bf06070 */
[----:B------:R-:W-:Y:S02]  /*3030*/  ISETP.GE.AND.EX P0, PT, R58, UR7, PT, P0 ;  /* 0x000000073a007c0c */ /* 0x000fe4000bf06300 */
[----:B------:R-:W-:Y:S02]  /*3040*/  LOP3.LUT P5, RZ, R0, 0x40, RZ, 0xc0, !PT ;  /* 0x0000004000ff7812 */ /* 0x000fe400078ac0ff */
[----:B------:R-:W-:Y:S02]  /*3050*/  ISETP.LT.U32.AND P0, PT, R3, 0x1c0, !P0 ;  /* 0x000001c00300780c */ /* 0x000fe40004701070 */
[----:B------:R-:W-:-:S09]  /*3060*/  MOV R8, RZ ;  /* 0x000000ff00087202 */ /* 0x000fd20000000f00 */
[----:B------:R0:W5:Y:S02]  /*3070*/  @P5 LDG.E R8, desc[UR18][R72.64] ;  /* 0x0000001248085981 */ /* 0x000164000c1e1900 */
[----:B0-----:R-:W0:Y:S01]  /*3080*/  @P0 LDC.64 R72, c[0x0][0x288] ;  /* 0x0000a200ff480b82 */ /* 0x001e220000000a00 */
[----:B------:R-:W-:-:S04]  /*3090*/  IADD3 R9, R2, 0x1b0, RZ ;  /* 0x000001b002097810 */ /* 0x000fc80007ffe0ff */
[----:B------:R-:W-:Y:S02]  /*30a0*/  SHF.R.S32.HI R58, RZ, 0x1f, R9 ;  /* 0x0000001fff3a7819 */ /* 0x000fe40000011409 */
[----:B------:R-:W-:Y:S02]  /*30b0*/  @P0 MOV R74, R26 ;  /* 0x0000001a004a0202 */ /* 0x000fe40000000f00 */
[----:B------:R-:W-:Y:S01]  /*30c0*/  @P0 MOV R75, R29 ;  /* 0x0000001d004b0202 */ /* 0x000fe20000000f00 */
[-C--:B0-----:R-:W-:Y:S02]  /*30d0*/  @P0 IMAD R58, R58, R72.reuse, RZ ;  /* 0x000000483a3a0224 */ /* 0x081fe400078e02ff */
[----:B------:R-:W-:-:S04]  /*30e0*/  @P0 IMAD.WIDE.U32 R74, R9, R72, R74 ;  /* 0x00000048094a0225 */ /* 0x000fc800078e004a */
[----:B------:R-:W-:Y:S02]  /*30f0*/  @P0 IMAD R58, R9, R73, R58 ;  /* 0x00000049093a0224 */ /* 0x000fe400078e023a */
[----:B------:R-:W0:Y:S03]  /*3100*/  @P0 LDC.64 R72, c[0x0][0x230] ;  /* 0x00008c00ff480b82 */ /* 0x000e260000000a00 */
[----:B------:R-:W-:-:S04]  /*3110*/  @P0 IADD3 R58, R75, R58, RZ ;  /* 0x0000003a4b3a0210 */ /* 0x000fc80007ffe0ff */
[C---:B------:R-:W-:Y:S02]  /*3120*/  @P0 SHF.L.U64.HI R58, R74.reuse, 0x1, R58 ;  /* 0x000000014a3a0819 */ /* 0x040fe4000001023a */
[----:B------:R-:W-:Y:S01]  /*3130*/  @P0 SHF.L.U32 R74, R74, 0x1, RZ ;  /* 0x000000014a4a0819 */ /* 0x000fe200000006ff */
[----:B------:R-:W-:-:S03]  /*3140*/  HFMA2.MMA R9, -RZ, RZ, 0, 0 ;  /* 0x00000000ff097435 */ /* 0x000fc600000001ff */
[----:B0-----:R-:W-:-:S04]  /*3150*/  @P0 IADD3 R72, P6, R74, R72, RZ ;  /* 0x000000484a480210 */ /* 0x001fc80007fde0ff */
[----:B------:R-:W-:-:S05]  /*3160*/  @P0 IADD3.X R73, R58, R73, RZ, P6, !PT ;  /* 0x000000493a490210 */ /* 0x000fca00037fe4ff */
[----:B------:R0:W5:Y:S02]  /*3170*/  @P0 LDG.E R9, desc[UR18][R72.64] ;  /* 0x0000001248090981 */ /* 0x000164000c1e1900 */
[----:B0-----:R-:W0:Y:S01]  /*3180*/  @P0 LDC.64 R72, c[0x0][0x228] ;  /* 0x00008a00ff480b82 */ /* 0x001e220000000a00 */
[----:B------:R-:W-:Y:S01]  /*3190*/  HFMA2.MMA R75, -RZ, RZ, 0, 0 ;  /* 0x00000000ff4b7435 */ /* 0x000fe200000001ff */
[----:B------:R-:W-:-:S09]  /*31a0*/  LOP3.LUT P4, RZ, R0, 0x20, RZ, 0xc0, !PT ;  /* 0x0000002000ff7812 */ /* 0x000fd2000788c0ff */
[----:B------:R1:W5:Y:S01]  /*31b0*/  @P5 LDG.E R75, desc[UR18][R10.64] ;  /* 0x000000120a4b5981 */ /* 0x000362000c1e1900 */
[----:B0-----:R-:W-:Y:S02]  /*31c0*/  @P0 IADD3 R72, P6, R74, R72, RZ ;  /* 0x000000484a480210 */ /* 0x001fe40007fde0ff */
[----:B-1----:R-:W-:Y:S02]  /*31d0*/  MOV R10, RZ ;  /* 0x000000ff000a7202 */ /* 0x002fe40000000f00 */
[----:B------:R-:W-:Y:S02]  /*31e0*/  @P0 IADD3.X R73, R58, R73, RZ, P6, !PT ;  /* 0x000000493a490210 */ /* 0x000fe400037fe4ff */
[----:B------:R-:W-:Y:S02]  /*31f0*/  MOV R58, RZ ;  /* 0x000000ff003a7202 */ /* 0x000fe40000000f00 */
[----:B------:R-:W-:Y:S01]  /*3200*/  IADD3 R11, R49, 0x1c0, RZ ;  /* 0x000001c0310b7810 */ /* 0x000fe20007ffe0ff */
[----:B------:R0:W5:Y:S04]  /*3210*/  @P4 LDG.E R10, desc[UR18][R56.64] ;  /* 0x00000012380a4981 */ /* 0x000168000c1e1900 */
[----:B------:R1:W5:Y:S01]  /*3220*/  @P0 LDG.E R58, desc[UR18][R72.64] ;  /* 0x00000012483a0981 */ /* 0x000362000c1e1900 */
[----:B------:R-:W-:-:S02]  /*3230*/  ISETP.GE.U32.AND P0, PT, R11, UR6, PT ;  /* 0x000000060b007c0c */ /* 0x000fc4000bf06070 */
[----:B0-----:R-:W-:-:S04]  /*3240*/  SHF.R.S32.HI R56, RZ, 0x1f, R11 ;  /* 0x0000001fff387819 */ /* 0x001fc8000001140b */
[----:B------:R-:W-:-:S04]  /*3250*/  ISETP.GE.AND.EX P0, PT, R56, UR7, PT, P0 ;  /* 0x0000000738007c0c */ /* 0x000fc8000bf06300 */
[----:B------:R-:W-:-:S13]  /*3260*/  ISETP.LT.U32.AND P0, PT, R3, 0x1c0, !P0 ;  /* 0x000001c00300780c */ /* 0x000fda0004701070 */
[----:B------:R-:W0:Y:S01]  /*3270*/  @P0 LDC.64 R56, c[0x0][0x288] ;  /* 0x0000a200ff380b82 */ /* 0x000e220000000a00 */
[----:B------:R-:W-:-:S04]  /*3280*/  IADD3 R11, R2, 0x1c0, RZ ;  /* 0x000001c0020b7810 */ /* 0x000fc80007ffe0ff */
[----:B------:R-:W-:Y:S02]  /*3290*/  SHF.R.S32.HI R61, RZ, 0x1f, R11 ;  /* 0x0000001fff3d7819 */ /* 0x000fe4000001140b */
        /* <DEDUP_REMOVED lines=39> */
[----:B------:R-:W-:Y:S01]  /*3510*/  @P0 SHF.L.U32 R72, R72, 0x1, RZ ;  /* 0x0000000148480819 */ /* 0x000fe200000006ff */
[----:B------:R-:W-:-:S03]  /*3520*/  HFMA2.MMA R13, -RZ, RZ, 0, 0 ;  /* 0x00000000ff0d7435 */ /* 0x000fc600000001ff */
[----:B0-----:R-:W-:-:S04]  /*3530*/  @P0 IADD3 R54, P6, R72, R54, RZ ;  /* 0x0000003648360210 */ /* 0x001fc80007fde0ff */
[----:B------:R-:W-:-:S05]  /*3540*/  @P0 IADD3.X R55, R56, R55, RZ, P6, !PT ;  /* 0x0000003738370210 */ /* 0x000fca00037fe4ff */
[----:B------:R0:W5:Y:S02]  /*3550*/  @P0 LDG.E R13, desc[UR18][R54.64] ;  /* 0x00000012360d0981 */ /* 0x000164000c1e1900 */
[----:B0-----:R-:W0:Y:S01]  /*3560*/  @P0 LDC.64 R54, c[0x0][0x228] ;  /* 0x00008a00ff360b82 */ /* 0x001e220000000a00 */
[----:B------:R-:W-:Y:S02]  /*3570*/  IADD3 R49, R49, 0x1e0, RZ ;  /* 0x000001e031317810 */ /* 0x000fe40007ffe0ff */
[----:B0-----:R-:W-:Y:S02]  /*3580*/  @P0 IADD3 R54, P6, R72, R54, RZ ;  /* 0x0000003648360210 */ /* 0x001fe40007fde0ff */
[----:B------:R-:W-:Y:S02]  /*3590*/  CS2R R72, SRZ ;  /* 0x0000000000487805 */ /* 0x000fe4000001ff00 */
[----:B------:R-:W-:Y:S02]  /*35a0*/  @P0 IADD3.X R55, R56, R55, RZ, P6, !PT ;  /* 0x0000003738370210 */ /* 0x000fe400037fe4ff */
[----:B------:R-:W-:-:S02]  /*35b0*/  MOV R56, RZ ;  /* 0x000000ff00387202 */ /* 0x000fc40000000f00 */
[----:B------:R0:W5:Y:S04]  /*35c0*/  @P5 LDG.E R73, desc[UR18][R14.64] ;  /* 0x000000120e495981 */ /* 0x000168000c1e1900 */
        /* <DEDUP_REMOVED lines=8> */
[----:B-1----:R-:W-:Y:S01]  /*3650*/  @P0 MOV R54, R26 ;  /* 0x0000001a00360202 */ /* 0x002fe20000000f00 */
[----:B------:R-:W1:Y:S01]  /*3660*/  @P0 LDC.64 R94, c[0x0][0x228] ;  /* 0x00008a00ff5e0b82 */ /* 0x000e620000000a00 */
        /* <DEDUP_REMOVED lines=8> */
[----:B------:R-:W-:Y:S01]  /*36f0*/  HFMA2.MMA R14, -RZ, RZ, 0, 0 ;  /* 0x00000000ff0e7435 */ /* 0x000fe200000001ff */
[----:B0-----:R-:W-:-:S04]  /*3700*/  @P0 IADD3 R54, P6, R49, R54, RZ ;  /* 0x0000003631360210 */ /* 0x001fc80007fde0ff */
[----:B------:R-:W-:Y:S02]  /*3710*/  @P0 IADD3.X R55, R15, R55, RZ, P6, !PT ;  /* 0x000000370f370210 */ /* 0x000fe400037fe4ff */
[----:B-1----:R-:W-:-:S03]  /*3720*/  @P0 IADD3 R94, P6, R49, R94, RZ ;  /* 0x0000005e315e0210 */ /* 0x002fc60007fde0ff */
[----:B------:R0:W5:Y:S01]  /*3730*/  @P0 LDG.E R14, desc[UR18][R54.64] ;  /* 0x00000012360e0981 */ /* 0x000162000c1e1900 */
[----:B------:R-:W-:Y:S02]  /*3740*/  @P0 IADD3.X R95, R15, R95, RZ, P6, !PT ;  /* 0x0000005f0f5f0210 */ /* 0x000fe400037fe4ff */
[----:B------:R-:W-:Y:S02]  /*3750*/  LOP3.LUT P6, RZ, R0, 0x8, RZ, 0xc0, !PT ;  /* 0x0000000800ff7812 */ /* 0x000fe400078cc0ff */
[----:B0-----:R-:W-:-:S11]  /*3760*/  CS2R R54, SRZ ;  /* 0x0000000000367805 */ /* 0x001fd6000001ff00 */
[----:B------:R0:W5:Y:S04]  /*3770*/  @P6 LDG.E R72, desc[UR18][R16.64] ;  /* 0x0000001210486981 */ /* 0x000168000c1e1900 */
[----:B------:R1:W5:Y:S01]  /*3780*/  @P0 LDG.E R55, desc[UR18][R94.64] ;  /* 0x000000125e370981 */ /* 0x000362000c1e1900 */
[----:B0-----:R-:W-:-:S04]  /*3790*/  IADD3 R17, R2, 0x1f0, RZ ;  /* 0x000001f002117810 */ /* 0x001fc80007ffe0ff */
[----:B-1----:R-:W-:Y:S02]  /*37a0*/  SHF.R.S32.HI R94, RZ, 0x1f, R17 ;  /* 0x0000001fff5e7819 */ /* 0x002fe40000011411 */
[----:B------:R-:W-:-:S04]  /*37b0*/  ISETP.GE.U32.AND P0, PT, R17, UR6, PT ;  /* 0x0000000611007c0c */ /* 0x000fc8000bf06070 */
[----:B------:R-:W-:Y:S02]  /*37c0*/  ISETP.GE.AND.EX P0, PT, R94, UR7, PT, P0 ;  /* 0x000000075e007c0c */ /* 0x000fe4000bf06300 */
[----:B------:R-:W-:Y:S01]  /*37d0*/  LOP3.LUT P5, RZ, R0, 0x4, RZ, 0xc0, !PT ;  /* 0x0000000400ff7812 */ /* 0x000fe200078ac0ff */
[----:B------:R-:W-:Y:S01]  /*37e0*/  HFMA2.MMA R16, -RZ, RZ, 0, 0 ;  /* 0x00000000ff107435 */ /* 0x000fe200000001ff */
[----:B------:R-:W-:Y:S01]  /*37f0*/  ISETP.GT.U32.OR P0, PT, R3, 0x1bf, P0 ;  /* 0x000001bf0300780c */ /* 0x000fe20000704470 */
[----:B------:R-:W-:-:S10]  /*3800*/  ULDC.64 UR6, c[0x0][0x248] ;  /* 0x0000920000067ab9 */ /* 0x000fd40000000a00 */
[----:B------:R0:W5:Y:S02]  /*3810*/  @P5 LDG.E R16, desc[UR18][R70.64] ;  /* 0x0000001246105981 */ /* 0x000164000c1e1900 */
[----:B0-----:R-:W0:Y:S01]  /*3820*/  @!P0 LDC.64 R70, c[0x0][0x288] ;  /* 0x0000a200ff468b82 */ /* 0x001e220000000a00 */
[----:B------:R-:W-:-:S06]  /*3830*/  MOV R15, RZ ;  /* 0x000000ff000f7202 */ /* 0x000fcc0000000f00 */
[----:B------:R1:W5:Y:S02]  /*3840*/  @P6 LDG.E R15, desc[UR18][R90.64] ;  /* 0x000000125a0f6981 */ /* 0x000364000c1e1900 */
[----:B-1----:R-:W-:Y:S02]  /*3850*/  @!P0 MOV R90, R26 ;  /* 0x0000001a005a8202 */ /* 0x002fe40000000f00 */
[----:B------:R-:W-:-:S03]  /*3860*/  @!P0 MOV R91, R29 ;  /* 0x0000001d005b8202 */ /* 0x000fc60000000f00 */
[----:B0-----:R-:W-:-:S04]  /*3870*/  @!P0 IMAD.WIDE.U32 R90, R17, R70, R90 ;  /* 0x00000046115a8225 */ /* 0x001fc800078e005a */
[----:B------:R-:W-:-:S04]  /*3880*/  @!P0 IMAD R70, R94, R70, RZ ;  /* 0x000000465e468224 */ /* 0x000fc800078e02ff */
[----:B------:R-:W-:-:S05]  /*3890*/  @!P0 IMAD R70, R17, R71, R70 ;  /* 0x0000004711468224 */ /* 0x000fca00078e0246 */
[----:B------:R-:W-:Y:S02]  /*38a0*/  @!P0 IADD3 R49, R91, R70, RZ ;  /* 0x000000465b318210 */ /* 0x000fe40007ffe0ff */
[----:B------:R-:W0:Y:S02]  /*38b0*/  @!P0 LDC.64 R70, c[0x0][0x230] ;  /* 0x00008c00ff468b82 */ /* 0x000e240000000a00 */
[C---:B------:R-:W-:Y:S02]  /*38c0*/  @!P0 SHF.L.U64.HI R49, R90.reuse, 0x1, R49 ;  /* 0x000000015a318819 */ /* 0x040fe40000010231 */
[----:B------:R-:W-:Y:S01]  /*38d0*/  @!P0 SHF.L.U32 R90, R90, 0x1, RZ ;  /* 0x000000015a5a8819 */ /* 0x000fe200000006ff */
[----:B------:R-:W-:-:S03]  /*38e0*/  HFMA2.MMA R17, -RZ, RZ, 0, 0 ;  /* 0x00000000ff117435 */ /* 0x000fc600000001ff */
[----:B0-----:R-:W-:-:S04]  /*38f0*/  @!P0 IADD3 R70, P6, R90, R70, RZ ;  /* 0x000000465a468210 */ /* 0x001fc80007fde0ff */
[----:B------:R-:W-:-:S05]  /*3900*/  @!P0 IADD3.X R71, R49, R71, RZ, P6, !PT ;  /* 0x0000004731478210 */ /* 0x000fca00037fe4ff */
[----:B------:R0:W5:Y:S02]  /*3910*/  @!P0 LDG.E R17, desc[UR18][R70.64] ;  /* 0x0000001246118981 */ /* 0x000164000c1e1900 */
[----:B0-----:R-:W0:Y:S01]  /*3920*/  @!P0 LDC.64 R70, c[0x0][0x228] ;  /* 0x00008a00ff468b82 */ /* 0x001e220000000a00 */
[----:B------:R-:W-:Y:S01]  /*3930*/  UIMAD.WIDE UR6, UR12, 0x8, UR6 ;  /* 0x000000080c0678a5 */ /* 0x000fe2000f8e0206 */
[----:B0-----:R-:W-:-:S04]  /*3940*/  @!P0 IADD3 R70, P6, R90, R70, RZ ;  /* 0x000000465a468210 */ /* 0x001fc80007fde0ff */
[----:B------:R-:W-:-:S05]  /*3950*/  @!P0 IADD3.X R71, R49, R71, RZ, P6, !PT ;  /* 0x0000004731478210 */ /* 0x000fca00037fe4ff */
[----:B------:R0:W5:Y:S02]  /*3960*/  @!P0 LDG.E R54, desc[UR18][R70.64] ;  /* 0x0000001246368981 */ /* 0x000164000c1e1900 */
[----:B0-----:R-:W-:Y:S02]  /*3970*/  MOV R70, UR6 ;  /* 0x0000000600467c02 */ /* 0x001fe40008000f00 */
[----:B------:R-:W-:-:S06]  /*3980*/  MOV R71, UR7 ;  /* 0x0000000700477c02 */ /* 0x000fcc0008000f00 */
[----:B------:R-:W2:Y:S01]  /*3990*/  LDG.E.64 R70, desc[UR18][R70.64] ;  /* 0x0000001246467981 */ /* 0x000ea2000c1e1b00 */
[----:B------:R-:W-:Y:S01]  /*39a0*/  UMOV UR23, 0x3f800000 ;  /* 0x3f80000000177882 */ /* 0x000fe20000000000 */
[C---:B------:R-:W-:Y:S02]  /*39b0*/  LOP3.LUT P3, RZ, R0.reuse, 0x8000000, RZ, 0xc0, !PT ;  /* 0x0800000000ff7812 */ /* 0x040fe4000786c0ff */
[C---:B------:R-:W-:Y:S02]  /*39c0*/  LOP3.LUT P4, RZ, R0.reuse, 0x2000000, RZ, 0xc0, !PT ;  /* 0x0200000000ff7812 */ /* 0x040fe4000788c0ff */
[----:B------:R-:W-:Y:S01]  /*39d0*/  LOP3.LUT P6, RZ, R0, 0x2, RZ, 0xc0, !PT ;  /* 0x0000000200ff7812 */ /* 0x000fe200078cc0ff */
[----:B------:R-:W-:Y:S01]  /*39e0*/  HFMA2.MMA R61, -RZ, RZ, 0, 0 ;  /* 0x00000000ff3d7435 */ /* 0x000fe200000001ff */
        /* <DEDUP_REMOVED lines=10> */
[----:B------:R-:W-:Y:S02]  /*3a90*/  PLOP3.LUT P0, PT, PT, PT, UP0, 0x80, 0x0 ;  /* 0x000000000000781c */ /* 0x000fe40003f0f008 */
[----:B------:R-:W-:-:S06]  /*3aa0*/  CS2R R70, SRZ ;  /* 0x0000000000467805 */ /* 0x000fcc000001ff00 */
[----:B------:R1:W5:Y:S01]  /*3ab0*/  @P5 LDG.E R71, desc[UR18][R18.64] ;  /* 0x0000001212475981 */ /* 0x000362000c1e1900 */
[----:B------:R-:W-:-:S03]  /*3ac0*/  LOP3.LUT P5, RZ, R0, 0x1000000, RZ, 0xc0, !PT ;  /* 0x0100000000ff7812 */ /* 0x000fc600078ac0ff */
[----:B------:R-:W5:Y:S01]  /*3ad0*/  @P6 LDG.E R70, desc[UR18][R86.64] ;  /* 0x0000001256466981 */ /* 0x000f62000c1e1900 */
[----:B0-----:R-:W-:Y:S02]  /*3ae0*/  @P0 R2UR UR23, R49 ;  /* 0x00000000311702ca */ /* 0x001fe400000e0000 */
[C---:B------:R-:W-:Y:S02]  /*3af0*/  LOP3.LUT P0, RZ, R0.reuse, 0x20000, RZ, 0xc0, !PT ;  /* 0x0002000000ff7812 */ /* 0x040fe4000780c0ff */
[----:B------:R-:W-:Y:S02]  /*3b00*/  LOP3.LUT R0, R0, 0xffbfffff, RZ, 0xc0, !PT ;  /* 0xffbfffff00007812 */ /* 0x000fe400078ec0ff */
[----:B-1----:R-:W-:-:S06]  /*3b10*/  CS2R R18, SRZ ;  /* 0x0000000000127805 */ /* 0x002fcc000001ff00 */
[----:B------:R0:W5:Y:S03]  /*3b20*/  @P5 LDG.E R19, desc[UR18][R68.64] ;  /* 0x0000001244135981 */ /* 0x000166000c1e1900 */
[----:B------:R-:W-:Y:S01]  /*3b30*/  @P0 LOP3.LUT R0, R0, 0x400000, RZ, 0xfc, !PT ;  /* 0x0040000000000812 */ /* 0x000fe200078efcff */
[----:B------:R-:W5:Y:S03]  /*3b40*/  @P6 LDG.E R18, desc[UR18][R88.64] ;  /* 0x0000001258126981 */ /* 0x000f66000c1e1900 */
[C---:B------:R-:W-:Y:S02]  /*3b50*/  LOP3.LUT P0, RZ, R0.reuse, 0x40000, RZ, 0xc0, !PT ;  /* 0x0004000000ff7812 */ /* 0x040fe4000780c0ff */
[----:B0-----:R-:W-:Y:S02]  /*3b60*/  CS2R R68, SRZ ;  /* 0x0000000000447805 */ /* 0x001fe4000001ff00 */
[----:B------:R-:W-:-:S04]  /*3b70*/  LOP3.LUT R0, R0, 0xff7fffff, RZ, 0xc0, !PT ;  /* 0xff7fffff00007812 */ /* 0x000fc800078ec0ff */
[----:B------:R0:W5:Y:S04]  /*3b80*/  @P5 LDG.E R69, desc[UR18][R20.64] ;  /* 0x0000001214455981 */ /* 0x000168000c1e1900 */
[----:B------:R-:W5:Y:S01]  /*3b90*/  @P4 LDG.E R68, desc[UR18][R82.64] ;  /* 0x0000001252444981 */ /* 0x000f62000c1e1900 */
[----:B------:R-:W-:Y:S02]  /*3ba0*/  @P0 LOP3.LUT R0, R0, 0x800000, RZ, 0xfc, !PT ;  /* 0x0080000000000812 */ /* 0x000fe400078efcff */
[----:B0-----:R-:W-:Y:S02]  /*3bb0*/  CS2R R20, SRZ ;  /* 0x0000000000147805 */ /* 0x001fe4000001ff00 */
[----:B------:R-:W-:-:S04]  /*3bc0*/  LOP3.LUT P6, RZ, R0, 0x10000, RZ, 0xc0, !PT ;  /* 0x0001000000ff7812 */ /* 0x000fc800078cc0ff */
[----:B------:R0:W5:Y:S04]  /*3bd0*/  @P3 LDG.E R21, desc[UR18][R66.64] ;  /* 0x0000001242153981 */ /* 0x000168000c1e1900 */
[----:B------:R-:W5:Y:S05]  /*3be0*/  @P4 LDG.E R20, desc[UR18][R84.64] ;  /* 0x0000001254144981 */ /* 0x000f6a000c1e1900 */
[----:B------:R-:W5:Y:S01]  /*3bf0*/  @P6 LDG.E R61, desc[UR18][R34.64] ;  /* 0x00000012223d6981 */ /* 0x000f62000c1e1900 */
[----:B0-----:R-:W-:-:S06]  /*3c00*/  CS2R R66, SRZ ;  /* 0x0000000000427805 */ /* 0x001fcc000001ff00 */
[----:B------:R0:W5:Y:S01]  /*3c10*/  @P3 LDG.E R67, desc[UR18][R22.64] ;  /* 0x0000001216433981 */ /* 0x000162000c1e1900 */
[----:B------:R-:W-:-:S03]  /*3c20*/  LOP3.LUT P0, RZ, R0, 0x80000, RZ, 0xc0, !PT ;  /* 0x0008000000ff7812 */ /* 0x000fc6000780c0ff */
[----:B------:R1:W5:Y:S01]  /*3c30*/  @P2 LDG.E R66, desc[UR18][R64.64] ;  /* 0x0000001240422981 */ /* 0x000362000c1e1900 */
[----:B0-----:R-:W-:-:S06]  /*3c40*/  CS2R R22, SRZ ;  /* 0x0000000000167805 */ /* 0x001fcc000001ff00 */
[----:B------:R-:W5:Y:S01]  /*3c50*/  @P2 LDG.E R22, desc[UR18][R78.64] ;  /* 0x000000124e162981 */ /* 0x000f62000c1e1900 */
[----:B-1----:R-:W-:-:S03]  /*3c60*/  CS2R R64, SRZ ;  /* 0x0000000000407805 */ /* 0x002fc6000001ff00 */
[----:B------:R0:W5:Y:S04]  /*3c70*/  @P1 LDG.E R23, desc[UR18][R24.64] ;  /* 0x0000001218171981 */ /* 0x000168000c1e1900 */
[----:B------:R-:W5:Y:S04]  /*3c80*/  @P0 LDG.E R64, desc[UR18][R42.64] ;  /* 0x000000122a400981 */ /* 0x000f68000c1e1900 */
[----:B------:R1:W5:Y:S01]  /*3c90*/  @P1 LDG.E R65, desc[UR18][R62.64] ;  /* 0x000000123e411981 */ /* 0x000362000c1e1900 */
[----:B0-----:R-:W-:-:S06]  /*3ca0*/  CS2R R24, SRZ ;  /* 0x0000000000187805 */ /* 0x001fcc000001ff00 */
[----:B------:R0:W5:Y:S01]  /*3cb0*/  @P0 LDG.E R24, desc[UR18][R44.64] ;  /* 0x000000122c180981 */ /* 0x000162000c1e1900 */
[----:B------:R-:W-:Y:S02]  /*3cc0*/  LOP3.LUT P0, RZ, R0, 0x800000, RZ, 0xc0, !PT ;  /* 0x0080000000ff7812 */ /* 0x000fe4000780c0ff */
[----:B-1----:R-:W-:-:S11]  /*3cd0*/  CS2R R62, SRZ ;  /* 0x00000000003e7805 */ /* 0x002fd6000001ff00 */
[----:B------:R1:W5:Y:S04]  /*3ce0*/  @P0 LDG.E R25, desc[UR18][R40.64] ;  /* 0x0000001228190981 */ /* 0x000368000c1e1900 */
[----:B------:R-:W5:Y:S01]  /*3cf0*/  @P0 LDG.E R63, desc[UR18][R38.64] ;  /* 0x00000012263f0981 */ /* 0x000f62000c1e1900 */
[----:B------:R-:W-:Y:S02]  /*3d00*/  LOP3.LUT P0, RZ, R0, 0x400000, RZ, 0xc0, !PT ;  /* 0x0040000000ff7812 */ /* 0x000fe4000780c0ff */
[----:B0-----:R-:W-:Y:S01]  /*3d10*/  CS2R R44, SRZ ;  /* 0x00000000002c7805 */ /* 0x001fe2000001ff00 */
[----:B------:R-:W-:Y:S01]  /*3d20*/  BSSY B0, `(.L_x_1224) ;  /* 0x0000014000007945 */ /* 0x000fe20003800000 */
[----:B-1----:R-:W-:-:S04]  /*3d30*/  CS2R R40, SRZ ;  /* 0x0000000000287805 */ /* 0x002fc8000001ff00 */
[----:B------:R3:W5:Y:S05]  /*3d40*/  @P6 LDG.E R45, desc[UR18][R32.64] ;  /* 0x00000012202d6981 */ /* 0x00076a000c1e1900 */
[----:B------:R-:W5:Y:S04]  /*3d50*/  @P0 LDG.E R44, desc[UR18][R36.64] ;  /* 0x00000012242c0981 */ /* 0x000f68000c1e1900 */
[----:B------:R0:W5:Y:S01]  /*3d60*/  @P0 LDG.E R62, desc[UR18][R30.64] ;  /* 0x000000121e3e0981 */ /* 0x000162000c1e1900 */
[----:B------:R-:W-:Y:S01]  /*3d70*/  ISETP.GT.U32.AND P0, PT, R3, 0x1bf, PT ;  /* 0x000001bf0300780c */ /* 0x000fe20003f04070 */
[----:B---3--:R-:W-:-:S02]  /*3d80*/  HADD2.F32 R32, -RZ, R77.H0_H0 ;  /* 0x2000004dff207230 */ /* 0x008fc40000004100 */
[----:B------:R-:W-:Y:S01]  /*3d90*/  HADD2.F32 R33, -RZ, R77.H1_H1 ;  /* 0x3000004dff217230 */ /* 0x000fe20000004100 */
[----:B0-----:R-:W-:-:S09]  /*3da0*/  CS2R R30, SRZ ;  /* 0x00000000001e7805 */ /* 0x001fd2000001ff00 */
[----:B------:R-:W-:Y:S05]  /*3db0*/  @P0 BRA `(.L_x_1225) ;  /* 0x0000000000280947 */ /* 0x000fea0003800000 */
[----:B------:R-:W-:Y:S02]  /*3dc0*/  ISETP.NE.AND P0, PT, RZ, UR21, PT ;  /* 0x00000015ff007c0c */ /* 0x000fe4000bf05270 */
[----:B------:R-:W-:-:S04]  /*3dd0*/  IADD3 R34, R101, UR24, RZ ;  /* 0x0000001865227c10 */ /* 0x000fc8000fffe0ff */
        /* <DEDUP_REMOVED lines=8> */
.L_x_1225:
[----:B------:R-:W-:Y:S05]  /*3e60*/  BSYNC B0 ;  /* 0x0000000000007941 */ /* 0x000fea0003800000 */
.L_x_1224:
[----:B------:R-:W-:Y:S01]  /*3e70*/  ISETP.NE.AND P0, PT, RZ, UR21, PT ;  /* 0x00000015ff007c0c */ /* 0x000fe2000bf05270 */
[----:B------:R-:W-:Y:S01]  /*3e80*/  FADD.FTZ R32, R32, -UR22 ;  /* 0x8000001620207e21 */ /* 0x000fe20008010000 */
[----:B------:R-:W-:Y:S01]  /*3e90*/  FADD.FTZ R33, R33, -UR22 ;  /* 0x8000001621217e21 */ /* 0x000fe20008010000 */
[----:B------:R-:W-:Y:S01]  /*3ea0*/  LOP3.LUT R0, R0, 0xffdfffff, RZ, 0xc0, !PT ;  /* 0xffdfffff00007812 */ /* 0x000fe200078ec0ff */
[--C-:B-----5:R-:W-:Y:S02]  /*3eb0*/  HADD2.F32 R39, -RZ, R76.reuse.H0_H0 ;  /* 0x2000004cff277230 */ /* 0x120fe40000004100 */
[----:B------:R-:W-:Y:S01]  /*3ec0*/  FMUL.FTZ R42, R32, UR23 ;  /* 0x00000017202a7c20 */ /* 0x000fe20008410000 */
[----:B------:R-:W-:Y:S02]  /*3ed0*/  HADD2.F32 R35, -RZ, R76.H1_H1 ;  /* 0x3000004cff237230 */ /* 0x000fe40000004100 */
[----:B------:R-:W-:-:S04]  /*3ee0*/  FMUL.FTZ R32, R33, UR23 ;  /* 0x0000001721207c20 */ /* 0x000fc80008410000 */
[----:B------:R-:W-:Y:S01]  /*3ef0*/  @P0 LOP3.LUT R0, R0, 0x200000, RZ, 0xfc, !PT ;  /* 0x0020000000000812 */ /* 0x000fe200078efcff */
        /* <DEDUP_REMOVED lines=19> */
.L_x_1226:
[----:B------:R-:W-:Y:S01]  /*4030*/  FMUL.FTZ R33, R39, R30 ;  /* 0x0000001e27217220 */ /* 0x000fe20000410000 */
[--C-:B------:R-:W-:Y:S02]  /*4040*/  HADD2.F32 R38, -RZ, R53.reuse.H0_H0 ;  /* 0x20000035ff267230 */ /* 0x100fe40000004100 */
[----:B------:R-:W-:Y:S01]  /*4050*/  FMUL.FTZ R37, R35, R31 ;  /* 0x0000001f23257220 */ /* 0x000fe20000410000 */
[----:B------:R-:W-:Y:S02]  /*4060*/  HADD2.F32 R34, -RZ, R53.H1_H1 ;  /* 0x30000035ff227230 */ /* 0x000fe40000004100 */
[----:B------:R-:W-:Y:S01]  /*4070*/  FFMA.FTZ R36, R42, R33, RZ ;  /* 0x000000212a247223 */ /* 0x000fe200000100ff */
[----:B------:R-:W-:Y:S01]  /*4080*/  FADD.FTZ R33, RZ, R33 ;  /* 0x00000021ff217221 */ /* 0x000fe20000010000 */
[----:B------:R-:W-:Y:S01]  /*4090*/  FADD.FTZ R38, R38, -UR22 ;  /* 0x8000001626267e21 */ /* 0x000fe20008010000 */
[--C-:B------:R-:W-:Y:S02]  /*40a0*/  HADD2.F32 R49, -RZ, R81.reuse.H0_H0 ;  /* 0x20000051ff317230 */ /* 0x100fe40000004100 */
[----:B------:R-:W-:Y:S01]  /*40b0*/  FADD.FTZ R34, R34, -UR22 ;  /* 0x8000001622227e21 */ /* 0x000fe20008010000 */
[----:B------:R-:W-:Y:S01]  /*40c0*/  FFMA.FTZ R36, R32, R37, R36 ;  /* 0x0000002520247223 */ /* 0x000fe20000010024 */
[----:B------:R-:W-:Y:S01]  /*40d0*/  FADD.FTZ R37, R37, R33 ;  /* 0x0000002125257221 */ /* 0x000fe20000010000 */
[----:B------:R-:W-:Y:S01]  /*40e0*/  FMUL.FTZ R38, R38, UR23 ;  /* 0x0000001726267c20 */ /* 0x000fe20008410000 */
[----:B------:R-:W-:Y:S01]  /*40f0*/  FMUL.FTZ R34, R34, UR23 ;  /* 0x0000001722227c20 */ /* 0x000fe20008410000 */
[----:B------:R-:W-:Y:S01]  /*4100*/  FFMA.FTZ R42, R42, R39, RZ ;  /* 0x000000272a2a7223 */ /* 0x000fe200000100ff */
[----:B------:R-:W-:Y:S01]  /*4110*/  HADD2.F32 R33, -RZ, R81.H1_H1 ;  /* 0x30000051ff217230 */ /* 0x000fe20000004100 */
        /* <DEDUP_REMOVED lines=19> */
.L_x_1227:
[----:B------:R-:W-:Y:S01]  /*4250*/  FMUL.FTZ R43, R49, R30 ;  /* 0x0000001e312b7220 */ /* 0x000fe20000410000 */
[----:B------:R-:W-:Y:S01]  /*4260*/  FADD.FTZ R78, RZ, R39 ;  /* 0x00000027ff4e7221 */ /* 0x000fe20000010000 */
[C---:B------:R-:W-:Y:S02]  /*4270*/  FFMA.FTZ R39, R38.reuse, R49, R42 ;  /* 0x0000003126277223 */ /* 0x040fe4000001002a */
[----:B------:R-:W-:Y:S01]  /*4280*/  FFMA.FTZ R38, R38, R43, R36 ;  /* 0x0000002b26267223 */ /* 0x000fe20000010024 */
[----:B------:R-:W-:Y:S01]  /*4290*/  FFMA.FTZ R36, R32, R35, RZ ;  /* 0x0000002320247223 */ /* 0x000fe200000100ff */
[----:B------:R-:W-:Y:S01]  /*42a0*/  FADD.FTZ R35, RZ, R35 ;  /* 0x00000023ff237221 */ /* 0x000fe20000010000 */
[----:B------:R-:W-:Y:S01]  /*42b0*/  FADD.FTZ R43, R37, R43 ;  /* 0x0000002b252b7221 */ /* 0x000fe20000010000 */
[--C-:B------:R-:W-:Y:S02]  /*42c0*/  HADD2.F32 R32, -RZ, R51.reuse.H0_H0 ;  /* 0x20000033ff207230 */ /* 0x100fe40000004100 */
[----:B------:R-:W-:Y:S01]  /*42d0*/  FFMA.FTZ R36, R34, R33, R36 ;  /* 0x0000002122247223 */ /* 0x000fe20000010024 */
[----:B------:R-:W-:Y:S01]  /*42e0*/  FADD.FTZ R37, R35, R33 ;  /* 0x0000002123257221 */ /* 0x000fe20000010000 */
[----:B------:R-:W-:Y:S01]  /*42f0*/  FMUL.FTZ R33, R33, R31 ;  /* 0x0000001f21217220 */ /* 0x000fe20000410000 */
[----:B------:R-:W-:-:S02]  /*4300*/  HADD2.F32 R35, -RZ, R51.H1_H1 ;  /* 0x30000033ff237230 */ /* 0x000fc40000004100 */
[----:B------:R-:W-:Y:S01]  /*4310*/  FADD.FTZ R49, R78, R49 ;  /* 0x000000314e317221 */ /* 0x000fe20000010000 */
[----:B------:R-:W-:Y:S01]  /*4320*/  FFMA.FTZ R34, R34, R33, R38 ;  /* 0x0000002122227223 */ /* 0x000fe20000010026 */
[----:B------:R-:W-:Y:S01]  /*4330*/  FADD.FTZ R38, R32, -UR22 ;  /* 0x8000001620267e21 */ /* 0x000fe20008010000 */
[----:B------:R-:W-:Y:S01]  /*4340*/  FADD.FTZ R35, R35, -UR22 ;  /* 0x8000001623237e21 */ /* 0x000fe20008010000 */
[----:B------:R-:W-:Y:S01]  /*4350*/  FADD.FTZ R32, R33, R43 ;  /* 0x0000002b21207221 */ /* 0x000fe20000010000 */
[--C-:B------:R-:W-:Y:S02]  /*4360*/  HADD2.F32 R43, -RZ, R93.reuse.H0_H0 ;  /* 0x2000005dff2b7230 */ /* 0x100fe40000004100 */
[----:B------:R-:W-:Y:S01]  /*4370*/  FMUL.FTZ R38, R38, UR23 ;  /* 0x0000001726267c20 */ /* 0x000fe20008410000 */
[----:B------:R-:W-:Y:S01]  /*4380*/  FMUL.FTZ R35, R35, UR23 ;  /* 0x0000001723237c20 */ /* 0x000fe20008410000 */
        /* <DEDUP_REMOVED lines=20> */
.L_x_1228:
[----:B------:R-:W-:Y:S01]  /*44d0*/  FMUL.FTZ R42, R43, R30 ;  /* 0x0000001e2b2a7220 */ /* 0x000fe20000410000 */
[C---:B------:R-:W-:Y:S01]  /*44e0*/  FFMA.FTZ R39, R38.reuse, R43, R39 ;  /* 0x0000002b26277223 */ /* 0x040fe20000010027 */
[----:B------:R-:W-:Y:S01]  /*44f0*/  FFMA.FTZ R36, R35, R33, R36 ;  /* 0x0000002123247223 */ /* 0x000fe20000010024 */
[----:B------:R-:W-:Y:S01]  /*4500*/  FADD.FTZ R49, R49, R43 ;  /* 0x0000002b31317221 */ /* 0x000fe20000010000 */
[----:B------:R-:W-:Y:S01]  /*4510*/  FFMA.FTZ R34, R38, R42, R34 ;  /* 0x0000002a26227223 */ /* 0x000fe20000010022 */
[----:B------:R-:W-:Y:S01]  /*4520*/  FADD.FTZ R42, R32, R42 ;  /* 0x0000002a202a7221 */ /* 0x000fe20000010000 */
[----:B------:R-:W-:Y:S01]  /*4530*/  FADD.FTZ R32, R37, R33 ;  /* 0x0000002125207221 */ /* 0x000fe20000010000 */
[--C-:B------:R-:W-:Y:S02]  /*4540*/  HADD2.F32 R38, -RZ, R52.reuse.H0_H0 ;  /* 0x20000034ff267230 */ /* 0x100fe40000004100 */
[----:B------:R-:W-:Y:S01]  /*4550*/  FMUL.FTZ R33, R33, R31 ;  /* 0x0000001f21217220 */ /* 0x000fe20000410000 */
[----:B------:R-:W-:-:S02]  /*4560*/  HADD2.F32 R37, -RZ, R52.H1_H1 ;  /* 0x30000034ff257230 */ /* 0x000fc40000004100 */
[--C-:B------:R-:W-:Y:S02]  /*4570*/  HADD2.F32 R43, -RZ, R97.reuse.H0_H0 ;  /* 0x20000061ff2b7230 */ /* 0x100fe40000004100 */
[----:B------:R-:W-:Y:S01]  /*4580*/  FADD.FTZ R38, R38, -UR22 ;  /* 0x8000001626267e21 */ /* 0x000fe20008010000 */
[----:B------:R-:W-:Y:S01]  /*4590*/  FFMA.FTZ R35, R35, R33, R34 ;  /* 0x0000002123237223 */ /* 0x000fe20000010022 */
[----:B------:R-:W-:Y:S01]  /*45a0*/  FADD.FTZ R37, R37, -UR22 ;  /* 0x8000001625257e21 */ /* 0x000fe20008010000 */
[----:B------:R-:W-:Y:S01]  /*45b0*/  FADD.FTZ R34, R33, R42 ;  /* 0x0000002a21227221 */ /* 0x000fe20000010000 */
[----:B------:R-:W-:Y:S01]  /*45c0*/  FMUL.FTZ R38, R38, UR23 ;  /* 0x0000001726267c20 */ /* 0x000fe20008410000 */
[----:B------:R-:W-:Y:S02]  /*45d0*/  HADD2.F32 R33, -RZ, R97.H1_H1 ;  /* 0x30000061ff217230 */ /* 0x000fe40000004100 */
        /* <DEDUP_REMOVED lines=20> */
.L_x_1229:
[----:B------:R-:W-:Y:S01]  /*4720*/  FMUL.FTZ R42, R43, R30 ;  /* 0x0000001e2b2a7220 */ /* 0x000fe20000410000 */
[----:B------:R-:W-:Y:S01]  /*4730*/  FADD.FTZ R32, R32, R33 ;  /* 0x0000002120207221 */ /* 0x000fe20000010000 */
[----:B------:R-:W-:Y:S01]  /*4740*/  FFMA.FTZ R36, R37, R33, R36 ;  /* 0x0000002125247223 */ /* 0x000fe20000010024 */
[C---:B------:R-:W-:Y:S01]  /*4750*/  FFMA.FTZ R39, R38.reuse, R43, R39 ;  /* 0x0000002b26277223 */ /* 0x040fe20000010027 */
[----:B------:R-:W-:Y:S01]  /*4760*/  FFMA.FTZ R35, R38, R42, R35 ;  /* 0x0000002a26237223 */ /* 0x000fe20000010023 */
[----:B------:R-:W-:Y:S01]  /*4770*/  FADD.FTZ R42, R34, R42 ;  /* 0x0000002a222a7221 */ /* 0x000fe20000010000 */
[--C-:B------:R-:W-:Y:S02]  /*4780*/  HADD2.F32 R34, -RZ, R48.reuse.H0_H0 ;  /* 0x20000030ff227230 */ /* 0x100fe40000004100 */
[----:B------:R-:W-:Y:S01]  /*4790*/  FMUL.FTZ R33, R33, R31 ;  /* 0x0000001f21217220 */ /* 0x000fe20000410000 */
[----:B------:R-:W-:Y:S02]  /*47a0*/  HADD2.F32 R38, -RZ, R48.H1_H1 ;  /* 0x30000030ff267230 */ /* 0x000fe40000004100 */
[----:B------:R-:W-:Y:S01]  /*47b0*/  FADD.FTZ R49, R49, R43 ;  /* 0x0000002b31317221 */ /* 0x000fe20000010000 */
[----:B------:R-:W-:-:S02]  /*47c0*/  HADD2.F32 R43, -RZ, R99.H0_H0 ;  /* 0x20000063ff2b7230 */ /* 0x000fc40000004100 */
[----:B------:R-:W-:Y:S01]  /*47d0*/  FFMA.FTZ R37, R37, R33, R35 ;  /* 0x0000002125257223 */ /* 0x000fe20000010023 */
[----:B------:R-:W-:Y:S01]  /*47e0*/  FADD.FTZ R35, R34, -UR22 ;  /* 0x8000001622237e21 */ /* 0x000fe20008010000 */
[----:B------:R-:W-:Y:S01]  /*47f0*/  FADD.FTZ R78, R38, -UR22 ;  /* 0x80000016264e7e21 */ /* 0x000fe20008010000 */
[----:B------:R-:W-:Y:S01]  /*4800*/  FADD.FTZ R34, R33, R42 ;  /* 0x0000002a21227221 */ /* 0x000fe20000010000 */
[----:B------:R-:W-:Y:S02]  /*4810*/  HADD2.F32 R33, -RZ, R99.H1_H1 ;  /* 0x30000063ff217230 */ /* 0x000fe40000004100 */
        /* <DEDUP_REMOVED lines=21> */
.L_x_1230:
        /* <DEDUP_REMOVED lines=37> */
.L_x_1231:
        /* <DEDUP_REMOVED lines=37> */
.L_x_1232:
        /* <DEDUP_REMOVED lines=37> */
.L_x_1233:
        /* <DEDUP_REMOVED lines=37> */
.L_x_1234:
        /* <DEDUP_REMOVED lines=37> */
.L_x_1235:
        /* <DEDUP_REMOVED lines=37> */
.L_x_1236:
        /* <DEDUP_REMOVED lines=37> */
.L_x_1237:
        /* <DEDUP_REMOVED lines=37> */
.L_x_1238:
        /* <DEDUP_REMOVED lines=37> */
.L_x_1239:
        /* <DEDUP_REMOVED lines=37> */
.L_x_1240:
        /* <DEDUP_REMOVED lines=37> */
.L_x_1241:
        /* <DEDUP_REMOVED lines=37> */
.L_x_1242:
        /* <DEDUP_REMOVED lines=37> */
.L_x_1243:
        /* <DEDUP_REMOVED lines=37> */
.L_x_1244:
        /* <DEDUP_REMOVED lines=37> */
.L_x_1245:
        /* <DEDUP_REMOVED lines=37> */
.L_x_1246:
        /* <DEDUP_REMOVED lines=37> */
.L_x_1247:
        /* <DEDUP_REMOVED lines=37> */
.L_x_1248:
        /* <DEDUP_REMOVED lines=37> */
.L_x_1249:
        /* <DEDUP_REMOVED lines=37> */
.L_x_1250:
        /* <DEDUP_REMOVED lines=37> */
.L_x_1251:
        /* <DEDUP_REMOVED lines=37> */
.L_x_1252:
        /* <DEDUP_REMOVED lines=37> */
.L_x_1253:
[----:B------:R-:W-:Y:S01]  /*7ea0*/  FMUL.FTZ R42, R43, R30 ;  /* 0x0000001e2b2a7220 */ /* 0x000fe20000410000 */
[----:B------:R-:W-:Y:S01]  /*7eb0*/  FFMA.FTZ R39, R38, R43, R39 ;  /* 0x0000002b26277223 */ /* 0x000fe20000010027 */
[----:B------:R-:W-:Y:S01]  /*7ec0*/  FADD.FTZ R32, R32, R33 ;  /* 0x0000002120207221 */ /* 0x000fe20000010000 */
[----:B------:R-:W-:Y:S01]  /*7ed0*/  FFMA.FTZ R36, R37, R33, R36 ;  /* 0x0000002125247223 */ /* 0x000fe20000010024 */
[----:B------:R-:W-:Y:S01]  /*7ee0*/  FFMA.FTZ R35, R38, R42, R35 ;  /* 0x0000002a26237223 */ /* 0x000fe20000010023 */
[----:B------:R-:W-:Y:S01]  /*7ef0*/  FADD.FTZ R42, R34, R42 ;  /* 0x0000002a222a7221 */ /* 0x000fe20000010000 */
[--C-:B------:R-:W-:Y:S02]  /*7f00*/  HADD2.F32 R34, -RZ, R11.reuse.H0_H0 ;  /* 0x2000000bff227230 */ /* 0x100fe40000004100 */
[----:B------:R-:W-:Y:S01]  /*7f10*/  FMUL.FTZ R33, R33, R31 ;  /* 0x0000001f21217220 */ /* 0x000fe20000410000 */
[----:B------:R-:W-:Y:S02]  /*7f20*/  HADD2.F32 R38, -RZ, R11.H1_H1 ;  /* 0x3000000bff267230 */ /* 0x000fe40000004100 */
[----:B------:R-:W-:Y:S01]  /*7f30*/  FADD.FTZ R49, R49, R43 ;  /* 0x0000002b31317221 */ /* 0x000fe20000010000 */
[----:B------:R-:W-:-:S02]  /*7f40*/  HADD2.F32 R43, -RZ, R57.H0_H0 ;  /* 0x20000039ff2b7230 */ /* 0x000fc40000004100 */
        /* <DEDUP_REMOVED lines=26> */
.L_x_1254:
        /* <DEDUP_REMOVED lines=10> */
[----:B------:R-:W-:Y:S01]  /*8190*/  FFMA.FTZ R33, R33, R34, R37 ;  /* 0x0000002221217223 */ /* 0x000fe20000010025 */
[----:B------:R-:W-:Y:S01]  /*81a0*/  FADD.FTZ R35, R35, -UR22 ;  /* 0x8000001623237e21 */ /* 0x000fe20008010000 */
[----:B------:R-:W-:Y:S01]  /*81b0*/  FADD.FTZ R37, R38, -UR22 ;  /* 0x8000001626257e21 */ /* 0x000fe20008010000 */
[----:B------:R-:W-:Y:S01]  /*81c0*/  FADD.FTZ R34, R34, R42 ;  /* 0x0000002a22227221 */ /* 0x000fe20000010000 */
[----:B------:R-:W-:-:S02]  /*81d0*/  HADD2.F32 R42, -RZ, R56.H0_H0 ;  /* 0x20000038ff2a7230 */ /* 0x000fc40000004100 */
        /* <DEDUP_REMOVED lines=22> */
.L_x_1255:
[----:B------:R-:W-:Y:S01]  /*8340*/  FMUL.FTZ R43, R42, R30 ;  /* 0x0000001e2a2b7220 */ /* 0x000fe20000410000 */
[--C-:B------:R-:W-:Y:S02]  /*8350*/  HADD2.F32 R78, -RZ, R14.reuse.H0_H0 ;  /* 0x2000000eff4e7230 */ /* 0x100fe40000004100 */
[C---:B------:R-:W-:Y:S01]  /*8360*/  FFMA.FTZ R39, R35.reuse, R42, R39 ;  /* 0x0000002a23277223 */ /* 0x040fe20000010027 */
[----:B------:R-:W-:Y:S02]  /*8370*/  HADD2.F32 R79, -RZ, R14.H1_H1 ;  /* 0x3000000eff4f7230 */ /* 0x000fe40000004100 */
[----:B------:R-:W-:Y:S01]  /*8380*/  FFMA.FTZ R33, R35, R43, R33 ;  /* 0x0000002b23217223 */ /* 0x000fe20000010021 */
[----:B------:R-:W-:Y:S01]  /*8390*/  FADD.FTZ R34, R34, R43 ;  /* 0x0000002b22227221 */ /* 0x000fe20000010000 */
[----:B------:R-:W-:Y:S01]  /*83a0*/  FMUL.FTZ R35, R38, R31 ;  /* 0x0000001f26237220 */ /* 0x000fe20000410000 */
[----:B------:R-:W-:Y:S01]  /*83b0*/  FADD.FTZ R78, R78, -UR22 ;  /* 0x800000164e4e7e21 */ /* 0x000fe20008010000 */
[----:B------:R-:W-:Y:S01]  /*83c0*/  FADD.FTZ R79, R79, -UR22 ;  /* 0x800000164f4f7e21 */ /* 0x000fe20008010000 */
[----:B------:R-:W-:Y:S01]  /*83d0*/  FADD.FTZ R49, R49, R42 ;  /* 0x0000002a31317221 */ /* 0x000fe20000010000 */
[----:B------:R-:W-:Y:S01]  /*83e0*/  FFMA.FTZ R33, R37, R35, R33 ;  /* 0x0000002325217223 */ /* 0x000fe20000010021 */
[----:B------:R-:W-:Y:S01]  /*83f0*/  FADD.FTZ R34, R35, R34 ;  /* 0x0000002223227221 */ /* 0x000fe20000010000 */
[----:B------:R-:W-:Y:S01]  /*8400*/  FMUL.FTZ R78, R78, UR23 ;  /* 0x000000174e4e7c20 */ /* 0x000fe20008410000 */
[----:B------:R-:W-:Y:S01]  /*8410*/  FMUL.FTZ R79, R79, UR23 ;  /* 0x000000174f4f7c20 */ /* 0x000fe20008410000 */
[----:B------:R-:W-:-:S02]  /*8420*/  HADD2.F32 R82, -RZ, R55.H0_H0 ;  /* 0x20000037ff527230 */ /* 0x000fc40000004100 */
        /* <DEDUP_REMOVED lines=20> */
.L_x_1256:
[----:B------:R-:W-:Y:S01]  /*8570*/  FMUL.FTZ R35, R82, R30 ;  /* 0x0000001e52237220 */ /* 0x000fe20000410000 */
[----:B------:R-:W-:Y:S01]  /*8580*/  FMUL.FTZ R43, R83, R31 ;  /* 0x0000001f532b7220 */ /* 0x000fe20000410000 */
[--C-:B------:R-:W-:Y:S02]  /*8590*/  HADD2.F32 R84, -RZ, R17.reuse.H0_H0 ;  /* 0x20000011ff547230 */ /* 0x100fe40000004100 */
[----:B------:R-:W-:Y:S01]  /*85a0*/  FFMA.FTZ R33, R78, R35, R33 ;  /* 0x000000234e217223 */ /* 0x000fe20000010021 */
[----:B------:R-:W-:Y:S01]  /*85b0*/  FADD.FTZ R34, R34, R35 ;  /* 0x0000002322227221 */ /* 0x000fe20000010000 */
[----:B------:R-:W-:Y:S02]  /*85c0*/  HADD2.F32 R35, -RZ, R54.H1_H1 ;  /* 0x30000036ff237230 */ /* 0x000fe40000004100 */
[----:B------:R-:W-:Y:S01]  /*85d0*/  FADD.FTZ R84, R84, -UR22 ;  /* 0x8000001654547e21 */ /* 0x000fe20008010000 */
[----:B------:R-:W-:Y:S01]  /*85e0*/  FFMA.FTZ R42, R79, R43, R33 ;  /* 0x0000002b4f2a7223 */ /* 0x000fe20000010021 */
[----:B------:R-:W-:-:S02]  /*85f0*/  HADD2.F32 R33, -RZ, R17.H1_H1 ;  /* 0x30000011ff217230 */ /* 0x000fc40000004100 */
[----:B------:R-:W-:Y:S01]  /*8600*/  FADD.FTZ R43, R43, R34 ;  /* 0x000000222b2b7221 */ /* 0x000fe20000010000 */
[----:B------:R-:W-:Y:S01]  /*8610*/  FMUL.FTZ R84, R84, UR23 ;  /* 0x0000001754547c20 */ /* 0x000fe20008410000 */
[----:B------:R-:W-:Y:S02]  /*8620*/  HADD2.F32 R34, -RZ, R54.H0_H0 ;  /* 0x20000036ff227230 */ /* 0x000fe40000004100 */
        /* <DEDUP_REMOVED lines=21> */
.L_x_1257:
[----:B------:R-:W-:Y:S01]  /*8780*/  FMUL.FTZ R85, R34, R30 ;  /* 0x0000001e22557220 */ /* 0x000fe20000410000 */
[----:B------:R-:W-:Y:S01]  /*8790*/  ISETP.GT.AND P0, PT, R123, 0x1e, PT ;  /* 0x0000001e7b00780c */ /* 0x000fe20003f04270 */
[----:B------:R-:W0:Y:S01]  /*87a0*/  S2UR UR7, SR_CgaCtaId ;  /* 0x00000000000779c3 */ /* 0x000e220000008800 */
[----:B------:R-:W-:Y:S01]  /*87b0*/  UMOV UR6, 0x400 ;  /* 0x0000040000067882 */ /* 0x000fe20000000000 */
[----:B------:R-:W-:Y:S01]  /*87c0*/  FFMA.FTZ R42, R84, R85, R42 ;  /* 0x00000055542a7223 */ /* 0x000fe2000001002a */
[----:B------:R-:W-:Y:S01]  /*87d0*/  FADD.FTZ R43, R43, R85 ;  /* 0x000000552b2b7221 */ /* 0x000fe20000010000 */
[----:B------:R-:W-:Y:S01]  /*87e0*/  FMUL.FTZ R85, R35, R31 ;  /* 0x0000001f23557220 */ /* 0x000fe20000410000 */
[----:B------:R-:W-:Y:S01]  /*87f0*/  UIADD3 UR5, UR6, 0x90, URZ ;  /* 0x0000009006057890 */ /* 0x000fe2000fffe03f */
        /* <DEDUP_REMOVED lines=10> */
[----:B------:R-:W-:Y:S01]  /*88a0*/  FFMA.FTZ R33, R33, R35, R36 ;  /* 0x0000002321217223 */ /* 0x000fe20000010024 */
[----:B------:R-:W2:Y:S01]  /*88b0*/  SHFL.DOWN PT, R86, R43, 0x1, 0x1f ;  /* 0x08201f002b567f89 */ /* 0x000ea200000e0000 */
[----:B------:R-:W-:Y:S01]  /*88c0*/  FADD.FTZ R34, R49, R34 ;  /* 0x0000002231227221 */ /* 0x000fe20000010000 */
[----:B------:R-:W-:Y:S01]  /*88d0*/  FADD.FTZ R35, R83, R35 ;  /* 0x0000002353237221 */ /* 0x000fe20000010000 */
[----:B------:R-:W-:Y:S01]  /*88e0*/  BSSY B0, `(.L_x_1258) ;  /* 0x0000041000007945 */ /* 0x000fe20003800000 */
[----:B0-----:R-:W-:-:S06]  /*88f0*/  ULEA UR5, UR7, UR5, 0x18 ;  /* 0x0000000507057291 */ /* 0x001fcc000f8ec03f */
[----:B------:R-:W-:-:S05]  /*8900*/  LEA R49, R3, UR5, 0x4 ;  /* 0x0000000503317c11 */ /* 0x000fca000f8e20ff */
[----:B------:R-:W-:Y:S01]  /*8910*/  STS.128 [R49], R32 ;  /* 0x0000002031007388 */ /* 0x000fe20000000c00 */
        /* <DEDUP_REMOVED lines=28> */
[----:B------:R-:W0:Y:S02]  /*8ae0*/  LDS.64 R36, [UR5+0x18] ;  /* 0x00001805ff247984 */ /* 0x000e240008000a00 */
[----:B0-----:R-:W-:Y:S01]  /*8af0*/  FADD.FTZ R42, R42, R36 ;  /* 0x000000242a2a7221 */ /* 0x001fe20000010000 */
[----:B------:R-:W-:Y:S02]  /*8b00*/  FADD.FTZ R43, R43, R37 ;  /* 0x000000252b2b7221 */ /* 0x000fe40000010000 */
[----:B------:R-:W0:Y:S02]  /*8b10*/  LDS.128 R36, [UR5+0x20] ;  /* 0x00002005ff247984 */ /* 0x000e240008000c00 */
[----:B0-----:R-:W-:Y:S01]  /*8b20*/  FADD.FTZ R42, R42, R36 ;  /* 0x000000242a2a7221 */ /* 0x001fe20000010000 */
[----:B------:R-:W-:-:S03]  /*8b30*/  FADD.FTZ R43, R43, R37 ;  /* 0x000000252b2b7221 */ /* 0x000fc60000010000 */
[----:B------:R-:W-:Y:S01]  /*8b40*/  FADD.FTZ R42, R42, R38 ;  /* 0x000000262a2a7221 */ /* 0x000fe20000010000 */
        /* <DEDUP_REMOVED lines=25> */
[----:B------:R-:W-:-:S07]  /*8ce0*/  FADD.FTZ R43, R43, R39 ;  /* 0x000000272b2b7221 */ /* 0x000fce0000010000 */
.L_x_1259:
[----:B------:R-:W-:Y:S05]  /*8cf0*/  BSYNC B0 ;  /* 0x0000000000007941 */ /* 0x000fea0003800000 */
.L_x_1258:
[----:B------:R-:W-:Y:S01]  /*8d00*/  BAR.SYNC.DEFER_BLOCKING 0x0 ;  /* 0x0000000000007b1d */ /* 0x000fe20000010000 */
[----:B------:R-:W-:Y:S02]  /*8d10*/  ISETP.GT.U32.AND P6, PT, R3, 0x1b, PT ;  /* 0x0000001b0300780c */ /* 0x000fe40003fc4070 */
[----:B------:R-:W-:-:S03]  /*8d20*/  LOP3.LUT R0, R0, 0xfffffffe, RZ, 0xc0, !PT ;  /* 0xfffffffe00007812 */ /* 0x000fc600078ec0ff */
        /* <DEDUP_REMOVED lines=8> */
[----:B------:R-:W0:Y:S02]  /*8db0*/  LDS.128 R32, [R49+0x380] ;  /* 0x0003800031207984 */ /* 0x000e240000000c00 */
[----:B0-----:R-:W-:Y:S01]  /*8dc0*/  FADD.FTZ R36, R36, R32 ;  /* 0x0000002024247221 */ /* 0x001fe20000010000 */
[----:B------:R-:W-:Y:S01]  /*8dd0*/  FADD.FTZ R37, R37, R33 ;  /* 0x0000002125257221 */ /* 0x000fe20000010000 */
[----:B------:R-:W-:Y:S01]  /*8de0*/  FADD.FTZ R38, R38, R34 ;  /* 0x0000002226267221 */ /* 0x000fe20000010000 */
[----:B------:R-:W-:-:S02]  /*8df0*/  FADD.FTZ R39, R39, R35 ;  /* 0x0000002327277221 */ /* 0x000fc40000010000 */
        /* <DEDUP_REMOVED lines=64> */
[----:B------:R-:W-:-:S07]  /*9200*/  FADD.FTZ R35, R39, R35 ;  /* 0x0000002327237221 */ /* 0x000fce0000010000 */
.L_x_1261:
[----:B------:R-:W-:Y:S05]  /*9210*/  BSYNC B0 ;  /* 0x0000000000007941 */ /* 0x000fea0003800000 */
.L_x_1260:
[----:B------:R-:W0:Y:S01]  /*9220*/  LDC.64 R36, c[0x0][0x268] ;  /* 0x00009a00ff247b82 */ /* 0x000e220000000a00 */
[----:B------:R-:W-:Y:S01]  /*9230*/  MOV R38, UR14 ;  /* 0x0000000e00267c02 */ /* 0x000fe20008000f00 */
[----:B------:R-:W-:Y:S01]  /*9240*/  ULDC UR15, c[0x0][0xc] ;  /* 0x00000300000f7ab9 */ /* 0x000fe20000000800 */
[----:B------:R-:W-:Y:S03]  /*9250*/  BSSY B0, `(.L_x_1262) ;  /* 0x0000011000007945 */ /* 0x000fe60003800000 */
[----:B------:R-:W-:-:S04]  /*9260*/  IMAD R38, R38, 0x1c, R3 ;  /* 0x0000001c26267824 */ /* 0x000fc800078e0203 */
[----:B0-----:R-:W-:Y:S01]  /*9270*/  IMAD.WIDE R36, R38, 0x4, R36 ;  /* 0x0000000426247825 */ /* 0x001fe200078e0224 */
[----:B------:R-:W-:Y:S06]  /*9280*/  @P6 BRA `(.L_x_1263) ;  /* 0x0000000000346947 */ /* 0x000fec0003800000 */
[----:B------:R-:W-:Y:S01]  /*9290*/  MOV R38, UR8 ;  /* 0x0000000800267c02 */ /* 0x000fe20008000f00 */
[----:B------:R-:W-:Y:S03]  /*92a0*/  REDG.E.ADD.F32.FTZ.RN.STRONG.GPU desc[UR18][R36.64], R32 ;  /* 0x00000020240079a6 */ /* 0x000fe6000c10f392 */
[----:B------:R-:W-:-:S04]  /*92b0*/  LEA R38, P6, R38, R36, 0x2 ;  /* 0x0000002426267211 */ /* 0x000fc800078c10ff */
[----:B------:R-:W-:-:S05]  /*92c0*/  IADD3.X R39, R37, UR10, RZ, P6, !PT ;  /* 0x0000000a25277c10 */ /* 0x000fca000b7fe4ff */
[----:B------:R0:W-:Y:S02]  /*92d0*/  REDG.E.ADD.F32.FTZ.RN.STRONG.GPU desc[UR18][R38.64], R33 ;  /* 0x00000021260079a6 */ /* 0x0001e4000c10f392 */
[----:B0-----:R-:W0:Y:S02]  /*92e0*/  LDC.64 R32, c[0x0][0x288] ;  /* 0x0000a200ff207b82 */ /* 0x001e240000000a00 */
[----:B0-----:R-:W-:-:S04]  /*92f0*/  LEA R38, P6, R32, R36, 0x2 ;  /* 0x0000002420267211 */ /* 0x001fc800078c10ff */
[----:B------:R-:W-:Y:S02]  /*9300*/  LEA.HI.X R39, R32, R37, R33, 0x2, P6 ;  /* 0x0000002520277211 */ /* 0x000fe400030f1421 */
[----:B------:R-:W-:-:S03]  /*9310*/  MOV R32, UR9 ;  /* 0x0000000900207c02 */ /* 0x000fc60008000f00 */
[----:B------:R0:W-:Y:S01]  /*9320*/  REDG.E.ADD.F32.FTZ.RN.STRONG.GPU desc[UR18][R38.64], R34 ;  /* 0x00000022260079a6 */ /* 0x0001e2000c10f392 */
[----:B------:R-:W-:-:S04]  /*9330*/  LEA R32, P6, R32, R36, 0x2 ;  /* 0x0000002420207211 */ /* 0x000fc800078c10ff */
[----:B------:R-:W-:-:S05]  /*9340*/  IADD3.X R33, R37, UR11, RZ, P6, !PT ;  /* 0x0000000b25217c10 */ /* 0x000fca000b7fe4ff */
[----:B------:R0:W-:Y:S04]  /*9350*/  REDG.E.ADD.F32.FTZ.RN.STRONG.GPU desc[UR18][R32.64], R35 ;  /* 0x00000023200079a6 */ /* 0x0001e8000c10f392 */
.L_x_1263:
[----:B------:R-:W-:Y:S05]  /*9360*/  BSYNC B0 ;  /* 0x0000000000007941 */ /* 0x000fea0003800000 */
.L_x_1262:
[----:B------:R-:W-:-:S06]  /*9370*/  UISETP.GE.U32.AND UP0, UPT, UR15, 0x2, UPT ;  /* 0x000000020f00788c */ /* 0x000fcc000bf06070 */
[----:B------:R-:W-:-:S13]  /*9380*/  PLOP3.LUT P6, PT, PT, PT, UP0, 0x40, 0x0 ;  /* 0x000000000000781c */ /* 0x000fda0003fce808 */
[----:B------:R-:W-:Y:S05]  /*9390*/  @P6 BRA `(.L_x_1264) ;  /* 0x0000001800646947 */ /* 0x000fea0003800000 */
[----:B------:R-:W1:Y:S01]  /*93a0*/  S2UR UR13, SR_CTAID.Y ;  /* 0x00000000000d79c3 */ /* 0x000e620000002600 */
[----:B------:R-:W-:Y:S01]  /*93b0*/  ULOP3.LUT UR5, UR4, 0x1, URZ, 0xc0, !UPT ;  /* 0x0000000104057892 */ /* 0x000fe2000f8ec03f */
[----:B------:R-:W-:Y:S01]  /*93c0*/  ULDC UR14, c[0x0][0x10] ;  /* 0x00000400000e7ab9 */ /* 0x000fe20000000800 */
[----:B------:R-:W-:Y:S02]  /*93d0*/  ULDC.64 UR16, c[0x0][0x260] ;  /* 0x0000980000107ab9 */ /* 0x000fe40000000a00 */
[----:B------:R-:W-:-:S04]  /*93e0*/  UIMAD UR5, UR5, UR14, URZ ;  /* 0x0000000e050572a4 */ /* 0x000fc8000f8e023f */
[----:B------:R-:W-:Y:S02]  /*93f0*/  UIMAD UR6, UR5, UR15, URZ ;  /* 0x0000000f050672a4 */ /* 0x000fe4000f8e023f */
[----:B-1----:R-:W-:Y:S02]  /*9400*/  UIADD3 UR24, UR5, UR13, URZ ;  /* 0x0000000d05187290 */ /* 0x002fe4000fffe03f */
[----:B------:R-:W-:-:S03]  /*9410*/  USHF.L.U32 UR5, UR6, 0x1, URZ ;  /* 0x0000000106057899 */ /* 0x000fc6000800063f */
[----:B------:R-:W-:Y:S02]  /*9420*/  ULDC.64 UR6, c[0x0][0x258] ;  /* 0x0000960000067ab9 */ /* 0x000fe40000000a00 */
[----:B------:R-:W-:Y:S02]  /*9430*/  UIMAD.WIDE.U32 UR24, UR24, 0x4, UR6 ;  /* 0x00000004181878a5 */ /* 0x000fe4000f8e0006 */
[----:B------:R-:W-:Y:S01]  /*9440*/  UIMAD.WIDE UR6, UR5, 0x4, UR16 ;  /* 0x00000004050678a5 */ /* 0x000fe2000f8e0210 */
[----:B------:R-:W-:Y:S11]  /*9450*/  @P0 BRA `(.L_x_1265) ;  /* 0x0000000000800947 */ /* 0x000ff60003800000 */
[----:B------:R-:W1:Y:S01]  /*9460*/  S2R R123, SR_LANEID ;  /* 0x00000000007b7919 */ /* 0x000e620000000000 */
[----:B------:R-:W-:Y:S02]  /*9470*/  UIMAD UR16, UR20, UR14, UR13 ;  /* 0x0000000e141072a4 */ /* 0x000fe4000f8e020d */
[----:B------:R-:W-:Y:S02]  /*9480*/  ULOP3.LUT UP0, URZ, UR4, 0x2, URZ, 0xc0, !UPT ;  /* 0x00000002043f7892 */ /* 0x000fe4000f80c03f */
[----:B------:R-:W-:Y:S01]  /*9490*/  UIMAD.WIDE.U32 UR16, UR16, 0x8, UR6 ;  /* 0x00000008101078a5 */ /* 0x000fe2000f8e0006 */
[----:B------:R-:W-:Y:S02]  /*94a0*/  UMOV UR5, 0x1 ;  /* 0x0000000100057882 */ /* 0x000fe40000000000 */
[----:B------:R-:W-:-:S03]  /*94b0*/  USEL UR5, UR5, 0xffffffff, !UP0 ;  /* 0xffffffff05057887 */ /* 0x000fc6000c000000 */
[----:B0-----:R-:W-:Y:S01]  /*94c0*/  MOV R32, UR16 ;  /* 0x0000001000207c02 */ /* 0x001fe20008000f00 */
[----:B------:R-:W-:Y:S01]  /*94d0*/  VOTEU.ANY UR16, UPT, PT ;  /* 0x0000000000107886 */ /* 0x000fe200038e0100 */
[----:B------:R-:W-:Y:S01]  /*94e0*/  MOV R33, UR17 ;  /* 0x0000001100217c02 */ /* 0x000fe20008000f00 */
[----:B------:R-:W-:Y:S02]  /*94f0*/  UPOPC UR17, UR16 ;  /* 0x00000010001172bf */ /* 0x000fe40008000000 */
[----:B------:R-:W-:Y:S02]  /*9500*/  UFLO.U32 UR16, UR16 ;  /* 0x00000010001072bd */ /* 0x000fe400080e0000 */
[----:B------:R-:W-:Y:S01]  /*9510*/  UIMAD UR5, UR5, UR17, URZ ;  /* 0x00000011050572a4 */ /* 0x000fe2000f8e023f */
[----:B------:R0:W-:Y:S05]  /*9520*/  STG.E.64 desc[UR18][R32.64], R42 ;  /* 0x0000002a20007986 */ /* 0x0001ea000c101b12 */
[----:B------:R-:W-:-:S02]  /*9530*/  MOV R35, UR5 ;  /* 0x0000000500237c02 */ /* 0x000fc40008000f00 */
[----:B-1----:R-:W-:Y:S02]  /*9540*/  ISETP.EQ.U32.AND P6, PT, R123, UR16, PT ;  /* 0x000000107b007c0c */ /* 0x002fe4000bfc2070 */
[----:B0-----:R-:W-:Y:S02]  /*9550*/  MOV R32, UR24 ;  /* 0x0000001800207c02 */ /* 0x001fe40008000f00 */
[----:B------:R-:W-:-:S09]  /*9560*/  MOV R33, UR25 ;  /* 0x0000001900217c02 */ /* 0x000fd20008000f00 */
[----:B------:R-:W-:Y:S06]  /*9570*/  @P6 MEMBAR.ALL.GPU ;  /* 0x0000000000006992 */ /* 0x000fec000000a000 */
[----:B------:R-:W-:-:S00]  /*9580*/  @P6 ERRBAR ;  /* 0x00000000000069ab */ /* 0x000fc00000000000 */
[----:B------:R-:W-:Y:S06]  /*9590*/  @P6 CGAERRBAR ;  /* 0x00000000000065ab */ /* 0x000fec0000000000 */
[----:B------:R1:W-:Y:S01]  /*95a0*/  @P6 REDG.E.ADD.S32.STRONG.GPU desc[UR18][R32.64], R35 ;  /* 0x000000232000698e */ /* 0x0003e2000c10e392 */
[----:B------:R-:W-:-:S04]  /*95b0*/  PLOP3.LUT P6, PT, PT, PT, UP0, 0x40, 0x0 ;  /* 0x000000000000781c */ /* 0x000fc80003fce808 */
[----:B------:R-:W-:-:S04]  /*95c0*/  SEL R34, RZ, UR15, !P6 ;  /* 0x0000000fff227c07 */ /* 0x000fc8000f000000 */
[----:B------:R-:W-:-:S13]  /*95d0*/  ISETP.NE.AND P6, PT, R34, -0x1, PT ;  /* 0xffffffff2200780c */ /* 0x000fda0003fc5270 */
[----:B-1----:R-:W-:Y:S05]  /*95e0*/  @!P6 BRA `(.L_x_1265) ;  /* 0x00000000001ce947 */ /* 0x002fea0003800000 */
.L_x_1266:
[----:B------:R-:W-:Y:S02]  /*95f0*/  MOV R33, UR25 ;  /* 0x0000001900217c02 */ /* 0x000fe40008000f00 */
[----:B------:R-:W-:-:S05]  /*9600*/  MOV R32, UR24 ;  /* 0x0000001800207c02 */ /* 0x000fca0008000f00 */
[----:B------:R-:W2:Y:S04]  /*9610*/  LDG.E.STRONG.GPU R33, desc[UR18][R32.64] ;  /* 0x0000001220217981 */ /* 0x000ea8000c1ef900 */
[----:B--2---:R-:W-:Y:S01]  /*9620*/  CCTL.IVALL ;  /* 0x00000000ff00798f */ /* 0x004fe20002000000 */
[----:B------:R-:W-:Y:S05]  /*9630*/  YIELD ;  /* 0x0000000000007946 */ /* 0x000fea0003800000 */
[----:B------:R-:W-:-:S13]  /*9640*/  ISETP.NE.AND P6, PT, R33, R34, PT ;  /* 0x000000222100720c */ /* 0x000fda0003fc5270 */
[----:B------:R-:W-:Y:S05]  /*9650*/  @P6 BRA `(.L_x_1266) ;  /* 0xfffffffc00e46947 */ /* 0x000fea000383ffff */
.L_x_1265:
        /* <DEDUP_REMOVED lines=9> */
[----:B------:R-:W-:-:S04]  /*96f0*/  ULOP3.LUT UR5, UR15, 0x3, URZ, 0xc0, !UPT ;  /* 0x000000030f057892 */ /* 0x000fc8000f8ec03f */
[----:B------:R-:W-:-:S03]  /*9700*/  UIADD3 UR16, -UR5, UR15, URZ ;  /* 0x0000000f05107290 */ /* 0x000fc6000fffe13f */
[----:B------:R-:W-:-:S03]  /*9710*/  UMOV UR5, URZ ;  /* 0x0000003f00057c82 */ /* 0x000fc60008000000 */
[----:B------:R-:W-:Y:S02]  /*9720*/  ISETP.LT.AND P6, PT, RZ, UR16, PT ;  /* 0x00000010ff007c0c */ /* 0x000fe4000bfc1270 */
[----:B0-----:R-:W-:-:S11]  /*9730*/  MOV R32, UR16 ;  /* 0x0000001000207c02 */ /* 0x001fd60008000f00 */
[----:B------:R-:W-:Y:S05]  /*9740*/  @!P6 BRA `(.L_x_1268) ;  /* 0x000000100028e947 */ /* 0x000fea0003800000 */
[----:B------:R-:W-:Y:S02]  /*9750*/  LOP3.LUT R0, R0, 0xffbfffff, RZ, 0xc0, !PT ;  /* 0xffbfffff00007812 */ /* 0x000fe400078ec0ff */
[----:B------:R-:W-:Y:S02]  /*9760*/  ISETP.GT.AND P6, PT, R32, 0xc, PT ;  /* 0x0000000c2000780c */ /* 0x000fe40003fc4270 */
[----:B------:R-:W-:Y:S02]  /*9770*/  @P0 LOP3.LUT R0, R0, 0x400000, RZ, 0xfc, !PT ;  /* 0x0040000000000812 */ /* 0x000fe400078efcff */
[----:B------:R-:W-:Y:S02]  /*9780*/  PLOP3.LUT P0, PT, PT, PT, PT, 0x80, 0x0 ;  /* 0x000000000000781c */ /* 0x000fe40003f0f070 */
[----:B------:R-:W-:-:S11]  /*9790*/  LOP3.LUT R0, R0, 0xfffffffe, RZ, 0xc0, !PT ;  /* 0xfffffffe00007812 */ /* 0x000fd600078ec0ff */
[----:B------:R-:W-:-:S04]  /*97a0*/  @P0 LOP3.LUT R0, R0, 0x1, RZ, 0xfc, !PT ;  /* 0x0000000100000812 */ /* 0x000fc800078efcff */
[----:B------:R-:W-:Y:S01]  /*97b0*/  LOP3.LUT P0, RZ, R0, 0x400000, RZ, 0xc0, !PT ;  /* 0x0040000000ff7812 */ /* 0x000fe2000780c0ff */
[----:B------:R-:W-:-:S12]  /*97c0*/  @!P6 BRA `(.L_x_1269) ;  /* 0x00000008009ce947 */ /* 0x000fd80003800000 */
[----:B------:R-:W-:Y:S02]  /*97d0*/  PLOP3.LUT P6, PT, PT, PT, PT, 0x8, 0x0 ;  /* 0x000000000000781c */ /* 0x000fe40003fce170 */
[----:B------:R-:W-:-:S11]  /*97e0*/  LOP3.LUT R0, R0, 0xfffffffe, RZ, 0xc0, !PT ;  /* 0xfffffffe00007812 */ /* 0x000fd600078ec0ff */
[----:B------:R-:W-:-:S07]  /*97f0*/  @P6 LOP3.LUT R0, R0, 0x1, RZ, 0xfc, !PT ;  /* 0x0000000100006812 */ /* 0x000fce00078efcff */
.L_x_1270:
        /* <DEDUP_REMOVED lines=158> */
[----:B------:R-:W-:Y:S01]  /*a1e0*/  IADD3 R32, R32, -0x10, RZ ;  /* 0xfffffff020207810 */ /* 0x000fe20007ffe0ff */
[----:B------:R-:W-:Y:S01]  /*a1f0*/  UIADD3 UR5, UR5, 0x10, URZ ;  /* 0x0000001005057890 */ /* 0x000fe2000fffe03f */
[----:B--2---:R-:W-:Y:S01]  /*a200*/  @!P6 FADD.FTZ R42, R42, R34 ;  /* 0x000000222a2ae221 */ /* 0x004fe20000010000 */
[----:B------:R-:W-:Y:S01]  /*a210*/  @!P6 FADD.FTZ R43, R43, R35 ;  /* 0x000000232b2be221 */ /* 0x000fe20000010000 */
[----:B------:R-:W-:-:S13]  /*a220*/  ISETP.GT.AND P6, PT, R32, 0xc, PT ;  /* 0x0000000c2000780c */ /* 0x000fda0003fc4270 */
[----:B------:R-:W-:Y:S05]  /*a230*/  @P6 BRA `(.L_x_1270) ;  /* 0xfffffff400706947 */ /* 0x000fea000383ffff */
.L_x_1269:
[----:B------:R-:W-:-:S13]  /*a240*/  ISETP.GT.AND P6, PT, R32, 0x4, PT ;  /* 0x000000042000780c */ /* 0x000fda0003fc4270 */
[----:B------:R-:W-:Y:S05]  /*a250*/  @!P6 BRA `(.L_x_1271) ;  /* 0x000000040058e947 */ /* 0x000fea0003800000 */
        /* <DEDUP_REMOVED lines=80> */
[----:B------:R-:W-:Y:S02]  /*a760*/  LOP3.LUT R0, R0, 0xfffffffe, RZ, 0xc0, !PT ;  /* 0xfffffffe00007812 */ /* 0x000fe400078ec0ff */
[----:B------:R-:W-:Y:S01]  /*a770*/  IADD3 R32, R32, -0x4, RZ ;  /* 0xfffffffc20207810 */ /* 0x000fe20007ffe0ff */
[----:B--2---:R-:W-:Y:S01]  /*a780*/  @!P6 FADD.FTZ R42, R42, R34 ;  /* 0x000000222a2ae221 */ /* 0x004fe20000010000 */
[----:B------:R-:W-:Y:S01]  /*a790*/  @!P6 FADD.FTZ R43, R43, R35 ;  /* 0x000000232b2be221 */ /* 0x000fe20000010000 */
[----:B------:R-:W-:-:S13]  /*a7a0*/  PLOP3.LUT P6, PT, PT, PT, PT, 0x8, 0x0 ;  /* 0x000000000000781c */ /* 0x000fda0003fce170 */
[----:B------:R-:W-:-:S07]  /*a7b0*/  @P6 LOP3.LUT R0, R0, 0x1, RZ, 0xfc, !PT ;  /* 0x0000000100006812 */ /* 0x000fce00078efcff */
.L_x_1271:
[----:B------:R-:W-:-:S04]  /*a7c0*/  LOP3.LUT P6, RZ, R0, 0x1, RZ, 0xc0, !PT ;  /* 0x0000000100ff7812 */ /* 0x000fc800078cc0ff */
[----:B------:R-:W-:-:S13]  /*a7d0*/  ISETP.NE.OR P6, PT, R32, RZ, P6 ;  /* 0x000000ff2000720c */ /* 0x000fda00037c5670 */
[----:B------:R-:W-:Y:S05]  /*a7e0*/  @!P6 BRA `(.L_x_1267) ;  /* 0x0000000000b0e947 */ /* 0x000fea0003800000 */
.L_x_1268:
        /* <DEDUP_REMOVED lines=42> */
[----:B------:R-:W-:-:S13]  /*aa90*/  ISETP.NE.AND P6, PT, R32, RZ, PT ;  /* 0x000000ff2000720c */ /* 0x000fda0003fc5270 */
[----:B------:R-:W-:Y:S05]  /*aaa0*/  @P6 BRA `(.L_x_1268) ;  /* 0xfffffffc00506947 */ /* 0x000fea000383ffff */
.L_x_1267:
[----:B------:R-:W-:-:S06]  /*aab0*/  ULOP3.LUT UP0, UR15, UR15, 0x3, URZ, 0xc0, !UPT ;  /* 0x000000030f0f7892 */ /* 0x000fcc000f80c03f */
[----:B------:R-:W-:-:S13]  /*aac0*/  PLOP3.LUT P6, PT, PT, PT, UP0, 0x40, 0x0 ;  /* 0x000000000000781c */ /* 0x000fda0003fce808 */
[----:B------:R-:W-:Y:S05]  /*aad0*/  @P6 BRA `(.L_x_1264) ;  /* 0x0000000000946947 */ /* 0x000fea0003800000 */
[----:B0-----:R-:W0:Y:S01]  /*aae0*/  S2R R34, SR_CTAID.X ;  /* 0x0000000000227919 */ /* 0x001e220000002500 */
        /* <DEDUP_REMOVED lines=10> */
.L_x_1273:
[----:B------:R-:W-:Y:S05]  /*ab90*/  BSYNC B0 ;  /* 0x0000000000007941 */ /* 0x000fea0003800000 */
.L_x_1272:
        /* <DEDUP_REMOVED lines=12> */
[----:B------:R-:W-:Y:S01]  /*ac60*/  MOV R35, UR15 ;  /* 0x0000000f00237c02 */ /* 0x000fe20008000f00 */
[----:B--2---:R-:W-:Y:S01]  /*ac70*/  @!P6 FADD.FTZ R42, R42, R32 ;  /* 0x000000202a2ae221 */ /* 0x004fe20000010000 */
[----:B------:R-:W-:-:S03]  /*ac80*/  @!P6 FADD.FTZ R43, R43, R33 ;  /* 0x000000212b2be221 */ /* 0x000fc60000010000 */
[----:B------:R-:W-:-:S04]  /*ac90*/  ISETP.EQ.OR P6, PT, R34, UR5, P0 ;  /* 0x0000000522007c0c */ /* 0x000fc800087c2670 */
        /* <DEDUP_REMOVED lines=9> */
.L_x_1264:
[----:B------:R-:W1:Y:S01]  /*ad30*/  S2UR UR6, SR_CgaCtaId ;  /* 0x00000000000679c3 */ /* 0x000e620000008800 */
[----:B------:R-:W-:Y:S01]  /*ad40*/  UMOV UR5, 0x400 ;  /* 0x0000040000057882 */ /* 0x000fe20000000000 */
[----:B------:R-:W-:Y:S01]  /*ad50*/  ISETP.NE.AND P6, PT, RZ, UR21, PT ;  /* 0x00000015ff007c0c */ /* 0x000fe2000bfc5270 */
[----:B-1----:R-:W-:-:S03]  /*ad60*/  ULEA UR5, UR6, UR5, 0x18 ;  /* 0x0000000506057291 */ /* 0x002fc6000f8ec03f */
[----:B------:R-:W-:-:S06]  /*ad70*/  ULDC UR6, c[0x0][0x2bc] ;  /* 0x0000af0000067ab9 */ /* 0x000fcc0000000800 */
[----:B------:R-:W-:Y:S01]  /*ad80*/  @!P0 STS.64 [UR5+0x88], R42 ;  /* 0x0000882aff008988 */ /* 0x000fe20008000a05 */
[----:B------:R-:W-:Y:S06]  /*ad90*/  BAR.SYNC.DEFER_BLOCKING 0x0 ;  /* 0x0000000000007b1d */ /* 0x000fec0000010000 */
[----:B0-----:R-:W0:Y:S02]  /*ada0*/  LDS.64 R32, [UR5+0x88] ;  /* 0x00008805ff207984 */ /* 0x001e240008000a00 */
[----:B0-----:R-:W-:Y:S01]  /*adb0*/  FMUL.FTZ R32, R32, UR6 ;  /* 0x0000000620207c20 */ /* 0x001fe20008410000 */
[----:B------:R-:W-:Y:S01]  /*adc0*/  FMUL.FTZ R36, R33, UR6 ;  /* 0x0000000621247c20 */ /* 0x000fe20008410000 */
[----:B------:R-:W-:-:S02]  /*add0*/  HADD2.F32 R33, -RZ, R76.H0_H0 ;  /* 0x2000004cff217230 */ /* 0x000fc40000004100 */
[----:B------:R-:W-:Y:S01]  /*ade0*/  HADD2.F32 R76, -RZ, R76.H1_H1 ;  /* 0x3000004cff4c7230 */ /* 0x000fe20000004100 */
[----:B------:R-:W-:Y:S01]  /*adf0*/  R2UR UR5, R32 ;  /* 0x00000000200572ca */ /* 0x000fe200000e0000 */
[--C-:B------:R-:W-:Y:S02]  /*ae00*/  HADD2.F32 R32, -RZ, R77.reuse.H0_H0 ;  /* 0x2000004dff207230 */ /* 0x100fe40000004100 */
[----:B------:R-:W-:-:S03]  /*ae10*/  HADD2.F32 R77, -RZ, R77.H1_H1 ;  /* 0x3000004dff4d7230 */ /* 0x000fc60000004100 */
        /* <DEDUP_REMOVED lines=23> */
.L_x_1274:
[----:B------:R-:W-:Y:S01]  /*af90*/  LOP3.LUT P0, RZ, R0, 0x100000, RZ, 0xc0, !PT ;  /* 0x0010000000ff7812 */ /* 0x000fe2000780c0ff */
[----:B------:R-:W-:-:S12]  /*afa0*/  BSSY B0, `(.L_x_1275) ;  /* 0x0000015000007945 */ /* 0x000fd80003800000 */
[----:B------:R-:W-:Y:S05]  /*afb0*/  @!P0 BRA `(.L_x_1276) ;  /* 0x00000000004c8947 */ /* 0x000fea0003800000 */
[----:B------:R-:W-:Y:S01]  /*afc0*/  SHF.R.S32.HI R32, RZ, 0x1f, R2 ;  /* 0x0000001fff207819 */ /* 0x000fe20000011402 */
[--C-:B------:R-:W-:Y:S01]  /*afd0*/  FFMA.FTZ R38, R35, UR5, R36.reuse ;  /* 0x0000000523267c23 */ /* 0x100fe20008010024 */
[----:B------:R-:W-:Y:S01]  /*afe0*/  ULDC.64 UR6, c[0x0][0x288] ;  /* 0x0000a20000067ab9 */ /* 0x000fe20000000a00 */
[----:B------:R-:W-:Y:S02]  /*aff0*/  FFMA.FTZ R37, R37, UR5, R36 ;  /* 0x0000000525257c23 */ /* 0x000fe40008010024 */
[----:B------:R-:W-:Y:S01]  /*b000*/  FFMA.FTZ R38, R33, R30, -R38 ;  /* 0x0000001e21267223 */ /* 0x000fe20000010826 */
[----:B------:R-:W-:Y:S01]  /*b010*/  IMAD R34, R32, UR6, RZ ;  /* 0x0000000620227c24 */ /* 0x000fe2000f8e02ff */
[----:B------:R-:W-:Y:S02]  /*b020*/  MOV R32, R26 ;  /* 0x0000001a00207202 */ /* 0x000fe40000000f00 */
[----:B------:R-:W-:Y:S01]  /*b030*/  MOV R33, R29 ;  /* 0x0000001d00217202 */ /* 0x000fe20000000f00 */
[----:B------:R-:W-:-:S02]  /*b040*/  IMAD R35, R2, UR7, R34 ;  /* 0x0000000702237c24 */ /* 0x000fc4000f8e0222 */
[----:B------:R-:W-:Y:S01]  /*b050*/  IMAD.WIDE.U32 R32, R2, UR6, R32 ;  /* 0x0000000602207c25 */ /* 0x000fe2000f8e0020 */
[----:B------:R-:W-:-:S04]  /*b060*/  ULDC.64 UR6, c[0x0][0x210] ;  /* 0x0000840000067ab9 */ /* 0x000fc80000000a00 */
[----:B------:R-:W-:Y:S02]  /*b070*/  IADD3 R33, R33, R35, RZ ;  /* 0x0000002321217210 */ /* 0x000fe40007ffe0ff */
[----:B------:R-:W-:-:S04]  /*b080*/  LEA R34, P0, R32, UR6, 0x1 ;  /* 0x0000000620227c11 */ /* 0x000fc8000f8008ff */
[----:B------:R-:W-:Y:S01]  /*b090*/  LEA.HI.X R35, R32, UR7, R33, 0x1, P0 ;  /* 0x0000000720237c11 */ /* 0x000fe200080f0c21 */
[----:B------:R-:W-:Y:S01]  /*b0a0*/  FFMA.FTZ R32, R76, R31, -R37 ;  /* 0x0000001f4c207223 */ /* 0x000fe20000010825 */
[----:B------:R-:W-:-:S03]  /*b0b0*/  FMUL.FTZ R33, R38, UR23 ;  /* 0x0000001726217c20 */ /* 0x000fc60008410000 */
[----:B------:R-:W-:-:S05]  /*b0c0*/  FMUL.FTZ R32, R32, UR23 ;  /* 0x0000001720207c20 */ /* 0x000fca0008410000 */
[----:B------:R-:W-:-:S05]  /*b0d0*/  F2FP.F16.F32.PACK_AB R33, R32, R33 ;  /* 0x000000212021723e */ /* 0x000fca00000000ff */
[----:B------:R0:W-:Y:S02]  /*b0e0*/  STG.E desc[UR18][R34.64], R33 ;  /* 0x0000002122007986 */ /* 0x0001e4000c101912 */
.L_x_1276:
[----:B------:R-:W-:Y:S05]  /*b0f0*/  BSYNC B0 ;  /* 0x0000000000007941 */ /* 0x000fea0003800000 */
.L_x_1275:
[----:B------:R-:W-:Y:S01]  /*b100*/  ISETP.NE.AND P0, PT, RZ, UR21, PT ;  /* 0x00000015ff007c0c */ /* 0x000fe2000bf05270 */
[--C-:B------:R-:W-:Y:S02]  /*b110*/  HADD2.F32 R32, -RZ, R53.reuse.H0_H0 ;  /* 0x20000035ff207230 */ /* 0x100fe40000004100 */
[----:B------:R-:W-:Y:S02]  /*b120*/  HADD2.F32 R53, -RZ, R53.H1_H1 ;  /* 0x30000035ff357230 */ /* 0x000fe40000004100 */
[--C-:B------:R-:W-:Y:S02]  /*b130*/  HADD2.F32 R37, -RZ, R81.reuse.H0_H0 ;  /* 0x20000051ff257230 */ /* 0x100fe40000004100 */
[----:B------:R-:W-:Y:S01]  /*b140*/  FADD.FTZ R32, R32, -UR22 ;  /* 0x8000001620207e21 */ /* 0x000fe20008010000 */
[----:B------:R-:W-:Y:S02]  /*b150*/  HADD2.F32 R81, -RZ, R81.H1_H1 ;  /* 0x30000051ff517230 */ /* 0x000fe40000004100 */
[----:B------:R-:W-:Y:S01]  /*b160*/  FADD.FTZ R39, R53, -UR22 ;  /* 0x8000001635277e21 */ /* 0x000fe20008010000 */
[----:B------:R-:W-:-:S03]  /*b170*/  FMUL.FTZ R38, R32, UR23 ;  /* 0x0000001720267c20 */ /* 0x000fc60008410000 */
[----:B------:R-:W-:Y:S01]  /*b180*/  FMUL.FTZ R39, R39, UR23 ;  /* 0x0000001727277c20 */ /* 0x000fe20008410000 */
[----:B------:R-:W-:Y:S06]  /*b190*/  @!P0 BRA `(.L_x_1277) ;  /* 0x0000000000488947 */ /* 0x000fec0003800000 */
[----:B------:R-:W-:-:S04]  /*b1a0*/  FFMA.FTZ R32, R38, R30, R40 ;  /* 0x0000001e26207223 */ /* 0x000fc80000010028 */
[----:B0-----:R-:W-:-:S06]  /*b1b0*/  FMUL.FTZ R34, R32, -1.4426950216293334961 ;  /* 0xbfb8aa3b20227820 */ /* 0x001fcc0000410000 */
        /* <DEDUP_REMOVED lines=16> */
.L_x_1277:
[----:B------:R-:W-:Y:S01]  /*b2c0*/  LOP3.LUT P0, RZ, R0, 0x8000, RZ, 0xc0, !PT ;  /* 0x0000800000ff7812 */ /* 0x000fe2000780c0ff */
[----:B------:R-:W-:-:S12]  /*b2d0*/  BSSY B0, `(.L_x_1278) ;  /* 0x0000015000007945 */ /* 0x000fd80003800000 */
[----:B------:R-:W-:Y:S05]  /*b2e0*/  @!P0 BRA `(.L_x_1279) ;  /* 0x00000000004c8947 */ /* 0x000fea0003800000 */
[----:B------:R-:W-:Y:S01]  /*b2f0*/  SHF.R.S32.HI R32, RZ, 0x1f, R122 ;  /* 0x0000001fff207819 */ /* 0x000fe2000001147a */
[----:B------:R-:W-:Y:S01]  /*b300*/  ULDC.64 UR6, c[0x0][0x288] ;  /* 0x0000a20000067ab9 */ /* 0x000fe20000000a00 */
[----:B0-----:R-:W-:Y:S01]  /*b310*/  MOV R33, R29 ;  /* 0x0000001d00217202 */ /* 0x001fe20000000f00 */
[----:B------:R-:W-:Y:S02]  /*b320*/  FFMA.FTZ R38, R38, UR5, R36 ;  /* 0x0000000526267c23 */ /* 0x000fe40008010024 */
[----:B------:R-:W-:Y:S01]  /*b330*/  IMAD R34, R32, UR6, RZ ;  /* 0x0000000620227c24 */ /* 0x000fe2000f8e02ff */
[----:B------:R-:W-:Y:S01]  /*b340*/  MOV R32, R26 ;  /* 0x0000001a00207202 */ /* 0x000fe20000000f00 */
[----:B------:R-:W-:Y:S02]  /*b350*/  FFMA.FTZ R38, R37, R30, -R38 ;  /* 0x0000001e25267223 */ /* 0x000fe40000010826 */
[C---:B------:R-:W-:Y:S02]  /*b360*/  IMAD R35, R122.reuse, UR7, R34 ;  /* 0x000000077a237c24 */ /* 0x040fe4000f8e0222 */
[----:B------:R-:W-:Y:S01]  /*b370*/  IMAD.WIDE.U32 R32, R122, UR6, R32 ;  /* 0x000000067a207c25 */ /* 0x000fe2000f8e0020 */
[----:B------:R-:W-:-:S04]  /*b380*/  ULDC.64 UR6, c[0x0][0x210] ;  /* 0x0000840000067ab9 */ /* 0x000fc80000000a00 */
[----:B------:R-:W-:Y:S02]  /*b390*/  IADD3 R33, R33, R35, RZ ;  /* 0x0000002321217210 */ /* 0x000fe40007ffe0ff */
[----:B------:R-:W-:-:S04]  /*b3a0*/  LEA R34, P0, R32, UR6, 0x1 ;  /* 0x0000000620227c11 */ /* 0x000fc8000f8008ff */
[----:B------:R-:W-:Y:S01]  /*b3b0*/  LEA.HI.X R35, R32, UR7, R33, 0x1, P0 ;  /* 0x0000000720237c11 */ /* 0x000fe200080f0c21 */
[----:B------:R-:W-:Y:S01]  /*b3c0*/  FFMA.FTZ R32, R39, UR5, R36 ;  /* 0x0000000527207c23 */ /* 0x000fe20008010024 */
[----:B------:R-:W-:-:S03]  /*b3d0*/  FMUL.FTZ R33, R38, UR23 ;  /* 0x0000001726217c20 */ /* 0x000fc60008410000 */
[----:B------:R-:W-:-:S04]  /*b3e0*/  FFMA.FTZ R32, R81, R31, -R32 ;  /* 0x0000001f51207223 */ /* 0x000fc80000010820 */
[----:B------:R-:W-:-:S05]  /*b3f0*/  FMUL.FTZ R32, R32, UR23 ;  /* 0x0000001720207c20 */ /* 0x000fca0008410000 */
[----:B------:R-:W-:-:S05]  /*b400*/  F2FP.F16.F32.PACK_AB R33, R32, R33 ;  /* 0x000000212021723e */ /* 0x000fca00000000ff */
[----:B------:R1:W-:Y:S02]  /*b410*/  STG.E desc[UR18][R34.64], R33 ;  /* 0x0000002122007986 */ /* 0x0003e4000c101912 */
.L_x_1279:
[----:B------:R-:W-:Y:S05]  /*b420*/  BSYNC B0 ;  /* 0x0000000000007941 */ /* 0x000fea0003800000 */
.L_x_1278:
        /* <DEDUP_REMOVED lines=28> */
.L_x_1280:
[----:B------:R-:W-:Y:S01]  /*b5f0*/  LOP3.LUT P0, RZ, R0, 0x4000, RZ, 0xc0, !PT ;  /* 0x0000400000ff7812 */ /* 0x000fe2000780c0ff */
[----:B------:R-:W-:-:S12]  /*b600*/  BSSY B0, `(.L_x_1281) ;  /* 0x0000015000007945 */ /* 0x000fd80003800000 */
        /* <DEDUP_REMOVED lines=10> */
[----:B------:R-:W-:Y:S01]  /*b6b0*/  FFMA.FTZ R33, R42, UR5, R36 ;  /* 0x000000052a217c23 */ /* 0x000fe20008010024 */
[----:B------:R-:W-:-:S03]  /*b6c0*/  LEA R34, P0, R32, UR6, 0x1 ;  /* 0x0000000620227c11 */ /* 0x000fc6000f8008ff */
[----:B------:R-:W-:Y:S01]  /*b6d0*/  FFMA.FTZ R38, R38, R31, -R33 ;  /* 0x0000001f26267223 */ /* 0x000fe20000010821 */
[----:B------:R-:W-:Y:S01]  /*b6e0*/  LEA.HI.X R35, R32, UR7, R35, 0x1, P0 ;  /* 0x0000000720237c11 */ /* 0x000fe200080f0c23 */
[----:B------:R-:W-:-:S04]  /*b6f0*/  FFMA.FTZ R32, R39, UR5, R36 ;  /* 0x0000000527207c23 */ /* 0x000fc80008010024 */
[----:B------:R-:W-:-:S04]  /*b700*/  FFMA.FTZ R32, R37, R30, -R32 ;  /* 0x0000001e25207223 */ /* 0x000fc80000010820 */
[----:B------:R-:W-:Y:S01]  /*b710*/  FMUL.FTZ R33, R32, UR23 ;  /* 0x0000001720217c20 */ /* 0x000fe20008410000 */
[----:B------:R-:W-:-:S05]  /*b720*/  FMUL.FTZ R32, R38, UR23 ;  /* 0x0000001726207c20 */ /* 0x000fca0008410000 */
[----:B------:R-:W-:-:S05]  /*b730*/  F2FP.F16.F32.PACK_AB R33, R32, R33 ;  /* 0x000000212021723e */ /* 0x000fca00000000ff */
[----:B------:R2:W-:Y:S02]  /*b740*/  STG.E desc[UR18][R34.64], R33 ;  /* 0x0000002122007986 */ /* 0x0005e4000c101912 */
.L_x_1282:
[----:B------:R-:W-:Y:S05]  /*b750*/  BSYNC B0 ;  /* 0x0000000000007941 */ /* 0x000fea0003800000 */
.L_x_1281:
[----:B------:R-:W3:Y:S01]  /*b760*/  LDC R37, c[0x0][0x2ac] ;  /* 0x0000ab00ff257b82 */ /* 0x000ee20000000800 */
        /* <DEDUP_REMOVED lines=28> */
.L_x_1283:
[----:B------:R-:W-:Y:S01]  /*b930*/  LOP3.LUT P0, RZ, R0, 0x2000, RZ, 0xc0, !PT ;  /* 0x0000200000ff7812 */ /* 0x000fe2000780c0ff */
[----:B------:R-:W-:-:S12]  /*b940*/  BSSY B0, `(.L_x_1284) ;  /* 0x0000015000007945 */ /* 0x000fd80003800000 */
[----:B------:R-:W-:Y:S05]  /*b950*/  @!P0 BRA `(.L_x_1285) ;  /* 0x00000000004c8947 */ /* 0x000fea0003800000 */
[----:B------:R-:W-:Y:S01]  /*b960*/  SHF.R.S32.HI R32, RZ, 0x1f, R120 ;  /* 0x0000001fff207819 */ /* 0x000fe20000011478 */
[----:B------:R-:W-:Y:S01]  /*b970*/  ULDC.64 UR6, c[0x0][0x288] ;  /* 0x0000a20000067ab9 */ /* 0x000fe20000000a00 */
[----:B012---:R-:W-:-:S03]  /*b980*/  MOV R33, R29 ;  /* 0x0000001d00217202 */ /* 0x007fc60000000f00 */
        /* <DEDUP_REMOVED lines=16> */
.L_x_1285:
[----:B------:R-:W-:Y:S05]  /*ba90*/  BSYNC B0 ;  /* 0x0000000000007941 */ /* 0x000fea0003800000 */
.L_x_1284:
        /* <DEDUP_REMOVED lines=10> */
[----:B012-4-:R-:W-:Y:S01]  /*bb40*/  FFMA.FTZ R33, R42, R31, R41 ;  /* 0x0000001f2a217223 */ /* 0x017fe20000010029 */
        /* <DEDUP_REMOVED lines=17> */
.L_x_1286:
[----:B------:R-:W-:Y:S01]  /*bc60*/  LOP3.LUT P0, RZ, R0, 0x1000, RZ, 0xc0, !PT ;  /* 0x0000100000ff7812 */ /* 0x000fe2000780c0ff */
[----:B------:R-:W-:-:S12]  /*bc70*/  BSSY B0, `(.L_x_1287) ;  /* 0x0000015000007945 */ /* 0x000fd80003800000 */
[----:B------:R-:W-:Y:S05]  /*bc80*/  @!P0 BRA `(.L_x_1288) ;  /* 0x00000000004c8947 */ /* 0x000fea0003800000 */
[----:B------:R-:W-:Y:S01]  /*bc90*/  SHF.R.S32.HI R32, RZ, 0x1f, R119 ;  /* 0x0000001fff207819 */ /* 0x000fe20000011477 */
[----:B------:R-:W-:Y:S01]  /*bca0*/  ULDC.64 UR6, c[0x0][0x288] ;  /* 0x0000a20000067ab9 */ /* 0x000fe20000000a00 */
[----:B012-4-:R-:W-:-:S03]  /*bcb0*/  MOV R33, R29 ;  /* 0x0000001d00217202 */ /* 0x017fc60000000f00 */
        /* <DEDUP_REMOVED lines=16> */
.L_x_1288:
[----:B------:R-:W-:Y:S05]  /*bdc0*/  BSYNC B0 ;  /* 0x0000000000007941 */ /* 0x000fea0003800000 */
.L_x_1287:
[----:B------:R-:W-:Y:S01]  /*bdd0*/  ISETP.NE.AND P0, PT, RZ, UR21, PT ;  /* 0x00000015ff007c0c */ /* 0x000fe2000bf05270 */
[--C-:B------:R-:W-:Y:S02]  /*bde0*/  HADD2.F32 R32, -RZ, R50.reuse.H0_H0 ;  /* 0x20000032ff207230 */ /* 0x100fe40000004100 */
[----:B------:R-:W-:Y:S02]  /*bdf0*/  HADD2.F32 R50, -RZ, R50.H1_H1 ;  /* 0x30000032ff327230 */ /* 0x000fe40000004100 */
[----:B------:R-:W-:Y:S02]  /*be00*/  HADD2.F32 R39, -RZ, R100.H0_H0 ;  /* 0x20000064ff277230 */ /* 0x000fe40000004100 */
[----:B------:R-:W-:Y:S01]  /*be10*/  FADD.FTZ R32, R32, -UR22 ;  /* 0x8000001620207e21 */ /* 0x000fe20008010000 */
[----:B------:R-:W-:Y:S02]  /*be20*/  HADD2.F32 R38, -RZ, R46.H0_H0 ;  /* 0x2000002eff267230 */ /* 0x000fe40000004100 */
[----:B------:R-:W-:Y:S01]  /*be30*/  FADD.FTZ R42, R50, -UR22 ;  /* 0x80000016322a7e21 */ /* 0x000fe20008010000 */
[----:B------:R-:W-:-:S02]  /*be40*/  HADD2.F32 R100, -RZ, R100.H1_H1 ;  /* 0x30000064ff647230 */ /* 0x000fc40000004100 */
[----:B------:R-:W-:Y:S01]  /*be50*/  FMUL.FTZ R43, R32, UR23 ;  /* 0x00000017202b7c20 */ /* 0x000fe20008410000 */
[----:B------:R-:W-:Y:S02]  /*be60*/  HADD2.F32 R46, -RZ, R46.H1_H1 ;  /* 0x3000002eff2e7230 */ /* 0x000fe40000004100 */
[----:B------:R-:W-:Y:S01]  /*be70*/  FMUL.FTZ R42, R42, UR23 ;  /* 0x000000172a2a7c20 */ /* 0x000fe20008410000 */
[----:B------:R-:W-:Y:S06]  /*be80*/  @!P0 BRA `(.L_x_1289) ;  /* 0x0000000000488947 */ /* 0x000fec0003800000 */
[----:B------:R-:W-:Y:S01]  /*be90*/  FFMA.FTZ R32, R43, R30, R40 ;  /* 0x0000001e2b207223 */ /* 0x000fe20000010028 */
[----:B012-4-:R-:W-:-:S03]  /*bea0*/  FFMA.FTZ R33, R42, R31, R41 ;  /* 0x0000001f2a217223 */ /* 0x017fc60000010029 */
        /* <DEDUP_REMOVED lines=16> */
.L_x_1289:
        /* <DEDUP_REMOVED lines=22> */
.L_x_1291:
[----:B------:R-:W-:Y:S05]  /*c110*/  BSYNC B0 ;  /* 0x0000000000007941 */ /* 0x000fea0003800000 */
.L_x_1290:
[----:B------:R-:W-:Y:S01]  /*c120*/  ISETP.NE.AND P0, PT, RZ, UR21, PT ;  /* 0x00000015ff007c0c */ /* 0x000fe2000bf05270 */
[----:B------:R-:W-:Y:S01]  /*c130*/  FADD.FTZ R43, R38, -UR22 ;  /* 0x80000016262b7e21 */ /* 0x000fe20008010000 */
[----:B------:R-:W-:Y:S01]  /*c140*/  FADD.FTZ R42, R46, -UR22 ;  /* 0x800000162e2a7e21 */ /* 0x000fe20008010000 */
[--C-:B------:R-:W-:Y:S02]  /*c150*/  HADD2.F32 R39, -RZ, R98.reuse.H0_H0 ;  /* 0x20000062ff277230 */ /* 0x100fe40000004100 */
[--C-:B------:R-:W-:Y:S02]  /*c160*/  HADD2.F32 R38, -RZ, R47.reuse.H0_H0 ;  /* 0x2000002fff267230 */ /* 0x100fe40000004100 */
[----:B------:R-:W-:Y:S01]  /*c170*/  FMUL.FTZ R43, R43, UR23 ;  /* 0x000000172b2b7c20 */ /* 0x000fe20008410000 */
[----:B------:R-:W-:Y:S02]  /*c180*/  HADD2.F32 R98, -RZ, R98.H1_H1 ;  /* 0x30000062ff627230 */ /* 0x000fe40000004100 */
[----:B------:R-:W-:Y:S01]  /*c190*/  FMUL.FTZ R42, R42, UR23 ;  /* 0x000000172a2a7c20 */ /* 0x000fe20008410000 */
[----:B------:R-:W-:-:S02]  /*c1a0*/  HADD2.F32 R47, -RZ, R47.H1_H1 ;  /* 0x3000002fff2f7230 */ /* 0x000fc40000004100 */
[----:B------:R-:W-:Y:S05]  /*c1b0*/  @!P0 BRA `(.L_x_1292) ;  /* 0x0000000000488947 */ /* 0x000fea0003800000 */
        /* <DEDUP_REMOVED lines=18> */
.L_x_1292:
        /* <DEDUP_REMOVED lines=22> */
.L_x_1294:
[----:B------:R-:W-:Y:S05]  /*c440*/  BSYNC B0 ;  /* 0x0000000000007941 */ /* 0x000fea0003800000 */
.L_x_1293:
[----:B------:R-:W-:Y:S01]  /*c450*/  ISETP.NE.AND P0, PT, RZ, UR21, PT ;  /* 0x00000015ff007c0c */ /* 0x000fe2000bf05270 */
[----:B------:R-:W-:Y:S01]  /*c460*/  FADD.FTZ R43, R38, -UR22 ;  /* 0x80000016262b7e21 */ /* 0x000fe20008010000 */
[----:B------:R-:W-:Y:S01]  /*c470*/  FADD.FTZ R42, R47, -UR22 ;  /* 0x800000162f2a7e21 */ /* 0x000fe20008010000 */
[----:B------:R-:W-:Y:S02]  /*c480*/  HADD2.F32 R39, -RZ, R96.H0_H0 ;  /* 0x20000060ff277230 */ /* 0x000fe40000004100 */
[----:B------:R-:W-:Y:S02]  /*c490*/  HADD2.F32 R38, -RZ, R4.H0_H0 ;  /* 0x20000004ff267230 */ /* 0x000fe40000004100 */
[----:B------:R-:W-:Y:S01]  /*c4a0*/  FMUL.FTZ R43, R43, UR23 ;  /* 0x000000172b2b7c20 */ /* 0x000fe20008410000 */
[----:B------:R-:W-:Y:S02]  /*c4b0*/  HADD2.F32 R96, -RZ, R96.H1_H1 ;  /* 0x30000060ff607230 */ /* 0x000fe40000004100 */
[----:B------:R-:W-:Y:S01]  /*c4c0*/  FMUL.FTZ R42, R42, UR23 ;  /* 0x000000172a2a7c20 */ /* 0x000fe20008410000 */
[----:B------:R-:W-:-:S02]  /*c4d0*/  HADD2.F32 R4, -RZ, R4.H1_H1 ;  /* 0x30000004ff047230 */ /* 0x000fc40000004100 */
[----:B------:R-:W-:Y:S05]  /*c4e0*/  @!P0 BRA `(.L_x_1295) ;  /* 0x0000000000488947 */ /* 0x000fea0003800000 */
        /* <DEDUP_REMOVED lines=18> */
.L_x_1295:
        /* <DEDUP_REMOVED lines=22> */
.L_x_1297:
[----:B------:R-:W-:Y:S05]  /*c770*/  BSYNC B0 ;  /* 0x0000000000007941 */ /* 0x000fea0003800000 */
.L_x_1296:
        /* <DEDUP_REMOVED lines=28> */
.L_x_1298:
        /* <DEDUP_REMOVED lines=22> */
.L_x_1300:
[----:B------:R-:W-:Y:S05]  /*caa0*/  BSYNC B0 ;  /* 0x0000000000007941 */ /* 0x000fea0003800000 */
.L_x_1299:
        /* <DEDUP_REMOVED lines=28> */
.L_x_1301:
        /* <DEDUP_REMOVED lines=16> */
[----:B------:R-:W-:Y:S02]  /*cd70*/  FFMA.FTZ R32, R43, UR5, R36 ;  /* 0x000000052b207c23 */ /* 0x000fe40008010024 */
[----:B------:R-:W-:Y:S02]  /*cd80*/  FMUL.FTZ R6, R6, UR23 ;  /* 0x0000001706067c20 */ /* 0x000fe40008410000 */
[----:B------:R-:W-:-:S04]  /*cd90*/  FFMA.FTZ R32, R39, R30, -R32 ;  /* 0x0000001e27207223 */ /* 0x000fc80000010820 */
[----:B------:R-:W-:-:S05]  /*cda0*/  FMUL.FTZ R33, R32, UR23 ;  /* 0x0000001720217c20 */ /* 0x000fca0008410000 */
[----:B------:R-:W-:-:S05]  /*cdb0*/  F2FP.F16.F32.PACK_AB R33, R6, R33 ;  /* 0x000000210621723e */ /* 0x000fca00000000ff */
[----:B------:R0:W-:Y:S02]  /*cdc0*/  STG.E desc[UR18][R34.64], R33 ;  /* 0x0000002122007986 */ /* 0x0001e4000c101912 */
.L_x_1303:
[----:B------:R-:W-:Y:S05]  /*cdd0*/  BSYNC B0 ;  /* 0x0000000000007941 */ /* 0x000fea0003800000 */
.L_x_1302:
        /* <DEDUP_REMOVED lines=28> */
.L_x_1304:
        /* <DEDUP_REMOVED lines=22> */
.L_x_1306:
[----:B------:R-:W-:Y:S05]  /*d100*/  BSYNC B0 ;  /* 0x0000000000007941 */ /* 0x000fea0003800000 */
.L_x_1305:
        /* <DEDUP_REMOVED lines=11> */
[----:B------:R-:W-:-:S03]  /*d1c0*/  FFMA.FTZ R10, R6, R31, R41 ;  /* 0x0000001f060a7223 */ /* 0x000fc60000010029 */
[----:B------:R-:W-:Y:S01]  /*d1d0*/  FMUL.FTZ R32, R8, -1.4426950216293334961 ;  /* 0xbfb8aa3b08207820 */ /* 0x000fe20000410000 */
[----:B012-4-:R-:W-:-:S05]  /*d1e0*/  FMUL.FTZ R35, R10, -1.4426950216293334961 ;  /* 0xbfb8aa3b0a237820 */ /* 0x017fca0000410000 */
        /* <DEDUP_REMOVED lines=14> */
.L_x_1307:
[----:B------:R-:W-:Y:S01]  /*d2d0*/  LOP3.LUT P0, RZ, R0, 0x20, RZ, 0xc0, !PT ;  /* 0x0000002000ff7812 */ /* 0x000fe2000780c0ff */
[----:B------:R-:W-:-:S12]  /*d2e0*/  BSSY B0, `(.L_x_1308) ;  /* 0x0000015000007945 */ /* 0x000fd80003800000 */
[----:B------:R-:W-:Y:S05]  /*d2f0*/  @!P0 BRA `(.L_x_1309) ;  /* 0x00000000004c8947 */ /* 0x000fea0003800000 */
[----:B------:R-:W-:Y:S01]  /*d300*/  SHF.R.S32.HI R8, RZ, 0x1f, R112 ;  /* 0x0000001fff087819 */ /* 0x000fe20000011470 */
[----:B------:R-:W-:Y:S01]  /*d310*/  ULDC.64 UR6, c[0x0][0x288] ;  /* 0x0000a20000067ab9 */ /* 0x000fe20000000a00 */
[----:B------:R-:W-:Y:S02]  /*d320*/  MOV R32, R26 ;  /* 0x0000001a00207202 */ /* 0x000fe40000000f00 */
[----:B012-4-:R-:W-:Y:S01]  /*d330*/  MOV R33, R29 ;  /* 0x0000001d00217202 */ /* 0x017fe20000000f00 */
[----:B------:R-:W-:Y:S02]  /*d340*/  IMAD R35, R8, UR6, RZ ;  /* 0x0000000608237c24 */ /* 0x000fe4000f8e02ff */
[----:B------:R-:W-:Y:S01]  /*d350*/  FFMA.FTZ R8, R43, UR5, R36 ;  /* 0x000000052b087c23 */ /* 0x000fe20008010024 */
[----:B------:R-:W-:-:S04]  /*d360*/  IMAD.WIDE.U32 R32, R112, UR6, R32 ;  /* 0x0000000670207c25 */ /* 0x000fc8000f8e0020 */
[----:B------:R-:W-:Y:S01]  /*d370*/  FFMA.FTZ R8, R39, R30, -R8 ;  /* 0x0000001e27087223 */ /* 0x000fe20000010808 */
[----:B------:R-:W-:Y:S01]  /*d380*/  IMAD R35, R112, UR7, R35 ;  /* 0x0000000770237c24 */ /* 0x000fe2000f8e0223 */
[----:B------:R-:W-:Y:S02]  /*d390*/  ULDC.64 UR6, c[0x0][0x210] ;  /* 0x0000840000067ab9 */ /* 0x000fe40000000a00 */
[----:B------:R-:W-:Y:S02]  /*d3a0*/  LEA R34, P0, R32, UR6, 0x1 ;  /* 0x0000000620227c11 */ /* 0x000fe4000f8008ff */
[----:B------:R-:W-:Y:S01]  /*d3b0*/  IADD3 R35, R33, R35, RZ ;  /* 0x0000002321237210 */ /* 0x000fe20007ffe0ff */
[----:B------:R-:W-:-:S03]  /*d3c0*/  FFMA.FTZ R33, R6, UR5, R36 ;  /* 0x0000000506217c23 */ /* 0x000fc60008010024 */
[----:B------:R-:W-:Y:S01]  /*d3d0*/  LEA.HI.X R35, R32, UR7, R35, 0x1, P0 ;  /* 0x0000000720237c11 */ /* 0x000fe200080f0c23 */
[----:B------:R-:W-:Y:S01]  /*d3e0*/  FFMA.FTZ R6, R74, R31, -R33 ;  /* 0x0000001f4a067223 */ /* 0x000fe20000010821 */
[----:B------:R-:W-:-:S03]  /*d3f0*/  FMUL.FTZ R33, R8, UR23 ;  /* 0x0000001708217c20 */ /* 0x000fc60008410000 */
[----:B------:R-:W-:-:S05]  /*d400*/  FMUL.FTZ R6, R6, UR23 ;  /* 0x0000001706067c20 */ /* 0x000fca0008410000 */
[----:B------:R-:W-:-:S05]  /*d410*/  F2FP.F16.F32.PACK_AB R33, R6, R33 ;  /* 0x000000210621723e */ /* 0x000fca00000000ff */
[----:B------:R0:W-:Y:S02]  /*d420*/  STG.E desc[UR18][R34.64], R33 ;  /* 0x0000002122007986 */ /* 0x0001e4000c101912 */
.L_x_1309:
[----:B------:R-:W-:Y:S05]  /*d430*/  BSYNC B0 ;  /* 0x0000000000007941 */ /* 0x000fea0003800000 */
.L_x_1308:
[----:B------:R-:W-:Y:S01]  /*d440*/  ISETP.NE.AND P0, PT, RZ, UR21, PT ;  /* 0x00000015ff007c0c */ /* 0x000fe2000bf05270 */
[----:B------:R-:W-:Y:S01]  /*d450*/  FADD.FTZ R43, R4, -UR22 ;  /* 0x80000016042b7e21 */ /* 0x000fe20008010000 */
[----:B------:R-:W-:Y:S01]  /*d460*/  FADD.FTZ R8, R12, -UR22 ;  /* 0x800000160c087e21 */ /* 0x000fe20008010000 */
[----:B------:R-:W-:Y:S02]  /*d470*/  HADD2.F32 R4, -RZ, R15.H0_H0 ;  /* 0x2000000fff047230 */ /* 0x000fe40000004100 */
[--C-:B------:R-:W-:Y:S02]  /*d480*/  HADD2.F32 R39, -RZ, R73.reuse.H0_H0 ;  /* 0x20000049ff277230 */ /* 0x100fe40000004100 */
        /* <DEDUP_REMOVED lines=23> */
.L_x_1310:
        /* <DEDUP_REMOVED lines=8> */
[----:B------:R-:W-:-:S04]  /*d680*/  IMAD.WIDE.U32 R32, R111, UR6, R32 ;  /* 0x000000066f207c25 */ /* 0x000fc8000f8e0020 */
[----:B------:R-:W-:Y:S02]  /*d690*/  IMAD R35, R111, UR7, R10 ;  /* 0x000000076f237c24 */ /* 0x000fe4000f8e020a */
[----:B------:R-:W-:Y:S01]  /*d6a0*/  FFMA.FTZ R10, R43, UR5, R36 ;  /* 0x000000052b0a7c23 */ /* 0x000fe20008010024 */
[----:B------:R-:W-:Y:S02]  /*d6b0*/  ULDC.64 UR6, c[0x0][0x210] ;  /* 0x0000840000067ab9 */ /* 0x000fe40000000a00 */
[----:B------:R-:W-:Y:S01]  /*d6c0*/  LEA R34, P0, R32, UR6, 0x1 ;  /* 0x0000000620227c11 */ /* 0x000fe2000f8008ff */
[----:B------:R-:W-:Y:S01]  /*d6d0*/  FFMA.FTZ R10, R39, R30, -R10 ;  /* 0x0000001e270a7223 */ /* 0x000fe2000001080a */
        /* <DEDUP_REMOVED lines=8> */
.L_x_1312:
[----:B------:R-:W-:Y:S05]  /*d760*/  BSYNC B0 ;  /* 0x0000000000007941 */ /* 0x000fea0003800000 */
.L_x_1311:
        /* <DEDUP_REMOVED lines=13> */
[----:B------:R-:W-:-:S05]  /*d840*/  FMUL.FTZ R15, R8, -1.4426950216293334961 ;  /* 0xbfb8aa3b080f7820 */ /* 0x000fca0000410000 */
[----:B------:R-:W5:Y:S08]  /*d850*/  MUFU.EX2 R10, R10 ;  /* 0x0000000a000a7308 */ /* 0x000f700000000800 */
[----:B------:R-:W0:Y:S01]  /*d860*/  MUFU.EX2 R15, R15 ;  /* 0x0000000f000f7308 */ /* 0x000e220000000800 */
[----:B-----5:R-:W-:-:S07]  /*d870*/  FADD.FTZ R12, R10, 1 ;  /* 0x3f8000000a0c7421 */ /* 0x020fce0000010000 */
[----:B------:R-:W5:Y:S01]  /*d880*/  MUFU.RCP R12, R12 ;  /* 0x0000000c000c7308 */ /* 0x000f620000001000 */
[----:B0-----:R-:W-:-:S07]  /*d890*/  FADD.FTZ R32, R15, 1 ;  /* 0x3f8000000f207421 */ /* 0x001fce0000010000 */
[----:B-12-4-:R-:W0:Y:S01]  /*d8a0*/  MUFU.RCP R33, R32 ;  /* 0x0000002000217308 */ /* 0x016e220000001000 */
[----:B-----5:R-:W-:Y:S01]  /*d8b0*/  FADD.FTZ R35, -R12, 1 ;  /* 0x3f8000000c237421 */ /* 0x020fe20000010100 */
[----:B------:R-:W-:-:S03]  /*d8c0*/  FMUL.FTZ R39, R39, R12 ;  /* 0x0000000c27277220 */ /* 0x000fc60000410000 */
[----:B------:R-:W-:Y:S01]  /*d8d0*/  FFMA.FTZ R6, R6, R35, 1 ;  /* 0x3f80000006067423 */ /* 0x000fe20000010023 */
[----:B0-----:R-:W-:Y:S01]  /*d8e0*/  FADD.FTZ R43, -R33, 1 ;  /* 0x3f800000212b7421 */ /* 0x001fe20000010100 */
[----:B------:R-:W-:Y:S02]  /*d8f0*/  FMUL.FTZ R72, R72, R33 ;  /* 0x0000002148487220 */ /* 0x000fe40000410000 */
[----:B------:R-:W-:Y:S01]  /*d900*/  FMUL.FTZ R39, R39, R6 ;  /* 0x0000000627277220 */ /* 0x000fe20000410000 */
[----:B------:R-:W-:-:S04]  /*d910*/  FFMA.FTZ R43, R8, R43, 1 ;  /* 0x3f800000082b7423 */ /* 0x000fc8000001002b */
[----:B------:R-:W-:-:S07]  /*d920*/  FMUL.FTZ R72, R72, R43 ;  /* 0x0000002b48487220 */ /* 0x000fce0000410000 */
.L_x_1313:
        /* <DEDUP_REMOVED lines=14> */
[----:B------:R-:W-:-:S04]  /*da10*/  IADD3 R15, R33, R15, RZ ;  /* 0x0000000f210f7210 */ /* 0x000fc80007ffe0ff */
[----:B------:R-:W-:Y:S01]  /*da20*/  LEA.HI.X R35, R32, UR7, R15, 0x1, P0 ;  /* 0x0000000720237c11 */ /* 0x000fe200080f0c0f */
[----:B------:R-:W-:-:S04]  /*da30*/  FFMA.FTZ R15, R38, UR5, R36 ;  /* 0x00000005260f7c23 */ /* 0x000fc80008010024 */
[----:B------:R-:W-:Y:S01]  /*da40*/  FFMA.FTZ R72, R72, R31, -R15 ;  /* 0x0000001f48487223 */ /* 0x000fe2000001080f */
[----:B------:R-:W-:-:S03]  /*da50*/  FMUL.FTZ R15, R6, UR23 ;  /* 0x00000017060f7c20 */ /* 0x000fc60008410000 */
[----:B------:R-:W-:-:S05]  /*da60*/  FMUL.FTZ R6, R72, UR23 ;  /* 0x0000001748067c20 */ /* 0x000fca0008410000 */
[----:B------:R-:W-:-:S05]  /*da70*/  F2FP.F16.F32.PACK_AB R15, R6, R15 ;  /* 0x0000000f060f723e */ /* 0x000fca00000000ff */
[----:B------:R0:W-:Y:S02]  /*da80*/  STG.E desc[UR18][R34.64], R15 ;  /* 0x0000000f22007986 */ /* 0x0001e4000c101912 */
.L_x_1315:
[----:B------:R-:W-:Y:S05]  /*da90*/  BSYNC B0 ;  /* 0x0000000000007941 */ /* 0x000fea0003800000 */
.L_x_1314:
[----:B------:R-:W-:Y:S01]  /*daa0*/  ISETP.NE.AND P0, PT, RZ, UR21, PT ;  /* 0x00000015ff007c0c */ /* 0x000fe2000bf05270 */
[----:B------:R-:W-:Y:S01]  /*dab0*/  FADD.FTZ R8, R4, -UR22 ;  /* 0x8000001604087e21 */ /* 0x000fe20008010000 */
[----:B------:R-:W-:Y:S01]  /*dac0*/  FADD.FTZ R16, R16, -UR22 ;  /* 0x8000001610107e21 */ /* 0x000fe20008010000 */
[--C-:B------:R-:W-:Y:S02]  /*dad0*/  HADD2.F32 R4, -RZ, R18.reuse.H0_H0 ;  /* 0x20000012ff047230 */ /* 0x100fe40000004100 */
[--C-:B0-----:R-:W-:Y:S02]  /*dae0*/  HADD2.F32 R15, -RZ, R71.reuse.H0_H0 ;  /* 0x20000047ff0f7230 */ /* 0x101fe40000004100 */
        /* <DEDUP_REMOVED lines=13> */
[----:B-12-4-:R-:W-:-:S07]  /*dbc0*/  FADD.FTZ R33, R32, 1 ;  /* 0x3f80000020217421 */ /* 0x016fce0000010000 */
        /* <DEDUP_REMOVED lines=9> */
.L_x_1316:
[----:B------:R-:W-:Y:S01]  /*dc60*/  LOP3.LUT P0, RZ, R0, 0x4, RZ, 0xc0, !PT ;  /* 0x0000000400ff7812 */ /* 0x000fe2000780c0ff */
[----:B------:R-:W-:-:S12]  /*dc70*/  BSSY B0, `(.L_x_1317) ;  /* 0x0000015000007945 */ /* 0x000fd80003800000 */
[----:B------:R-:W-:Y:S05]  /*dc80*/  @!P0 BRA `(.L_x_1318) ;  /* 0x00000000004c8947 */ /* 0x000fea0003800000 */
[----:B------:R-:W-:Y:S01]  /*dc90*/  SHF.R.S32.HI R8, RZ, 0x1f, R109 ;  /* 0x0000001fff087819 */ /* 0x000fe2000001146d */
[----:B------:R-:W-:Y:S01]  /*dca0*/  ULDC.64 UR6, c[0x0][0x288] ;  /* 0x0000a20000067ab9 */ /* 0x000fe20000000a00 */
[----:B------:R-:W-:Y:S02]  /*dcb0*/  MOV R32, R26 ;  /* 0x0000001a00207202 */ /* 0x000fe40000000f00 */
[----:B-12-4-:R-:W-:Y:S01]  /*dcc0*/  MOV R33, R29 ;  /* 0x0000001d00217202 */ /* 0x016fe20000000f00 */
        /* <DEDUP_REMOVED lines=8> */
[----:B------:R-:W-:Y:S02]  /*dd50*/  FFMA.FTZ R33, R38, UR5, R36 ;  /* 0x0000000526217c23 */ /* 0x000fe40008010024 */
[----:B------:R-:W-:Y:S01]  /*dd60*/  FMUL.FTZ R15, R8, UR23 ;  /* 0x00000017080f7c20 */ /* 0x000fe20008410000 */
[----:B------:R-:W-:Y:S01]  /*dd70*/  LEA.HI.X R35, R32, UR7, R35, 0x1, P0 ;  /* 0x0000000720237c11 */ /* 0x000fe200080f0c23 */
[----:B------:R-:W-:-:S04]  /*dd80*/  FFMA.FTZ R6, R6, R31, -R33 ;  /* 0x0000001f06067223 */ /* 0x000fc80000010821 */
[----:B------:R-:W-:-:S05]  /*dd90*/  FMUL.FTZ R6, R6, UR23 ;  /* 0x0000001706067c20 */ /* 0x000fca0008410000 */
[----:B------:R-:W-:-:S05]  /*dda0*/  F2FP.F16.F32.PACK_AB R15, R6, R15 ;  /* 0x0000000f060f723e */ /* 0x000fca00000000ff */
[----:B------:R0:W-:Y:S02]  /*ddb0*/  STG.E desc[UR18][R34.64], R15 ;  /* 0x0000000f22007986 */ /* 0x0001e4000c101912 */
.L_x_1318:
[----:B------:R-:W-:Y:S05]  /*ddc0*/  BSYNC B0 ;  /* 0x0000000000007941 */ /* 0x000fea0003800000 */
.L_x_1317:
[----:B------:R-:W-:Y:S01]  /*ddd0*/  ISETP.NE.AND P0, PT, RZ, UR21, PT ;  /* 0x00000015ff007c0c */ /* 0x000fe2000bf05270 */
[----:B------:R-:W-:Y:S01]  /*dde0*/  FADD.FTZ R8, R4, -UR22 ;  /* 0x8000001604087e21 */ /* 0x000fe20008010000 */
[----:B------:R-:W-:Y:S01]  /*ddf0*/  FADD.FTZ R18, R18, -UR22 ;  /* 0x8000001612127e21 */ /* 0x000fe20008010000 */
[--C-:B0-----:R-:W-:Y:S02]  /*de00*/  HADD2.F32 R15, -RZ, R70.reuse.H0_H0 ;  /* 0x20000046ff0f7230 */ /* 0x101fe40000004100 */
[----:B------:R-:W-:Y:S02]  /*de10*/  HADD2.F32 R70, -RZ, R70.H1_H1 ;  /* 0x30000046ff467230 */ /* 0x000fe40000004100 */
[----:B------:R-:W-:Y:S01]  /*de20*/  FMUL.FTZ R39, R8, UR23 ;  /* 0x0000001708277c20 */ /* 0x000fe20008410000 */
[--C-:B------:R-:W-:Y:S02]  /*de30*/  HADD2.F32 R4, -RZ, R19.reuse.H0_H0 ;  /* 0x20000013ff047230 */ /* 0x100fe40000004100 */
[----:B-12-4-:R-:W-:Y:S01]  /*de40*/  FMUL.FTZ R34, R18, UR23 ;  /* 0x0000001712227c20 */ /* 0x016fe20008410000 */
        /* <DEDUP_REMOVED lines=20> */
.L_x_1319:
        /* <DEDUP_REMOVED lines=8> */
[----:B------:R-:W-:Y:S01]  /*e010*/  FFMA.FTZ R8, R39, UR5, R36 ;  /* 0x0000000527087c23 */ /* 0x000fe20008010024 */
[----:B------:R-:W-:-:S04]  /*e020*/  IMAD.WIDE.U32 R18, R108, UR6, R18 ;  /* 0x000000066c127c25 */ /* 0x000fc8000f8e0012 */
[----:B------:R-:W-:Y:S01]  /*e030*/  FFMA.FTZ R8, R15, R30, -R8 ;  /* 0x0000001e0f087223 */ /* 0x000fe20000010808 */
[----:B------:R-:W-:Y:S01]  /*e040*/  IMAD R33, R108, UR7, R33 ;  /* 0x000000076c217c24 */ /* 0x000fe2000f8e0221 */
[----:B------:R-:W-:Y:S02]  /*e050*/  ULDC.64 UR6, c[0x0][0x210] ;  /* 0x0000840000067ab9 */ /* 0x000fe40000000a00 */
[----:B------:R-:W-:Y:S01]  /*e060*/  FMUL.FTZ R15, R8, UR23 ;  /* 0x00000017080f7c20 */ /* 0x000fe20008410000 */
[----:B------:R-:W-:Y:S02]  /*e070*/  LEA R32, P0, R18, UR6, 0x1 ;  /* 0x0000000612207c11 */ /* 0x000fe4000f8008ff */
[----:B------:R-:W-:Y:S01]  /*e080*/  IADD3 R33, R19, R33, RZ ;  /* 0x0000002113217210 */ /* 0x000fe20007ffe0ff */
[----:B------:R-:W-:-:S03]  /*e090*/  FFMA.FTZ R19, R34, UR5, R36 ;  /* 0x0000000522137c23 */ /* 0x000fc60008010024 */
[----:B------:R-:W-:Y:S01]  /*e0a0*/  LEA.HI.X R33, R18, UR7, R33, 0x1, P0 ;  /* 0x0000000712217c11 */ /* 0x000fe200080f0c21 */
[----:B------:R-:W-:-:S04]  /*e0b0*/  FFMA.FTZ R19, R70, R31, -R19 ;  /* 0x0000001f46137223 */ /* 0x000fc80000010813 */
[----:B------:R-:W-:-:S05]  /*e0c0*/  FMUL.FTZ R8, R19, UR23 ;  /* 0x0000001713087c20 */ /* 0x000fca0008410000 */
[----:B------:R-:W-:-:S05]  /*e0d0*/  F2FP.F16.F32.PACK_AB R15, R8, R15 ;  /* 0x0000000f080f723e */ /* 0x000fca00000000ff */
[----:B------:R0:W-:Y:S02]  /*e0e0*/  STG.E desc[UR18][R32.64], R15 ;  /* 0x0000000f20007986 */ /* 0x0001e4000c101912 */
.L_x_1321:
[----:B------:R-:W-:Y:S05]  /*e0f0*/  BSYNC B0 ;  /* 0x0000000000007941 */ /* 0x000fea0003800000 */
.L_x_1320:
        /* <DEDUP_REMOVED lines=28> */
.L_x_1322:
[----:B------:R-:W-:Y:S04]  /*e2c0*/  BSSY B0, `(.L_x_1323) ;  /* 0x0000015000007945 */ /* 0x000fe80003800000 */
[----:B------:R-:W-:Y:S05]  /*e2d0*/  @!P5 BRA `(.L_x_1324) ;  /* 0x00000000004cd947 */ /* 0x000fea0003800000 */
[----:B------:R-:W-:Y:S01]  /*e2e0*/  SHF.R.S32.HI R6, RZ, 0x1f, R107 ;  /* 0x0000001fff067819 */ /* 0x000fe2000001146b */
[----:B------:R-:W-:Y:S01]  /*e2f0*/  ULDC.64 UR6, c[0x0][0x288] ;  /* 0x0000a20000067ab9 */ /* 0x000fe20000000a00 */
[----:B------:R-:W-:Y:S02]  /*e300*/  MOV R18, R26 ;  /* 0x0000001a00127202 */ /* 0x000fe40000000f00 */
[----:B------:R-:W-:Y:S01]  /*e310*/  MOV R19, R29 ;  /* 0x0000001d00137202 */ /* 0x000fe20000000f00 */
        /* <DEDUP_REMOVED lines=15> */
.L_x_1324:
[----:B------:R-:W-:Y:S05]  /*e410*/  BSYNC B0 ;  /* 0x0000000000007941 */ /* 0x000fea0003800000 */
.L_x_1323:
[----:B------:R-:W-:Y:S01]  /*e420*/  FADD.FTZ R8, R4, -UR22 ;  /* 0x8000001604087e21 */ /* 0x000fe20008010000 */
[----:B------:R-:W-:Y:S01]  /*e430*/  FADD.FTZ R20, R20, -UR22 ;  /* 0x8000001614147e21 */ /* 0x000fe20008010000 */
[--C-:B0-----:R-:W-:Y:S02]  /*e440*/  HADD2.F32 R15, -RZ, R68.reuse.H0_H0 ;  /* 0x20000044ff0f7230 */ /* 0x101fe40000004100 */
[----:B------:R-:W-:Y:S02]  /*e450*/  HADD2.F32 R68, -RZ, R68.H1_H1 ;  /* 0x30000044ff447230 */ /* 0x000fe40000004100 */
[----:B------:R-:W-:Y:S01]  /*e460*/  FMUL.FTZ R35, R8, UR23 ;  /* 0x0000001708237c20 */ /* 0x000fe20008410000 */
[--C-:B------:R-:W-:Y:S02]  /*e470*/  HADD2.F32 R4, -RZ, R21.reuse.H0_H0 ;  /* 0x20000015ff047230 */ /* 0x100fe40000004100 */
[----:B------:R-:W-:Y:S01]  /*e480*/  FMUL.FTZ R32, R20, UR23 ;  /* 0x0000001714207c20 */ /* 0x000fe20008410000 */
        /* <DEDUP_REMOVED lines=20> */
.L_x_1325:
[----:B------:R-:W-:Y:S04]  /*e5d0*/  BSSY B0, `(.L_x_1326) ;  /* 0x0000015000007945 */ /* 0x000fe80003800000 */
        /* <DEDUP_REMOVED lines=20> */
.L_x_1327:
[----:B------:R-:W-:Y:S05]  /*e720*/  BSYNC B0 ;  /* 0x0000000000007941 */ /* 0x000fea0003800000 */
.L_x_1326:
[----:B------:R-:W-:Y:S01]  /*e730*/  FADD.FTZ R10, R4, -UR22 ;  /* 0x80000016040a7e21 */ /* 0x000fe20008010000 */
[----:B------:R-:W-:Y:S01]  /*e740*/  FADD.FTZ R6, R6, -UR22 ;  /* 0x8000001606067e21 */ /* 0x000fe20008010000 */
[--C-:B------:R-:W-:Y:S02]  /*e750*/  HADD2.F32 R4, -RZ, R22.reuse.H0_H0 ;  /* 0x20000016ff047230 */ /* 0x100fe40000004100 */
[--C-:B0-----:R-:W-:Y:S02]  /*e760*/  HADD2.F32 R15, -RZ, R67.reuse.H0_H0 ;  /* 0x20000043ff0f7230 */ /* 0x101fe40000004100 */
[----:B------:R-:W-:Y:S01]  /*e770*/  FMUL.FTZ R35, R10, UR23 ;  /* 0x000000170a237c20 */ /* 0x000fe20008410000 */
[----:B------:R-:W-:Y:S02]  /*e780*/  HADD2.F32 R8, -RZ, R67.H1_H1 ;  /* 0x30000043ff087230 */ /* 0x000fe40000004100 */
        /* <DEDUP_REMOVED lines=21> */
.L_x_1328:
        /* <DEDUP_REMOVED lines=21> */
.L_x_1330:
[----:B------:R-:W-:Y:S05]  /*ea30*/  BSYNC B0 ;  /* 0x0000000000007941 */ /* 0x000fea0003800000 */
.L_x_1329:
        /* <DEDUP_REMOVED lines=27> */
.L_x_1331:
[----:B------:R-:W-:Y:S04]  /*ebf0*/  BSSY B0, `(.L_x_1332) ;  /* 0x0000014000007945 */ /* 0x000fe80003800000 */
[----:B------:R-:W-:Y:S05]  /*ec00*/  @!P2 BRA `(.L_x_1333) ;  /* 0x000000000048a947 */ /* 0x000fea0003800000 */
[----:B------:R-:W-:Y:S01]  /*ec10*/  ULDC.64 UR6, c[0x0][0x288] ;  /* 0x0000a20000067ab9 */ /* 0x000fe20000000a00 */
[----:B------:R-:W-:Y:S01]  /*ec20*/  MOV R18, R26 ;  /* 0x0000001a00127202 */ /* 0x000fe20000000f00 */
[----:B------:R-:W-:Y:S01]  /*ec30*/  IMAD R21, R125, UR6, RZ ;  /* 0x000000067d157c24 */ /* 0x000fe2000f8e02ff */
[----:B------:R-:W-:Y:S01]  /*ec40*/  MOV R19, R29 ;  /* 0x0000001d00137202 */ /* 0x000fe20000000f00 */
[----:B------:R-:W-:Y:S02]  /*ec50*/  FFMA.FTZ R4, R33, UR5, R36 ;  /* 0x0000000521047c23 */ /* 0x000fe40008010024 */
[C---:B------:R-:W-:Y:S02]  /*ec60*/  IMAD R21, R104.reuse, UR7, R21 ;  /* 0x0000000768157c24 */ /* 0x040fe4000f8e0215 */
[----:B------:R-:W-:-:S04]  /*ec70*/  IMAD.WIDE.U32 R18, R104, UR6, R18 ;  /* 0x0000000668127c25 */ /* 0x000fc8000f8e0012 */
[----:B------:R-:W-:Y:S01]  /*ec80*/  FFMA.FTZ R4, R15, R30, -R4 ;  /* 0x0000001e0f047223 */ /* 0x000fe20000010804 */
[----:B------:R-:W-:Y:S01]  /*ec90*/  ULDC.64 UR6, c[0x0][0x210] ;  /* 0x0000840000067ab9 */ /* 0x000fe20000000a00 */
[----:B------:R-:W-:Y:S01]  /*eca0*/  IADD3 R21, R19, R21, RZ ;  /* 0x0000001513157210 */ /* 0x000fe20007ffe0ff */
[----:B------:R-:W-:Y:S01]  /*ecb0*/  FFMA.FTZ R19, R22, UR5, R36 ;  /* 0x0000000516137c23 */ /* 0x000fe20008010024 */
[----:B------:R-:W-:Y:S01]  /*ecc0*/  FMUL.FTZ R15, R4, UR23 ;  /* 0x00000017040f7c20 */ /* 0x000fe20008410000 */
[----:B------:R-:W-:Y:S02]  /*ecd0*/  LEA R20, P0, R18, UR6, 0x1 ;  /* 0x0000000612147c11 */ /* 0x000fe4000f8008ff */
[----:B------:R-:W-:Y:S02]  /*ece0*/  FFMA.FTZ R19, R66, R31, -R19 ;  /* 0x0000001f42137223 */ /* 0x000fe40000010813 */
[----:B------:R-:W-:Y:S02]  /*ecf0*/  LEA.HI.X R21, R18, UR7, R21, 0x1, P0 ;  /* 0x0000000712157c11 */ /* 0x000fe400080f0c15 */
[----:B------:R-:W-:-:S05]  /*ed00*/  FMUL.FTZ R4, R19, UR23 ;  /* 0x0000001713047c20 */ /* 0x000fca0008410000 */
[----:B------:R-:W-:-:S05]  /*ed10*/  F2FP.F16.F32.PACK_AB R15, R4, R15 ;  /* 0x0000000f040f723e */ /* 0x000fca00000000ff */
[----:B------:R0:W-:Y:S02]  /*ed20*/  STG.E desc[UR18][R20.64], R15 ;  /* 0x0000000f14007986 */ /* 0x0001e4000c101912 */
.L_x_1333:
[----:B------:R-:W-:Y:S05]  /*ed30*/  BSYNC B0 ;  /* 0x0000000000007941 */ /* 0x000fea0003800000 */
.L_x_1332:
        /* <DEDUP_REMOVED lines=27> */
.L_x_1334:
[----:B------:R-:W-:Y:S04]  /*eef0*/  BSSY B0, `(.L_x_1335) ;  /* 0x0000014000007945 */ /* 0x000fe80003800000 */
[----:B------:R-:W-:Y:S05]  /*ef00*/  @!P1 BRA `(.L_x_1336) ;  /* 0x0000000000489947 */ /* 0x000fea0003800000 */
[----:B------:R-:W-:Y:S01]  /*ef10*/  ULDC.64 UR6, c[0x0][0x288] ;  /* 0x0000a20000067ab9 */ /* 0x000fe20000000a00 */
[----:B------:R-:W-:Y:S01]  /*ef20*/  MOV R18, R26 ;  /* 0x0000001a00127202 */ /* 0x000fe20000000f00 */
[----:B------:R-:W-:Y:S01]  /*ef30*/  IMAD R6, R124, UR6, RZ ;  /* 0x000000067c067c24 */ /* 0x000fe2000f8e02ff */
[----:B------:R-:W-:-:S03]  /*ef40*/  MOV R19, R29 ;  /* 0x0000001d00137202 */ /* 0x000fc60000000f00 */
[----:B------:R-:W-:Y:S02]  /*ef50*/  IMAD R21, R103, UR7, R6 ;  /* 0x0000000767157c24 */ /* 0x000fe4000f8e0206 */
[----:B------:R-:W-:Y:S01]  /*ef60*/  FFMA.FTZ R6, R33, UR5, R36 ;  /* 0x0000000521067c23 */ /* 0x000fe20008010024 */
[----:B------:R-:W-:Y:S01]  /*ef70*/  IMAD.WIDE.U32 R18, R103, UR6, R18 ;  /* 0x0000000667127c25 */ /* 0x000fe2000f8e0012 */
[----:B------:R-:W-:-:S03]  /*ef80*/  ULDC.64 UR6, c[0x0][0x210] ;  /* 0x0000840000067ab9 */ /* 0x000fc60000000a00 */
[----:B------:R-:W-:Y:S01]  /*ef90*/  FFMA.FTZ R6, R15, R30, -R6 ;  /* 0x0000001e0f067223 */ /* 0x000fe20000010806 */
[----:B------:R-:W-:Y:S01]  /*efa0*/  IADD3 R21, R19, R21, RZ ;  /* 0x0000001513157210 */ /* 0x000fe20007ffe0ff */
[----:B------:R-:W-:Y:S02]  /*efb0*/  FFMA.FTZ R19, R34, UR5, R36 ;  /* 0x0000000522137c23 */ /* 0x000fe40008010024 */
[----:B------:R-:W-:Y:S01]  /*efc0*/  FMUL.FTZ R15, R6, UR23 ;  /* 0x00000017060f7c20 */ /* 0x000fe20008410000 */
[----:B------:R-:W-:Y:S01]  /*efd0*/  LEA R20, P0, R18, UR6, 0x1 ;  /* 0x0000000612147c11 */ /* 0x000fe2000f8008ff */
[----:B------:R-:W-:-:S03]  /*efe0*/  FFMA.FTZ R4, R4, R31, -R19 ;  /* 0x0000001f04047223 */ /* 0x000fc60000010813 */
[----:B------:R-:W-:Y:S01]  /*eff0*/  LEA.HI.X R21, R18, UR7, R21, 0x1, P0 ;  /* 0x0000000712157c11 */ /* 0x000fe200080f0c15 */
[----:B------:R-:W-:-:S05]  /*f000*/  FMUL.FTZ R4, R4, UR23 ;  /* 0x0000001704047c20 */ /* 0x000fca0008410000 */
[----:B------:R-:W-:-:S05]  /*f010*/  F2FP.F16.F32.PACK_AB R15, R4, R15 ;  /* 0x0000000f040f723e */ /* 0x000fca00000000ff */
[----:B------:R0:W-:Y:S02]  /*f020*/  STG.E desc[UR18][R20.64], R15 ;  /* 0x0000000f14007986 */ /* 0x0001e4000c101912 */
.L_x_1336:
[----:B------:R-:W-:Y:S05]  /*f030*/  BSYNC B0 ;  /* 0x0000000000007941 */ /* 0x000fea0003800000 */
.L_x_1335:
[----:B------:R-:W-:Y:S01]  /*f040*/  FADD.FTZ R22, R22, -UR22 ;  /* 0x8000001616167e21 */ /* 0x000fe20008010000 */
[----:B------:R-:W-:Y:S01]  /*f050*/  FADD.FTZ R24, R24, -UR22 ;  /* 0x8000001618187e21 */ /* 0x000fe20008010000 */
[--C-:B0-----:R-:W-:Y:S02]  /*f060*/  HADD2.F32 R15, -RZ, R64.reuse.H0_H0 ;  /* 0x20000040ff0f7230 */ /* 0x101fe40000004100 */
[--C-:B------:R-:W-:Y:S02]  /*f070*/  HADD2.F32 R32, -RZ, R25.reuse.H0_H0 ;  /* 0x20000019ff207230 */ /* 0x100fe40000004100 */
        /* <DEDUP_REMOVED lines=23> */
.L_x_1337:
        /* <DEDUP_REMOVED lines=23> */
.L_x_1339:
[----:B------:R-:W-:Y:S05]  /*f360*/  BSYNC B0 ;  /* 0x0000000000007941 */ /* 0x000fea0003800000 */
.L_x_1338:
[----:B------:R-:W-:Y:S01]  /*f370*/  ISETP.NE.AND P0, PT, RZ, UR21, PT ;  /* 0x00000015ff007c0c */ /* 0x000fe2000bf05270 */
[----:B------:R-:W-:Y:S01]  /*f380*/  FADD.FTZ R32, R32, -UR22 ;  /* 0x8000001620207e21 */ /* 0x000fe20008010000 */
[----:B------:R-:W-:Y:S01]  /*f390*/  FADD.FTZ R33, R33, -UR22 ;  /* 0x8000001621217e21 */ /* 0x000fe20008010000 */
[--C-:B0-----:R-:W-:Y:S02]  /*f3a0*/  HADD2.F32 R15, -RZ, R63.reuse.H0_H0 ;  /* 0x2000003fff0f7230 */ /* 0x101fe40000004100 */
[----:B------:R-:W-:Y:S02]  /*f3b0*/  HADD2.F32 R4, -RZ, R63.H1_H1 ;  /* 0x3000003fff047230 */ /* 0x000fe40000004100 */
[----:B------:R-:W-:Y:S01]  /*f3c0*/  FMUL.FTZ R25, R32, UR23 ;  /* 0x0000001720197c20 */ /* 0x000fe20008410000 */
[----:B------:R-:W-:Y:S02]  /*f3d0*/  HADD2.F32 R24, -RZ, R44.H0_H0 ;  /* 0x2000002cff187230 */ /* 0x000fe40000004100 */
[----:B------:R-:W-:-:S03]  /*f3e0*/  FMUL.FTZ R22, R33, UR23 ;  /* 0x0000001721167c20 */ /* 0x000fc60008410000 */
        /* <DEDUP_REMOVED lines=19> */
.L_x_1340:
        /* <DEDUP_REMOVED lines=23> */
.L_x_1342:
[----:B------:R-:W-:Y:S05]  /*f690*/  BSYNC B0 ;  /* 0x0000000000007941 */ /* 0x000fea0003800000 */
.L_x_1341:
[----:B------:R-:W-:Y:S01]  /*f6a0*/  ISETP.NE.AND P0, PT, RZ, UR21, PT ;  /* 0x00000015ff007c0c */ /* 0x000fe2000bf05270 */
[----:B------:R-:W-:Y:S01]  /*f6b0*/  HADD2.F32 R44, -RZ, R44.H1_H1 ;  /* 0x3000002cff2c7230 */ /* 0x000fe20000004100 */
[----:B------:R-:W-:Y:S01]  /*f6c0*/  SHF.R.U32.HI R18, RZ, 0x2, R3 ;  /* 0x00000002ff127819 */ /* 0x000fe20000011603 */
[----:B------:R-:W-:Y:S01]  /*f6d0*/  FADD.FTZ R24, R24, -UR22 ;  /* 0x8000001618187e21 */ /* 0x000fe20008010000 */
[--C-:B0-----:R-:W-:Y:S02]  /*f6e0*/  HADD2.F32 R15, -RZ, R62.reuse.H0_H0 ;  /* 0x2000003eff0f7230 */ /* 0x101fe40000004100 */
[----:B------:R-:W-:Y:S01]  /*f6f0*/  FADD.FTZ R44, R44, -UR22 ;  /* 0x800000162c2c7e21 */ /* 0x000fe20008010000 */
[----:B------:R-:W-:Y:S02]  /*f700*/  HADD2.F32 R32, -RZ, R45.H0_H0 ;  /* 0x2000002dff207230 */ /* 0x000fe40000004100 */
[----:B------:R-:W-:Y:S01]  /*f710*/  FMUL.FTZ R33, R24, UR23 ;  /* 0x0000001718217c20 */ /* 0x000fe20008410000 */
[----:B------:R-:W-:-:S02]  /*f720*/  HADD2.F32 R62, -RZ, R62.H1_H1 ;  /* 0x3000003eff3e7230 */ /* 0x000fc40000004100 */
[----:B------:R-:W-:Y:S01]  /*f730*/  FMUL.FTZ R44, R44, UR23 ;  /* 0x000000172c2c7c20 */ /* 0x000fe20008410000 */
[----:B------:R-:W-:Y:S02]  /*f740*/  HADD2.F32 R45, -RZ, R45.H1_H1 ;  /* 0x3000002dff2d7230 */ /* 0x000fe40000004100 */
        /* <DEDUP_REMOVED lines=20> */
.L_x_1343:
        /* <DEDUP_REMOVED lines=23> */
.L_x_1345:
[----:B------:R-:W-:Y:S05]  /*fa00*/  BSYNC B0 ;  /* 0x0000000000007941 */ /* 0x000fea0003800000 */
.L_x_1344:
[----:B------:R-:W-:Y:S01]  /*fa10*/  ISETP.NE.AND P0, PT, RZ, UR21, PT ;  /* 0x00000015ff007c0c */ /* 0x000fe2000bf05270 */
[----:B------:R-:W-:Y:S01]  /*fa20*/  FADD.FTZ R32, R32, -UR22 ;  /* 0x8000001620207e21 */ /* 0x000fe20008010000 */
[----:B------:R-:W-:Y:S01]  /*fa30*/  FADD.FTZ R45, R45, -UR22 ;  /* 0x800000162d2d7e21 */ /* 0x000fe20008010000 */
[----:B---3--:R-:W-:Y:S02]  /*fa40*/  IMAD R37, R37, UR20, R19 ;  /* 0x0000001425257c24 */ /* 0x008fe4000f8e0213 */
[--C-:B0-----:R-:W-:Y:S02]  /*fa50*/  HADD2.F32 R15, -RZ, R61.reuse.H0_H0 ;  /* 0x2000003dff0f7230 */ /* 0x101fe40000004100 */
[----:B------:R-:W-:Y:S01]  /*fa60*/  FMUL.FTZ R25, R32, UR23 ;  /* 0x0000001720197c20 */ /* 0x000fe20008410000 */
[----:B------:R-:W-:Y:S02]  /*fa70*/  HADD2.F32 R4, -RZ, R61.H1_H1 ;  /* 0x3000003dff047230 */ /* 0x000fe40000004100 */
[----:B------:R-:W-:Y:S01]  /*fa80*/  FMUL.FTZ R22, R45, UR23 ;  /* 0x000000172d167c20 */ /* 0x000fe20008410000 */
[----:B------:R-:W-:-:S02]  /*fa90*/  HADD2.F32 R24, -RZ, R5.H0_H0 ;  /* 0x20000005ff187230 */ /* 0x000fc40000004100 */
        /* <DEDUP_REMOVED lines=19> */
.L_x_1346:
        /* <DEDUP_REMOVED lines=23> */
.L_x_1348:
[----:B------:R-:W-:Y:S05]  /*fd40*/  BSYNC B0 ;  /* 0x0000000000007941 */ /* 0x000fea0003800000 */
.L_x_1347:
[----:B------:R-:W-:Y:S01]  /*fd50*/  ISETP.NE.AND P6, PT, RZ, UR21, PT ;  /* 0x00000015ff007c0c */ /* 0x000fe2000bfc5270 */
[----:B------:R-:W-:Y:S02]  /*fd60*/  HADD2.F32 R5, -RZ, R5.H1_H1 ;  /* 0x30000005ff057230 */ /* 0x000fe40000004100 */
[----:B------:R-:W-:Y:S01]  /*fd70*/  FADD.FTZ R24, R24, -UR22 ;  /* 0x8000001618187e21 */ /* 0x000fe20008010000 */
[----:B0-----:R-:W-:Y:S01]  /*fd80*/  IADD3 R20, R37, 0x190, RZ ;  /* 0x0000019025147810 */ /* 0x001fe20007ffe0ff */
[----:B------:R-:W-:Y:S01]  /*fd90*/  ULDC.64 UR6, c[0x0][0x290] ;  /* 0x0000a40000067ab9 */ /* 0x000fe20000000a00 */
[--C-:B------:R-:W-:Y:S02]  /*fda0*/  HADD2.F32 R15, -RZ, R60.reuse.H0_H0 ;  /* 0x2000003cff0f7230 */ /* 0x100fe40000004100 */
[----:B------:R-:W-:Y:S01]  /*fdb0*/  FADD.FTZ R5, R5, -UR22 ;  /* 0x8000001605057e21 */ /* 0x000fe20008010000 */
[----:B------:R-:W-:Y:S02]  /*fdc0*/  HADD2.F32 R60, -RZ, R60.H1_H1 ;  /* 0x3000003cff3c7230 */ /* 0x000fe40000004100 */
        /* <DEDUP_REMOVED lines=22> */
.L_x_1349:
[----:B------:R-:W-:Y:S01]  /*ff30*/  ISETP.GE.U32.AND P0, PT, R20, UR6, PT ;  /* 0x0000000614007c0c */ /* 0x000fe2000bf06070 */
[----:B------:R-:W-:Y:S01]  /*ff40*/  BSSY B0, `(.L_x_1350) ;  /* 0x000001a000007945 */ /* 0x000fe20003800000 */
[--C-:B------:R-:W-:Y:S02]  /*ff50*/  HADD2.F32 R8, -RZ, R7.reuse.H0_H0 ;  /* 0x20000007ff087230 */ /* 0x100fe40000004100 */
[----:B------:R-:W-:Y:S01]  /*ff60*/  ISETP.GE.AND.EX P0, PT, R22, UR7, PT, P0 ;  /* 0x0000000716007c0c */ /* 0x000fe2000bf06300 */
[----:B------:R-:W-:-:S03]  /*ff70*/  HADD2.F32 R10, -RZ, R7.H1_H1 ;  /* 0x30000007ff0a7230 */ /* 0x000fc60000004100 */
        /* <DEDUP_REMOVED lines=13> */
[----:B------:R-:W-:-:S03]  /*10050*/  FFMA.FTZ R5, R18, UR5, R36 ;  /* 0x0000000512057c23 */ /* 0x000fc60008010024 */
[----:B------:R-:W-:Y:S01]  /*10060*/  LEA.HI.X R7, R4, UR15, R7, 0x1, P0 ;  /* 0x0000000f04077c11 */ /* 0x000fe200080f0c07 */
[----:B------:R-:W-:Y:S01]  /*10070*/  FFMA.FTZ R4, R23, UR5, R36 ;  /* 0x0000000517047c23 */ /* 0x000fe20008010024 */
[----:B------:R-:W-:-:S03]  /*10080*/  FFMA.FTZ R60, R60, R31, -R5 ;  /* 0x0000001f3c3c7223 */ /* 0x000fc60000010805 */
[----:B------:R-:W-:-:S04]  /*10090*/  FFMA.FTZ R4, R15, R30, -R4 ;  /* 0x0000001e0f047223 */ /* 0x000fc80000010804 */
[----:B------:R-:W-:Y:S01]  /*100a0*/  FMUL.FTZ R5, R4, UR23 ;  /* 0x0000001704057c20 */ /* 0x000fe20008410000 */
[----:B------:R-:W-:-:S05]  /*100b0*/  FMUL.FTZ R4, R60, UR23 ;  /* 0x000000173c047c20 */ /* 0x000fca0008410000 */
[----:B------:R-:W-:-:S05]  /*100c0*/  F2FP.F16.F32.PACK_AB R5, R4, R5 ;  /* 0x000000050405723e */ /* 0x000fca00000000ff */
[----:B------:R0:W-:Y:S02]  /*100d0*/  STG.E desc[UR18][R6.64], R5 ;  /* 0x0000000506007986 */ /* 0x0001e4000c101912 */
.L_x_1351:
[----:B------:R-:W-:Y:S05]  /*100e0*/  BSYNC B0 ;  /* 0x0000000000007941 */ /* 0x000fea0003800000 */
.L_x_1350:
[----:B------:R-:W-:Y:S01]  /*100f0*/  FADD.FTZ R4, R8, -UR22 ;  /* 0x8000001608047e21 */ /* 0x000fe20008010000 */
[----:B------:R-:W-:Y:S01]  /*10100*/  IADD3 R22, R37, 0x1a0, RZ ;  /* 0x000001a025167810 */ /* 0x000fe20007ffe0ff */
[----:B------:R-:W-:Y:S01]  /*10110*/  FADD.FTZ R10, R10, -UR22 ;  /* 0x800000160a0a7e21 */ /* 0x000fe20008010000 */
[--C-:B------:R-:W-:Y:S02]  /*10120*/  HADD2.F32 R15, -RZ, R59.reuse.H0_H0 ;  /* 0x2000003bff0f7230 */ /* 0x100fe40000004100 */
[----:B------:R-:W-:Y:S01]  /*10130*/  FMUL.FTZ R23, R4, UR23 ;  /* 0x0000001704177c20 */ /* 0x000fe20008410000 */
[----:B------:R-:W-:Y:S01]  /*10140*/  HADD2.F32 R8, -RZ, R59.H1_H1 ;  /* 0x3000003bff087230 */ /* 0x000fe20000004100 */
[----:B------:R-:W-:Y:S01]  /*10150*/  SHF.R.S32.HI R24, RZ, 0x1f, R22 ;  /* 0x0000001fff187819 */ /* 0x000fe20000011416 */
        /* <DEDUP_REMOVED lines=20> */
.L_x_1352:
[----:B------:R-:W-:Y:S01]  /*102a0*/  ISETP.GE.U32.AND P0, PT, R22, UR6, PT ;  /* 0x0000000616007c0c */ /* 0x000fe2000bf06070 */
[----:B------:R-:W-:Y:S01]  /*102b0*/  BSSY B0, `(.L_x_1353) ;  /* 0x000001a000007945 */ /* 0x000fe20003800000 */
[--C-:B------:R-:W-:Y:S02]  /*102c0*/  HADD2.F32 R10, -RZ, R9.reuse.H0_H0 ;  /* 0x20000009ff0a7230 */ /* 0x100fe40000004100 */
[----:B------:R-:W-:Y:S01]  /*102d0*/  ISETP.GE.AND.EX P0, PT, R24, UR7, PT, P0 ;  /* 0x0000000718007c0c */ /* 0x000fe2000bf06300 */
[----:B------:R-:W-:-:S03]  /*102e0*/  HADD2.F32 R12, -RZ, R9.H1_H1 ;  /* 0x30000009ff0c7230 */ /* 0x000fc60000004100 */
[----:B------:R-:W-:-:S13]  /*102f0*/  ISETP.LT.U32.AND P0, PT, R3, 0x1c0, !P0 ;  /* 0x000001c00300780c */ /* 0x000fda0004701070 */
        /* <DEDUP_REMOVED lines=21> */
.L_x_1354:
[----:B------:R-:W-:Y:S05]  /*10450*/  BSYNC B0 ;  /* 0x0000000000007941 */ /* 0x000fea0003800000 */
.L_x_1353:
        /* <DEDUP_REMOVED lines=27> */
.L_x_1355:
[----:B------:R-:W-:Y:S01]  /*10610*/  ISETP.GE.U32.AND P0, PT, R20, UR6, PT ;  /* 0x0000000614007c0c */ /* 0x000fe2000bf06070 */
[----:B------:R-:W-:Y:S01]  /*10620*/  BSSY B0, `(.L_x_1356) ;  /* 0x000001a000007945 */ /* 0x000fe20003800000 */
[--C-:B------:R-:W-:Y:S02]  /*10630*/  HADD2.F32 R8, -RZ, R11.reuse.H0_H0 ;  /* 0x2000000bff087230 */ /* 0x100fe40000004100 */
[----:B------:R-:W-:Y:S01]  /*10640*/  ISETP.GE.AND.EX P0, PT, R22, UR7, PT, P0 ;  /* 0x0000000716007c0c */ /* 0x000fe2000bf06300 */
[----:B------:R-:W-:-:S03]  /*10650*/  HADD2.F32 R11, -RZ, R11.H1_H1 ;  /* 0x3000000bff0b7230 */ /* 0x000fc60000004100 */
        /* <DEDUP_REMOVED lines=22> */
.L_x_1357:
[----:B------:R-:W-:Y:S05]  /*107c0*/  BSYNC B0 ;  /* 0x0000000000007941 */ /* 0x000fea0003800000 */
.L_x_1356:
        /* <DEDUP_REMOVED lines=27> */
.L_x_1358:
[----:B------:R-:W-:Y:S01]  /*10980*/  ISETP.GE.U32.AND P0, PT, R20, UR6, PT ;  /* 0x0000000614007c0c */ /* 0x000fe2000bf06070 */
[----:B------:R-:W-:Y:S01]  /*10990*/  BSSY B0, `(.L_x_1359) ;  /* 0x000001a000007945 */ /* 0x000fe20003800000 */
[--C-:B------:R-:W-:Y:S02]  /*109a0*/  HADD2.F32 R10, -RZ, R13.reuse.H0_H0 ;  /* 0x2000000dff0a7230 */ /* 0x100fe40000004100 */
[----:B------:R-:W-:Y:S01]  /*109b0*/  ISETP.GE.AND.EX P0, PT, R22, UR7, PT, P0 ;  /* 0x0000000716007c0c */ /* 0x000fe2000bf06300 */
[----:B------:R-:W-:-:S03]  /*109c0*/  HADD2.F32 R13, -RZ, R13.H1_H1 ;  /* 0x3000000dff0d7230 */ /* 0x000fc60000004100 */
        /* <DEDUP_REMOVED lines=22> */
.L_x_1360:
[----:B------:R-:W-:Y:S05]  /*10b30*/  BSYNC B0 ;  /* 0x0000000000007941 */ /* 0x000fea0003800000 */
.L_x_1359:
        /* <DEDUP_REMOVED lines=9> */
[----:B0123--:R-:W-:Y:S01]  /*10bd0*/  FFMA.FTZ R5, R16, R31, R41 ;  /* 0x0000001f10057223 */ /* 0x00ffe20000010029 */
        /* <DEDUP_REMOVED lines=17> */
.L_x_1361:
[----:B------:R-:W-:Y:S01]  /*10cf0*/  ISETP.GE.U32.AND P0, PT, R18, UR6, PT ;  /* 0x0000000612007c0c */ /* 0x000fe2000bf06070 */
[----:B------:R-:W-:Y:S01]  /*10d00*/  BSSY B0, `(.L_x_1362) ;  /* 0x000001a000007945 */ /* 0x000fe20003800000 */
[--C-:B------:R-:W-:Y:S02]  /*10d10*/  HADD2.F32 R8, -RZ, R14.reuse.H0_H0 ;  /* 0x2000000eff087230 */ /* 0x100fe40000004100 */
[----:B------:R-:W-:Y:S01]  /*10d20*/  ISETP.GE.AND.EX P0, PT, R19, UR7, PT, P0 ;  /* 0x0000000713007c0c */ /* 0x000fe2000bf06300 */
[----:B------:R-:W-:-:S03]  /*10d30*/  HADD2.F32 R14, -RZ, R14.H1_H1 ;  /* 0x3000000eff0e7230 */ /* 0x000fc60000004100 */
[----:B------:R-:W-:-:S13]  /*10d40*/  ISETP.LT.U32.AND P0, PT, R3, 0x1c0, !P0 ;  /* 0x000001c00300780c */ /* 0x000fda0004701070 */
        /* <DEDUP_REMOVED lines=21> */
.L_x_1363:
[----:B------:R-:W-:Y:S05]  /*10ea0*/  BSYNC B0 ;  /* 0x0000000000007941 */ /* 0x000fea0003800000 */
.L_x_1362:
[----:B----4-:R-:W-:Y:S01]  /*10eb0*/  FADD.FTZ R4, R8, -UR22 ;  /* 0x8000001608047e21 */ /* 0x010fe20008010000 */
        /* <DEDUP_REMOVED lines=9> */
[----:B0123--:R-:W-:-:S03]  /*10f50*/  FFMA.FTZ R5, R16, R31, R41 ;  /* 0x0000001f10057223 */ /* 0x00ffc60000010029 */
        /* <DEDUP_REMOVED lines=16> */
.L_x_1364:
        /* <DEDUP_REMOVED lines=27> */
.L_x_1366:
[----:B------:R-:W-:Y:S05]  /*11210*/  BSYNC B0 ;  /* 0x0000000000007941 */ /* 0x000fea0003800000 */
.L_x_1365:
[----:B------:R-:W-:Y:S01]  /*11220*/  FADD.FTZ R10, R10, -UR22 ;  /* 0x800000160a0a7e21 */ /* 0x000fe20008010000 */
[----:B------:R-:W-:Y:S01]  /*11230*/  FADD.FTZ R17, R17, -UR22 ;  /* 0x8000001611117e21 */ /* 0x000fe20008010000 */
[--C-:B01234-:R-:W-:Y:S01]  /*11240*/  HADD2.F32 R7, -RZ, R54.reuse.H0_H0 ;  /* 0x20000036ff077230 */ /* 0x11ffe20000004100 */
[----:B------:R-:W-:Y:S01]  /*11250*/  IADD3 R15, R2, 0x1f0, RZ ;  /* 0x000001f0020f7810 */ /* 0x000fe20007ffe0ff */
[----:B------:R-:W-:Y:S02]  /*11260*/  HADD2.F32 R54, -RZ, R54.H1_H1 ;  /* 0x30000036ff367230 */ /* 0x000fe40000004100 */
        /* <DEDUP_REMOVED lines=21> */
.L_x_1367:
[----:B------:R-:W-:Y:S01]  /*113c0*/  ISETP.GE.U32.AND P0, PT, R15, UR6, PT ;  /* 0x000000060f007c0c */ /* 0x000fe2000bf06070 */
[----:B------:R-:W-:Y:S03]  /*113d0*/  BSSY B0, `(.L_x_1368) ;  /* 0x0000015000007945 */ /* 0x000fe60003800000 */
[----:B------:R-:W-:-:S04]  /*113e0*/  ISETP.GE.AND.EX P0, PT, R94, UR7, PT, P0 ;  /* 0x000000075e007c0c */ /* 0x000fc8000bf06300 */
[----:B------:R-:W-:-:S13]  /*113f0*/  ISETP.GT.U32.OR P0, PT, R3, 0x1bf, P0 ;  /* 0x000001bf0300780c */ /* 0x000fda0000704470 */
[----:B------:R-:W-:Y:S05]  /*11400*/  @P0 BRA `(.L_x_1369) ;  /* 0x0000000000440947 */ /* 0x000fea0003800000 */
[----:B------:R-:W-:Y:S01]  /*11410*/  ULDC.64 UR6, c[0x0][0x288] ;  /* 0x0000a20000067ab9 */ /* 0x000fe20000000a00 */
[----:B------:R-:W-:Y:S01]  /*11420*/  MOV R27, R29 ;  /* 0x0000001d001b7202 */ /* 0x000fe20000000f00 */
[----:B------:R-:W-:Y:S02]  /*11430*/  IMAD R94, R94, UR6, RZ ;  /* 0x000000065e5e7c24 */ /* 0x000fe4000f8e02ff */
[--C-:B------:R-:W-:Y:S01]  /*11440*/  FFMA.FTZ R6, R13, UR5, R36.reuse ;  /* 0x000000050d067c23 */ /* 0x100fe20008010024 */
[----:B------:R-:W-:Y:S01]  /*11450*/  FFMA.FTZ R9, R12, UR5, R36 ;  /* 0x000000050c097c23 */ /* 0x000fe20008010024 */
[----:B------:R-:W-:-:S04]  /*11460*/  IMAD.WIDE.U32 R26, R15, UR6, R26 ;  /* 0x000000060f1a7c25 */ /* 0x000fc8000f8e001a */
[----:B------:R-:W-:Y:S01]  /*11470*/  FFMA.FTZ R6, R7, R30, -R6 ;  /* 0x0000001e07067223 */ /* 0x000fe20000010806 */
[----:B------:R-:W-:Y:S01]  /*11480*/  FFMA.FTZ R9, R54, R31, -R9 ;  /* 0x0000001f36097223 */ /* 0x000fe20000010809 */
[----:B------:R-:W-:Y:S01]  /*11490*/  IMAD R5, R15, UR7, R94 ;  /* 0x000000070f057c24 */ /* 0x000fe2000f8e025e */
[----:B------:R-:W-:Y:S01]  /*114a0*/  ULDC.64 UR6, c[0x0][0x210] ;  /* 0x0000840000067ab9 */ /* 0x000fe20000000a00 */
[----:B------:R-:W-:Y:S01]  /*114b0*/  FMUL.FTZ R6, R6, UR23 ;  /* 0x0000001706067c20 */ /* 0x000fe20008410000 */
[----:B------:R-:W-:Y:S01]  /*114c0*/  FMUL.FTZ R7, R9, UR23 ;  /* 0x0000001709077c20 */ /* 0x000fe20008410000 */
[----:B------:R-:W-:Y:S02]  /*114d0*/  LEA R4, P0, R26, UR6, 0x1 ;  /* 0x000000061a047c11 */ /* 0x000fe4000f8008ff */
[----:B------:R-:W-:Y:S02]  /*114e0*/  IADD3 R5, R27, R5, RZ ;  /* 0x000000051b057210 */ /* 0x000fe40007ffe0ff */
[----:B------:R-:W-:-:S02]  /*114f0*/  F2FP.F16.F32.PACK_AB R7, R7, R6 ;  /* 0x000000060707723e */ /* 0x000fc400000000ff */
[----:B------:R-:W-:-:S05]  /*11500*/  LEA.HI.X R5, R26, UR7, R5, 0x1, P0 ;  /* 0x000000071a057c11 */ /* 0x000fca00080f0c05 */
[----:B------:R0:W-:Y:S02]  /*11510*/  STG.E desc[UR18][R4.64], R7 ;  /* 0x0000000704007986 */ /* 0x0001e4000c101912 */
.L_x_1369:
[----:B------:R-:W-:Y:S05]  /*11520*/  BSYNC B0 ;  /* 0x0000000000007941 */ /* 0x000fea0003800000 */
.L_x_1368:
        /* <DEDUP_REMOVED lines=9> */
.L_x_1223:
[----:B------:R-:W1:Y:S01]  /*115c0*/  LDC R2, c[0x0][0xc] ;  /* 0x00000300ff027b82 */ /* 0x000e620000000800 */
[----:B------:R-:W-:Y:S01]  /*115d0*/  ISETP.NE.AND P1, PT, R3, RZ, PT ;  /* 0x000000ff0300720c */ /* 0x000fe20003f25270 */
[----:B------:R-:W-:Y:S06]  /*115e0*/  BSSY B0, `(.L_x_1371) ;  /* 0x0000011000007945 */ /* 0x000fec0003800000 */
[----:B------:R-:W2:Y:S08]  /*115f0*/  LDC R9, c[0x0][0x10] ;  /* 0x00000400ff097b82 */ /* 0x000eb00000000800 */
[----:B0-----:R-:W0:Y:S01]  /*11600*/  LDC.64 R4, c[0x0][0x258] ;  /* 0x00009600ff047b82 */ /* 0x001e220000000a00 */
[----:B-1----:R-:W-:-:S02]  /*11610*/  ISETP.NE.AND P0, PT, R2, 0x1, PT ;  /* 0x000000010200780c */ /* 0x002fc40003f05270 */
[----:B--2---:R-:W-:-:S04]  /*11620*/  SHF.L.U32 R0, R9, 0x1, RZ ;  /* 0x0000000109007819 */ /* 0x004fc800000006ff */
        /* <DEDUP_REMOVED lines=12> */
.L_x_1372:
[----:B------:R-:W-:Y:S05]  /*116f0*/  BSYNC B0 ;  /* 0x0000000000007941 */ /* 0x000fea0003800000 */
.L_x_1371:
[----:B------:R-:W1:Y:S01]  /*11700*/  S2UR UR4, SR_CTAID.X ;  /* 0x00000000000479c3 */ /* 0x000e620000002500 */
[----:B------:R-:W-:Y:S02]  /*11710*/  IADD3 R0, R2, -0x1, RZ ;  /* 0xffffffff02007810 */ /* 0x000fe40007ffe0ff */
[----:B------:R-:W-:-:S05]  /*11720*/  IADD3 R6, R9, -0x1, RZ ;  /* 0xffffffff09067810 */ /* 0x000fca0007ffe0ff */
[----:B------:R-:W2:Y:S01]  /*11730*/  S2UR UR5, SR_CTAID.Y ;  /* 0x00000000000579c3 */ /* 0x000ea20000002600 */
[----:B-1----:R-:W-:-:S04]  /*11740*/  ISETP.NE.AND P0, PT, R0, UR4, PT ;  /* 0x0000000400007c0c */ /* 0x002fc8000bf05270 */
[----:B--2---:R-:W-:-:S13]  /*11750*/  ISETP.NE.OR P0, PT, R6, UR5, P0 ;  /* 0x0000000506007c0c */ /* 0x004fda0008705670 */
[----:B------:R-:W-:Y:S05]  /*11760*/  @P0 EXIT ;  /* 0x000000000000094d */ /* 0x000fea0003800000 */
[----:B------:R-:W-:Y:S05]  /*11770*/  @P1 BRA `(.L_x_1373) ;  /* 0x0000000000201947 */ /* 0x000fea0003800000 */
[----:B------:R-:W-:-:S05]  /*11780*/  IMAD R0, R2, R9, RZ ;  /* 0x0000000902007224 */ /* 0x000fca00078e02ff */
[----:B------:R-:W-:-:S13]  /*11790*/  ISETP.NE.AND P0, PT, R0, -0x1, PT ;  /* 0xffffffff0000780c */ /* 0x000fda0003f05270 */
[----:B------:R-:W-:Y:S05]  /*117a0*/  @!P0 BRA `(.L_x_1373) ;  /* 0x0000000000148947 */ /* 0x000fea0003800000 */
.L_x_1374:
[----:B0-----:R-:W2:Y:S04]  /*117b0*/  LDG.E.STRONG.GPU R7, desc[UR18][R4.64] ;  /* 0x0000001204077981 */ /* 0x001ea8000c1ef900 */
[----:B--2---:R-:W-:Y:S01]  /*117c0*/  CCTL.IVALL ;  /* 0x00000000ff00798f */ /* 0x004fe20002000000 */
[----:B------:R-:W-:Y:S05]  /*117d0*/  YIELD ;  /* 0x0000000000007946 */ /* 0x000fea0003800000 */
[----:B------:R-:W-:-:S13]  /*117e0*/  ISETP.NE.AND P0, PT, R7, R0, PT ;  /* 0x000000000700720c */ /* 0x000fda0003f05270 */
[----:B------:R-:W-:Y:S05]  /*117f0*/  @P0 BRA `(.L_x_1374) ;  /* 0xfffffffc00ec0947 */ /* 0x000fea000383ffff */
.L_x_1373:
[----:B------:R-:W-:Y:S05]  /*11800*/  WARPSYNC.ALL ;  /* 0x0000000000007948 */ /* 0x000fea0003800000 */
[----:B------:R-:W1:Y:S08]  /*11810*/  LDC.64 R24, c[0x0][0x288] ;  /* 0x0000a200ff187b82 */ /* 0x000e700000000a00 */
[----:B------:R-:W-:Y:S01]  /*11820*/  BAR.SYNC.DEFER_BLOCKING 0x0 ;  /* 0x0000000000007b1d */ /* 0x000fe20000010000 */
[----:B-1----:R-:W-:-:S04]  /*11830*/  LEA.HI R0, P0, R25, R24, RZ, 0x1 ;  /* 0x0000001819007211 */ /* 0x002fc800078108ff */
[----:B0-----:R-:W-:-:S04]  /*11840*/  IADD3.X R5, RZ, R25, RZ, P0, !PT ;  /* 0x00000019ff057210 */ /* 0x001fc800007fe4ff */
        /* <DEDUP_REMOVED lines=19> */
.L_x_1375:
        /* <DEDUP_REMOVED lines=23> */
.L_x_1376:
        /* <DEDUP_REMOVED lines=9> */
.L_x_5156:


//--------------------- .text._Z35group_norm_nhwc_bwd_one_pass_kernelI11Fp16IOBf16WLi64ELi56ELi448EEv26Group_norm_nhwc_bwd_params --------------------------
	.section	.text._Z35group_norm_nhwc_bwd_one_pass_kernelI11Fp16IOBf16WLi64ELi56ELi448EEv26Group_norm_nhwc_bwd_params,"ax",@progbits
	.align	128
        .global         _Z35group_norm_nhwc_bwd_one_pass_kernelI11Fp16IOBf16WLi64ELi56ELi448EEv26Group_norm_nhwc_bwd_params
        .type           _Z35group_norm_nhwc_bwd_one_pass_kernelI11Fp16IOBf16WLi64ELi56ELi448EEv26Group_norm_nhwc_bwd_params,@function
        .size           _Z35group_norm_nhwc_bwd_one_pass_kernelI11Fp16IOBf16WLi64ELi56ELi448EEv26Group_norm_nhwc_bwd_params,(.L_x_5157 - _Z35group_norm_nhwc_bwd_one_pass_kernelI11Fp16IOBf16WLi64ELi56ELi448EEv26Group_norm_nhwc_bwd_params)
        .other          _Z35group_norm_nhwc_bwd_one_pass_kernelI11Fp16IOBf16WLi64ELi56ELi448EEv26Group_norm_nhwc_bwd_params,@"STO_CUDA_ENTRY STV_DEFAULT"
_Z35group_norm_nhwc_bwd_one_pass_kernelI11Fp16IOBf16WLi64ELi56ELi448EEv26Group_norm_nhwc_bwd_params:
.text._Z35group_norm_nhwc_bwd_one_pass_kernelI11Fp16IOBf16WLi64ELi56ELi448EEv26Group_norm_nhwc_bwd_params:
        /* <DEDUP_REMOVED lines=13> */
[--C-:B------:R-:W-:Y:S01]  /*00d0*/  SHF.R.S32.HI R7, RZ, 0x1f, R56.reuse ;  /* 0x0000001fff077819 */ /* 0x100fe20000011438 */
[----:B------:R-:W-:Y:S01]  /*00e0*/  UMOV UR5, 0x400 ;  /* 0x0000040000057882 */ /* 0x000fe20000000000 */
[----:B------:R-:W-:Y:S01]  /*00f0*/  ULDC.64 UR10, c[0x0][0x290] ;  /* 0x0000a400000a7ab9 */ /* 0x000fe20000000a00 */
[----:B------:R-:W-:Y:S01]  /*0100*/  IMAD.WIDE.U32 R4, R4, 0x24924925, RZ ;  /* 0x2492492504047825 */ /* 0x000fe200078e00ff */
[----:B------:R-:W-:Y:S01]  /*0110*/  LEA.HI R7, R7, R56, RZ, 0x5 ;  /* 0x0000003807077211 */ /* 0x000fe200078f28ff */
[----:B------:R-:W2:Y:S01]  /*0120*/  LDC R55, c[0x0][0x2ac] ;  /* 0x0000ab00ff377b82 */ /* 0x000ea20000000800 */
[----:B------:R-:W-:Y:S01]  /*0130*/  ISETP.GE.U32.AND P2, PT, R56, 0x1c0, PT ;  /* 0x000001c03800780c */ /* 0x000fe20003f46070 */
[----:B------:R-:W-:Y:S01]  /*0140*/  IMAD R57, R5, -0x1c, R56 ;  /* 0xffffffe405397824 */ /* 0x000fe200078e0238 */
[----:B------:R-:W-:Y:S01]  /*0150*/  SHF.R.S32.HI R0, RZ, 0x5, R7 ;  /* 0x00000005ff007819 */ /* 0x000fe20000011407 */
[----:B------:R-:W-:Y:S01]  /*0160*/  HFMA2.MMA R48, -RZ, RZ, 0, 0 ;  /* 0x00000000ff307435 */ /* 0x000fe200000001ff */
[----:B------:R-:W-:-:S02]  /*0170*/  MOV R49, R39 ;  /* 0x0000002700317202 */ /* 0x000fc40000000f00 */
        /* <DEDUP_REMOVED lines=10> */
[----:B------:R-:W-:Y:S02]  /*0220*/  IADD3.X R11, RZ, R11, RZ, P4, !PT ;  /* 0x0000000bff0b7210 */ /* 0x000fe400027fe4ff */
[----:B------:R-:W-:Y:S01]  /*0230*/  IADD3.X R13, RZ, R13, RZ, P3, !PT ;  /* 0x0000000dff0d7210 */ /* 0x000fe20001ffe4ff */
[----:B---3--:R-:W-:Y:S01]  /*0240*/  ULEA UR5, UR6, UR5, 0x18 ;  /* 0x0000000506057291 */ /* 0x008fe2000f8ec03f */
[----:B------:R-:W-:-:S02]  /*0250*/  IADD3 R53, R55, 0x10, RZ ;  /* 0x0000001037357810 */ /* 0x000fc40007ffe0ff */
[----:B------:R-:W-:Y:S02]  /*0260*/  ISETP.LT.U32.AND P1, PT, R55, UR10, PT ;  /* 0x0000000a37007c0c */ /* 0x000fe4000bf21070 */
[----:B------:R-:W-:Y:S02]  /*0270*/  SHF.R.S32.HI R3, RZ, 0x1f, R55 ;  /* 0x0000001fff037819 */ /* 0x000fe40000011437 */
[----:B------:R-:W-:Y:S01]  /*0280*/  SHF.R.S64 R2, R2, 0x1, R13 ;  /* 0x0000000102027819 */ /* 0x000fe2000000100d */
[----:B----4-:R-:W-:Y:S01]  /*0290*/  IMAD R54, R38, UR7, R39 ;  /* 0x0000000726367c24 */ /* 0x010fe2000f8e0227 */
[----:B------:R-:W-:Y:S02]  /*02a0*/  SHF.R.S64 R4, R4, 0x1, R11 ;  /* 0x0000000104047819 */ /* 0x000fe4000000100b */
[----:B------:R-:W-:Y:S01]  /*02b0*/  ISETP.LT.U32.AND P0, PT, R53, UR10, PT ;  /* 0x0000000a35007c0c */ /* 0x000fe2000bf01070 */
[----:B------:R-:W-:Y:S01]  /*02c0*/  ULDC.U8 UR10, c[0x0][0x2a4] ;  /* 0x0000a900000a7ab9 */ /* 0x000fe20000000000 */
[----:B------:R-:W-:-:S02]  /*02d0*/  SHF.R.S32.HI R5, RZ, 0x1f, R53 ;  /* 0x0000001fff057819 */ /* 0x000fc40000011435 */
[C---:B------:R-:W-:Y:S02]  /*02e0*/  IADD3 R52, R55.reuse, 0x20, RZ ;  /* 0x0000002037347810 */ /* 0x040fe40007ffe0ff */
[----:B------:R-:W-:Y:S02]  /*02f0*/  IADD3 R51, R55, 0x30, RZ ;  /* 0x0000003037337810 */ /* 0x000fe40007ffe0ff */
[----:B------:R-:W-:Y:S02]  /*0300*/  SHF.R.S32.HI R13, RZ, 0x1, R13 ;  /* 0x00000001ff0d7819 */ /* 0x000fe4000001140d */
[----:B------:R-:W-:Y:S02]  /*0310*/  SHF.R.S32.HI R11, RZ, 0x1, R11 ;  /* 0x00000001ff0b7819 */ /* 0x000fe4000001140b */
[----:B------:R-:W-:Y:S02]  /*0320*/  ISETP.LT.AND.EX P1, PT, R3, UR11, !P2, P1 ;  /* 0x0000000b03007c0c */ /* 0x000fe4000d721310 */
[----:B------:R-:W-:-:S02]  /*0330*/  ISETP.LT.AND.EX P2, PT, R5, UR11, !P2, P0 ;  /* 0x0000000b05007c0c */ /* 0x000fc4000d741300 */
[----:B0-----:R-:W-:Y:S02]  /*0340*/  LOP3.LUT R50, R37, 0x3, RZ, 0xc0, !PT ;  /* 0x0000000325327812 */ /* 0x001fe400078ec0ff */
[----:B------:R-:W-:Y:S02]  /*0350*/  LEA R0, R0, UR5, 0x3 ;  /* 0x0000000500007c11 */ /* 0x000fe4000f8e18ff */
[----:B------:R-:W-:Y:S02]  /*0360*/  SHF.R.S32.HI R7, RZ, 0x1f, R52 ;  /* 0x0000001fff077819 */ /* 0x000fe40000011434 */
[----:B------:R-:W-:Y:S02]  /*0370*/  SHF.R.S32.HI R9, RZ, 0x1f, R51 ;  /* 0x0000001fff097819 */ /* 0x000fe40000011433 */
[----:B------:R-:W-:Y:S02]  /*0380*/  SHF.L.U64.HI R6, R2, 0x2, R13 ;  /* 0x0000000202067819 */ /* 0x000fe4000001020d */
[----:B-1----:R-:W-:-:S07]  /*0390*/  SHF.L.U64.HI R8, R4, 0x2, R11 ;  /* 0x0000000204087819 */ /* 0x002fce000001020b */
.L_x_1412:
        /* <DEDUP_REMOVED lines=72> */
[----:B--2---:R-:W-:Y:S01]  /*0820*/  @P1 IADD3 R26, P4, R31, R26, RZ ;  /* 0x0000001a1f1a1210 */ /* 0x004fe20007f9e0ff */
[----:B------:R-:W2:Y:S01]  /*0830*/  LDG.E.64 R10, desc[UR8][R10.64] ;  /* 0x000000080a0a7981 */ /* 0x000ea2000c1e1b00 */
[----:B------:R-:W-:-:S03]  /*0840*/  ISETP.LT.U32.AND P3, PT, R56, 0x1c0, !P3 ;  /* 0x000001c03800780c */ /* 0x000fc60005f61070 */
[----:B------:R-:W0:Y:S01]  /*0850*/  @P2 LDC.64 R12, c[0x0][0x230] ;  /* 0x00008c00ff0c2b82 */ /* 0x000e220000000a00 */
[----:B------:R-:W-:Y:S01]  /*0860*/  @P1 IADD3.X R27, R28, R27, RZ, P4, !PT ;  /* 0x0000001b1c1b1210 */ /* 0x000fe200027fe4ff */
[----:B---3--:R-:W-:-:S04]  /*0870*/  @P2 IMAD R32, R5, R16, RZ ;  /* 0x0000001005202224 */ /* 0x008fc800078e02ff */
[----:B------:R3:W5:Y:S01]  /*0880*/  @P1 LDG.E R46, desc[UR8][R26.64] ;  /* 0x000000081a2e1981 */ /* 0x000762000c1e1900 */
[----:B------:R-:W-:Y:S01]  /*0890*/  @P2 IMAD R25, R53, R17, R32 ;  /* 0x0000001135192224 */ /* 0x000fe200078e0220 */
[----:B----4-:R-:W-:Y:S02]  /*08a0*/  @P1 IADD3 R30, P4, R31, R18, RZ ;  /* 0x000000121f1e1210 */ /* 0x010fe40007f9e0ff */
[----:B------:R-:W4:Y:S01]  /*08b0*/  @P3 LDC.64 R20, c[0x0][0x288] ;  /* 0x0000a200ff143b82 */ /* 0x000f220000000a00 */
[----:B---3--:R-:W-:Y:S02]  /*08c0*/  @P2 MOV R26, R64 ;  /* 0x00000040001a2202 */ /* 0x008fe40000000f00 */
[----:B------:R-:W-:-:S03]  /*08d0*/  @P2 MOV R27, R67 ;  /* 0x00000043001b2202 */ /* 0x000fc60000000f00 */
[----:B------:R-:W-:Y:S01]  /*08e0*/  @P2 IMAD.WIDE.U32 R16, R53, R16, R26 ;  /* 0x0000001035102225 */ /* 0x000fe200078e001a */
[----:B------:R-:W-:Y:S02]  /*08f0*/  @P1 IADD3.X R31, R28, R19, RZ, P4, !PT ;  /* 0x000000131c1f1210 */ /* 0x000fe400027fe4ff */
[----:B------:R-:W-:Y:S01]  /*0900*/  @P0 MOV R29, R67 ;  /* 0x00000043001d0202 */ /* 0x000fe20000000f00 */
[----:B-1----:R-:W-:Y:S01]  /*0910*/  @P0 IMAD R28, R7, R14, RZ ;  /* 0x0000000e071c0224 */ /* 0x002fe200078e02ff */
[----:B------:R-:W-:Y:S02]  /*0920*/  @P2 IADD3 R25, R17, R25, RZ ;  /* 0x0000001911192210 */ /* 0x000fe40007ffe0ff */
[----:B------:R-:W-:Y:S02]  /*0930*/  CS2R R44, SRZ ;  /* 0x00000000002c7805 */ /* 0x000fe4000001ff00 */
[----:B------:R-:W-:Y:S02]  /*0940*/  @P2 SHF.L.U32 R17, R16, 0x1, RZ ;  /* 0x0000000110112819 */ /* 0x000fe400000006ff */
[----:B------:R-:W-:-:S02]  /*0950*/  CS2R R42, SRZ ;  /* 0x00000000002a7805 */ /* 0x000fc4000001ff00 */
[----:B------:R-:W-:Y:S01]  /*0960*/  @P2 SHF.L.U64.HI R32, R16, 0x1, R25 ;  /* 0x0000000110202819 */ /* 0x000fe20000010219 */
[C---:B------:R-:W-:Y:S01]  /*0970*/  @P0 IMAD R25, R52.reuse, R15, R28 ;  /* 0x0000000f34190224 */ /* 0x040fe200078e021c */
[----:B------:R-:W-:Y:S01]  /*0980*/  @P0 MOV R28, R64 ;  /* 0x00000040001c0202 */ /* 0x000fe20000000f00 */
[----:B------:R1:W5:Y:S01]  /*0990*/  @P1 LDG.E R45, desc[UR8][R30.64] ;  /* 0x000000081e2d1981 */ /* 0x000362000c1e1900 */
[----:B0-----:R-:W-:Y:S01]  /*09a0*/  @P2 IADD3 R26, P4, R17, R12, RZ ;  /* 0x0000000c111a2210 */ /* 0x001fe20007f9e0ff */
[----:B----4-:R-:W-:Y:S01]  /*09b0*/  @P3 IMAD R34, R9, R20, RZ ;  /* 0x0000001409223224 */ /* 0x010fe200078e02ff */
[----:B------:R-:W-:Y:S01]  /*09c0*/  @P2 IADD3 R22, P5, R17, R22, RZ ;  /* 0x0000001611162210 */ /* 0x000fe20007fbe0ff */
[----:B------:R-:W-:Y:S01]  /*09d0*/  @P0 IMAD.WIDE.U32 R28, R52, R14, R28 ;  /* 0x0000000e341c0225 */ /* 0x000fe200078e001c */
[----:B------:R-:W-:Y:S01]  /*09e0*/  @P2 IADD3.X R27, R32, R13, RZ, P4, !PT ;  /* 0x0000000d201b2210 */ /* 0x000fe200027fe4ff */
[----:B------:R-:W0:Y:S03]  /*09f0*/  @P3 LDC.64 R16, c[0x0][0x230] ;  /* 0x00008c00ff103b82 */ /* 0x000e260000000a00 */
[----:B------:R-:W-:-:S02]  /*0a00*/  @P0 IADD3 R25, R29, R25, RZ ;  /* 0x000000191d190210 */ /* 0x000fc40007ffe0ff */
[----:B------:R-:W-:-:S03]  /*0a10*/  CS2R R40, SRZ ;  /* 0x0000000000287805 */ /* 0x000fc6000001ff00 */
[----:B------:R-:W3:Y:S01]  /*0a20*/  @P3 LDC.64 R12, c[0x0][0x228] ;  /* 0x00008a00ff0c3b82 */ /* 0x000ee20000000a00 */
[C---:B-1----:R-:W-:Y:S01]  /*0a30*/  @P0 SHF.L.U32 R31, R28.reuse, 0x1, RZ ;  /* 0x000000011c1f0819 */ /* 0x042fe200000006ff */
[----:B------:R-:W5:Y:S01]  /*0a40*/  @P2 LDG.E R47, desc[UR8][R26.64] ;  /* 0x000000081a2f2981 */ /* 0x000f62000c1e1900 */
[----:B------:R-:W-:Y:S02]  /*0a50*/  @P0 SHF.L.U64.HI R30, R28, 0x1, R25 ;  /* 0x000000011c1e0819 */ /* 0x000fe40000010219 */
[----:B------:R-:W-:Y:S02]  /*0a60*/  @P3 MOV R28, R64 ;  /* 0x00000040001c3202 */ /* 0x000fe40000000f00 */
[----:B------:R-:W-:Y:S01]  /*0a70*/  @P3 MOV R29, R67 ;  /* 0x00000043001d3202 */ /* 0x000fe20000000f00 */
[C---:B------:R-:W-:Y:S01]  /*0a80*/  @P3 IMAD R25, R51.reuse, R21, R34 ;  /* 0x0000001533193224 */ /* 0x040fe200078e0222 */
[----:B------:R-:W-:Y:S01]  /*0a90*/  @P2 IADD3.X R23, R32, R23, RZ, P5, !PT ;  /* 0x0000001720172210 */ /* 0x000fe20002ffe4ff */
[----:B------:R-:W1:Y:S01]  /*0aa0*/  @P0 LDC.64 R18, c[0x0][0x230] ;  /* 0x00008c00ff120b82 */ /* 0x000e620000000a00 */
[----:B------:R-:W-:-:S03]  /*0ab0*/  @P3 IMAD.WIDE.U32 R20, R51, R20, R28 ;  /* 0x0000001433143225 */ /* 0x000fc600078e001c */
[----:B------:R-:W5:Y:S02]  /*0ac0*/  @P2 LDG.E R44, desc[UR8][R22.64] ;  /* 0x00000008162c2981 */ /* 0x000f64000c1e1900 */
[----:B------:R-:W-:Y:S02]  /*0ad0*/  @P3 IADD3 R25, R21, R25, RZ ;  /* 0x0000001915193210 */ /* 0x000fe40007ffe0ff */
[----:B------:R-:W4:Y:S01]  /*0ae0*/  @P0 LDC.64 R14, c[0x0][0x228] ;  /* 0x00008a00ff0e0b82 */ /* 0x000f220000000a00 */
[C---:B------:R-:W-:Y:S02]  /*0af0*/  @P3 SHF.L.U32 R21, R20.reuse, 0x1, RZ ;  /* 0x0000000114153819 */ /* 0x040fe400000006ff */
[----:B------:R-:W-:Y:S02]  /*0b00*/  @P3 SHF.L.U64.HI R20, R20, 0x1, R25 ;  /* 0x0000000114143819 */ /* 0x000fe40000010219 */
[C---:B0-----:R-:W-:Y:S02]  /*0b10*/  @P3 IADD3 R16, P5, R21.reuse, R16, RZ ;  /* 0x0000001015103210 */ /* 0x041fe40007fbe0ff */
[----:B---3--:R-:W-:-:S02]  /*0b20*/  @P3 IADD3 R12, P6, R21, R12, RZ ;  /* 0x0000000c150c3210 */ /* 0x008fc40007fde0ff */
[C---:B------:R-:W-:Y:S02]  /*0b30*/  @P3 IADD3.X R17, R20.reuse, R17, RZ, P5, !PT ;  /* 0x0000001114113210 */ /* 0x040fe40002ffe4ff */
[----:B------:R-:W-:-:S03]  /*0b40*/  @P3 IADD3.X R13, R20, R13, RZ, P6, !PT ;  /* 0x0000000d140d3210 */ /* 0x000fc600037fe4ff */
[----:B------:R-:W5:Y:S04]  /*0b50*/  @P3 LDG.E R43, desc[UR8][R16.64] ;  /* 0x00000008102b3981 */ /* 0x000f68000c1e1900 */
[----:B------:R-:W5:Y:S01]  /*0b60*/  @P3 LDG.E R40, desc[UR8][R12.64] ;  /* 0x000000080c283981 */ /* 0x000f62000c1e1900 */
[----:B-1----:R-:W-:-:S04]  /*0b70*/  @P0 IADD3 R18, P4, R31, R18, RZ ;  /* 0x000000121f120210 */ /* 0x002fc80007f9e0ff */
[----:B------:R-:W-:Y:S02]  /*0b80*/  @P0 IADD3.X R19, R30, R19, RZ, P4, !PT ;  /* 0x000000131e130210 */ /* 0x000fe400027fe4ff */
[----:B----4-:R-:W-:-:S03]  /*0b90*/  @P0 IADD3 R14, P4, R31, R14, RZ ;  /* 0x0000000e1f0e0210 */ /* 0x010fc60007f9e0ff */
[----:B------:R0:W5:Y:S01]  /*0ba0*/  @P0 LDG.E R42, desc[UR8][R18.64] ;  /* 0x00000008122a0981 */ /* 0x000162000c1e1900 */
[----:B------:R-:W-:-:S05]  /*0bb0*/  @P0 IADD3.X R15, R30, R15, RZ, P4, !PT ;  /* 0x0000000f1e0f0210 */ /* 0x000fca00027fe4ff */
[----:B------:R1:W5:Y:S01]  /*0bc0*/  @P0 LDG.E R41, desc[UR8][R14.64] ;  /* 0x000000080e290981 */ /* 0x000362000c1e1900 */
[----:B------:R-:W-:Y:S01]  /*0bd0*/  MOV R59, 0x3f800000 ;  /* 0x3f800000003b7802 */ /* 0x000fe20000000f00 */
[----:B------:R-:W-:Y:S01]  /*0be0*/  BSSY B0, `(.L_x_1378) ;  /* 0x000001b000007945 */ /* 0x000fe20003800000 */
[----:B------:R-:W-:Y:S02]  /*0bf0*/  CS2R R60, SRZ ;  /* 0x00000000003c7805 */ /* 0x000fe4000001ff00 */
[----:B------:R-:W-:Y:S01]  /*0c00*/  MOV R58, RZ ;  /* 0x000000ff003a7202 */ /* 0x000fe20000000f00 */
[----:B--2---:R-:W-:-:S05]  /*0c10*/  FFMA.FTZ R11, -R10, R10, R11 ;  /* 0x0000000a0a0b7223 */ /* 0x004fca000001010b */
[----:B------:R-:W-:-:S13]  /*0c20*/  FSETP.GTU.FTZ.AND P0, PT, R11, RZ, PT ;  /* 0x000000ff0b00720b */ /* 0x000fda0003f1c000 */
[----:B0-----:R-:W0:Y:S02]  /*0c30*/  @P0 LDC R18, c[0x0][0x250] ;  /* 0x00009400ff120b82 */ /* 0x001e240000000800 */
[----:B0-----:R-:W-:-:S04]  /*0c40*/  @P0 FADD.FTZ R18, R11, R18 ;  /* 0x000000120b120221 */ /* 0x001fc80000010000 */
[----:B------:R1:W0:Y:S01]  /*0c50*/  @P0 MUFU.RSQ R59, R18 ;  /* 0x00000012003b0308 */ /* 0x0002220000001400 */
[----:B------:R-:W-:Y:S02]  /*0c60*/  ISETP.GT.U32.AND P0, PT, R56, 0x1bf, PT ;  /* 0x000001bf3800780c */ /* 0x000fe40003f04070 */
[----:B------:R-:W-:-:S11]  /*0c70*/  MOV R11, RZ ;  /* 0x000000ff000b7202 */ /* 0x000fd60000000f00 */
[----:B-1----:R-:W-:Y:S05]  /*0c80*/  @P0 BRA `(.L_x_1379) ;  /* 0x0000000000400947 */ /* 0x002fea0003800000 */
[----:B------:R-:W-:Y:S01]  /*0c90*/  ISETP.NE.AND P0, PT, RZ, UR10, PT ;  /* 0x0000000aff007c0c */ /* 0x000fe2000bf05270 */
[----:B------:R-:W1:Y:S01]  /*0ca0*/  LDC.64 R14, c[0x0][0x238] ;  /* 0x00008e00ff0e7b82 */ /* 0x000e620000000a00 */
[----:B------:R-:W-:-:S04]  /*0cb0*/  IADD3 R17, R57, R24, RZ ;  /* 0x0000001839117210 */ /* 0x000fc80007ffe0ff */
[----:B------:R-:W-:-:S07]  /*0cc0*/  SHF.R.S32.HI R16, RZ, 0x1f, R17 ;  /* 0x0000001fff107819 */ /* 0x000fce0000011411 */
[----:B------:R-:W2:Y:S01]  /*0cd0*/  @P0 LDC.64 R12, c[0x0][0x240] ;  /* 0x00009000ff0c0b82 */ /* 0x000ea20000000a00 */
[----:B-1----:R-:W-:-:S05]  /*0ce0*/  IMAD.WIDE R14, R17, 0x2, R14 ;  /* 0x00000002110e7825 */ /* 0x002fca00078e020e */
[----:B------:R-:W3:Y:S04]  /*0cf0*/  LDG.E.U16 R61, desc[UR8][R14.64] ;  /* 0x000000080e3d7981 */ /* 0x000ee8000c1e1500 */
[----:B------:R-:W4:Y:S01]  /*0d00*/  LDG.E.U16 R60, desc[UR8][R14.64+0x2] ;  /* 0x000002080e3c7981 */ /* 0x000f22000c1e1500 */
[----:B--2---:R-:W-:-:S04]  /*0d10*/  @P0 LEA R12, P3, R17, R12, 0x1 ;  /* 0x0000000c110c0211 */ /* 0x004fc800078608ff */
[----:B------:R-:W-:-:S05]  /*0d20*/  @P0 LEA.HI.X R13, R17, R13, R16, 0x1, P3 ;  /* 0x0000000d110d0211 */ /* 0x000fca00018f0c10 */
[----:B------:R-:W2:Y:S04]  /*0d30*/  @P0 LDG.E.U16 R17, desc[UR8][R12.64] ;  /* 0x000000080c110981 */ /* 0x000ea8000c1e1500 */
[----:B------:R-:W2:Y:S01]  /*0d40*/  @P0 LDG.E.U16 R16, desc[UR8][R12.64+0x2] ;  /* 0x000002080c100981 */ /* 0x000ea2000c1e1500 */
[----:B---3--:R-:W-:Y:S02]  /*0d50*/  SHF.L.U32 R61, R61, 0x10, RZ ;  /* 0x000000103d3d7819 */ /* 0x008fe400000006ff */
[----:B----4-:R-:W-:Y:S02]  /*0d60*/  SHF.L.U32 R60, R60, 0x10, RZ ;  /* 0x000000103c3c7819 */ /* 0x010fe400000006ff */
[----:B--2---:R-:W-:Y:S02]  /*0d70*/  @P0 SHF.L.U32 R58, R17, 0x10, RZ ;  /* 0x00000010113a0819 */ /* 0x004fe400000006ff */
[----:B------:R-:W-:-:S07]  /*0d80*/  @P0 SHF.L.U32 R11, R16, 0x10, RZ ;  /* 0x00000010100b0819 */ /* 0x000fce00000006ff */
.L_x_1379:
[----:B------:R-:W-:Y:S05]  /*0d90*/  BSYNC B0 ;  /* 0x0000000000007941 */ /* 0x000fea0003800000 */
.L_x_1378:
[----:B------:R-:W-:Y:S01]  /*0da0*/  ISETP.NE.AND P4, PT, RZ, UR10, PT ;  /* 0x0000000aff007c0c */ /* 0x000fe2000bf85270 */
[--C-:B-----5:R-:W-:Y:S02]  /*0db0*/  HADD2.F32 R13, -RZ, R46.reuse.H0_H0 ;  /* 0x2000002eff0d7230 */ /* 0x120fe40000004100 */
[----:B------:R-:W-:Y:S02]  /*0dc0*/  HADD2.F32 R15, -RZ, R46.H1_H1 ;  /* 0x3000002eff0f7230 */ /* 0x000fe40000004100 */
[----:B------:R-:W-:Y:S02]  /*0dd0*/  HADD2.F32 R21, -RZ, R47.H0_H0 ;  /* 0x2000002fff157230 */ /* 0x000fe40000004100 */
[C---:B------:R-:W-:Y:S01]  /*0de0*/  FADD.FTZ R12, -R10.reuse, R13 ;  /* 0x0000000d0a0c7221 */ /* 0x040fe20000010100 */
[--C-:B------:R-:W-:Y:S02]  /*0df0*/  HADD2.F32 R16, -RZ, R45.reuse.H0_H0 ;  /* 0x2000002dff107230 */ /* 0x100fe40000004100 */
[----:B------:R-:W-:Y:S01]  /*0e00*/  FADD.FTZ R20, -R10, R15 ;  /* 0x0000000f0a147221 */ /* 0x000fe20000010100 */
[----:B------:R-:W-:-:S02]  /*0e10*/  HADD2.F32 R17, -RZ, R45.H1_H1 ;  /* 0x3000002dff117230 */ /* 0x000fc40000004100 */
[-C--:B0-----:R-:W-:Y:S01]  /*0e20*/  FMUL.FTZ R13, R12, R59.reuse ;  /* 0x0000003b0c0d7220 */ /* 0x081fe20000410000 */
        /* <DEDUP_REMOVED lines=24> */
.L_x_1380:
[----:B------:R-:W-:Y:S01]  /*0fb0*/  FMUL.FTZ R20, R16, R61 ;  /* 0x0000003d10147220 */ /* 0x000fe20000410000 */
[----:B------:R-:W-:Y:S01]  /*0fc0*/  FADD.FTZ R22, -R10, R19 ;  /* 0x000000130a167221 */ /* 0x000fe20000010100 */
[-C--:B------:R-:W-:Y:S01]  /*0fd0*/  FMUL.FTZ R19, R18, R59.reuse ;  /* 0x0000003b12137220 */ /* 0x080fe20000410000 */
        /* <DEDUP_REMOVED lines=23> */
.L_x_1381:
        /* <DEDUP_REMOVED lines=11> */
[----:B------:R-:W-:-:S02]  /*1200*/  HADD2.F32 R22, -RZ, R41.H0_H0 ;  /* 0x20000029ff167230 */ /* 0x000fc40000004100 */
[----:B------:R-:W-:Y:S01]  /*1210*/  FADD.FTZ R20, -R10, R23 ;  /* 0x000000170a147221 */ /* 0x000fe20000010100 */
[----:B------:R-:W-:-:S03]  /*1220*/  HADD2.F32 R23, -RZ, R41.H1_H1 ;  /* 0x30000029ff177230 */ /* 0x000fc60000004100 */
        /* <DEDUP_REMOVED lines=21> */
.L_x_1382:
        /* <DEDUP_REMOVED lines=31> */
.L_x_1383:
        /* <DEDUP_REMOVED lines=72> */
[----:B------:R-:W-:Y:S02]  /*19f0*/  FADD.FTZ R28, R12, R29 ;  /* 0x0000001d0c1c7221 */ /* 0x000fe40000010000 */
[----:B------:R-:W0:Y:S01]  /*1a00*/  LDS.128 R12, [UR5+0x50] ;  /* 0x00005005ff0c7984 */ /* 0x000e220008000c00 */
[----:B------:R-:W-:Y:S01]  /*1a10*/  FADD.FTZ R33, R33, R30 ;  /* 0x0000001e21217221 */ /* 0x000fe20000010000 */
[----:B------:R-:W-:Y:S02]  /*1a20*/  FADD.FTZ R32, R28, R31 ;  /* 0x0000001f1c207221 */ /* 0x000fe40000010000 */
[----:B------:R-:W1:Y:S01]  /*1a30*/  LDS.128 R28, [UR5+0x60] ;  /* 0x00006005ff1c7984 */ /* 0x000e620008000c00 */
[----:B---3--:R-:W-:Y:S01]  /*1a40*/  FADD.FTZ R33, R33, R16 ;  /* 0x0000001021217221 */ /* 0x008fe20000010000 */
[----:B------:R-:W-:-:S03]  /*1a50*/  FADD.FTZ R16, R32, R17 ;  /* 0x0000001120107221 */ /* 0x000fc60000010000 */
[----:B------:R-:W-:Y:S01]  /*1a60*/  FADD.FTZ R17, R33, R18 ;  /* 0x0000001221117221 */ /* 0x000fe20000010000 */
[----:B------:R-:W-:Y:S01]  /*1a70*/  FADD.FTZ R16, R16, R19 ;  /* 0x0000001310107221 */ /* 0x000fe20000010000 */
[----:B------:R-:W2:Y:S02]  /*1a80*/  LDS.128 R32, [UR5+0x70] ;  /* 0x00007005ff207984 */ /* 0x000ea40008000c00 */
        /* <DEDUP_REMOVED lines=16> */
.L_x_1385:
[----:B------:R-:W-:Y:S05]  /*1b90*/  BSYNC B0 ;  /* 0x0000000000007941 */ /* 0x000fea0003800000 */
.L_x_1384:
[----:B------:R-:W-:Y:S06]  /*1ba0*/  BAR.SYNC.DEFER_BLOCKING 0x0 ;  /* 0x0000000000007b1d */ /* 0x000fec0000010000 */
[----:B------:R-:W-:Y:S04]  /*1bb0*/  BSSY B0, `(.L_x_1386) ;  /* 0x000004d000007945 */ /* 0x000fe80003800000 */
[----:B------:R-:W-:Y:S05]  /*1bc0*/  @P5 BRA `(.L_x_1387) ;  /* 0x00000004002c5947 */ /* 0x000fea0003800000 */
[----:B------:R-:W1:Y:S04]  /*1bd0*/  LDS.128 R28, [R62+0x1c0] ;  /* 0x0001c0003e1c7984 */ /* 0x000e680000000c00 */
[----:B------:R-:W2:Y:S04]  /*1be0*/  LDS.128 R24, [R62+0x380] ;  /* 0x000380003e187984 */ /* 0x000ea80000000c00 */
[----:B------:R-:W3:Y:S04]  /*1bf0*/  LDS.128 R16, [R62+0x540] ;  /* 0x000540003e107984 */ /* 0x000ee80000000c00 */
[----:B------:R-:W-:Y:S01]  /*1c00*/  LDS.128 R32, [R62+0x8c0] ;  /* 0x0008c0003e207984 */ /* 0x000fe20000000c00 */
        /* <DEDUP_REMOVED lines=9> */
[----:B------:R-:W-:Y:S01]  /*1ca0*/  FADD.FTZ R14, R20, R27 ;  /* 0x0000001b140e7221 */ /* 0x000fe20000010000 */
        /* <DEDUP_REMOVED lines=9> */
[----:B------:R-:W-:Y:S01]  /*1d40*/  FADD.FTZ R28, R16, R33 ;  /* 0x00000021101c7221 */ /* 0x000fe20000010000 */
[----:B------:R-:W-:Y:S01]  /*1d50*/  FADD.FTZ R29, R17, R34 ;  /* 0x00000022111d7221 */ /* 0x000fe20000010000 */
[----:B------:R-:W-:Y:S01]  /*1d60*/  FADD.FTZ R15, R15, R32 ;  /* 0x000000200f0f7221 */ /* 0x000fe20000010000 */
[----:B------:R-:W1:Y:S01]  /*1d70*/  LDS.128 R16, [R62+0xe00] ;  /* 0x000e00003e107984 */ /* 0x000e620000000c00 */
[----:B------:R-:W-:Y:S01]  /*1d80*/  FADD.FTZ R14, R14, R35 ;  /* 0x000000230e0e7221 */ /* 0x000fe20000010000 */
[----:B--2---:R-:W-:Y:S01]  /*1d90*/  FADD.FTZ R28, R28, R21 ;  /* 0x000000151c1c7221 */ /* 0x004fe20000010000 */
[----:B------:R-:W-:Y:S01]  /*1da0*/  FADD.FTZ R15, R15, R20 ;  /* 0x000000140f0f7221 */ /* 0x000fe20000010000 */
[----:B------:R-:W2:Y:S01]  /*1db0*/  LDS.128 R32, [R62+0xfc0] ;  /* 0x000fc0003e207984 */ /* 0x000ea20000000c00 */
[----:B------:R-:W-:Y:S01]  /*1dc0*/  FADD.FTZ R29, R29, R22 ;  /* 0x000000161d1d7221 */ /* 0x000fe20000010000 */
[----:B------:R-:W-:Y:S01]  /*1dd0*/  FADD.FTZ R14, R14, R23 ;  /* 0x000000170e0e7221 */ /* 0x000fe20000010000 */
[----:B---3--:R-:W-:Y:S01]  /*1de0*/  FADD.FTZ R15, R15, R24 ;  /* 0x000000180f0f7221 */ /* 0x008fe20000010000 */
        /* <DEDUP_REMOVED lines=41> */
.L_x_1387:
[----:B------:R-:W-:Y:S05]  /*2080*/  BSYNC B0 ;  /* 0x0000000000007941 */ /* 0x000fea0003800000 */
.L_x_1386:
        /* <DEDUP_REMOVED lines=17> */
.L_x_1389:
[----:B------:R-:W-:Y:S05]  /*21a0*/  BSYNC B0 ;  /* 0x0000000000007941 */ /* 0x000fea0003800000 */
.L_x_1388:
        /* <DEDUP_REMOVED lines=30> */
.L_x_1392:
[----:B--2---:R-:W2:Y:S04]  /*2390*/  LDG.E.STRONG.GPU R16, desc[UR8][R14.64] ;  /* 0x000000080e107981 */ /* 0x004ea8000c1ef900 */
[----:B--2---:R-:W-:Y:S01]  /*23a0*/  CCTL.IVALL ;  /* 0x00000000ff00798f */ /* 0x004fe20002000000 */
[----:B------:R-:W-:Y:S05]  /*23b0*/  YIELD ;  /* 0x0000000000007946 */ /* 0x000fea0003800000 */
[----:B------:R-:W-:-:S13]  /*23c0*/  ISETP.NE.AND P0, PT, R16, R21, PT ;  /* 0x000000151000720c */ /* 0x000fda0003f05270 */
[----:B------:R-:W-:Y:S05]  /*23d0*/  @P0 BRA `(.L_x_1392) ;  /* 0xfffffffc00ec0947 */ /* 0x000fea000383ffff */
.L_x_1391:
        /* <DEDUP_REMOVED lines=16> */
.L_x_1396:
        /* <DEDUP_REMOVED lines=115> */
.L_x_1395:
        /* <DEDUP_REMOVED lines=61> */
.L_x_1397:
[----:B------:R-:W-:-:S13]  /*2fe0*/  ISETP.NE.OR P0, PT, R20, RZ, P0 ;  /* 0x000000ff1400720c */ /* 0x000fda0000705670 */
[----:B------:R-:W-:Y:S05]  /*2ff0*/  @!P0 BRA `(.L_x_1393) ;  /* 0x00000000007c8947 */ /* 0x000fea0003800000 */
.L_x_1394:
        /* <DEDUP_REMOVED lines=31> */
.L_x_1393:
        /* <DEDUP_REMOVED lines=11> */
.L_x_1399:
[----:B------:R-:W-:Y:S05]  /*32a0*/  BSYNC B0 ;  /* 0x0000000000007941 */ /* 0x000fea0003800000 */
.L_x_1398:
        /* <DEDUP_REMOVED lines=16> */
.L_x_1390:
        /* <DEDUP_REMOVED lines=23> */
[--C-:B0-----:R-:W-:Y:S01]  /*3520*/  HADD2.F32 R13, -RZ, R46.reuse.H0_H0 ;  /* 0x2000002eff0d7230 */ /* 0x101fe20000004100 */
[----:B------:R-:W-:Y:S01]  /*3530*/  SHF.R.S32.HI R17, RZ, 0x1f, R17 ;  /* 0x0000001fff117819 */ /* 0x000fe20000011411 */
[--C-:B------:R-:W-:Y:S01]  /*3540*/  HADD2.F32 R12, -RZ, R45.reuse.H0_H0 ;  /* 0x2000002dff0c7230 */ /* 0x100fe20000004100 */
[----:B------:R-:W-:Y:S01]  /*3550*/  ISETP.GE.U32.AND P3, PT, R16, UR12, PT ;  /* 0x0000000c10007c0c */ /* 0x000fe2000bf66070 */
[----:B------:R-:W-:Y:S01]  /*3560*/  HADD2.F32 R45, -RZ, R45.H1_H1 ;  /* 0x3000002dff2d7230 */ /* 0x000fe20000004100 */
[----:B------:R-:W-:Y:S01]  /*3570*/  ISETP.GE.AND.EX P0, PT, R17, UR13, PT, P0 ;  /* 0x0000000d11007c0c */ /* 0x000fe2000bf06300 */
[----:B------:R-:W-:Y:S01]  /*3580*/  HADD2.F32 R17, -RZ, R46.H1_H1 ;  /* 0x3000002eff117230 */ /* 0x000fe20000004100 */
[----:B------:R-:W-:Y:S01]  /*3590*/  SHF.R.S32.HI R16, RZ, 0x1f, R16 ;  /* 0x0000001fff107819 */ /* 0x000fe20000011410 */
[----:B------:R-:W-:Y:S01]  /*35a0*/  FADD.FTZ R28, -R10, R13 ;  /* 0x0000000d0a1c7221 */ /* 0x000fe20000010100 */
[----:B------:R-:W-:-:S02]  /*35b0*/  ISETP.LT.U32.AND P0, PT, R56, 0x1c0, !P0 ;  /* 0x000001c03800780c */ /* 0x000fc40004701070 */
        /* <DEDUP_REMOVED lines=8> */
[----:B------:R-:W-:Y:S02]  /*3640*/  ULDC UR5, c[0x0][0x2bc] ;  /* 0x0000af0000057ab9 */ /* 0x000fe40000000800 */
        /* <DEDUP_REMOVED lines=21> */
.L_x_1400:
        /* <DEDUP_REMOVED lines=20> */
.L_x_1402:
[----:B------:R-:W-:Y:S05]  /*38e0*/  BSYNC B0 ;  /* 0x0000000000007941 */ /* 0x000fea0003800000 */
.L_x_1401:
        /* <DEDUP_REMOVED lines=23> */
.L_x_1403:
        /* <DEDUP_REMOVED lines=10> */
[-C--:B------:R-:W-:Y:S01]  /*3b00*/  FMUL.FTZ R24, R14, R59.reuse ;  /* 0x0000003b0e187220 */ /* 0x080fe20000410000 */
[----:B------:R-:W-:Y:S01]  /*3b10*/  FMUL.FTZ R19, R26, R59 ;  /* 0x0000003b1a137220 */ /* 0x000fe20000410000 */
[----:B------:R-:W-:-:S02]  /*3b20*/  IMAD R15, R53, UR13, R28 ;  /* 0x0000000d350f7c24 */ /* 0x000fc4000f8e021c */
[----:B------:R-:W-:Y:S01]  /*3b30*/  IMAD.WIDE.U32 R12, R53, UR12, R12 ;  /* 0x0000000c350c7c25 */ /* 0x000fe2000f8e000c */
[----:B------:R-:W-:Y:S01]  /*3b40*/  ULDC.64 UR12, c[0x0][0x210] ;  /* 0x00008400000c7ab9 */ /* 0x000fe20000000a00 */
[----:B------:R-:W-:Y:S02]  /*3b50*/  F2FP.F16.F32.PACK_AB R19, R19, R24 ;  /* 0x000000181313723e */ /* 0x000fe400000000ff */
[----:B------:R-:W-:Y:S02]  /*3b60*/  LEA R14, P5, R12, UR12, 0x1 ;  /* 0x0000000c0c0e7c11 */ /* 0x000fe4000f8a08ff */
[----:B------:R-:W-:-:S04]  /*3b70*/  IADD3 R15, R13, R15, RZ ;  /* 0x0000000f0d0f7210 */ /* 0x000fc80007ffe0ff */
[----:B------:R-:W-:-:S05]  /*3b80*/  LEA.HI.X R15, R12, UR13, R15, 0x1, P5 ;  /* 0x0000000d0c0f7c11 */ /* 0x000fca000a8f0c0f */
[----:B------:R1:W-:Y:S02]  /*3b90*/  STG.E desc[UR8][R14.64], R19 ;  /* 0x000000130e007986 */ /* 0x0003e4000c101908 */
.L_x_1405:
[----:B------:R-:W-:Y:S05]  /*3ba0*/  BSYNC B0 ;  /* 0x0000000000007941 */ /* 0x000fea0003800000 */
.L_x_1404:
[--C-:B------:R-:W-:Y:S02]  /*3bb0*/  HADD2.F32 R12, -RZ, R41.reuse.H0_H0 ;  /* 0x20000029ff0c7230 */ /* 0x100fe40000004100 */
[-C--:B------:R-:W-:Y:S01]  /*3bc0*/  FMUL.FTZ R25, R20, R59.reuse ;  /* 0x0000003b14197220 */ /* 0x080fe20000410000 */
[----:B------:R-:W-:Y:S02]  /*3bd0*/  HADD2.F32 R41, -RZ, R41.H1_H1 ;  /* 0x30000029ff297230 */ /* 0x000fe40000004100 */
[----:B------:R-:W-:Y:S01]  /*3be0*/  FMUL.FTZ R26, R22, R59 ;  /* 0x0000003b161a7220 */ /* 0x000fe20000410000 */
        /* <DEDUP_REMOVED lines=19> */
.L_x_1406:
[----:B------:R-:W-:Y:S04]  /*3d20*/  BSSY B0, `(.L_x_1407) ;  /* 0x0000014000007945 */ /* 0x000fe80003800000 */
[----:B------:R-:W-:Y:S05]  /*3d30*/  @!P0 BRA `(.L_x_1408) ;  /* 0x0000000000488947 */ /* 0x000fea0003800000 */
[C-C-:B------:R-:W-:Y:S01]  /*3d40*/  FFMA.FTZ R13, R17.reuse, R25, R18.reuse ;  /* 0x00000019110d7223 */ /* 0x140fe20000010012 */
[----:B------:R-:W-:Y:S01]  /*3d50*/  ULDC.64 UR12, c[0x0][0x288] ;  /* 0x0000a200000c7ab9 */ /* 0x000fe20000000a00 */
[----:B------:R-:W-:Y:S01]  /*3d60*/  FFMA.FTZ R20, R17, R26, R18 ;  /* 0x0000001a11147223 */ /* 0x000fe20000010012 */
[----:B01----:R-:W-:Y:S02]  /*3d70*/  IMAD R15, R7, UR12, RZ ;  /* 0x0000000c070f7c24 */ /* 0x003fe4000f8e02ff */
[----:B------:R-:W-:Y:S01]  /*3d80*/  FFMA.FTZ R14, R12, R61, -R13 ;  /* 0x0000003d0c0e7223 */ /* 0x000fe2000001080d */
[----:B------:R-:W-:Y:S01]  /*3d90*/  MOV R12, R64 ;  /* 0x00000040000c7202 */ /* 0x000fe20000000f00 */
[----:B------:R-:W-:Y:S01]  /*3da0*/  FFMA.FTZ R22, R41, R60, -R20 ;  /* 0x0000003c29167223 */ /* 0x000fe20000010814 */
[----:B------:R-:W-:Y:S01]  /*3db0*/  MOV R13, R67 ;  /* 0x00000043000d7202 */ /* 0x000fe20000000f00 */
[----:B------:R-:W-:Y:S02]  /*3dc0*/  IMAD R15, R52, UR13, R15 ;  /* 0x0000000d340f7c24 */ /* 0x000fe4000f8e020f */
        /* <DEDUP_REMOVED lines=9> */
.L_x_1408:
[----:B------:R-:W-:Y:S05]  /*3e60*/  BSYNC B0 ;  /* 0x0000000000007941 */ /* 0x000fea0003800000 */
.L_x_1407:
        /* <DEDUP_REMOVED lines=10> */
[----:B------:R-:W3:Y:S01]  /*3f10*/  MUFU.EX2 R16, R16 ;  /* 0x0000001000107308 */ /* 0x000ee20000000800 */
[----:B012---:R-:W-:-:S07]  /*3f20*/  FADD.FTZ R14, R10, 1 ;  /* 0x3f8000000a0e7421 */ /* 0x007fce0000010000 */
[----:B------:R-:W0:Y:S01]  /*3f30*/  MUFU.RCP R15, R14 ;  /* 0x0000000e000f7308 */ /* 0x000e220000001000 */
[----:B---3--:R-:W-:-:S07]  /*3f40*/  FADD.FTZ R19, R16, 1 ;  /* 0x3f80000010137421 */ /* 0x008fce0000010000 */
        /* <DEDUP_REMOVED lines=9> */
.L_x_1409:
        /* <DEDUP_REMOVED lines=14> */
[C---:B------:R-:W-:Y:S02]  /*40c0*/  LEA R10, P0, R64.reuse, UR12, 0x1 ;  /* 0x0000000c400a7c11 */ /* 0x040fe4000f8008ff */
[----:B------:R-:W-:Y:S02]  /*40d0*/  IADD3 R11, R65, R11, RZ ;  /* 0x0000000b410b7210 */ /* 0x000fe40007ffe0ff */
[----:B------:R-:W-:Y:S02]  /*40e0*/  F2FP.F16.F32.PACK_AB R13, R13, R12 ;  /* 0x0000000c0d0d723e */ /* 0x000fe400000000ff */
[----:B------:R-:W-:-:S05]  /*40f0*/  LEA.HI.X R11, R64, UR13, R11, 0x1, P0 ;  /* 0x0000000d400b7c11 */ /* 0x000fca00080f0c0b */
[----:B------:R3:W-:Y:S02]  /*4100*/  STG.E desc[UR8][R10.64], R13 ;  /* 0x0000000d0a007986 */ /* 0x0007e4000c101908 */
.L_x_1411:
[----:B------:R-:W-:Y:S05]  /*4110*/  BSYNC B0 ;  /* 0x0000000000007941 */ /* 0x000fea0003800000 */
.L_x_1410:
[----:B------:R-:W-:Y:S02]  /*4120*/  IADD3 R49, R38, R49, RZ ;  /* 0x0000003126317210 */ /* 0x000fe40007ffe0ff */
[----:B------:R-:W-:Y:S02]  /*4130*/  IADD3 R48, R48, 0x1, RZ ;  /* 0x0000000130307810 */ /* 0x000fe40007ffe0ff */
[----:B------:R-:W-:-:S13]  /*4140*/  ISETP.GE.AND P0, PT, R49, UR4, PT ;  /* 0x0000000431007c0c */ /* 0x000fda000bf06270 */
[----:B------:R-:W-:Y:S05]  /*4150*/  @!P0 BRA `(.L_x_1412) ;  /* 0xffffffc000908947 */ /* 0x000fea000383ffff */
.L_x_1377:
        /* <DEDUP_REMOVED lines=23> */
.L_x_1414:
[----:B------:R-:W-:Y:S05]  /*42d0*/  BSYNC B0 ;  /* 0x0000000000007941 */ /* 0x000fea0003800000 */
.L_x_1413:
[----:B------:R-:W-:Y:S05]  /*42e0*/  @P0 EXIT ;  /* 0x000000000000094d */ /* 0x000fea0003800000 */
[----:B------:R-:W-:Y:S05]  /*42f0*/  @P2 BRA `(.L_x_1415) ;  /* 0x0000000000202947 */ /* 0x000fea0003800000 */
[----:B------:R-:W-:-:S05]  /*4300*/  IMAD R0, R6, R7, RZ ;  /* 0x0000000706007224 */ /* 0x000fca00078e02ff */
[----:B------:R-:W-:-:S13]  /*4310*/  ISETP.NE.AND P0, PT, R0, -0x1, PT ;  /* 0xffffffff0000780c */ /* 0x000fda0003f05270 */
[----:B------:R-:W-:Y:S05]  /*4320*/  @!P0 BRA `(.L_x_1415) ;  /* 0x0000000000148947 */ /* 0x000fea0003800000 */
.L_x_1416:
[----:B0-----:R-:W4:Y:S04]  /*4330*/  LDG.E.STRONG.GPU R5, desc[UR8][R2.64] ;  /* 0x0000000802057981 */ /* 0x001f28000c1ef900 */
[----:B----4-:R-:W-:Y:S01]  /*4340*/  CCTL.IVALL ;  /* 0x00000000ff00798f */ /* 0x010fe20002000000 */
[----:B------:R-:W-:Y:S05]  /*4350*/  YIELD ;  /* 0x0000000000007946 */ /* 0x000fea0003800000 */
[----:B------:R-:W-:-:S13]  /*4360*/  ISETP.NE.AND P0, PT, R5, R0, PT ;  /* 0x000000000500720c */ /* 0x000fda0003f05270 */
[----:B------:R-:W-:Y:S05]  /*4370*/  @P0 BRA `(.L_x_1416) ;  /* 0xfffffffc00ec0947 */ /* 0x000fea000383ffff */
.L_x_1415:
        /* <DEDUP_REMOVED lines=13> */
[----:B-12---:R-:W0:Y:S01]  /*4450*/  LDC.64 R14, c[0x0][0x218] ;  /* 0x00008600ff0e7b82 */ /* 0x006e220000000a00 */
        /* <DEDUP_REMOVED lines=10> */
.L_x_1417:
[----:B------:R-:W-:-:S04]  /*4500*/  LEA R6, P0, R56, UR4, 0x2 ;  /* 0x0000000438067c11 */ /* 0x000fc8000f8010ff */
[----:B------:R-:W-:Y:S02]  /*4510*/  LEA.HI.X R7, R56, UR5, R0, 0x2, P0 ;  /* 0x0000000538077c11 */ /* 0x000fe400080f1400 */
[-C--:B------:R-:W-:Y:S02]  /*4520*/  LEA R8, P0, R25, R6.reuse, 0x2 ;  /* 0x0000000619087211 */ /* 0x080fe400078010ff */
[-C--:B------:R-:W-:Y:S01]  /*4530*/  LEA R12, P2, R29, R6.reuse, 0x2 ;  /* 0x000000061d0c7211 */ /* 0x080fe200078410ff */
[----:B------:R-:W2:Y:S01]  /*4540*/  LDG.E R0, desc[UR8][R6.64] ;  /* 0x0000000806007981 */ /* 0x000ea2000c1e1900 */
[----:B---3--:R-:W-:Y:S02]  /*4550*/  LEA R10, P1, R22, R6, 0x2 ;  /* 0x00000006160a7211 */ /* 0x008fe400078210ff */
        /* <DEDUP_REMOVED lines=19> */
.L_x_1418:
        /* <DEDUP_REMOVED lines=15> */
.L_x_5157:


//--------------------- .text._Z35group_norm_nhwc_bwd_one_pass_kernelI11Fp16IOBf16WLi128ELi56ELi448EEv26Group_norm_nhwc_bwd_params --------------------------
	.section	.text._Z35group_norm_nhwc_bwd_one_pass_kernelI11Fp16IOBf16WLi128ELi56ELi448EEv26Group_norm_nhwc_bwd_params,"ax",@progbits
	.align	128
        .global         _Z35group_norm_nhwc_bwd_one_pass_kernelI11Fp16IOBf16WLi128ELi56ELi448EEv26Group_norm_nhwc_bwd_params
        .type           _Z35group_norm_nhwc_bwd_one_pass_kernelI11Fp16IOBf16WLi128ELi56ELi448EEv26Group_norm_nhwc_bwd_params,@function
        .size           _Z35group_norm_nhwc_bwd_one_pass_kernelI11Fp16IOBf16WLi128ELi56ELi448EEv26Group_norm_nhwc_bwd_params,(.L_x_5158 - _Z35group_norm_nhwc_bwd_one_pass_kernelI11Fp16IOBf16WLi128ELi56ELi448EEv26Group_norm_nhwc_bwd_params)
        .other          _Z35group_norm_nhwc_bwd_one_pass_kernelI11Fp16IOBf16WLi128ELi56ELi448EEv26Group_norm_nhwc_bwd_params,@"STO_CUDA_ENTRY STV_DEFAULT"
_Z35group_norm_nhwc_bwd_one_pass_kernelI11Fp16IOBf16WLi128ELi56ELi448EEv26Group_norm_nhwc_bwd_params:
.text._Z35group_norm_nhwc_bwd_one_pass_kernelI11Fp16IOBf16WLi128ELi56ELi448EEv26Group_norm_nhwc_bwd_params:
        /* <DEDUP_REMOVED lines=13> */
[----:B------:R-:W-:Y:S01]  /*00d0*/  UMOV UR5, 0x400 ;  /* 0x0000040000057882 */ /* 0x000fe20000000000 */
[----:B------:R-:W-:Y:S01]  /*00e0*/  LOP3.LUT R57, R57, 0xfffffffd, RZ, 0xc0, !PT ;  /* 0xfffffffd39397812 */ /* 0x000fe200078ec0ff */
[----:B------:R-:W-:Y:S01]  /*00f0*/  IMAD.WIDE.U32 R2, R2, 0x24924925, RZ ;  /* 0x2492492502027825 */ /* 0x000fe200078e00ff */
[----:B------:R-:W-:Y:S01]  /*0100*/  HFMA2.MMA R47, -RZ, RZ, 0, 0 ;  /* 0x00000000ff2f7435 */ /* 0x000fe200000001ff */
[----:B------:R-:W0:Y:S02]  /*0110*/  LDC R53, c[0x0][0x2ac] ;  /* 0x0000ab00ff357b82 */ /* 0x000e240000000800 */
[----:B------:R-:W-:-:S05]  /*0120*/  IMAD R56, R3, -0x1c, R55 ;  /* 0xffffffe403387824 */ /* 0x000fca00078e0237 */
[----:B------:R-:W-:Y:S01]  /*0130*/  SHF.L.U32 R56, R56, 0x1, RZ ;  /* 0x0000000138387819 */ /* 0x000fe200000006ff */
[----:B------:R-:W1:Y:S08]  /*0140*/  LDC.64 R8, c[0x0][0x288] ;  /* 0x0000a200ff087b82 */ /* 0x000e700000000a00 */
[----:B------:R-:W2:Y:S01]  /*0150*/  S2UR UR6, SR_CgaCtaId ;  /* 0x00000000000679c3 */ /* 0x000ea20000008800 */
[----:B0-----:R-:W-:-:S05]  /*0160*/  IMAD R53, R53, UR7, R3 ;  /* 0x0000000735357c24 */ /* 0x001fca000f8e0203 */
[----:B------:R-:W-:Y:S02]  /*0170*/  ISETP.LT.U32.AND P0, PT, R53, UR10, PT ;  /* 0x0000000a35007c0c */ /* 0x000fe4000bf01070 */
[----:B------:R-:W-:Y:S01]  /*0180*/  SHF.R.S32.HI R0, RZ, 0x1f, R53 ;  /* 0x0000001fff007819 */ /* 0x000fe20000011435 */
[----:B-1----:R-:W-:Y:S01]  /*0190*/  IMAD.WIDE.U32 R2, R8, 0x3, RZ ;  /* 0x0000000308027825 */ /* 0x002fe200078e00ff */
[----:B------:R-:W-:Y:S02]  /*01a0*/  LEA R11, R9, R9, 0x1 ;  /* 0x00000009090b7211 */ /* 0x000fe400078e08ff */
[----:B------:R-:W-:Y:S02]  /*01b0*/  ISETP.LT.AND.EX P0, PT, R0, UR11, !P1, P0 ;  /* 0x0000000b00007c0c */ /* 0x000fe4000cf01300 */
[----:B------:R-:W-:Y:S02]  /*01c0*/  IADD3 R0, R53, 0x10, RZ ;  /* 0x0000001035007810 */ /* 0x000fe40007ffe0ff */
[----:B------:R-:W-:Y:S01]  /*01d0*/  IADD3 R11, R3, R11, RZ ;  /* 0x0000000b030b7210 */ /* 0x000fe20007ffe0ff */
[----:B--2---:R-:W-:Y:S01]  /*01e0*/  ULEA UR5, UR6, UR5, 0x18 ;  /* 0x0000000506057291 */ /* 0x004fe2000f8ec03f */
[----:B------:R-:W-:-:S02]  /*01f0*/  ISETP.LT.U32.AND P5, PT, R0, UR10, PT ;  /* 0x0000000a00007c0c */ /* 0x000fc4000bfa1070 */
[----:B------:R-:W-:Y:S02]  /*0200*/  SHF.R.S32.HI R0, RZ, 0x1f, R0 ;  /* 0x0000001fff007819 */ /* 0x000fe40000011400 */
[----:B------:R-:W-:Y:S02]  /*0210*/  IADD3 R4, R53, 0x20, RZ ;  /* 0x0000002035047810 */ /* 0x000fe40007ffe0ff */
[----:B------:R-:W-:Y:S02]  /*0220*/  ISETP.LT.AND.EX P5, PT, R0, UR11, !P1, P5 ;  /* 0x0000000b00007c0c */ /* 0x000fe4000cfa1350 */
[----:B------:R-:W0:Y:S01]  /*0230*/  S2R R0, SR_LANEID ;  /* 0x0000000000007919 */ /* 0x000e220000000000 */
[----:B------:R-:W-:Y:S02]  /*0240*/  @P0 LOP3.LUT R57, R57, 0x2, RZ, 0xfc, !PT ;  /* 0x0000000239390812 */ /* 0x000fe400078efcff */
[----:B------:R-:W-:Y:S02]  /*0250*/  LEA.HI R8, P0, R9, R8, RZ, 0x1 ;  /* 0x0000000809087211 */ /* 0x000fe400078108ff */
[----:B------:R-:W-:-:S02]  /*0260*/  LEA.HI R6, P2, R11, R2, RZ, 0x1 ;  /* 0x000000020b067211 */ /* 0x000fc400078508ff */
[----:B------:R-:W-:Y:S02]  /*0270*/  SHF.R.S32.HI R2, RZ, 0x1f, R55 ;  /* 0x0000001fff027819 */ /* 0x000fe40000011437 */
[----:B------:R-:W-:Y:S02]  /*0280*/  ISETP.LT.U32.AND P4, PT, R4, UR10, PT ;  /* 0x0000000a04007c0c */ /* 0x000fe4000bf81070 */
[----:B------:R-:W-:Y:S02]  /*0290*/  SHF.R.S32.HI R4, RZ, 0x1f, R4 ;  /* 0x0000001fff047819 */ /* 0x000fe40000011404 */
[----:B------:R-:W-:Y:S02]  /*02a0*/  IADD3.X R13, RZ, R9, RZ, P0, !PT ;  /* 0x00000009ff0d7210 */ /* 0x000fe400007fe4ff */
[C---:B------:R-:W-:Y:S02]  /*02b0*/  IADD3 R52, R53.reuse, 0x30, RZ ;  /* 0x0000003035347810 */ /* 0x040fe40007ffe0ff */
[----:B------:R-:W-:-:S02]  /*02c0*/  IADD3 R51, R53, 0x40, RZ ;  /* 0x0000004035337810 */ /* 0x000fc40007ffe0ff */
[----:B------:R-:W-:Y:S02]  /*02d0*/  IADD3.X R11, RZ, R11, RZ, P2, !PT ;  /* 0x0000000bff0b7210 */ /* 0x000fe400017fe4ff */
[----:B------:R-:W-:Y:S02]  /*02e0*/  IADD3 R50, R53, 0x50, RZ ;  /* 0x0000005035327810 */ /* 0x000fe40007ffe0ff */
[----:B------:R-:W-:Y:S02]  /*02f0*/  LEA.HI R2, R2, R55, RZ, 0x5 ;  /* 0x0000003702027211 */ /* 0x000fe400078f28ff */
[----:B------:R-:W-:Y:S02]  /*0300*/  ISETP.LT.AND.EX P4, PT, R4, UR11, !P1, P4 ;  /* 0x0000000b04007c0c */ /* 0x000fe4000cf81340 */
[----:B------:R-:W-:Y:S02]  /*0310*/  ISETP.LT.U32.AND P3, PT, R52, UR10, PT ;  /* 0x0000000a34007c0c */ /* 0x000fe4000bf61070 */
[----:B------:R-:W-:-:S02]  /*0320*/  ISETP.LT.U32.AND P2, PT, R51, UR10, PT ;  /* 0x0000000a33007c0c */ /* 0x000fc4000bf41070 */
[----:B------:R-:W-:Y:S02]  /*0330*/  SHF.R.S32.HI R3, RZ, 0x1f, R52 ;  /* 0x0000001fff037819 */ /* 0x000fe40000011434 */
[----:B------:R-:W-:Y:S02]  /*0340*/  SHF.R.S32.HI R5, RZ, 0x1f, R51 ;  /* 0x0000001fff057819 */ /* 0x000fe40000011433 */
[----:B------:R-:W-:Y:S02]  /*0350*/  SHF.R.S64 R4, R8, 0x1, R13 ;  /* 0x0000000108047819 */ /* 0x000fe4000000100d */
[----:B------:R-:W-:Y:S02]  /*0360*/  SHF.R.S64 R6, R6, 0x1, R11 ;  /* 0x0000000106067819 */ /* 0x000fe4000000100b */
[----:B------:R-:W-:Y:S01]  /*0370*/  ISETP.LT.U32.AND P0, PT, R50, UR10, PT ;  /* 0x0000000a32007c0c */ /* 0x000fe2000bf01070 */
[----:B------:R-:W-:Y:S01]  /*0380*/  ULDC.U8 UR10, c[0x0][0x2a4] ;  /* 0x0000a900000a7ab9 */ /* 0x000fe20000000000 */
[----:B------:R-:W-:-:S02]  /*0390*/  SHF.R.S32.HI R7, RZ, 0x1f, R50 ;  /* 0x0000001fff077819 */ /* 0x000fc40000011432 */
[----:B------:R-:W-:Y:S02]  /*03a0*/  SHF.R.S32.HI R2, RZ, 0x5, R2 ;  /* 0x00000005ff027819 */ /* 0x000fe40000011402 */
[----:B------:R-:W-:Y:S02]  /*03b0*/  IADD3 R49, R53, 0x60, RZ ;  /* 0x0000006035317810 */ /* 0x000fe40007ffe0ff */
[----:B------:R-:W-:Y:S02]  /*03c0*/  SHF.R.S32.HI R13, RZ, 0x1, R13 ;  /* 0x00000001ff0d7819 */ /* 0x000fe4000001140d */
[----:B------:R-:W-:Y:S02]  /*03d0*/  SHF.R.S32.HI R11, RZ, 0x1, R11 ;  /* 0x00000001ff0b7819 */ /* 0x000fe4000001140b */
[----:B------:R-:W-:Y:S02]  /*03e0*/  ISETP.LT.AND.EX P3, PT, R3, UR11, !P1, P3 ;  /* 0x0000000b03007c0c */ /* 0x000fe4000cf61330 */
[----:B------:R-:W-:-:S02]  /*03f0*/  ISETP.LT.AND.EX P2, PT, R5, UR11, !P1, P2 ;  /* 0x0000000b05007c0c */ /* 0x000fc4000cf41320 */
[----:B------:R-:W-:Y:S02]  /*0400*/  ISETP.LT.AND.EX P1, PT, R7, UR11, !P1, P0 ;  /* 0x0000000b07007c0c */ /* 0x000fe4000cf21300 */
[----:B------:R-:W-:Y:S02]  /*0410*/  LEA R2, R2, UR5, 0x3 ;  /* 0x0000000502027c11 */ /* 0x000fe4000f8e18ff */
[----:B------:R-:W-:Y:S02]  /*0420*/  IADD3 R48, R53, 0x70, RZ ;  /* 0x0000007035307810 */ /* 0x000fe40007ffe0ff */
[----:B------:R-:W-:Y:S02]  /*0430*/  SHF.R.S32.HI R9, RZ, 0x1f, R49 ;  /* 0x0000001fff097819 */ /* 0x000fe40000011431 */
[----:B------:R-:W-:Y:S02]  /*0440*/  SHF.L.U64.HI R8, R4, 0x2, R13 ;  /* 0x0000000204087819 */ /* 0x000fe4000001020d */
[----:B0-----:R-:W-:-:S07]  /*0450*/  SHF.L.U64.HI R10, R6, 0x2, R11 ;  /* 0x00000002060a7819 */ /* 0x001fce000001020b */
.L_x_1470:
[----:B------:R-:W0:Y:S01]  /*0460*/  LDC R17, c[0x0][0x2a0] ;  /* 0x0000a800ff117b82 */ /* 0x000e220000000800 */
[----:B------:R-:W-:Y:S01]  /*0470*/  IABS R16, R54 ;  /* 0x0000003600107213 */ /* 0x000fe20000000000 */
[----:B------:R-:W-:Y:S01]  /*0480*/  ULDC.64 UR12, c[0x0][0x298] ;  /* 0x0000a600000c7ab9 */ /* 0x000fe20000000a00 */
[----:B------:R-:W-:Y:S02]  /*0490*/  LOP3.LUT P6, RZ, R57, 0x2, RZ, 0xc0, !PT ;  /* 0x0000000239ff7812 */ /* 0x000fe400078cc0ff */
[----:B------:R-:W-:Y:S02]  /*04a0*/  SHF.R.S32.HI R18, RZ, 0x1f, R56 ;  /* 0x0000001fff127819 */ /* 0x000fe40000011438 */
[C---:B------:R-:W-:Y:S01]  /*04b0*/  IADD3 R23, R53.reuse, 0x10, RZ ;  /* 0x0000001035177810 */ /* 0x040fe20007ffe0ff */
[----:B------:R-:W1:Y:S01]  /*04c0*/  @P5 LDC.64 R60, c[0x0][0x230] ;  /* 0x00008c00ff3c5b82 */ /* 0x000e620000000a00 */
[----:B------:R-:W-:Y:S02]  /*04d0*/  IADD3 R21, R53, 0x20, RZ ;  /* 0x0000002035157810 */ /* 0x000fe40007ffe0ff */
[----:B------:R-:W-:-:S05]  /*04e0*/  SHF.R.S32.HI R19, RZ, 0x1f, R23 ;  /* 0x0000001fff137819 */ /* 0x000fca0000011417 */
[----:B------:R-:W2:Y:S01]  /*04f0*/  @P6 LDC.64 R38, c[0x0][0x230] ;  /* 0x00008c00ff266b82 */ /* 0x000ea20000000a00 */
        /* <DEDUP_REMOVED lines=9> */
[----:B------:R3:W1:Y:S02]  /*0590*/  F2I.FTZ.U32.TRUNC.NTZ R13, R12 ;  /* 0x0000000c000d7305 */ /* 0x000664000021f000 */
[----:B---3--:R-:W-:Y:S02]  /*05a0*/  MOV R12, RZ ;  /* 0x000000ff000c7202 */ /* 0x008fe40000000f00 */
[----:B-1----:R-:W-:-:S05]  /*05b0*/  IADD3 R15, RZ, -R13, RZ ;  /* 0x8000000dff0f7210 */ /* 0x002fca0007ffe0ff */
[----:B------:R-:W-:-:S04]  /*05c0*/  IMAD R15, R15, R14, RZ ;  /* 0x0000000e0f0f7224 */ /* 0x000fc800078e02ff */
[----:B------:R-:W-:Y:S01]  /*05d0*/  IMAD.HI.U32 R13, R13, R15, R12 ;  /* 0x0000000f0d0d7227 */ /* 0x000fe200078e000c */
[----:B------:R-:W-:-:S05]  /*05e0*/  MOV R15, R16 ;  /* 0x00000010000f7202 */ /* 0x000fca0000000f00 */
        /* <DEDUP_REMOVED lines=10> */
[----:B------:R-:W-:Y:S01]  /*0690*/  LOP3.LUT R11, R54, R17, RZ, 0x3c, !PT ;  /* 0x00000011360b7212 */ /* 0x000fe200078e3cff */
[----:B------:R-:W1:Y:S10]  /*06a0*/  @P5 LDC.64 R14, c[0x0][0x288] ;  /* 0x0000a200ff0e5b82 */ /* 0x000e740000000a00 */
[----:B------:R-:W-:-:S02]  /*06b0*/  @P0 IADD3 R13, R13, 0x1, RZ ;  /* 0x000000010d0d0810 */ /* 0x000fc40007ffe0ff */
[----:B------:R-:W-:Y:S01]  /*06c0*/  ISETP.GE.AND P0, PT, R54, RZ, PT ;  /* 0x000000ff3600720c */ /* 0x000fe20003f06270 */
[----:B-1----:R-:W-:-:S12]  /*06d0*/  @P5 IMAD R20, R19, R14, RZ ;  /* 0x0000000e13145224 */ /* 0x002fd800078e02ff */
[----:B------:R-:W-:Y:S02]  /*06e0*/  @!P0 IADD3 R12, -R12, RZ, RZ ;  /* 0x000000ff0c0c8210 */ /* 0x000fe40007ffe1ff */
[----:B------:R-:W-:Y:S01]  /*06f0*/  ISETP.GE.AND P0, PT, R11, RZ, PT ;  /* 0x000000ff0b00720c */ /* 0x000fe20003f06270 */
[----:B------:R-:W-:Y:S01]  /*0700*/  @P5 IMAD R19, R23, R15, R20 ;  /* 0x0000000f17135224 */ /* 0x000fe200078e0214 */
[----:B------:R-:W-:-:S11]  /*0710*/  LOP3.LUT R11, RZ, R17, RZ, 0x33, !PT ;  /* 0x00000011ff0b7212 */ /* 0x000fd600078e33ff */
[----:B------:R-:W-:Y:S02]  /*0720*/  @!P0 IADD3 R13, -R13, RZ, RZ ;  /* 0x000000ff0d0d8210 */ /* 0x000fe40007ffe1ff */
[----:B------:R-:W-:Y:S02]  /*0730*/  ISETP.NE.AND P0, PT, R17, RZ, PT ;  /* 0x000000ff1100720c */ /* 0x000fe40003f05270 */
[----:B------:R-:W1:Y:S02]  /*0740*/  @P6 LDC.64 R16, c[0x0][0x288] ;  /* 0x0000a200ff106b82 */ /* 0x000e640000000a00 */
        /* <DEDUP_REMOVED lines=11> */
[----:B-1----:R-:W-:Y:S01]  /*0800*/  @P6 IMAD R12, R13, R16, RZ ;  /* 0x000000100d0c6224 */ /* 0x002fe200078e02ff */
[----:B------:R-:W-:Y:S02]  /*0810*/  IADD3 R67, R65, R67, RZ ;  /* 0x0000004341437210 */ /* 0x000fe40007ffe0ff */
[----:B------:R-:W-:Y:S01]  /*0820*/  @P6 MOV R66, R64 ;  /* 0x0000004000426202 */ /* 0x000fe20000000f00 */
[C---:B------:R-:W-:Y:S01]  /*0830*/  @P6 IMAD R11, R53.reuse, R17, R12 ;  /* 0x00000011350b6224 */ /* 0x040fe200078e020c */
[----:B------:R-:W-:Y:S01]  /*0840*/  @P2 MOV R27, R67 ;  /* 0x00000043001b2202 */ /* 0x000fe20000000f00 */
[----:B------:R-:W1:Y:S02]  /*0850*/  @P4 LDC.64 R12, c[0x0][0x288] ;  /* 0x0000a200ff0c4b82 */ /* 0x000e640000000a00 */
[----:B------:R-:W-:-:S05]  /*0860*/  @P6 IMAD.WIDE.U32 R16, R53, R16, R66 ;  /* 0x0000001035106225 */ /* 0x000fca00078e0042 */
[----:B------:R-:W-:Y:S02]  /*0870*/  @P6 IADD3 R17, R17, R11, RZ ;  /* 0x0000000b11116210 */ /* 0x000fe40007ffe0ff */
[C---:B------:R-:W-:Y:S02]  /*0880*/  @P6 SHF.L.U32 R11, R16.reuse, 0x1, RZ ;  /* 0x00000001100b6819 */ /* 0x040fe400000006ff */
[----:B------:R-:W-:Y:S02]  /*0890*/  @P6 SHF.L.U64.HI R18, R16, 0x1, R17 ;  /* 0x0000000110126819 */ /* 0x000fe40000010211 */
[----:B------:R-:W-:Y:S02]  /*08a0*/  @P5 MOV R16, R64 ;  /* 0x0000004000105202 */ /* 0x000fe40000000f00 */
[----:B------:R-:W-:Y:S02]  /*08b0*/  @P5 MOV R17, R67 ;  /* 0x0000004300115202 */ /* 0x000fe40000000f00 */
[----:B--2---:R-:W-:Y:S01]  /*08c0*/  @P6 IADD3 R38, P0, R11, R38, RZ ;  /* 0x000000260b266210 */ /* 0x004fe20007f1e0ff */
[----:B------:R-:W-:-:S03]  /*08d0*/  @P5 IMAD.WIDE.U32 R14, R23, R14, R16 ;  /* 0x0000000e170e5225 */ /* 0x000fc600078e0010 */
[C---:B------:R-:W-:Y:S01]  /*08e0*/  @P6 IADD3.X R39, R18.reuse, R39, RZ, P0, !PT ;  /* 0x0000002712276210 */ /* 0x040fe200007fe4ff */
[----:B------:R-:W2:Y:S01]  /*08f0*/  @P3 LDC.64 R16, c[0x0][0x288] ;  /* 0x0000a200ff103b82 */ /* 0x000ea20000000a00 */
[----:B0-----:R-:W-:Y:S02]  /*0900*/  @P6 IADD3 R36, P0, R11, R36, RZ ;  /* 0x000000240b246210 */ /* 0x001fe40007f1e0ff */
[----:B------:R-:W-:Y:S02]  /*0910*/  SHF.R.S32.HI R23, RZ, 0x1f, R21 ;  /* 0x0000001fff177819 */ /* 0x000fe40000011415 */
[----:B------:R-:W-:Y:S02]  /*0920*/  @P5 IADD3 R15, R15, R19, RZ ;  /* 0x000000130f0f5210 */ /* 0x000fe40007ffe0ff */
[----:B------:R-:W-:Y:S01]  /*0930*/  @P6 IADD3.X R37, R18, R37, RZ, P0, !PT ;  /* 0x0000002512256210 */ /* 0x000fe200007fe4ff */
[----:B-1----:R-:W-:Y:S01]  /*0940*/  @P4 IMAD R20, R23, R12, RZ ;  /* 0x0000000c17144224 */ /* 0x002fe200078e02ff */
[C---:B------:R-:W-:Y:S01]  /*0950*/  @P5 SHF.L.U32 R11, R14.reuse, 0x1, RZ ;  /* 0x000000010e0b5819 */ /* 0x040fe200000006ff */
[----:B------:R-:W0:Y:S01]  /*0960*/  @P3 LDC.64 R22, c[0x0][0x228] ;  /* 0x00008a00ff163b82 */ /* 0x000e220000000a00 */
[----:B------:R-:W-:Y:S01]  /*0970*/  @P5 SHF.L.U64.HI R18, R14, 0x1, R15 ;  /* 0x000000010e125819 */ /* 0x000fe2000001020f */
[----:B------:R-:W-:Y:S01]  /*0980*/  @P4 IMAD R19, R21, R13, R20 ;  /* 0x0000000d15134224 */ /* 0x000fe200078e0214 */
[----:B------:R-:W-:-:S02]  /*0990*/  @P4 MOV R14, R64 ;  /* 0x00000040000e4202 */ /* 0x000fc40000000f00 */
[----:B------:R-:W-:Y:S02]  /*09a0*/  @P4 MOV R15, R67 ;  /* 0x00000043000f4202 */ /* 0x000fe40000000f00 */
[----:B------:R-:W-:Y:S01]  /*09b0*/  @P5 IADD3 R60, P0, R11, R60, RZ ;  /* 0x0000003c0b3c5210 */ /* 0x000fe20007f1e0ff */
[----:B------:R-:W-:-:S03]  /*09c0*/  @P4 IMAD.WIDE.U32 R12, R21, R12, R14 ;  /* 0x0000000c150c4225 */ /* 0x000fc600078e000e */
[----:B------:R-:W-:Y:S01]  /*09d0*/  @P5 IADD3.X R61, R18, R61, RZ, P0, !PT ;  /* 0x0000003d123d5210 */ /* 0x000fe200007fe4ff */
[----:B------:R-:W1:Y:S01]  /*09e0*/  @P2 LDC.64 R14, c[0x0][0x288] ;  /* 0x0000a200ff0e2b82 */ /* 0x000e620000000a00 */
[----:B----4-:R-:W-:Y:S02]  /*09f0*/  @P5 IADD3 R58, P0, R11, R58, RZ ;  /* 0x0000003a0b3a5210 */ /* 0x010fe40007f1e0ff */
[----:B------:R-:W-:Y:S02]  /*0a00*/  @P4 IADD3 R13, R13, R19, RZ ;  /* 0x000000130d0d4210 */ /* 0x000fe40007ffe0ff */
[----:B------:R-:W-:Y:S02]  /*0a10*/  @P4 SHF.L.U32 R11, R12, 0x1, RZ ;  /* 0x000000010c0b4819 */ /* 0x000fe400000006ff */
[----:B------:R-:W-:Y:S01]  /*0a20*/  @P5 IADD3.X R59, R18, R59, RZ, P0, !PT ;  /* 0x0000003b123b5210 */ /* 0x000fe200007fe4ff */
[----:B--2---:R-:W-:Y:S01]  /*0a30*/  @P3 IMAD R18, R3, R16, RZ ;  /* 0x0000001003123224 */ /* 0x004fe200078e02ff */
[----:B------:R-:W-:Y:S01]  /*0a40*/  @P4 SHF.L.U64.HI R26, R12, 0x1, R13 ;  /* 0x000000010c1a4819 */ /* 0x000fe2000001020d */
[----:B------:R-:W2:Y:S01]  /*0a50*/  @P2 LDC.64 R20, c[0x0][0x230] ;  /* 0x00008c00ff142b82 */ /* 0x000ea20000000a00 */
[----:B------:R-:W-:-:S02]  /*0a60*/  @P4 IADD3 R34, P0, R11, R34, RZ ;  /* 0x000000220b224210 */ /* 0x000fc40007f1e0ff */
[----:B------:R-:W-:Y:S02]  /*0a70*/  @P3 MOV R19, R67 ;  /* 0x0000004300133202 */ /* 0x000fe40000000f00 */
[----:B------:R-:W-:Y:S02]  /*0a80*/  @P4 IADD3.X R35, R26, R35, RZ, P0, !PT ;  /* 0x000000231a234210 */ /* 0x000fe400007fe4ff */
[----:B------:R-:W-:Y:S01]  /*0a90*/  @P4 IADD3 R30, P0, R11, R30, RZ ;  /* 0x0000001e0b1e4210 */ /* 0x000fe20007f1e0ff */
[----:B------:R-:W-:Y:S01]  /*0aa0*/  @P3 IMAD R11, R52, R17, R18 ;  /* 0x00000011340b3224 */ /* 0x000fe200078e0212 */
[----:B------:R-:W-:Y:S01]  /*0ab0*/  @P3 MOV R18, R64 ;  /* 0x0000004000123202 */ /* 0x000fe20000000f00 */
[----:B------:R-:W3:Y:S01]  /*0ac0*/  @P1 LDC.64 R12, c[0x0][0x288] ;  /* 0x0000a200ff0c1b82 */ /* 0x000ee20000000a00 */
[----:B------:R-:W-:-:S03]  /*0ad0*/  @P4 IADD3.X R31, R26, R31, RZ, P0, !PT ;  /* 0x0000001f1a1f4210 */ /* 0x000fc600007fe4ff */
[----:B------:R-:W-:-:S04]  /*0ae0*/  @P3 IMAD.WIDE.U32 R16, R52, R16, R18 ;  /* 0x0000001034103225 */ /* 0x000fc800078e0012 */
[----:B-1----:R-:W-:Y:S01]  /*0af0*/  @P2 IMAD R26, R5, R14, RZ ;  /* 0x0000000e051a2224 */ /* 0x002fe200078e02ff */
[----:B------:R-:W-:Y:S01]  /*0b00*/  @P3 IADD3 R11, R17, R11, RZ ;  /* 0x0000000b110b3210 */ /* 0x000fe20007ffe0ff */
[----:B------:R-:W1:Y:S01]  /*0b10*/  @P2 LDC.64 R18, c[0x0][0x228] ;  /* 0x00008a00ff122b82 */ /* 0x000e620000000a00 */
[C---:B------:R-:W-:Y:S01]  /*0b20*/  @P3 SHF.L.U32 R33, R16.reuse, 0x1, RZ ;  /* 0x0000000110213819 */ /* 0x040fe200000006ff */
[----:B------:R-:W-:Y:S01]  /*0b30*/  @P2 IMAD R41, R51, R15, R26 ;  /* 0x0000000f33292224 */ /* 0x000fe200078e021a */
[----:B------:R-:W-:Y:S02]  /*0b40*/  @P2 MOV R26, R64 ;  /* 0x00000040001a2202 */ /* 0x000fe40000000f00 */
[----:B------:R-:W-:Y:S02]  /*0b50*/  @P3 SHF.L.U64.HI R28, R16, 0x1, R11 ;  /* 0x00000001101c3819 */ /* 0x000fe4000001020b */
[----:B------:R-:W-:Y:S01]  /*0b60*/  @P3 IADD3 R24, P0, R33, R24, RZ ;  /* 0x0000001821183210 */ /* 0x000fe20007f1e0ff */
[----:B------:R-:W-:Y:S01]  /*0b70*/  @P2 IMAD.WIDE.U32 R26, R51, R14, R26 ;  /* 0x0000000e331a2225 */ /* 0x000fe200078e001a */
[----:B------:R-:W4:Y:S02]  /*0b80*/  @P1 LDC.64 R16, c[0x0][0x230] ;  /* 0x00008c00ff101b82 */ /* 0x000f240000000a00 */
[----:B------:R-:W-:-:S02]  /*0b90*/  @P3 IADD3.X R25, R28, R25, RZ, P0, !PT ;  /* 0x000000191c193210 */ /* 0x000fc400007fe4ff */
[----:B0-----:R-:W-:Y:S01]  /*0ba0*/  @P3 IADD3 R22, P0, R33, R22, RZ ;  /* 0x0000001621163210 */ /* 0x001fe20007f1e0ff */
[----:B---3--:R-:W-:Y:S01]  /*0bb0*/  @P1 IMAD R32, R7, R12, RZ ;  /* 0x0000000c07201224 */ /* 0x008fe200078e02ff */
[----:B------:R-:W-:Y:S02]  /*0bc0*/  @P2 IADD3 R27, R27, R41, RZ ;  /* 0x000000291b1b2210 */ /* 0x000fe40007ffe0ff */
[----:B------:R-:W0:Y:S01]  /*0bd0*/  LDC R11, c[0x0][0x2ac] ;  /* 0x0000ab00ff0b7b82 */ /* 0x000e220000000800 */
[----:B------:R-:W-:Y:S01]  /*0be0*/  @P3 IADD3.X R23, R28, R23, RZ, P0, !PT ;  /* 0x000000171c173210 */ /* 0x000fe200007fe4ff */
[----:B------:R-:W-:Y:S01]  /*0bf0*/  @P1 IMAD R13, R50, R13, R32 ;  /* 0x0000000d320d1224 */ /* 0x000fe200078e0220 */
[C---:B------:R-:W-:Y:S02]  /*0c00*/  @P2 SHF.L.U32 R33, R26.reuse, 0x1, RZ ;  /* 0x000000011a212819 */ /* 0x040fe400000006ff */
[----:B------:R-:W-:Y:S02]  /*0c10*/  @P2 SHF.L.U64.HI R28, R26, 0x1, R27 ;  /* 0x000000011a1c2819 */ /* 0x000fe4000001021b */
[----:B------:R-:W-:Y:S01]  /*0c20*/  @P1 MOV R26, R64 ;  /* 0x00000040001a1202 */ /* 0x000fe20000000f00 */
[----:B------:R-:W3:Y:S01]  /*0c30*/  @P1 LDC.64 R14, c[0x0][0x228] ;  /* 0x00008a00ff0e1b82 */ /* 0x000ee20000000a00 */
[----:B------:R-:W-:-:S02]  /*0c40*/  @P1 MOV R27, R67 ;  /* 0x00000043001b1202 */ /* 0x000fc40000000f00 */
[C---:B--2---:R-:W-:Y:S01]  /*0c50*/  @P2 IADD3 R20, P0, R33.reuse, R20, RZ ;  /* 0x0000001421142210 */ /* 0x044fe20007f1e0ff */
[----:B------:R-:W-:Y:S01]  /*0c60*/  @P1 IMAD.WIDE.U32 R26, R50, R12, R26 ;  /* 0x0000000c321a1225 */ /* 0x000fe200078e001a */
[----:B------:R-:W-:Y:S02]  /*0c70*/  SHF.R.U32.HI R12, RZ, 0x2, R55 ;  /* 0x00000002ff0c7819 */ /* 0x000fe40000011637 */
[----:B------:R-:W-:Y:S02]  /*0c80*/  @P2 IADD3.X R21, R28, R21, RZ, P0, !PT ;  /* 0x000000151c152210 */ /* 0x000fe400007fe4ff */
[----:B-1----:R-:W-:Y:S02]  /*0c90*/  @P2 IADD3 R18, P0, R33, R18, RZ ;  /* 0x0000001221122210 */ /* 0x002fe40007f1e0ff */
[----:B------:R-:W-:Y:S01]  /*0ca0*/  @P1 IADD3 R33, R27, R13, RZ ;  /* 0x0000000d1b211210 */ /* 0x000fe20007ffe0ff */
[----:B------:R-:W-:Y:S01]  /*0cb0*/  IMAD.WIDE.U32 R12, R12, 0x24924925, RZ ;  /* 0x249249250c0c7825 */ /* 0x000fe200078e00ff */
[----:B------:R-:W-:-:S02]  /*0cc0*/  @P1 SHF.L.U32 R27, R26, 0x1, RZ ;  /* 0x000000011a1b1819 */ /* 0x000fc400000006ff */
[----:B------:R-:W-:Y:S01]  /*0cd0*/  @P2 IADD3.X R19, R28, R19, RZ, P0, !PT ;  /* 0x000000131c132210 */ /* 0x000fe200007fe4ff */
[----:B0-----:R-:W-:Y:S01]  /*0ce0*/  IMAD R11, R11, UR7, R13 ;  /* 0x000000070b0b7c24 */ /* 0x001fe2000f8e020d */
[----:B------:R-:W-:Y:S02]  /*0cf0*/  @P1 SHF.L.U64.HI R26, R26, 0x1, R33 ;  /* 0x000000011a1a1819 */ /* 0x000fe40000010221 */
[----:B----4-:R-:W-:Y:S02]  /*0d00*/  @P1 IADD3 R16, P0, R27, R16, RZ ;  /* 0x000000101b101210 */ /* 0x010fe40007f1e0ff */
[----:B------:R-:W-:Y:S02]  /*0d10*/  IADD3 R11, R11, 0x60, RZ ;  /* 0x000000600b0b7810 */ /* 0x000fe40007ffe0ff */
[----:B------:R-:W-:Y:S02]  /*0d20*/  @P1 IADD3.X R17, R26, R17, RZ, P0, !PT ;  /* 0x000000111a111210 */ /* 0x000fe400007fe4ff */
[----:B---3--:R-:W-:-:S04]  /*0d30*/  @P1 IADD3 R14, P0, R27, R14, RZ ;  /* 0x0000000e1b0e1210 */ /* 0x008fc80007f1e0ff */
[----:B------:R-:W-:Y:S02]  /*0d40*/  @P1 IADD3.X R15, R26, R15, RZ, P0, !PT ;  /* 0x0000000f1a0f1210 */ /* 0x000fe400007fe4ff */
[----:B------:R-:W-:Y:S02]  /*0d50*/  ISETP.GE.U32.AND P0, PT, R11, UR12, PT ;  /* 0x0000000c0b007c0c */ /* 0x000fe4000bf06070 */
[----:B------:R-:W-:-:S04]  /*0d60*/  SHF.R.S32.HI R11, RZ, 0x1f, R11 ;  /* 0x0000001fff0b7819 */ /* 0x000fc8000001140b */
        /* <DEDUP_REMOVED lines=9> */
[C---:B------:R-:W-:Y:S01]  /*0e00*/  @P0 SHF.L.U32 R43, R32.reuse, 0x1, RZ ;  /* 0x00000001202b0819 */ /* 0x040fe200000006ff */
[----:B------:R-:W0:Y:S03]  /*0e10*/  @P0 LDC.64 R12, c[0x0][0x228] ;  /* 0x00008a00ff0c0b82 */ /* 0x000e260000000a00 */
[----:B------:R-:W-:Y:S02]  /*0e20*/  @P0 IADD3 R11, R33, R11, RZ ;  /* 0x0000000b210b0210 */ /* 0x000fe40007ffe0ff */
[----:B-1----:R-:W-:Y:S02]  /*0e30*/  @P0 IADD3 R40, P6, R43, R26, RZ ;  /* 0x0000001a2b280210 */ /* 0x002fe40007fde0ff */
[----:B------:R-:W-:-:S04]  /*0e40*/  @P0 SHF.L.U64.HI R32, R32, 0x1, R11 ;  /* 0x0000000120200819 */ /* 0x000fc8000001020b */
[----:B------:R-:W-:Y:S02]  /*0e50*/  @P0 IADD3.X R41, R32, R27, RZ, P6, !PT ;  /* 0x0000001b20290210 */ /* 0x000fe400037fe4ff */
[----:B0-----:R-:W-:-:S04]  /*0e60*/  @P0 IADD3 R42, P6, R43, R12, RZ ;  /* 0x0000000c2b2a0210 */ /* 0x001fc80007fde0ff */
[----:B------:R-:W-:Y:S02]  /*0e70*/  @P0 IADD3.X R43, R32, R13, RZ, P6, !PT ;  /* 0x0000000d202b0210 */ /* 0x000fe400037fe4ff */
[----:B------:R-:W-:Y:S02]  /*0e80*/  CS2R R32, SRZ ;  /* 0x0000000000207805 */ /* 0x000fe4000001ff00 */
[----:B------:R-:W-:-:S04]  /*0e90*/  SHF.R.S32.HI R11, RZ, 0x1f, R48 ;  /* 0x0000001fff0b7819 */ /* 0x000fc80000011430 */
[----:B------:R0:W5:Y:S04]  /*0ea0*/  @P0 LDG.E R33, desc[UR8][R40.64] ;  /* 0x0000000828210981 */ /* 0x000168000c1e1900 */
[----:B------:R1:W5:Y:S01]  /*0eb0*/  @P0 LDG.E R32, desc[UR8][R42.64] ;  /* 0x000000082a200981 */ /* 0x000362000c1e1900 */
[----:B------:R-:W-:-:S04]  /*0ec0*/  ISETP.GE.U32.AND P0, PT, R48, UR12, PT ;  /* 0x0000000c30007c0c */ /* 0x000fc8000bf06070 */
[----:B------:R-:W-:-:S04]  /*0ed0*/  ISETP.GE.AND.EX P0, PT, R11, UR13, PT, P0 ;  /* 0x0000000d0b007c0c */ /* 0x000fc8000bf06300 */
[----:B------:R-:W-:-:S13]  /*0ee0*/  ISETP.GT.U32.OR P0, PT, R55, 0x1bf, P0 ;  /* 0x000001bf3700780c */ /* 0x000fda0000704470 */
[----:B------:R-:W2:Y:S01]  /*0ef0*/  @!P0 LDC.64 R12, c[0x0][0x288] ;  /* 0x0000a200ff0c8b82 */ /* 0x000ea20000000a00 */
[----:B0-----:R-:W-:Y:S02]  /*0f00*/  @!P0 MOV R40, R64 ;  /* 0x0000004000288202 */ /* 0x001fe40000000f00 */
[----:B------:R-:W-:-:S05]  /*0f10*/  @!P0 MOV R41, R67 ;  /* 0x0000004300298202 */ /* 0x000fca0000000f00 */
[----:B------:R-:W0:Y:S01]  /*0f20*/  @!P0 LDC.64 R26, c[0x0][0x230] ;  /* 0x00008c00ff1a8b82 */ /* 0x000e220000000a00 */
[-C--:B--2---:R-:W-:Y:S02]  /*0f30*/  @!P0 IMAD R11, R11, R12.reuse, RZ ;  /* 0x0000000c0b0b8224 */ /* 0x084fe400078e02ff */
[----:B------:R-:W-:-:S04]  /*0f40*/  @!P0 IMAD.WIDE.U32 R40, R48, R12, R40 ;  /* 0x0000000c30288225 */ /* 0x000fc800078e0028 */
[----:B------:R-:W-:Y:S01]  /*0f50*/  @!P0 IMAD R11, R48, R13, R11 ;  /* 0x0000000d300b8224 */ /* 0x000fe200078e020b */
[C---:B------:R-:W-:Y:S01]  /*0f60*/  @!P0 SHF.L.U32 R69, R40.reuse, 0x1, RZ ;  /* 0x0000000128458819 */ /* 0x040fe200000006ff */
[----:B------:R-:W2:Y:S03]  /*0f70*/  @!P0 LDC.64 R12, c[0x0][0x228] ;  /* 0x00008a00ff0c8b82 */ /* 0x000ea60000000a00 */
[----:B------:R-:W-:Y:S02]  /*0f80*/  @!P0 IADD3 R11, R41, R11, RZ ;  /* 0x0000000b290b8210 */ /* 0x000fe40007ffe0ff */
[----:B0-----:R-:W-:Y:S02]  /*0f90*/  @!P0 IADD3 R26, P6, R69, R26, RZ ;  /* 0x0000001a451a8210 */ /* 0x001fe40007fde0ff */
[----:B------:R-:W-:-:S04]  /*0fa0*/  @!P0 SHF.L.U64.HI R40, R40, 0x1, R11 ;  /* 0x0000000128288819 */ /* 0x000fc8000001020b */
[----:B------:R-:W-:Y:S02]  /*0fb0*/  @!P0 IADD3.X R27, R40, R27, RZ, P6, !PT ;  /* 0x0000001b281b8210 */ /* 0x000fe400037fe4ff */
[----:B--2---:R-:W-:-:S04]  /*0fc0*/  @!P0 IADD3 R68, P6, R69, R12, RZ ;  /* 0x0000000c45448210 */ /* 0x004fc80007fde0ff */
[----:B------:R-:W-:Y:S02]  /*0fd0*/  @!P0 IADD3.X R69, R40, R13, RZ, P6, !PT ;  /* 0x0000000d28458210 */ /* 0x000fe400037fe4ff */
[----:B------:R-:W0:Y:S01]  /*0fe0*/  LDC.64 R12, c[0x0][0x248] ;  /* 0x00009200ff0c7b82 */ /* 0x000e220000000a00 */
[----:B------:R-:W-:Y:S01]  /*0ff0*/  LOP3.LUT P6, RZ, R57, 0x2, RZ, 0xc0, !PT ;  /* 0x0000000239ff7812 */ /* 0x000fe200078cc0ff */
[----:B0-----:R-:W-:-:S06]  /*1000*/  IMAD.WIDE R12, R54, 0x8, R12 ;  /* 0x00000008360c7825 */ /* 0x001fcc00078e020c */
[----:B------:R-:W2:Y:S01]  /*1010*/  LDG.E.64 R12, desc[UR8][R12.64] ;  /* 0x000000080c0c7981 */ /* 0x000ea2000c1e1b00 */
[----:B------:R-:W-:Y:S02]  /*1020*/  CS2R R44, SRZ ;  /* 0x00000000002c7805 */ /* 0x000fe4000001ff00 */
[----:B------:R-:W-:Y:S02]  /*1030*/  CS2R R40, SRZ ;  /* 0x0000000000287805 */ /* 0x000fe4000001ff00 */
[----:B-1----:R-:W-:Y:S02]  /*1040*/  CS2R R42, SRZ ;  /* 0x00000000002a7805 */ /* 0x002fe4000001ff00 */
[----:B------:R0:W5:Y:S01]  /*1050*/  @P6 LDG.E R45, desc[UR8][R38.64] ;  /* 0x00000008262d6981 */ /* 0x000162000c1e1900 */
[----:B------:R-:W-:-:S03]  /*1060*/  MOV R46, RZ ;  /* 0x000000ff002e7202 */ /* 0x000fc60000000f00 */
[----:B------:R1:W5:Y:S04]  /*1070*/  @P6 LDG.E R44, desc[UR8][R36.64] ;  /* 0x00000008242c6981 */ /* 0x000368000c1e1900 */
[----:B------:R3:W5:Y:S01]  /*1080*/  @P4 LDG.E R41, desc[UR8][R34.64] ;  /* 0x0000000822294981 */ /* 0x000762000c1e1900 */
[----:B0-----:R-:W-:-:S03]  /*1090*/  CS2R R38, SRZ ;  /* 0x0000000000267805 */ /* 0x001fc6000001ff00 */
[----:B------:R-:W5:Y:S01]  /*10a0*/  @P4 LDG.E R40, desc[UR8][R30.64] ;  /* 0x000000081e284981 */ /* 0x000f62000c1e1900 */
[----:B-1----:R-:W-:-:S03]  /*10b0*/  CS2R R36, SRZ ;  /* 0x0000000000247805 */ /* 0x002fc6000001ff00 */
[----:B------:R-:W5:Y:S01]  /*10c0*/  @P3 LDG.E R42, desc[UR8][R24.64] ;  /* 0x00000008182a3981 */ /* 0x000f62000c1e1900 */
[----:B---3--:R-:W-:-:S03]  /*10d0*/  CS2R R34, SRZ ;  /* 0x0000000000227805 */ /* 0x008fc6000001ff00 */
[----:B------:R-:W5:Y:S04]  /*10e0*/  @P2 LDG.E R37, desc[UR8][R20.64] ;  /* 0x0000000814252981 */ /* 0x000f68000c1e1900 */
[----:B------:R-:W5:Y:S04]  /*10f0*/  @P1 LDG.E R38, desc[UR8][R16.64] ;  /* 0x0000000810261981 */ /* 0x000f68000c1e1900 */
[----:B------:R-:W5:Y:S01]  /*1100*/  @P1 LDG.E R35, desc[UR8][R14.64] ;  /* 0x000000080e231981 */ /* 0x000f62000c1e1900 */
[----:B------:R-:W-:-:S03]  /*1110*/  MOV R11, RZ ;  /* 0x000000ff000b7202 */ /* 0x000fc60000000f00 */
[----:B------:R-:W5:Y:S04]  /*1120*/  @P3 LDG.E R39, desc[UR8][R22.64] ;  /* 0x0000000816273981 */ /* 0x000f68000c1e1900 */
[----:B------:R-:W5:Y:S04]  /*1130*/  @!P0 LDG.E R34, desc[UR8][R26.64] ;  /* 0x000000081a228981 */ /* 0x000f68000c1e1900 */
[----:B------:R-:W5:Y:S04]  /*1140*/  @!P0 LDG.E R11, desc[UR8][R68.64] ;  /* 0x00000008440b8981 */ /* 0x000f68000c1e1900 */
[----:B------:R0:W5:Y:S04]  /*1150*/  @P5 LDG.E R43, desc[UR8][R58.64] ;  /* 0x000000083a2b5981 */ /* 0x000168000c1e1900 */
[----:B------:R-:W5:Y:S01]  /*1160*/  @P2 LDG.E R36, desc[UR8][R18.64] ;  /* 0x0000000812242981 */ /* 0x000f62000c1e1900 */
[----:B------:R-:W-:Y:S03]  /*1170*/  BSSY B0, `(.L_x_1420) ;  /* 0x000001d000007945 */ /* 0x000fe60003800000 */
[----:B------:R1:W5:Y:S01]  /*1180*/  @P5 LDG.E R46, desc[UR8][R60.64] ;  /* 0x000000083c2e5981 */ /* 0x000362000c1e1900 */
[----:B0-----:R-:W-:-:S02]  /*1190*/  MOV R59, 0x3f800000 ;  /* 0x3f800000003b7802 */ /* 0x001fc40000000f00 */
[----:B------:R-:W-:Y:S02]  /*11a0*/  MOV R58, RZ ;  /* 0x000000ff003a7202 */ /* 0x000fe40000000f00 */
[----:B-1----:R-:W-:Y:S01]  /*11b0*/  CS2R R60, SRZ ;  /* 0x00000000003c7805 */ /* 0x002fe2000001ff00 */
[----:B--2---:R-:W-:-:S05]  /*11c0*/  FFMA.FTZ R22, -R12, R12, R13 ;  /* 0x0000000c0c167223 */ /* 0x004fca000001010d */
[----:B------:R-:W-:-:S13]  /*11d0*/  FSETP.GTU.FTZ.AND P0, PT, R22, RZ, PT ;  /* 0x000000ff1600720b */ /* 0x000fda0003f1c000 */
[----:B------:R-:W0:Y:S02]  /*11e0*/  @P0 LDC R13, c[0x0][0x250] ;  /* 0x00009400ff0d0b82 */ /* 0x000e240000000800 */
[----:B0-----:R-:W-:-:S04]  /*11f0*/  @P0 FADD.FTZ R18, R22, R13 ;  /* 0x0000000d16120221 */ /* 0x001fc80000010000 */
[----:B------:R0:W1:Y:S01]  /*1200*/  @P0 MUFU.RSQ R59, R18 ;  /* 0x00000012003b0308 */ /* 0x0000620000001400 */
[----:B------:R-:W-:Y:S02]  /*1210*/  ISETP.GT.U32.AND P0, PT, R55, 0x1bf, PT ;  /* 0x000001bf3700780c */ /* 0x000fe40003f04070 */
[----:B------:R-:W-:-:S11]  /*1220*/  MOV R13, RZ ;  /* 0x000000ff000d7202 */ /* 0x000fd60000000f00 */
        /* <DEDUP_REMOVED lines=8> */
[----:B------:R-:W2:Y:S04]  /*12b0*/  @P0 LDG.E.U16 R19, desc[UR8][R14.64] ;  /* 0x000000080e130981 */ /* 0x000ea8000c1e1500 */
[----:B------:R-:W3:Y:S01]  /*12c0*/  @P0 LDG.E.U16 R18, desc[UR8][R14.64+0x2] ;  /* 0x000002080e120981 */ /* 0x000ee2000c1e1500 */
[----:B0-----:R-:W-:-:S05]  /*12d0*/  IMAD.WIDE R16, R29, 0x2, R16 ;  /* 0x000000021d107825 */ /* 0x001fca00078e0210 */
[----:B------:R-:W4:Y:S04]  /*12e0*/  LDG.E.U16 R61, desc[UR8][R16.64] ;  /* 0x00000008103d7981 */ /* 0x000f28000c1e1500 */
[----:B------:R-:W4:Y:S01]  /*12f0*/  LDG.E.U16 R60, desc[UR8][R16.64+0x2] ;  /* 0x00000208103c7981 */ /* 0x000f22000c1e1500 */
[----:B--2---:R-:W-:Y:S02]  /*1300*/  @P0 SHF.L.U32 R58, R19, 0x10, RZ ;  /* 0x00000010133a0819 */ /* 0x004fe400000006ff */
[----:B---3--:R-:W-:Y:S02]  /*1310*/  @P0 SHF.L.U32 R13, R18, 0x10, RZ ;  /* 0x00000010120d0819 */ /* 0x008fe400000006ff */
[----:B----4-:R-:W-:Y:S02]  /*1320*/  SHF.L.U32 R61, R61, 0x10, RZ ;  /* 0x000000103d3d7819 */ /* 0x010fe400000006ff */
[----:B------:R-:W-:-:S07]  /*1330*/  SHF.L.U32 R60, R60, 0x10, RZ ;  /* 0x000000103c3c7819 */ /* 0x000fce00000006ff */
.L_x_1421:
[----:B------:R-:W-:Y:S05]  /*1340*/  BSYNC B0 ;  /* 0x0000000000007941 */ /* 0x000fea0003800000 */
.L_x_1420:
        /* <DEDUP_REMOVED lines=9> */
[-C--:B-1----:R-:W-:Y:S01]  /*13e0*/  FMUL.FTZ R15, R14, R59.reuse ;  /* 0x0000003b0e0f7220 */ /* 0x082fe20000410000 */
[----:B------:R-:W-:Y:S02]  /*13f0*/  HADD2.F32 R19, -RZ, R44.H1_H1 ;  /* 0x3000002cff137230 */ /* 0x000fe40000004100 */
[C---:B------:R-:W-:Y:S01]  /*1400*/  FADD.FTZ R24, -R12.reuse, R23 ;  /* 0x000000170c187221 */ /* 0x040fe20000010100 */
[----:B------:R-:W-:Y:S01]  /*1410*/  @P0 LOP3.LUT R57, R57, 0x4, RZ, 0xfc, !PT ;  /* 0x0000000439390812 */ /* 0x000fe200078efcff */
[--C-:B------:R-:W-:Y:S02]  /*1420*/  HADD2.F32 R18, -RZ, R43.reuse.H0_H0 ;  /* 0x2000002bff127230 */ /* 0x100fe40000004100 */
[----:B------:R-:W-:Y:S01]  /*1430*/  FADD.FTZ R22, -R12, R25 ;  /* 0x000000190c167221 */ /* 0x000fe20000010100 */
        /* <DEDUP_REMOVED lines=21> */
.L_x_1422:
[----:B------:R-:W-:Y:S01]  /*1590*/  FMUL.FTZ R16, R20, R61 ;  /* 0x0000003d14107220 */ /* 0x000fe20000410000 */
[-C--:B------:R-:W-:Y:S01]  /*15a0*/  FMUL.FTZ R21, R24, R59.reuse ;  /* 0x0000003b18157220 */ /* 0x080fe20000410000 */
        /* <DEDUP_REMOVED lines=24> */
.L_x_1423:
[----:B------:R-:W-:Y:S01]  /*1730*/  FFMA.FTZ R25, R14, R23, R15 ;  /* 0x000000170e197223 */ /* 0x000fe2000001000f */
[----:B------:R-:W-:Y:S01]  /*1740*/  FADD.FTZ R15, RZ, R20 ;  /* 0x00000014ff0f7221 */ /* 0x000fe20000010000 */
[----:B------:R-:W-:Y:S01]  /*1750*/  FMUL.FTZ R20, R18, R61 ;  /* 0x0000003d12147220 */ /* 0x000fe20000410000 */
[----:B------:R-:W-:Y:S01]  /*1760*/  FADD.FTZ R27, R23, R16 ;  /* 0x00000010171b7221 */ /* 0x000fe20000010000 */
[----:B------:R-:W-:Y:S01]  /*1770*/  FFMA.FTZ R24, R21, R18, R24 ;  /* 0x0000001215187223 */ /* 0x000fe20000010018 */
[----:B------:R-:W-:Y:S01]  /*1780*/  FFMA.FTZ R23, R14, R19, RZ ;  /* 0x000000130e177223 */ /* 0x000fe200000100ff */
[----:B------:R-:W-:Y:S01]  /*1790*/  FADD.FTZ R18, R15, R18 ;  /* 0x000000120f127221 */ /* 0x000fe20000010000 */
[----:B------:R-:W-:Y:S01]  /*17a0*/  FFMA.FTZ R26, R21, R20, R25 ;  /* 0x00000014151a7223 */ /* 0x000fe20000010019 */
[----:B------:R-:W-:Y:S01]  /*17b0*/  FADD.FTZ R14, RZ, R19 ;  /* 0x00000013ff0e7221 */ /* 0x000fe20000010000 */
[--C-:B------:R-:W-:Y:S02]  /*17c0*/  HADD2.F32 R21, -RZ, R41.reuse.H0_H0 ;  /* 0x20000029ff157230 */ /* 0x100fe40000004100 */
[----:B------:R-:W-:Y:S01]  /*17d0*/  FMUL.FTZ R15, R17, R60 ;  /* 0x0000003c110f7220 */ /* 0x000fe20000410000 */
[----:B------:R-:W-:-:S02]  /*17e0*/  HADD2.F32 R19, -RZ, R41.H1_H1 ;  /* 0x30000029ff137230 */ /* 0x000fc40000004100 */
[----:B------:R-:W-:Y:S01]  /*17f0*/  FFMA.FTZ R16, R22, R17, R23 ;  /* 0x0000001116107223 */ /* 0x000fe20000010017 */
[----:B------:R-:W-:Y:S01]  /*1800*/  FADD.FTZ R14, R14, R17 ;  /* 0x000000110e0e7221 */ /* 0x000fe20000010000 */
[----:B------:R-:W-:Y:S01]  /*1810*/  FFMA.FTZ R22, R22, R15, R26 ;  /* 0x0000000f16167223 */ /* 0x000fe2000001001a */
[C---:B------:R-:W-:Y:S01]  /*1820*/  FADD.FTZ R26, -R12.reuse, R21 ;  /* 0x000000150c1a7221 */ /* 0x040fe20000010100 */
[----:B------:R-:W-:Y:S01]  /*1830*/  FADD.FTZ R28, -R12, R19 ;  /* 0x000000130c1c7221 */ /* 0x000fe20000010100 */
[----:B------:R-:W-:Y:S01]  /*1840*/  FADD.FTZ R20, R27, R20 ;  /* 0x000000141b147221 */ /* 0x000fe20000010000 */
        /* <DEDUP_REMOVED lines=23> */
.L_x_1424:
[----:B------:R-:W-:Y:S01]  /*19c0*/  FMUL.FTZ R25, R23, R61 ;  /* 0x0000003d17197220 */ /* 0x000fe20000410000 */
[----:B------:R-:W-:Y:S01]  /*19d0*/  FADD.FTZ R20, R15, R20 ;  /* 0x000000140f147221 */ /* 0x000fe20000010000 */
[C---:B------:R-:W-:Y:S01]  /*19e0*/  FFMA.FTZ R24, R21.reuse, R23, R24 ;  /* 0x0000001715187223 */ /* 0x040fe20000010018 */
[----:B------:R-:W-:Y:S01]  /*19f0*/  FADD.FTZ R15, R18, R23 ;  /* 0x00000017120f7221 */ /* 0x000fe20000010000 */
[----:B------:R-:W-:Y:S01]  /*1a00*/  FFMA.FTZ R22, R21, R25, R22 ;  /* 0x0000001915167223 */ /* 0x000fe20000010016 */
[--C-:B------:R-:W-:Y:S02]  /*1a10*/  HADD2.F32 R21, -RZ, R42.reuse.H0_H0 ;  /* 0x2000002aff157230 */ /* 0x100fe40000004100 */
[----:B------:R-:W-:Y:S01]  /*1a20*/  FADD.FTZ R14, R14, R17 ;  /* 0x000000110e0e7221 */ /* 0x000fe20000010000 */
[----:B------:R-:W-:Y:S02]  /*1a30*/  HADD2.F32 R23, -RZ, R42.H1_H1 ;  /* 0x3000002aff177230 */ /* 0x000fe40000004100 */
[----:B------:R-:W-:Y:S01]  /*1a40*/  FFMA.FTZ R16, R19, R17, R16 ;  /* 0x0000001113107223 */ /* 0x000fe20000010010 */
[----:B------:R-:W-:Y:S01]  /*1a50*/  FMUL.FTZ R17, R17, R60 ;  /* 0x0000003c11117220 */ /* 0x000fe20000410000 */
[----:B------:R-:W-:Y:S01]  /*1a60*/  FADD.FTZ R20, R20, R25 ;  /* 0x0000001914147221 */ /* 0x000fe20000010000 */
[C---:B------:R-:W-:Y:S01]  /*1a70*/  FADD.FTZ R18, -R12.reuse, R21 ;  /* 0x000000150c127221 */ /* 0x040fe20000010100 */
[----:B------:R-:W-:Y:S01]  /*1a80*/  FADD.FTZ R26, -R12, R23 ;  /* 0x000000170c1a7221 */ /* 0x000fe20000010100 */
[----:B------:R-:W-:Y:S01]  /*1a90*/  FFMA.FTZ R19, R19, R17, R22 ;  /* 0x0000001113137223 */ /* 0x000fe20000010016 */
[----:B------:R-:W-:Y:S01]  /*1aa0*/  FADD.FTZ R20, R17, R20 ;  /* 0x0000001411147221 */ /* 0x000fe20000010000 */
[----:B------:R-:W-:Y:S01]  /*1ab0*/  FMUL.FTZ R25, R18, R59 ;  /* 0x0000003b12197220 */ /* 0x000fe20000410000 */
[----:B------:R-:W-:-:S02]  /*1ac0*/  HADD2.F32 R22, -RZ, R39.H0_H0 ;  /* 0x20000027ff167230 */ /* 0x000fc40000004100 */
[----:B------:R-:W-:Y:S01]  /*1ad0*/  FMUL.FTZ R18, R26, R59 ;  /* 0x0000003b1a127220 */ /* 0x000fe20000410000 */
[----:B------:R-:W-:Y:S02]  /*1ae0*/  HADD2.F32 R17, -RZ, R39.H1_H1 ;  /* 0x30000027ff117230 */ /* 0x000fe40000004100 */
        /* <DEDUP_REMOVED lines=20> */
.L_x_1425:
[----:B------:R-:W-:Y:S01]  /*1c30*/  FMUL.FTZ R26, R22, R61 ;  /* 0x0000003d161a7220 */ /* 0x000fe20000410000 */
[----:B------:R-:W-:Y:S02]  /*1c40*/  HADD2.F32 R27, -RZ, R37.H1_H1 ;  /* 0x30000025ff1b7230 */ /* 0x000fe40000004100 */
[----:B------:R-:W-:Y:S01]  /*1c50*/  FFMA.FTZ R21, R25, R22, R24 ;  /* 0x0000001619157223 */ /* 0x000fe20000010018 */
[----:B------:R-:W-:Y:S01]  /*1c60*/  FADD.FTZ R15, R15, R22 ;  /* 0x000000160f0f7221 */ /* 0x000fe20000010000 */
[----:B------:R-:W-:Y:S01]  /*1c70*/  FADD.FTZ R24, R20, R26 ;  /* 0x0000001a14187221 */ /* 0x000fe20000010000 */
[----:B------:R-:W-:Y:S01]  /*1c80*/  FFMA.FTZ R25, R25, R26, R19 ;  /* 0x0000001a19197223 */ /* 0x000fe20000010013 */
[C---:B------:R-:W-:Y:S01]  /*1c90*/  FADD.FTZ R20, -R12.reuse, R23 ;  /* 0x000000170c147221 */ /* 0x040fe20000010100 */
[----:B------:R-:W-:Y:S01]  /*1ca0*/  FADD.FTZ R26, -R12, R27 ;  /* 0x0000001b0c1a7221 */ /* 0x000fe20000010100 */
[--C-:B------:R-:W-:Y:S02]  /*1cb0*/  HADD2.F32 R22, -RZ, R36.reuse.H0_H0 ;  /* 0x20000024ff167230 */ /* 0x100fe40000004100 */
[----:B------:R-:W-:Y:S01]  /*1cc0*/  FMUL.FTZ R27, R17, R60 ;  /* 0x0000003c111b7220 */ /* 0x000fe20000410000 */
[----:B------:R-:W-:Y:S01]  /*1cd0*/  FMUL.FTZ R23, R20, R59 ;  /* 0x0000003b14177220 */ /* 0x000fe20000410000 */
[----:B------:R-:W-:-:S02]  /*1ce0*/  HADD2.F32 R19, -RZ, R36.H1_H1 ;  /* 0x30000024ff137230 */ /* 0x000fc40000004100 */
        /* <DEDUP_REMOVED lines=20> */
.L_x_1426:
[----:B------:R-:W-:Y:S01]  /*1e30*/  FMUL.FTZ R26, R22, R61 ;  /* 0x0000003d161a7220 */ /* 0x000fe20000410000 */
[----:B------:R-:W-:Y:S01]  /*1e40*/  FADD.FTZ R29, R27, R24 ;  /* 0x000000181b1d7221 */ /* 0x000fe20000010000 */
[C---:B------:R-:W-:Y:S01]  /*1e50*/  FFMA.FTZ R28, R18.reuse, R27, R25 ;  /* 0x0000001b121c7223 */ /* 0x040fe20000010019 */
[----:B------:R-:W-:Y:S01]  /*1e60*/  FFMA.FTZ R25, R18, R17, R16 ;  /* 0x0000001112197223 */ /* 0x000fe20000010010 */
[----:B------:R-:W-:Y:S01]  /*1e70*/  FADD.FTZ R24, R14, R17 ;  /* 0x000000110e187221 */ /* 0x000fe20000010000 */
[----:B------:R-:W-:Y:S01]  /*1e80*/  FADD.FTZ R17, R29, R26 ;  /* 0x0000001a1d117221 */ /* 0x000fe20000010000 */
[--C-:B------:R-:W-:Y:S02]  /*1e90*/  HADD2.F32 R29, -RZ, R38.reuse.H0_H0 ;  /* 0x20000026ff1d7230 */ /* 0x100fe40000004100 */
[----:B------:R-:W-:Y:S01]  /*1ea0*/  FFMA.FTZ R27, R23, R26, R28 ;  /* 0x0000001a171b7223 */ /* 0x000fe2000001001c */
[----:B------:R-:W-:Y:S02]  /*1eb0*/  HADD2.F32 R31, -RZ, R38.H1_H1 ;  /* 0x30000026ff1f7230 */ /* 0x000fe40000004100 */
[----:B------:R-:W-:Y:S01]  /*1ec0*/  FMUL.FTZ R26, R19, R60 ;  /* 0x0000003c131a7220 */ /* 0x000fe20000410000 */
[----:B------:R-:W-:Y:S01]  /*1ed0*/  FFMA.FTZ R21, R23, R22, R21 ;  /* 0x0000001617157223 */ /* 0x000fe20000010015 */
[----:B------:R-:W-:Y:S01]  /*1ee0*/  FADD.FTZ R18, -R12, R29 ;  /* 0x0000001d0c127221 */ /* 0x000fe20000010100 */
[----:B------:R-:W-:-:S02]  /*1ef0*/  HADD2.F32 R14, -RZ, R35.H0_H0 ;  /* 0x20000023ff0e7230 */ /* 0x000fc40000004100 */
[----:B------:R-:W-:Y:S01]  /*1f00*/  FADD.FTZ R16, -R12, R31 ;  /* 0x0000001f0c107221 */ /* 0x000fe20000010100 */
[----:B------:R-:W-:Y:S01]  /*1f10*/  FFMA.FTZ R27, R20, R26, R27 ;  /* 0x0000001a141b7223 */ /* 0x000fe2000001001b */
[----:B------:R-:W-:Y:S01]  /*1f20*/  FADD.FTZ R26, R26, R17 ;  /* 0x000000111a1a7221 */ /* 0x000fe20000010000 */
        /* <DEDUP_REMOVED lines=22> */
.L_x_1427:
        /* <DEDUP_REMOVED lines=12> */
[----:B------:R-:W-:-:S02]  /*2150*/  HADD2.F32 R24, -RZ, R32.H0_H0 ;  /* 0x20000020ff187230 */ /* 0x000fc40000004100 */
        /* <DEDUP_REMOVED lines=23> */
.L_x_1428:
[----:B------:R-:W-:Y:S01]  /*22d0*/  FMUL.FTZ R28, R24, R61 ;  /* 0x0000003d181c7220 */ /* 0x000fe20000410000 */
[----:B------:R-:W-:-:S03]  /*22e0*/  FFMA.FTZ R68, R18, R14, R21 ;  /* 0x0000000e12447223 */ /* 0x000fc60000010015 */
[----:B------:R-:W-:Y:S01]  /*22f0*/  FFMA.FTZ R29, R25, R28, R26 ;  /* 0x0000001c191d7223 */ /* 0x000fe2000001001a */
[----:B------:R-:W-:Y:S01]  /*2300*/  FADD.FTZ R27, R27, R28 ;  /* 0x0000001c1b1b7221 */ /* 0x000fe20000010000 */
[----:B------:R-:W-:Y:S01]  /*2310*/  FMUL.FTZ R26, R19, R60 ;  /* 0x0000003c131a7220 */ /* 0x000fe20000410000 */
[----:B------:R-:W-:-:S03]  /*2320*/  HADD2.F32 R28, -RZ, R11.H0_H0 ;  /* 0x2000000bff1c7230 */ /* 0x000fc60000004100 */
[----:B------:R-:W-:Y:S01]  /*2330*/  FFMA.FTZ R18, R22, R26, R29 ;  /* 0x0000001a16127223 */ /* 0x000fe2000001001d */
[----:B------:R-:W-:Y:S01]  /*2340*/  FADD.FTZ R21, R26, R27 ;  /* 0x0000001b1a157221 */ /* 0x000fe20000010000 */
[--C-:B------:R-:W-:Y:S02]  /*2350*/  HADD2.F32 R27, -RZ, R34.reuse.H0_H0 ;  /* 0x20000022ff1b7230 */ /* 0x100fe40000004100 */
[----:B------:R-:W-:-:S03]  /*2360*/  HADD2.F32 R29, -RZ, R34.H1_H1 ;  /* 0x30000022ff1d7230 */ /* 0x000fc60000004100 */
[C---:B------:R-:W-:Y:S01]  /*2370*/  FADD.FTZ R26, -R12.reuse, R27 ;  /* 0x0000001b0c1a7221 */ /* 0x040fe20000010100 */
[----:B------:R-:W-:Y:S02]  /*2380*/  HADD2.F32 R27, -RZ, R11.H1_H1 ;  /* 0x3000000bff1b7230 */ /* 0x000fe40000004100 */
[----:B------:R-:W-:Y:S01]  /*2390*/  FADD.FTZ R30, -R12, R29 ;  /* 0x0000001d0c1e7221 */ /* 0x000fe20000010100 */
[----:B------:R-:W-:-:S03]  /*23a0*/  FMUL.FTZ R29, R26, R59 ;  /* 0x0000003b1a1d7220 */ /* 0x000fc60000410000 */
        /* <DEDUP_REMOVED lines=20> */
.L_x_1429:
[----:B------:R-:W-:Y:S01]  /*24f0*/  FMUL.FTZ R26, R28, R61 ;  /* 0x0000003d1c1a7220 */ /* 0x000fe20000410000 */
[----:B------:R-:W-:Y:S01]  /*2500*/  ISETP.GT.AND P0, PT, R0, 0x1e, PT ;  /* 0x0000001e0000780c */ /* 0x000fe20003f04270 */
[----:B------:R-:W0:Y:S01]  /*2510*/  S2UR UR11, SR_CgaCtaId ;  /* 0x00000000000b79c3 */ /* 0x000e220000008800 */
[----:B------:R-:W-:Y:S01]  /*2520*/  UMOV UR6, 0x400 ;  /* 0x0000040000067882 */ /* 0x000fe20000000000 */
[----:B------:R-:W-:Y:S01]  /*2530*/  FFMA.FTZ R31, R29, R26, R18 ;  /* 0x0000001a1d1f7223 */ /* 0x000fe20000010012 */
[----:B------:R-:W-:Y:S01]  /*2540*/  FMUL.FTZ R18, R27, R60 ;  /* 0x0000003c1b127220 */ /* 0x000fe20000410000 */
[----:B------:R-:W-:Y:S01]  /*2550*/  FADD.FTZ R21, R21, R26 ;  /* 0x0000001a15157221 */ /* 0x000fe20000010000 */
[----:B------:R-:W-:Y:S01]  /*2560*/  UIADD3 UR5, UR6, 0x90, URZ ;  /* 0x0000009006057890 */ /* 0x000fe2000fffe03f */
[----:B------:R-:W-:Y:S01]  /*2570*/  FFMA.FTZ R23, R16, R17, R23 ;  /* 0x0000001110177223 */ /* 0x000fe20000010017 */
[----:B------:R-:W-:Y:S01]  /*2580*/  FFMA.FTZ R26, R30, R18, R31 ;  /* 0x000000121e1a7223 */ /* 0x000fe2000001001f */
[----:B------:R-:W-:Y:S01]  /*2590*/  FADD.FTZ R18, R18, R21 ;  /* 0x0000001512127221 */ /* 0x000fe20000010000 */
[----:B------:R-:W-:Y:S01]  /*25a0*/  FADD.FTZ R15, R15, R14 ;  /* 0x0000000e0f0f7221 */ /* 0x000fe20000010000 */
[----:B------:R-:W-:Y:S01]  /*25b0*/  FADD.FTZ R20, R20, R17 ;  /* 0x0000001114147221 */ /* 0x000fe20000010000 */
[----:B------:R-:W-:Y:S01]  /*25c0*/  FFMA.FTZ R23, R22, R19, R23 ;  /* 0x0000001316177223 */ /* 0x000fe20000010017 */
[----:B------:R-:W1:Y:S01]  /*25d0*/  SHFL.DOWN PT, R21, R26, 0x1, 0x1f ;  /* 0x08201f001a157f89 */ /* 0x000e6200000e0000 */
[----:B------:R-:W-:Y:S01]  /*25e0*/  FFMA.FTZ R68, R25, R24, R68 ;  /* 0x0000001819447223 */ /* 0x000fe20000010044 */
[----:B------:R-:W-:Y:S01]  /*25f0*/  FADD.FTZ R15, R15, R24 ;  /* 0x000000180f0f7221 */ /* 0x000fe20000010000 */
[----:B------:R-:W-:Y:S01]  /*2600*/  FADD.FTZ R14, R20, R19 ;  /* 0x00000013140e7221 */ /* 0x000fe20000010000 */
[----:B------:R-:W2:Y:S01]  /*2610*/  SHFL.DOWN PT, R31, R18, 0x1, 0x1f ;  /* 0x08201f00121f7f89 */ /* 0x000ea200000e0000 */
[----:B------:R-:W-:Y:S01]  /*2620*/  FFMA.FTZ R20, R29, R28, R68 ;  /* 0x0000001c1d147223 */ /* 0x000fe20000010044 */
[----:B------:R-:W-:Y:S01]  /*2630*/  FADD.FTZ R22, R15, R28 ;  /* 0x0000001c0f167221 */ /* 0x000fe20000010000 */
[----:B------:R-:W-:Y:S01]  /*2640*/  BSSY B0, `(.L_x_1430) ;  /* 0x0000045000007945 */ /* 0x000fe20003800000 */
        /* <DEDUP_REMOVED lines=24> */
[----:B------:R-:W-:Y:S01]  /*27d0*/  FADD.FTZ R23, R14, R27 ;  /* 0x0000001b0e177221 */ /* 0x000fe20000010000 */
[----:B-1----:R-:W-:Y:S01]  /*27e0*/  @!P0 FADD.FTZ R18, R18, R31 ;  /* 0x0000001f12128221 */ /* 0x002fe20000010000 */
[----:B------:R-:W-:-:S02]  /*27f0*/  ISETP.NE.AND P0, PT, R0, RZ, PT ;  /* 0x000000ff0000720c */ /* 0x000fc40003f05270 */
[----:B------:R-:W-:Y:S01]  /*2800*/  MOV R14, R26 ;  /* 0x0000001a000e7202 */ /* 0x000fe20000000f00 */
[----:B------:R0:W-:Y:S01]  /*2810*/  STS.128 [R63], R20 ;  /* 0x000000143f007388 */ /* 0x0001e20000000c00 */
[----:B------:R-:W-:-:S09]  /*2820*/  MOV R15, R18 ;  /* 0x00000012000f7202 */ /* 0x000fd20000000f00 */
        /* <DEDUP_REMOVED lines=38> */
.L_x_1431:
[----:B------:R-:W-:Y:S05]  /*2a90*/  BSYNC B0 ;  /* 0x0000000000007941 */ /* 0x000fea0003800000 */
.L_x_1430:
        /* <DEDUP_REMOVED lines=22> */
[----:B------:R-:W1:Y:S04]  /*2c00*/  LDS.128 R24, [R63+0x8c0] ;  /* 0x0008c0003f187984 */ /* 0x000e680000000c00 */
[----:B------:R-:W2:Y:S01]  /*2c10*/  LDS.128 R16, [R63+0xa80] ;  /* 0x000a80003f107984 */ /* 0x000ea20000000c00 */
        /* <DEDUP_REMOVED lines=57> */
.L_x_1433:
[----:B------:R-:W-:Y:S05]  /*2fb0*/  BSYNC B0 ;  /* 0x0000000000007941 */ /* 0x000fea0003800000 */
.L_x_1432:
        /* <DEDUP_REMOVED lines=17> */
.L_x_1435:
[----:B------:R-:W-:Y:S05]  /*30d0*/  BSYNC B0 ;  /* 0x0000000000007941 */ /* 0x000fea0003800000 */
.L_x_1434:
[----:B-1----:R-:W-:-:S13]  /*30e0*/  ISETP.GE.U32.AND P6, PT, R18, 0x2, PT ;  /* 0x000000021200780c */ /* 0x002fda0003fc6070 */
[----:B------:R-:W-:Y:S05]  /*30f0*/  @!P6 BRA `(.L_x_1436) ;  /* 0x0000001000b4e947 */ /* 0x000fea0003800000 */
[----:B--2---:R-:W0:Y:S01]  /*3100*/  LDC R20, c[0x0][0x10] ;  /* 0x00000400ff147b82 */ /* 0x004e220000000800 */
[----:B------:R-:W1:Y:S01]  /*3110*/  S2R R19, SR_CTAID.Y ;  /* 0x0000000000137919 */ /* 0x000e620000002600 */
        /* <DEDUP_REMOVED lines=31> */
.L_x_1438:
[----:B------:R-:W2:Y:S04]  /*3310*/  LDG.E.STRONG.GPU R21, desc[UR8][R16.64] ;  /* 0x0000000810157981 */ /* 0x000ea8000c1ef900 */
[----:B--2---:R-:W-:Y:S01]  /*3320*/  CCTL.IVALL ;  /* 0x00000000ff00798f */ /* 0x004fe20002000000 */
[----:B------:R-:W-:Y:S05]  /*3330*/  YIELD ;  /* 0x0000000000007946 */ /* 0x000fea0003800000 */
[----:B------:R-:W-:-:S13]  /*3340*/  ISETP.NE.AND P6, PT, R21, R26, PT ;  /* 0x0000001a1500720c */ /* 0x000fda0003fc5270 */
[----:B------:R-:W-:Y:S05]  /*3350*/  @P6 BRA `(.L_x_1438) ;  /* 0xfffffffc00ec6947 */ /* 0x000fea000383ffff */
.L_x_1437:
        /* <DEDUP_REMOVED lines=23> */
.L_x_1442:
        /* <DEDUP_REMOVED lines=115> */
.L_x_1441:
        /* <DEDUP_REMOVED lines=63> */
.L_x_1443:
[----:B------:R-:W-:-:S04]  /*3ff0*/  LOP3.LUT P6, RZ, R57, 0x1, RZ, 0xc0, !PT ;  /* 0x0000000139ff7812 */ /* 0x000fc800078cc0ff */
[----:B------:R-:W-:-:S13]  /*4000*/  ISETP.NE.OR P6, PT, R21, RZ, P6 ;  /* 0x000000ff1500720c */ /* 0x000fda00037c5670 */
[----:B------:R-:W-:Y:S05]  /*4010*/  @!P6 BRA `(.L_x_1439) ;  /* 0x00000000007ce947 */ /* 0x000fea0003800000 */
.L_x_1440:
        /* <DEDUP_REMOVED lines=31> */
.L_x_1439:
        /* <DEDUP_REMOVED lines=10> */
.L_x_1445:
[----:B------:R-:W-:Y:S05]  /*42b0*/  BSYNC B0 ;  /* 0x0000000000007941 */ /* 0x000fea0003800000 */
.L_x_1444:
        /* <DEDUP_REMOVED lines=17> */
.L_x_1436:
[----:B------:R-:W0:Y:S01]  /*43d0*/  S2UR UR6, SR_CgaCtaId ;  /* 0x00000000000679c3 */ /* 0x000e220000008800 */
[----:B------:R-:W-:Y:S01]  /*43e0*/  UMOV UR5, 0x400 ;  /* 0x0000040000057882 */ /* 0x000fe20000000000 */
[----:B------:R-:W-:Y:S01]  /*43f0*/  ISETP.NE.AND P6, PT, RZ, UR10, PT ;  /* 0x0000000aff007c0c */ /* 0x000fe2000bfc5270 */
[--C-:B--2---:R-:W-:Y:S02]  /*4400*/  HADD2.F32 R21, -RZ, R45.reuse.H0_H0 ;  /* 0x2000002dff157230 */ /* 0x104fe40000004100 */
[----:B------:R-:W-:Y:S02]  /*4410*/  HADD2.F32 R45, -RZ, R45.H1_H1 ;  /* 0x3000002dff2d7230 */ /* 0x000fe40000004100 */
[--C-:B------:R-:W-:Y:S01]  /*4420*/  HADD2.F32 R22, -RZ, R44.reuse.H0_H0 ;  /* 0x2000002cff167230 */ /* 0x100fe20000004100 */
[----:B------:R-:W1:Y:S01]  /*4430*/  LDC R18, c[0x0][0x2ac] ;  /* 0x0000ab00ff127b82 */ /* 0x000e620000000800 */
[----:B------:R-:W-:Y:S02]  /*4440*/  HADD2.F32 R25, -RZ, R44.H1_H1 ;  /* 0x3000002cff197230 */ /* 0x000fe40000004100 */
[----:B------:R-:W-:Y:S01]  /*4450*/  FADD.FTZ R24, -R12, R45 ;  /* 0x0000002d0c187221 */ /* 0x000fe20000010100 */
[----:B------:R-:W-:-:S03]  /*4460*/  HADD2.F32 R23, -RZ, R46.H1_H1 ;  /* 0x3000002eff177230 */ /* 0x000fc60000004100 */
[----:B------:R-:W-:Y:S01]  /*4470*/  FMUL.FTZ R24, R24, R59 ;  /* 0x0000003b18187220 */ /* 0x000fe20000410000 */
[----:B0-----:R-:W-:-:S09]  /*4480*/  ULEA UR5, UR6, UR5, 0x18 ;  /* 0x0000000506057291 */ /* 0x001fd2000f8ec03f */
[----:B------:R0:W-:Y:S01]  /*4490*/  @!P0 STS.64 [UR5+0x88], R14 ;  /* 0x0000880eff008988 */ /* 0x0001e20008000a05 */
[----:B------:R-:W-:Y:S01]  /*44a0*/  BAR.SYNC.DEFER_BLOCKING 0x0 ;  /* 0x0000000000007b1d */ /* 0x000fe20000010000 */
[----:B0-----:R-:W-:Y:S01]  /*44b0*/  FADD.FTZ R14, -R12, R21 ;  /* 0x000000150c0e7221 */ /* 0x001fe20000010100 */
[----:B------:R-:W-:-:S03]  /*44c0*/  HADD2.F32 R21, -RZ, R46.H0_H0 ;  /* 0x2000002eff157230 */ /* 0x000fc60000004100 */
[----:B------:R-:W-:Y:S01]  /*44d0*/  FMUL.FTZ R27, R14, R59 ;  /* 0x0000003b0e1b7220 */ /* 0x000fe20000410000 */
        /* <DEDUP_REMOVED lines=23> */
.L_x_1446:
[----:B------:R-:W-:Y:S01]  /*4650*/  LOP3.LUT P0, RZ, R57, 0x2, RZ, 0xc0, !PT ;  /* 0x0000000239ff7812 */ /* 0x000fe2000780c0ff */
[----:B------:R-:W-:-:S12]  /*4660*/  BSSY B0, `(.L_x_1447) ;  /* 0x0000015000007945 */ /* 0x000fd80003800000 */
[----:B------:R-:W-:Y:S05]  /*4670*/  @!P0 BRA `(.L_x_1448) ;  /* 0x00000000004c8947 */ /* 0x000fea0003800000 */
[----:B------:R-:W-:Y:S01]  /*4680*/  SHF.R.S32.HI R16, RZ, 0x1f, R53 ;  /* 0x0000001fff107819 */ /* 0x000fe20000011435 */
[----:B------:R-:W-:Y:S01]  /*4690*/  ULDC.64 UR12, c[0x0][0x288] ;  /* 0x0000a200000c7ab9 */ /* 0x000fe20000000a00 */
[----:B------:R-:W-:Y:S01]  /*46a0*/  MOV R14, R64 ;  /* 0x00000040000e7202 */ /* 0x000fe20000000f00 */
[C-C-:B------:R-:W-:Y:S01]  /*46b0*/  FFMA.FTZ R27, R19.reuse, R27, R20.reuse ;  /* 0x0000001b131b7223 */ /* 0x140fe20000010014 */
[----:B------:R-:W-:Y:S01]  /*46c0*/  MOV R15, R67 ;  /* 0x00000043000f7202 */ /* 0x000fe20000000f00 */
[----:B------:R-:W-:Y:S02]  /*46d0*/  IMAD R16, R16, UR12, RZ ;  /* 0x0000000c10107c24 */ /* 0x000fe4000f8e02ff */
[----:B------:R-:W-:Y:S01]  /*46e0*/  FFMA.FTZ R24, R19, R24, R20 ;  /* 0x0000001813187223 */ /* 0x000fe20000010014 */
[----:B------:R-:W-:Y:S01]  /*46f0*/  FFMA.FTZ R22, R22, R61, -R27 ;  /* 0x0000003d16167223 */ /* 0x000fe2000001081b */
[----:B------:R-:W-:-:S04]  /*4700*/  IMAD.WIDE.U32 R14, R53, UR12, R14 ;  /* 0x0000000c350e7c25 */ /* 0x000fc8000f8e000e */
[----:B------:R-:W-:Y:S01]  /*4710*/  IMAD R17, R53, UR13, R16 ;  /* 0x0000000d35117c24 */ /* 0x000fe2000f8e0210 */
[----:B------:R-:W-:Y:S02]  /*4720*/  ULDC.64 UR12, c[0x0][0x210] ;  /* 0x00008400000c7ab9 */ /* 0x000fe40000000a00 */
[----:B------:R-:W-:Y:S02]  /*4730*/  LEA R16, P0, R14, UR12, 0x1 ;  /* 0x0000000c0e107c11 */ /* 0x000fe4000f8008ff */
[----:B------:R-:W-:Y:S01]  /*4740*/  IADD3 R17, R15, R17, RZ ;  /* 0x000000110f117210 */ /* 0x000fe20007ffe0ff */
[----:B------:R-:W-:-:S03]  /*4750*/  FMUL.FTZ R15, R22, R59 ;  /* 0x0000003b160f7220 */ /* 0x000fc60000410000 */
[----:B------:R-:W-:Y:S01]  /*4760*/  LEA.HI.X R17, R14, UR13, R17, 0x1, P0 ;  /* 0x0000000d0e117c11 */ /* 0x000fe200080f0c11 */
[----:B------:R-:W-:-:S04]  /*4770*/  FFMA.FTZ R14, R25, R60, -R24 ;  /* 0x0000003c190e7223 */ /* 0x000fc80000010818 */
[----:B------:R-:W-:-:S05]  /*4780*/  FMUL.FTZ R14, R14, R59 ;  /* 0x0000003b0e0e7220 */ /* 0x000fca0000410000 */
[----:B------:R-:W-:-:S05]  /*4790*/  F2FP.F16.F32.PACK_AB R15, R14, R15 ;  /* 0x0000000f0e0f723e */ /* 0x000fca00000000ff */
[----:B------:R0:W-:Y:S02]  /*47a0*/  STG.E desc[UR8][R16.64], R15 ;  /* 0x0000000f10007986 */ /* 0x0001e4000c101908 */
.L_x_1448:
[----:B------:R-:W-:Y:S05]  /*47b0*/  BSYNC B0 ;  /* 0x0000000000007941 */ /* 0x000fea0003800000 */
.L_x_1447:
[----:B------:R-:W-:Y:S01]  /*47c0*/  ISETP.NE.AND P6, PT, RZ, UR10, PT ;  /* 0x0000000aff007c0c */ /* 0x000fe2000bfc5270 */
[C---:B------:R-:W-:Y:S01]  /*47d0*/  FADD.FTZ R14, -R12.reuse, R21 ;  /* 0x000000150c0e7221 */ /* 0x040fe20000010100 */
[----:B0-----:R-:W-:Y:S01]  /*47e0*/  FADD.FTZ R16, -R12, R23 ;  /* 0x000000170c107221 */ /* 0x001fe20000010100 */
[----:B------:R-:W-:Y:S02]  /*47f0*/  HADD2.F32 R22, -RZ, R43.H0_H0 ;  /* 0x2000002bff167230 */ /* 0x000fe40000004100 */
[----:B------:R-:W-:Y:S02]  /*4800*/  HADD2.F32 R21, -RZ, R41.H0_H0 ;  /* 0x20000029ff157230 */ /* 0x000fe40000004100 */
        /* <DEDUP_REMOVED lines=23> */
.L_x_1449:
        /* <DEDUP_REMOVED lines=11> */
[----:B------:R-:W-:Y:S01]  /*4a30*/  IMAD R17, R17, UR13, R16 ;  /* 0x0000000d11117c24 */ /* 0x000fe2000f8e0210 */
[----:B------:R-:W-:Y:S02]  /*4a40*/  ULDC.64 UR12, c[0x0][0x210] ;  /* 0x00008400000c7ab9 */ /* 0x000fe40000000a00 */
[----:B------:R-:W-:Y:S02]  /*4a50*/  LEA R16, P0, R14, UR12, 0x1 ;  /* 0x0000000c0e107c11 */ /* 0x000fe4000f8008ff */
[----:B------:R-:W-:Y:S01]  /*4a60*/  IADD3 R17, R15, R17, RZ ;  /* 0x000000110f117210 */ /* 0x000fe20007ffe0ff */
[----:B------:R-:W-:-:S03]  /*4a70*/  FMUL.FTZ R15, R22, R59 ;  /* 0x0000003b160f7220 */ /* 0x000fc60000410000 */
[----:B------:R-:W-:Y:S01]  /*4a80*/  LEA.HI.X R17, R14, UR13, R17, 0x1, P0 ;  /* 0x0000000d0e117c11 */ /* 0x000fe200080f0c11 */
[----:B------:R-:W-:-:S04]  /*4a90*/  FFMA.FTZ R14, R19, R23, R20 ;  /* 0x00000017130e7223 */ /* 0x000fc80000010014 */
[----:B------:R-:W-:-:S04]  /*4aa0*/  FFMA.FTZ R14, R43, R60, -R14 ;  /* 0x0000003c2b0e7223 */ /* 0x000fc8000001080e */
[----:B------:R-:W-:-:S05]  /*4ab0*/  FMUL.FTZ R14, R14, R59 ;  /* 0x0000003b0e0e7220 */ /* 0x000fca0000410000 */
[----:B------:R-:W-:-:S05]  /*4ac0*/  F2FP.F16.F32.PACK_AB R15, R14, R15 ;  /* 0x0000000f0e0f723e */ /* 0x000fca00000000ff */
[----:B------:R0:W-:Y:S02]  /*4ad0*/  STG.E desc[UR8][R16.64], R15 ;  /* 0x0000000f10007986 */ /* 0x0001e4000c101908 */
.L_x_1451:
[----:B------:R-:W-:Y:S05]  /*4ae0*/  BSYNC B0 ;  /* 0x0000000000007941 */ /* 0x000fea0003800000 */
.L_x_1450:
[C---:B------:R-:W-:Y:S01]  /*4af0*/  FADD.FTZ R14, -R12.reuse, R21 ;  /* 0x000000150c0e7221 */ /* 0x040fe20000010100 */
[----:B------:R-:W-:Y:S01]  /*4b00*/  FADD.FTZ R24, -R12, R41 ;  /* 0x000000290c187221 */ /* 0x000fe20000010100 */
        /* <DEDUP_REMOVED lines=25> */
.L_x_1452:
[----:B------:R-:W-:Y:S04]  /*4ca0*/  BSSY B0, `(.L_x_1453) ;  /* 0x0000016000007945 */ /* 0x000fe80003800000 */
[----:B------:R-:W-:Y:S05]  /*4cb0*/  @!P4 BRA `(.L_x_1454) ;  /* 0x000000000050c947 */ /* 0x000fea0003800000 */
[----:B0-----:R-:W-:Y:S01]  /*4cc0*/  IADD3 R17, R53, 0x20, RZ ;  /* 0x0000002035117810 */ /* 0x001fe20007ffe0ff */
[----:B------:R-:W-:Y:S01]  /*4cd0*/  ULDC.64 UR12, c[0x0][0x288] ;  /* 0x0000a200000c7ab9 */ /* 0x000fe20000000a00 */
[----:B------:R-:W-:Y:S01]  /*4ce0*/  MOV R14, R64 ;  /* 0x00000040000e7202 */ /* 0x000fe20000000f00 */
[C-C-:B------:R-:W-:Y:S01]  /*4cf0*/  FFMA.FTZ R27, R19.reuse, R27, R20.reuse ;  /* 0x0000001b131b7223 */ /* 0x140fe20000010014 */
[----:B------:R-:W-:Y:S01]  /*4d00*/  SHF.R.S32.HI R16, RZ, 0x1f, R17 ;  /* 0x0000001fff107819 */ /* 0x000fe20000011411 */
[----:B------:R-:W-:Y:S01]  /*4d10*/  FFMA.FTZ R24, R19, R24, R20 ;  /* 0x0000001813187223 */ /* 0x000fe20000010014 */
        /* <DEDUP_REMOVED lines=14> */
.L_x_1454:
[----:B------:R-:W-:Y:S05]  /*4e00*/  BSYNC B0 ;  /* 0x0000000000007941 */ /* 0x000fea0003800000 */
.L_x_1453:
[C---:B------:R-:W-:Y:S01]  /*4e10*/  FADD.FTZ R14, -R12.reuse, R21 ;  /* 0x000000150c0e7221 */ /* 0x040fe20000010100 */
[----:B01----:R-:W-:Y:S01]  /*4e20*/  FADD.FTZ R16, -R12, R25 ;  /* 0x000000190c107221 */ /* 0x003fe20000010100 */
        /* <DEDUP_REMOVED lines=24> */
.L_x_1455:
[----:B------:R-:W-:Y:S04]  /*4fb0*/  BSSY B0, `(.L_x_1456) ;  /* 0x0000014000007945 */ /* 0x000fe80003800000 */
[----:B------:R-:W-:Y:S05]  /*4fc0*/  @!P3 BRA `(.L_x_1457) ;  /* 0x000000000048b947 */ /* 0x000fea0003800000 */
[----:B------:R-:W-:Y:S01]  /*4fd0*/  ULDC.64 UR12, c[0x0][0x288] ;  /* 0x0000a200000c7ab9 */ /* 0x000fe20000000a00 */
[----:B------:R-:W-:Y:S01]  /*4fe0*/  MOV R14, R64 ;  /* 0x00000040000e7202 */ /* 0x000fe20000000f00 */
[----:B------:R-:W-:Y:S01]  /*4ff0*/  IMAD R17, R3, UR12, RZ ;  /* 0x0000000c03117c24 */ /* 0x000fe2000f8e02ff */
[----:B------:R-:W-:Y:S01]  /*5000*/  MOV R15, R67 ;  /* 0x00000043000f7202 */ /* 0x000fe20000000f00 */
[----:B------:R-:W-:Y:S02]  /*5010*/  FFMA.FTZ R25, R19, R25, R20 ;  /* 0x0000001913197223 */ /* 0x000fe40000010014 */
        /* <DEDUP_REMOVED lines=8> */
[----:B------:R-:W-:-:S04]  /*50a0*/  FFMA.FTZ R14, R19, R23, R20 ;  /* 0x00000017130e7223 */ /* 0x000fc80000010014 */
[----:B------:R-:W-:-:S04]  /*50b0*/  FFMA.FTZ R14, R39, R60, -R14 ;  /* 0x0000003c270e7223 */ /* 0x000fc8000001080e */
[----:B------:R-:W-:-:S05]  /*50c0*/  FMUL.FTZ R14, R14, R59 ;  /* 0x0000003b0e0e7220 */ /* 0x000fca0000410000 */
[----:B------:R-:W-:-:S05]  /*50d0*/  F2FP.F16.F32.PACK_AB R15, R14, R15 ;  /* 0x0000000f0e0f723e */ /* 0x000fca00000000ff */
[----:B------:R0:W-:Y:S02]  /*50e0*/  STG.E desc[UR8][R16.64], R15 ;  /* 0x0000000f10007986 */ /* 0x0001e4000c101908 */
.L_x_1457:
[----:B------:R-:W-:Y:S05]  /*50f0*/  BSYNC B0 ;  /* 0x0000000000007941 */ /* 0x000fea0003800000 */
.L_x_1456:
[----:B------:R-:W-:Y:S01]  /*5100*/  HADD2.F32 R37, -RZ, R37.H1_H1 ;  /* 0x30000025ff257230 */ /* 0x000fe20000004100 */
[----:B------:R-:W-:Y:S01]  /*5110*/  SHF.R.U32.HI R14, RZ, 0x2, R55 ;  /* 0x00000002ff0e7819 */ /* 0x000fe20000011637 */
[C---:B0-----:R-:W-:Y:S01]  /*5120*/  FADD.FTZ R16, -R12.reuse, R21 ;  /* 0x000000150c107221 */ /* 0x041fe20000010100 */
        /* <DEDUP_REMOVED lines=27> */
.L_x_1458:
[----:B------:R-:W-:Y:S04]  /*52e0*/  BSSY B0, `(.L_x_1459) ;  /* 0x0000014000007945 */ /* 0x000fe80003800000 */
        /* <DEDUP_REMOVED lines=17> */
[----:B------:R-:W-:-:S05]  /*5400*/  F2FP.F16.F32.PACK_AB R17, R16, R17 ;  /* 0x000000111011723e */ /* 0x000fca00000000ff */
[----:B------:R0:W-:Y:S02]  /*5410*/  STG.E desc[UR8][R22.64], R17 ;  /* 0x0000001116007986 */ /* 0x0001e4000c101908 */
.L_x_1460:
[----:B------:R-:W-:Y:S05]  /*5420*/  BSYNC B0 ;  /* 0x0000000000007941 */ /* 0x000fea0003800000 */
.L_x_1459:
        /* <DEDUP_REMOVED lines=27> */
.L_x_1461:
        /* <DEDUP_REMOVED lines=15> */
[----:B------:R-:W-:Y:S02]  /*56d0*/  FMUL.FTZ R15, R22, R59 ;  /* 0x0000003b160f7220 */ /* 0x000fe40000410000 */
[----:B------:R-:W-:-:S04]  /*56e0*/  FFMA.FTZ R14, R35, R60, -R14 ;  /* 0x0000003c230e7223 */ /* 0x000fc8000001080e */
[----:B------:R-:W-:-:S05]  /*56f0*/  FMUL.FTZ R14, R14, R59 ;  /* 0x0000003b0e0e7220 */ /* 0x000fca0000410000 */
[----:B------:R-:W-:-:S05]  /*5700*/  F2FP.F16.F32.PACK_AB R15, R14, R15 ;  /* 0x0000000f0e0f723e */ /* 0x000fca00000000ff */
[----:B------:R0:W-:Y:S02]  /*5710*/  STG.E desc[UR8][R16.64], R15 ;  /* 0x0000000f10007986 */ /* 0x0001e4000c101908 */
.L_x_1463:
[----:B------:R-:W-:Y:S05]  /*5720*/  BSYNC B0 ;  /* 0x0000000000007941 */ /* 0x000fea0003800000 */
.L_x_1462:
[----:B------:R-:W-:Y:S02]  /*5730*/  HADD2.F32 R33, -RZ, R33.H1_H1 ;  /* 0x30000021ff217230 */ /* 0x000fe40000004100 */
[----:B------:R-:W-:Y:S01]  /*5740*/  FADD.FTZ R14, -R12, R21 ;  /* 0x000000150c0e7221 */ /* 0x000fe20000010100 */
[----:B------:R-:W-:Y:S01]  /*5750*/  IADD3 R29, R18, 0x60, RZ ;  /* 0x00000060121d7810 */ /* 0x000fe20007ffe0ff */
[----:B------:R-:W-:Y:S01]  /*5760*/  ULDC.64 UR12, c[0x0][0x290] ;  /* 0x0000a400000c7ab9 */ /* 0x000fe20000000a00 */
[--C-:B------:R-:W-:Y:S02]  /*5770*/  HADD2.F32 R22, -RZ, R32.reuse.H0_H0 ;  /* 0x20000020ff167230 */ /* 0x100fe40000004100 */
[----:B0-----:R-:W-:Y:S01]  /*5780*/  FADD.FTZ R16, -R12, R33 ;  /* 0x000000210c107221 */ /* 0x001fe20000010100 */
        /* <DEDUP_REMOVED lines=23> */
.L_x_1464:
        /* <DEDUP_REMOVED lines=24> */
.L_x_1466:
[----:B------:R-:W-:Y:S05]  /*5a80*/  BSYNC B0 ;  /* 0x0000000000007941 */ /* 0x000fea0003800000 */
.L_x_1465:
[--C-:B0-----:R-:W-:Y:S01]  /*5a90*/  HADD2.F32 R15, -RZ, R34.reuse.H0_H0 ;  /* 0x20000022ff0f7230 */ /* 0x101fe20000004100 */
        /* <DEDUP_REMOVED lines=29> */
.L_x_1467:
        /* <DEDUP_REMOVED lines=19> */
.L_x_1469:
[----:B------:R-:W-:Y:S05]  /*5da0*/  BSYNC B0 ;  /* 0x0000000000007941 */ /* 0x000fea0003800000 */
.L_x_1468:
[----:B0-----:R-:W0:Y:S01]  /*5db0*/  LDC R11, c[0x0][0x10] ;  /* 0x00000400ff0b7b82 */ /* 0x001e220000000800 */
[----:B------:R-:W-:Y:S02]  /*5dc0*/  IADD3 R47, R47, 0x1, RZ ;  /* 0x000000012f2f7810 */ /* 0x000fe40007ffe0ff */
[----:B0-----:R-:W-:-:S04]  /*5dd0*/  IADD3 R54, R11, R54, RZ ;  /* 0x000000360b367210 */ /* 0x001fc80007ffe0ff */
[----:B------:R-:W-:-:S13]  /*5de0*/  ISETP.GE.AND P0, PT, R54, UR4, PT ;  /* 0x0000000436007c0c */ /* 0x000fda000bf06270 */
[----:B------:R-:W-:Y:S05]  /*5df0*/  @!P0 BRA `(.L_x_1470) ;  /* 0xffffffa400988947 */ /* 0x000fea000383ffff */
.L_x_1419:
        /* <DEDUP_REMOVED lines=19> */
.L_x_1472:
[----:B------:R-:W-:Y:S05]  /*5f30*/  BSYNC B0 ;  /* 0x0000000000007941 */ /* 0x000fea0003800000 */
.L_x_1471:
        /* <DEDUP_REMOVED lines=11> */
.L_x_1474:
[----:B------:R-:W2:Y:S04]  /*5ff0*/  LDG.E.STRONG.GPU R5, desc[UR8][R2.64] ;  /* 0x0000000802057981 */ /* 0x000ea8000c1ef900 */
[----:B--2---:R-:W-:Y:S01]  /*6000*/  CCTL.IVALL ;  /* 0x00000000ff00798f */ /* 0x004fe20002000000 */
[----:B------:R-:W-:Y:S05]  /*6010*/  YIELD ;  /* 0x0000000000007946 */ /* 0x000fea0003800000 */
[----:B------:R-:W-:-:S13]  /*6020*/  ISETP.NE.AND P0, PT, R5, R0, PT ;  /* 0x000000000500720c */ /* 0x000fda0003f05270 */
[----:B------:R-:W-:Y:S05]  /*6030*/  @P0 BRA `(.L_x_1474) ;  /* 0xfffffffc00ec0947 */ /* 0x000fea000383ffff */
.L_x_1473:
        /* <DEDUP_REMOVED lines=24> */
.L_x_1475:
        /* <DEDUP_REMOVED lines=25> */
.L_x_1476:
        /* <DEDUP_REMOVED lines=11> */
.L_x_5158:


//--------------------- .text._Z35group_norm_nhwc_bwd_one_pass_kernelI11Fp16IOBf16WLi256ELi56ELi448EEv26Group_norm_nhwc_bwd_params --------------------------
	.section	.text._Z35group_norm_nhwc_bwd_one_pass_kernelI11Fp16IOBf16WLi256ELi56ELi448EEv26Group_norm_nhwc_bwd_params,"ax",@progbits
	.align	128
        .global         _Z35group_norm_nhwc_bwd_one_pass_kernelI11Fp16IOBf16WLi256ELi56ELi448EEv26Group_norm_nhwc_bwd_params
        .type           _Z35group_norm_nhwc_bwd_one_pass_kernelI11Fp16IOBf16WLi256ELi56ELi448EEv26Group_norm_nhwc_bwd_params,@function
        .size           _Z35group_norm_nhwc_bwd_one_pass_kernelI11Fp16IOBf16WLi256ELi56ELi448EEv26Group_norm_nhwc_bwd_params,(.L_x_5159 - _Z35group_norm_nhwc_bwd_one_pass_kernelI11Fp16IOBf16WLi256ELi56ELi448EEv26Group_norm_nhwc_bwd_params)
        .other          _Z35group_norm_nhwc_bwd_one_pass_kernelI11Fp16IOBf16WLi256ELi56ELi448EEv26Group_norm_nhwc_bwd_params,@"STO_CUDA_ENTRY STV_DEFAULT"
_Z35group_norm_nhwc_bwd_one_pass_kernelI11Fp16IOBf16WLi256ELi56ELi448EEv26Group_norm_nhwc_bwd_params:
.text._Z35group_norm_nhwc_bwd_one_pass_kernelI11Fp16IOBf16WLi256ELi56ELi448EEv26Group_norm_nhwc_bwd_params:
        /* <DEDUP_REMOVED lines=116> */
.L_x_1560:
        /* <DEDUP_REMOVED lines=348> */
[----:B------:R-:W-:-:S11]  /*1d00*/  CS2R R76, SRZ ;  /* 0x00000000004c7805 */ /* 0x000fd6000001ff00 */
[----:B------:R-:W5:Y:S01]  /*1d10*/  @P5 LDG.E R77, desc[UR8][R64.64] ;  /* 0x00000008404d5981 */ /* 0x000f62000c1e1900 */
[----:B------:R-:W-:Y:S02]  /*1d20*/  MOV R61, 0x3f800000 ;  /* 0x3f800000003d7802 */ /* 0x000fe40000000f00 */
[----:B------:R-:W-:Y:S02]  /*1d30*/  LOP3.LUT P6, RZ, R5, 0x2, RZ, 0xc0, !PT ;  /* 0x0000000205ff7812 */ /* 0x000fe400078cc0ff */
[----:B------:R-:W-:Y:S02]  /*1d40*/  CS2R R66, SRZ ;  /* 0x0000000000427805 */ /* 0x000fe4000001ff00 */
[----:B0-----:R-:W-:-:S04]  /*1d50*/  MOV R68, RZ ;  /* 0x000000ff00447202 */ /* 0x001fc80000000f00 */
[----:B------:R-:W5:Y:S04]  /*1d60*/  @P2 LDG.E R67, desc[UR8][R28.64] ;  /* 0x000000081c432981 */ /* 0x000f68000c1e1900 */
[----:B------:R-:W5:Y:S04]  /*1d70*/  @P3 LDG.E R68, desc[UR8][R38.64] ;  /* 0x0000000826443981 */ /* 0x000f68000c1e1900 */
[----:B------:R-:W5:Y:S01]  /*1d80*/  @P1 LDG.E R66, desc[UR8][R32.64] ;  /* 0x0000000820421981 */ /* 0x000f62000c1e1900 */
[----:B--2---:R-:W-:Y:S01]  /*1d90*/  FFMA.FTZ R73, -R26, R26, R27 ;  /* 0x0000001a1a497223 */ /* 0x004fe2000001011b */
[----:B------:R-:W-:-:S04]  /*1da0*/  MOV R27, RZ ;  /* 0x000000ff001b7202 */ /* 0x000fc80000000f00 */
[----:B------:R-:W-:Y:S02]  /*1db0*/  FSETP.GTU.FTZ.AND P0, PT, R73, RZ, PT ;  /* 0x000000ff4900720b */ /* 0x000fe40003f1c000 */
[----:B------:R0:W5:Y:S01]  /*1dc0*/  @P5 LDG.E R27, desc[UR8][R20.64] ;  /* 0x00000008141b5981 */ /* 0x000162000c1e1900 */
[----:B------:R-:W-:Y:S02]  /*1dd0*/  ISETP.NE.AND P5, PT, R75, RZ, PT ;  /* 0x000000ff4b00720c */ /* 0x000fe40003fa5270 */
[----:B0-----:R-:W-:-:S08]  /*1de0*/  CS2R R20, SRZ ;  /* 0x0000000000147805 */ /* 0x001fd0000001ff00 */
[----:B------:R-:W0:Y:S03]  /*1df0*/  @P0 LDC R72, c[0x0][0x250] ;  /* 0x00009400ff480b82 */ /* 0x000e260000000800 */
[----:B------:R-:W5:Y:S04]  /*1e00*/  @P5 LDG.E R76, desc[UR8][R58.64] ;  /* 0x000000083a4c5981 */ /* 0x000f68000c1e1900 */
[----:B------:R-:W5:Y:S01]  /*1e10*/  @P5 LDG.E R21, desc[UR8][R62.64] ;  /* 0x000000083e155981 */ /* 0x000f62000c1e1900 */
[----:B------:R-:W-:Y:S02]  /*1e20*/  ISETP.NE.AND P5, PT, R74, RZ, PT ;  /* 0x000000ff4a00720c */ /* 0x000fe40003fa5270 */
[----:B------:R-:W-:-:S11]  /*1e30*/  CS2R R74, SRZ ;  /* 0x00000000004a7805 */ /* 0x000fd6000001ff00 */
[----:B------:R1:W5:Y:S04]  /*1e40*/  @P5 LDG.E R20, desc[UR8][R18.64] ;  /* 0x0000000812145981 */ /* 0x000368000c1e1900 */
[----:B------:R-:W5:Y:S01]  /*1e50*/  @P5 LDG.E R75, desc[UR8][R56.64] ;  /* 0x00000008384b5981 */ /* 0x000f62000c1e1900 */
[----:B------:R-:W-:Y:S01]  /*1e60*/  ISETP.NE.AND P5, PT, R71, RZ, PT ;  /* 0x000000ff4700720c */ /* 0x000fe20003fa5270 */
[----:B0-----:R-:W-:-:S04]  /*1e70*/  @P0 FADD.FTZ R72, R73, R72 ;  /* 0x0000004849480221 */ /* 0x001fc80000010000 */
[----:B------:R0:W2:Y:S01]  /*1e80*/  @P0 MUFU.RSQ R61, R72 ;  /* 0x00000048003d0308 */ /* 0x0000a20000001400 */
[----:B------:R-:W-:Y:S02]  /*1e90*/  LOP3.LUT P0, RZ, R5, 0x4, RZ, 0xc0, !PT ;  /* 0x0000000405ff7812 */ /* 0x000fe4000780c0ff */
[----:B-1----:R-:W-:-:S06]  /*1ea0*/  CS2R R18, SRZ ;  /* 0x0000000000127805 */ /* 0x002fcc000001ff00 */
[----:B------:R-:W5:Y:S04]  /*1eb0*/  @P5 LDG.E R19, desc[UR8][R54.64] ;  /* 0x0000000836135981 */ /* 0x000f68000c1e1900 */
[----:B------:R-:W5:Y:S01]  /*1ec0*/  @P5 LDG.E R74, desc[UR8][R52.64] ;  /* 0x00000008344a5981 */ /* 0x000f62000c1e1900 */
[----:B------:R-:W-:-:S03]  /*1ed0*/  ISETP.NE.AND P5, PT, R70, RZ, PT ;  /* 0x000000ff4600720c */ /* 0x000fc60003fa5270 */
[----:B------:R1:W5:Y:S02]  /*1ee0*/  @P0 LDG.E R18, desc[UR8][R16.64] ;  /* 0x0000000810120981 */ /* 0x000364000c1e1900 */
[----:B-1----:R-:W-:-:S08]  /*1ef0*/  CS2R R16, SRZ ;  /* 0x0000000000107805 */ /* 0x002fd0000001ff00 */
[----:B------:R1:W5:Y:S01]  /*1f00*/  @P5 LDG.E R16, desc[UR8][R14.64] ;  /* 0x000000080e105981 */ /* 0x000362000c1e1900 */
[----:B0-----:R-:W-:Y:S02]  /*1f10*/  CS2R R72, SRZ ;  /* 0x0000000000487805 */ /* 0x001fe4000001ff00 */
[----:B------:R-:W-:Y:S01]  /*1f20*/  CS2R R70, SRZ ;  /* 0x0000000000467805 */ /* 0x000fe2000001ff00 */
[----:B------:R-:W5:Y:S04]  /*1f30*/  @P6 LDG.E R17, desc[UR8][R48.64] ;  /* 0x0000000830116981 */ /* 0x000f68000c1e1900 */
[----:B------:R-:W5:Y:S01]  /*1f40*/  @P6 LDG.E R72, desc[UR8][R46.64] ;  /* 0x000000082e486981 */ /* 0x000f62000c1e1900 */
[----:B-1----:R-:W-:-:S03]  /*1f50*/  CS2R R14, SRZ ;  /* 0x00000000000e7805 */ /* 0x002fc6000001ff00 */
[----:B------:R-:W5:Y:S04]  /*1f60*/  @P5 LDG.E R71, desc[UR8][R44.64] ;  /* 0x000000082c475981 */ /* 0x000f68000c1e1900 */
[----:B------:R0:W5:Y:S04]  /*1f70*/  @P3 LDG.E R14, desc[UR8][R12.64] ;  /* 0x000000080c0e3981 */ /* 0x000168000c1e1900 */
[----:B------:R1:W5:Y:S04]  /*1f80*/  @P4 LDG.E R15, desc[UR8][R42.64] ;  /* 0x000000082a0f4981 */ /* 0x000368000c1e1900 */
[----:B------:R1:W5:Y:S01]  /*1f90*/  @P4 LDG.E R70, desc[UR8][R40.64] ;  /* 0x0000000828464981 */ /* 0x000362000c1e1900 */
[----:B0-----:R-:W-:-:S03]  /*1fa0*/  CS2R R12, SRZ ;  /* 0x00000000000c7805 */ /* 0x001fc6000001ff00 */
[----:B------:R1:W5:Y:S04]  /*1fb0*/  @P0 LDG.E R73, desc[UR8][R50.64] ;  /* 0x0000000832490981 */ /* 0x000368000c1e1900 */
[----:B------:R1:W5:Y:S04]  /*1fc0*/  @P2 LDG.E R13, desc[UR8][R36.64] ;  /* 0x00000008240d2981 */ /* 0x000368000c1e1900 */
[----:B------:R1:W5:Y:S01]  /*1fd0*/  @P1 LDG.E R12, desc[UR8][R30.64] ;  /* 0x000000081e0c1981 */ /* 0x000362000c1e1900 */
[----:B------:R-:W-:Y:S01]  /*1fe0*/  ISETP.GT.U32.AND P0, PT, R10, 0x1bf, PT ;  /* 0x000001bf0a00780c */ /* 0x000fe20003f04070 */
[----:B------:R-:W-:Y:S01]  /*1ff0*/  BSSY B0, `(.L_x_1478) ;  /* 0x0000014000007945 */ /* 0x000fe20003800000 */
[----:B------:R-:W-:-:S02]  /*2000*/  CS2R R62, SRZ ;  /* 0x00000000003e7805 */ /* 0x000fc4000001ff00 */
[----:B------:R-:W-:-:S09]  /*2010*/  CS2R R64, SRZ ;  /* 0x0000000000407805 */ /* 0x000fd2000001ff00 */
[----:B-12---:R-:W-:Y:S05]  /*2020*/  @P0 BRA `(.L_x_1479) ;  /* 0x0000000000400947 */ /* 0x006fea0003800000 */
[----:B------:R-:W-:Y:S02]  /*2030*/  ISETP.NE.AND P0, PT, RZ, UR10, PT ;  /* 0x0000000aff007c0c */ /* 0x000fe4000bf05270 */
[----:B------:R-:W-:-:S04]  /*2040*/  IADD3 R35, R84, R35, RZ ;  /* 0x0000002354237210 */ /* 0x000fc80007ffe0ff */
[----:B------:R-:W-:-:S07]  /*2050*/  SHF.R.S32.HI R30, RZ, 0x1f, R35 ;  /* 0x0000001fff1e7819 */ /* 0x000fce0000011423 */
        /* <DEDUP_REMOVED lines=13> */
.L_x_1479:
[----:B------:R-:W-:Y:S05]  /*2130*/  BSYNC B0 ;  /* 0x0000000000007941 */ /* 0x000fea0003800000 */
.L_x_1478:
        /* <DEDUP_REMOVED lines=12> */
[--C-:B------:R-:W-:Y:S02]  /*2200*/  HADD2.F32 R31, -RZ, R77.reuse.H0_H0 ;  /* 0x2000004dff1f7230 */ /* 0x100fe40000004100 */
[-C--:B------:R-:W-:Y:S01]  /*2210*/  FMUL.FTZ R30, R30, R61.reuse ;  /* 0x0000003d1e1e7220 */ /* 0x080fe20000410000 */
        /* <DEDUP_REMOVED lines=22> */
.L_x_1480:
        /* <DEDUP_REMOVED lines=26> */
.L_x_1481:
[----:B------:R-:W-:Y:S01]  /*2520*/  FFMA.FTZ R40, R29, R37, R30 ;  /* 0x000000251d287223 */ /* 0x000fe2000001001e */
[----:B------:R-:W-:Y:S01]  /*2530*/  FMUL.FTZ R39, R31, R62 ;  /* 0x0000003e1f277220 */ /* 0x000fe20000410000 */
[----:B------:R-:W-:Y:S01]  /*2540*/  FADD.FTZ R42, R37, R28 ;  /* 0x0000001c252a7221 */ /* 0x000fe20000010000 */
[----:B------:R-:W-:Y:S01]  /*2550*/  FADD.FTZ R30, RZ, R33 ;  /* 0x00000021ff1e7221 */ /* 0x000fe20000010000 */
[C---:B------:R-:W-:Y:S01]  /*2560*/  FFMA.FTZ R28, R38.reuse, R31, R49 ;  /* 0x0000001f261c7223 */ /* 0x040fe20000010031 */
[----:B------:R-:W-:Y:S01]  /*2570*/  FFMA.FTZ R37, R38, R39, R40 ;  /* 0x0000002726257223 */ /* 0x000fe20000010028 */
[--C-:B------:R-:W-:Y:S02]  /*2580*/  HADD2.F32 R41, -RZ, R21.reuse.H0_H0 ;  /* 0x20000015ff297230 */ /* 0x100fe40000004100 */
[----:B------:R-:W-:Y:S01]  /*2590*/  FFMA.FTZ R38, R29, R36, RZ ;  /* 0x000000241d267223 */ /* 0x000fe200000100ff */
[----:B------:R-:W-:Y:S02]  /*25a0*/  HADD2.F32 R43, -RZ, R21.H1_H1 ;  /* 0x30000015ff2b7230 */ /* 0x000fe40000004100 */
[----:B------:R-:W-:Y:S01]  /*25b0*/  FADD.FTZ R31, R30, R31 ;  /* 0x0000001f1e1f7221 */ /* 0x000fe20000010000 */
[----:B------:R-:W-:Y:S01]  /*25c0*/  FADD.FTZ R33, RZ, R36 ;  /* 0x00000024ff217221 */ /* 0x000fe20000010000 */
[----:B------:R-:W-:Y:S01]  /*25d0*/  FMUL.FTZ R30, R32, R65 ;  /* 0x00000041201e7220 */ /* 0x000fe20000410000 */
[----:B------:R-:W-:Y:S01]  /*25e0*/  FFMA.FTZ R29, R35, R32, R38 ;  /* 0x00000020231d7223 */ /* 0x000fe20000010026 */
[C---:B------:R-:W-:Y:S01]  /*25f0*/  FADD.FTZ R36, -R26.reuse, R41 ;  /* 0x000000291a247221 */ /* 0x040fe20000010100 */
[----:B------:R-:W-:Y:S01]  /*2600*/  FADD.FTZ R38, -R26, R43 ;  /* 0x0000002b1a267221 */ /* 0x000fe20000010100 */
[----:B------:R-:W-:Y:S01]  /*2610*/  FADD.FTZ R32, R33, R32 ;  /* 0x0000002021207221 */ /* 0x000fe20000010000 */
[----:B------:R-:W-:Y:S01]  /*2620*/  FFMA.FTZ R33, R35, R30, R37 ;  /* 0x0000001e23217223 */ /* 0x000fe20000010025 */
        /* <DEDUP_REMOVED lines=24> */
.L_x_1482:
[----:B------:R-:W-:Y:S01]  /*27b0*/  FMUL.FTZ R38, R37, R62 ;  /* 0x0000003e25267220 */ /* 0x000fe20000410000 */
[----:B------:R-:W-:Y:S01]  /*27c0*/  FADD.FTZ R41, R30, R39 ;  /* 0x000000271e297221 */ /* 0x000fe20000010000 */
[----:B------:R-:W-:Y:S01]  /*27d0*/  FADD.FTZ R31, R31, R37 ;  /* 0x000000251f1f7221 */ /* 0x000fe20000010000 */
[C---:B------:R-:W-:Y:S01]  /*27e0*/  FFMA.FTZ R28, R46.reuse, R37, R28 ;  /* 0x000000252e1c7223 */ /* 0x040fe2000001001c */
[----:B------:R-:W-:Y:S01]  /*27f0*/  FFMA.FTZ R30, R46, R38, R33 ;  /* 0x000000262e1e7223 */ /* 0x000fe20000010021 */
[--C-:B------:R-:W-:Y:S02]  /*2800*/  HADD2.F32 R37, -RZ, R20.reuse.H0_H0 ;  /* 0x20000014ff257230 */ /* 0x100fe40000004100 */
[----:B------:R-:W-:Y:S01]  /*2810*/  FMUL.FTZ R33, R35, R65 ;  /* 0x0000004123217220 */ /* 0x000fe20000410000 */
[----:B------:R-:W-:Y:S02]  /*2820*/  HADD2.F32 R39, -RZ, R20.H1_H1 ;  /* 0x30000014ff277230 */ /* 0x000fe40000004100 */
[----:B------:R-:W-:Y:S01]  /*2830*/  FFMA.FTZ R29, R36, R35, R29 ;  /* 0x00000023241d7223 */ /* 0x000fe2000001001d */
[----:B------:R-:W-:Y:S01]  /*2840*/  FADD.FTZ R32, R32, R35 ;  /* 0x0000002320207221 */ /* 0x000fe20000010000 */
        /* <DEDUP_REMOVED lines=27> */
.L_x_1483:
[----:B------:R-:W-:Y:S01]  /*2a00*/  FMUL.FTZ R39, R37, R62 ;  /* 0x0000003e25277220 */ /* 0x000fe20000410000 */
[----:B------:R-:W-:Y:S01]  /*2a10*/  FADD.FTZ R31, R31, R37 ;  /* 0x000000251f1f7221 */ /* 0x000fe20000010000 */
[----:B------:R-:W-:Y:S01]  /*2a20*/  FFMA.FTZ R28, R47, R37, R28 ;  /* 0x000000252f1c7223 */ /* 0x000fe2000001001c */
[--C-:B------:R-:W-:Y:S02]  /*2a30*/  HADD2.F32 R37, -RZ, R19.reuse.H0_H0 ;  /* 0x20000013ff257230 */ /* 0x100fe40000004100 */
[----:B------:R-:W-:Y:S01]  /*2a40*/  FADD.FTZ R38, R33, R38 ;  /* 0x0000002621267221 */ /* 0x000fe20000010000 */
[----:B------:R-:W-:Y:S02]  /*2a50*/  HADD2.F32 R41, -RZ, R19.H1_H1 ;  /* 0x30000013ff297230 */ /* 0x000fe40000004100 */
[----:B------:R-:W-:Y:S01]  /*2a60*/  FFMA.FTZ R36, R47, R39, R36 ;  /* 0x000000272f247223 */ /* 0x000fe20000010024 */
[----:B------:R-:W-:Y:S01]  /*2a70*/  FMUL.FTZ R33, R35, R65 ;  /* 0x0000004123217220 */ /* 0x000fe20000410000 */
[----:B------:R-:W-:Y:S01]  /*2a80*/  FADD.FTZ R40, -R26, R37 ;  /* 0x000000251a287221 */ /* 0x000fe20000010100 */
[----:B------:R-:W-:Y:S01]  /*2a90*/  FADD.FTZ R32, R32, R35 ;  /* 0x0000002320207221 */ /* 0x000fe20000010000 */
[----:B------:R-:W-:Y:S01]  /*2aa0*/  FADD.FTZ R42, -R26, R41 ;  /* 0x000000291a2a7221 */ /* 0x000fe20000010100 */
[C---:B------:R-:W-:Y:S01]  /*2ab0*/  FFMA.FTZ R29, R30.reuse, R35, R29 ;  /* 0x000000231e1d7223 */ /* 0x040fe2000001001d */
[----:B------:R-:W-:Y:S01]  /*2ac0*/  FFMA.FTZ R36, R30, R33, R36 ;  /* 0x000000211e247223 */ /* 0x000fe20000010024 */
        /* <DEDUP_REMOVED lines=24> */
.L_x_1484:
[----:B------:R-:W-:Y:S01]  /*2c50*/  FMUL.FTZ R39, R37, R62 ;  /* 0x0000003e25277220 */ /* 0x000fe20000410000 */
[--C-:B------:R-:W-:Y:S02]  /*2c60*/  HADD2.F32 R43, -RZ, R18.reuse.H0_H0 ;  /* 0x20000012ff2b7230 */ /* 0x100fe40000004100 */
[----:B------:R-:W-:Y:S01]  /*2c70*/  FADD.FTZ R38, R33, R38 ;  /* 0x0000002621267221 */ /* 0x000fe20000010000 */
[----:B------:R-:W-:Y:S02]  /*2c80*/  HADD2.F32 R45, -RZ, R18.H1_H1 ;  /* 0x30000012ff2d7230 */ /* 0x000fe40000004100 */
[----:B------:R-:W-:Y:S01]  /*2c90*/  FFMA.FTZ R41, R48, R39, R36 ;  /* 0x0000002730297223 */ /* 0x000fe20000010024 */
[----:B------:R-:W-:Y:S01]  /*2ca0*/  FMUL.FTZ R36, R30, R65 ;  /* 0x000000411e247220 */ /* 0x000fe20000410000 */
[C---:B------:R-:W-:Y:S01]  /*2cb0*/  FADD.FTZ R40, -R26.reuse, R43 ;  /* 0x0000002b1a287221 */ /* 0x040fe20000010100 */
[----:B------:R-:W-:Y:S01]  /*2cc0*/  FADD.FTZ R31, R31, R37 ;  /* 0x000000251f1f7221 */ /* 0x000fe20000010000 */
[----:B------:R-:W-:Y:S01]  /*2cd0*/  FADD.FTZ R42, -R26, R45 ;  /* 0x0000002d1a2a7221 */ /* 0x000fe20000010100 */
[----:B------:R-:W-:Y:S01]  /*2ce0*/  FFMA.FTZ R33, R48, R37, R28 ;  /* 0x0000002530217223 */ /* 0x000fe2000001001c */
[----:B------:R-:W-:Y:S01]  /*2cf0*/  FADD.FTZ R37, R38, R39 ;  /* 0x0000002726257221 */ /* 0x000fe20000010000 */
[C---:B------:R-:W-:Y:S01]  /*2d00*/  FFMA.FTZ R29, R35.reuse, R30, R29 ;  /* 0x0000001e231d7223 */ /* 0x040fe2000001001d */
        /* <DEDUP_REMOVED lines=24> */
.L_x_1485:
[----:B------:R-:W-:Y:S01]  /*2e90*/  FMUL.FTZ R40, R38, R62 ;  /* 0x0000003e26287220 */ /* 0x000fe20000410000 */
[----:B------:R-:W-:Y:S01]  /*2ea0*/  FADD.FTZ R41, R36, R37 ;  /* 0x0000002524297221 */ /* 0x000fe20000010000 */
[----:B------:R-:W-:Y:S01]  /*2eb0*/  FADD.FTZ R37, R32, R30 ;  /* 0x0000001e20257221 */ /* 0x000fe20000010000 */
[--C-:B------:R-:W-:Y:S02]  /*2ec0*/  HADD2.F32 R43, -RZ, R17.reuse.H1_H1 ;  /* 0x30000011ff2b7230 */ /* 0x100fe40000004100 */
[----:B------:R-:W-:Y:S01]  /*2ed0*/  FFMA.FTZ R30, R48, R40, R39 ;  /* 0x00000028301e7223 */ /* 0x000fe20000010027 */
[----:B------:R-:W-:Y:S01]  /*2ee0*/  FADD.FTZ R39, R41, R40 ;  /* 0x0000002829277221 */ /* 0x000fe20000010000 */
[----:B------:R-:W-:Y:S02]  /*2ef0*/  HADD2.F32 R41, -RZ, R17.H0_H0 ;  /* 0x20000011ff297230 */ /* 0x000fe40000004100 */
[----:B------:R-:W-:Y:S01]  /*2f00*/  FMUL.FTZ R32, R28, R65 ;  /* 0x000000411c207220 */ /* 0x000fe20000410000 */
[----:B------:R-:W-:Y:S01]  /*2f10*/  FFMA.FTZ R36, R48, R38, R33 ;  /* 0x0000002630247223 */ /* 0x000fe20000010021 */
[----:B------:R-:W-:Y:S01]  /*2f20*/  FADD.FTZ R31, R31, R38 ;  /* 0x000000261f1f7221 */ /* 0x000fe20000010000 */
[C---:B------:R-:W-:Y:S01]  /*2f30*/  FADD.FTZ R40, -R26.reuse, R43 ;  /* 0x0000002b1a287221 */ /* 0x040fe20000010100 */
[----:B------:R-:W-:Y:S01]  /*2f40*/  FADD.FTZ R38, -R26, R41 ;  /* 0x000000291a267221 */ /* 0x000fe20000010100 */
        /* <DEDUP_REMOVED lines=25> */
.L_x_1486:
[----:B------:R-:W-:Y:S01]  /*30e0*/  FMUL.FTZ R43, R41, R62 ;  /* 0x0000003e292b7220 */ /* 0x000fe20000410000 */
[--C-:B------:R-:W-:Y:S02]  /*30f0*/  HADD2.F32 R45, -RZ, R16.reuse.H0_H0 ;  /* 0x20000010ff2d7230 */ /* 0x100fe40000004100 */
[----:B------:R-:W-:Y:S01]  /*3100*/  FFMA.FTZ R46, R35, R28, R29 ;  /* 0x0000001c232e7223 */ /* 0x000fe2000001001d */
[----:B------:R-:W-:Y:S02]  /*3110*/  HADD2.F32 R47, -RZ, R16.H1_H1 ;  /* 0x30000010ff2f7230 */ /* 0x000fe40000004100 */
[----:B------:R-:W-:Y:S01]  /*3120*/  FADD.FTZ R35, R32, R43 ;  /* 0x0000002b20237221 */ /* 0x000fe20000010000 */
[----:B------:R-:W-:Y:S01]  /*3130*/  FFMA.FTZ R42, R38, R43, R33 ;  /* 0x0000002b262a7223 */ /* 0x000fe20000010021 */
[C---:B------:R-:W-:Y:S01]  /*3140*/  FADD.FTZ R32, -R26.reuse, R45 ;  /* 0x0000002d1a207221 */ /* 0x040fe20000010100 */
[--C-:B------:R-:W-:Y:S02]  /*3150*/  HADD2.F32 R29, -RZ, R71.reuse.H0_H0 ;  /* 0x20000047ff1d7230 */ /* 0x100fe40000004100 */
[----:B------:R-:W-:Y:S01]  /*3160*/  FADD.FTZ R48, -R26, R47 ;  /* 0x0000002f1a307221 */ /* 0x000fe20000010100 */
[----:B------:R-:W-:-:S02]  /*3170*/  HADD2.F32 R40, -RZ, R71.H1_H1 ;  /* 0x30000047ff287230 */ /* 0x000fc40000004100 */
[----:B------:R-:W-:Y:S01]  /*3180*/  FMUL.FTZ R32, R32, R61 ;  /* 0x0000003d20207220 */ /* 0x000fe20000410000 */
        /* <DEDUP_REMOVED lines=21> */
.L_x_1487:
        /* <DEDUP_REMOVED lines=38> */
.L_x_1488:
[----:B------:R-:W-:Y:S01]  /*3540*/  FFMA.FTZ R48, R39, R30, R46 ;  /* 0x0000001e27307223 */ /* 0x000fe2000001002e */
[--C-:B------:R-:W-:Y:S02]  /*3550*/  HADD2.F32 R47, -RZ, R14.reuse.H0_H0 ;  /* 0x2000000eff2f7230 */ /* 0x100fe40000004100 */
[----:B------:R-:W-:Y:S01]  /*3560*/  FMUL.FTZ R45, R37, R62 ;  /* 0x0000003e252d7220 */ /* 0x000fe20000410000 */
[----:B------:R-:W-:Y:S02]  /*3570*/  HADD2.F32 R39, -RZ, R14.H1_H1 ;  /* 0x3000000eff277230 */ /* 0x000fe40000004100 */
[----:B------:R-:W-:Y:S01]  /*3580*/  FMUL.FTZ R50, R44, R65 ;  /* 0x000000412c327220 */ /* 0x000fe20000410000 */
[--C-:B------:R-:W-:Y:S02]  /*3590*/  HADD2.F32 R51, -RZ, R68.reuse.H0_H0 ;  /* 0x20000044ff337230 */ /* 0x100fe40000004100 */
[----:B------:R-:W-:Y:S01]  /*35a0*/  FADD.FTZ R46, -R26, R47 ;  /* 0x0000002f1a2e7221 */ /* 0x000fe20000010100 */
[----:B------:R-:W-:Y:S01]  /*35b0*/  FFMA.FTZ R38, R42, R45, R31 ;  /* 0x0000002d2a267223 */ /* 0x000fe2000001001f */
[----:B------:R-:W-:Y:S01]  /*35c0*/  FADD.FTZ R52, -R26, R39 ;  /* 0x000000271a347221 */ /* 0x000fe20000010100 */
[----:B------:R-:W-:Y:S01]  /*35d0*/  FADD.FTZ R31, R28, R45 ;  /* 0x0000002d1c1f7221 */ /* 0x000fe20000010000 */
[----:B------:R-:W-:-:S02]  /*35e0*/  HADD2.F32 R28, -RZ, R68.H1_H1 ;  /* 0x30000044ff1c7230 */ /* 0x000fc40000004100 */
        /* <DEDUP_REMOVED lines=21> */
.L_x_1489:
        /* <DEDUP_REMOVED lines=38> */
.L_x_1490:
[----:B------:R-:W-:Y:S01]  /*39a0*/  FMUL.FTZ R45, R31, R62 ;  /* 0x0000003e1f2d7220 */ /* 0x000fe20000410000 */
[----:B------:R-:W-:Y:S01]  /*39b0*/  FFMA.FTZ R48, R33, R40, R48 ;  /* 0x0000002821307223 */ /* 0x000fe20000010030 */
[--C-:B------:R-:W-:Y:S02]  /*39c0*/  HADD2.F32 R47, -RZ, R12.reuse.H0_H0 ;  /* 0x2000000cff2f7230 */ /* 0x100fe40000004100 */
[----:B------:R-:W-:Y:S01]  /*39d0*/  FMUL.FTZ R54, R32, R65 ;  /* 0x0000004120367220 */ /* 0x000fe20000410000 */
        /* <DEDUP_REMOVED lines=28> */
.L_x_1491:
[----:B------:R-:W-:Y:S01]  /*3ba0*/  FFMA.FTZ R53, R29, R54, R52 ;  /* 0x000000361d357223 */ /* 0x000fe20000010034 */
[----:B------:R-:W-:Y:S01]  /*3bb0*/  FMUL.FTZ R47, R35, R62 ;  /* 0x0000003e232f7220 */ /* 0x000fe20000410000 */
[----:B------:R-:W-:Y:S01]  /*3bc0*/  FADD.FTZ R54, R54, R45 ;  /* 0x0000002d36367221 */ /* 0x000fe20000010000 */
[----:B------:R-:W-:Y:S01]  /*3bd0*/  FADD.FTZ R45, R39, R40 ;  /* 0x00000028272d7221 */ /* 0x000fe20000010000 */
[----:B------:R-:W-:Y:S01]  /*3be0*/  FMUL.FTZ R52, R38, R65 ;  /* 0x0000004126347220 */ /* 0x000fe20000410000 */
[----:B------:R-:W-:Y:S01]  /*3bf0*/  FFMA.FTZ R40, R36, R47, R53 ;  /* 0x0000002f24287223 */ /* 0x000fe20000010035 */
[--C-:B------:R-:W-:Y:S02]  /*3c00*/  HADD2.F32 R53, -RZ, R4.reuse.H0_H0 ;  /* 0x20000004ff357230 */ /* 0x100fe40000004100 */
[----:B------:R-:W-:Y:S01]  /*3c10*/  FADD.FTZ R39, R54, R47 ;  /* 0x0000002f36277221 */ /* 0x000fe20000010000 */
[----:B------:R-:W-:Y:S02]  /*3c20*/  HADD2.F32 R55, -RZ, R4.H1_H1 ;  /* 0x30000004ff377230 */ /* 0x000fe40000004100 */
[----:B------:R-:W-:Y:S01]  /*3c30*/  FFMA.FTZ R47, R33, R52, R40 ;  /* 0x00000034212f7223 */ /* 0x000fe20000010028 */
[----:B------:R-:W-:Y:S01]  /*3c40*/  FFMA.FTZ R43, R42, R37, R43 ;  /* 0x000000252a2b7223 */ /* 0x000fe2000001002b */
[----:B------:R-:W-:Y:S01]  /*3c50*/  FADD.FTZ R40, -R26, R53 ;  /* 0x000000351a287221 */ /* 0x000fe20000010100 */
[----:B------:R-:W-:Y:S01]  /*3c60*/  FADD.FTZ R50, R50, R37 ;  /* 0x0000002532327221 */ /* 0x000fe20000010000 */
        /* <DEDUP_REMOVED lines=25> */
.L_x_1492:
[----:B------:R-:W-:Y:S01]  /*3e00*/  FMUL.FTZ R53, R39, R62 ;  /* 0x0000003e27357220 */ /* 0x000fe20000410000 */
[----:B------:R-:W-:Y:S01]  /*3e10*/  FFMA.FTZ R48, R41, R44, R48 ;  /* 0x0000002c29307223 */ /* 0x000fe20000010030 */
        /* <DEDUP_REMOVED lines=34> */
.L_x_1493:
[----:B------:R-:W-:Y:S01]  /*4040*/  FMUL.FTZ R55, R45, R62 ;  /* 0x0000003e2d377220 */ /* 0x000fe20000410000 */
[----:B------:R-:W-:Y:S01]  /*4050*/  FFMA.FTZ R52, R49, R28, R48 ;  /* 0x0000001c31347223 */ /* 0x000fe20000010030 */
[--C-:B------:R-:W-:Y:S02]  /*4060*/  HADD2.F32 R49, -RZ, R2.reuse.H0_H0 ;  /* 0x20000002ff317230 */ /* 0x100fe40000004100 */
[----:B------:R-:W-:Y:S01]  /*4070*/  FADD.FTZ R50, R50, R51 ;  /* 0x0000003332327221 */ /* 0x000fe20000010000 */
[----:B------:R-:W-:Y:S01]  /*4080*/  FFMA.FTZ R48, R44, R55, R53 ;  /* 0x000000372c307223 */ /* 0x000fe20000010035 */
[----:B------:R-:W-:Y:S02]  /*4090*/  HADD2.F32 R53, -RZ, R2.H1_H1 ;  /* 0x30000002ff357230 */ /* 0x000fe40000004100 */
[----:B------:R-:W-:Y:S01]  /*40a0*/  FMUL.FTZ R51, R46, R65 ;  /* 0x000000412e337220 */ /* 0x000fe20000410000 */
[----:B------:R-:W-:Y:S01]  /*40b0*/  FADD.FTZ R54, R54, R55 ;  /* 0x0000003736367221 */ /* 0x000fe20000010000 */
[C---:B------:R-:W-:Y:S01]  /*40c0*/  FADD.FTZ R56, -R26.reuse, R49 ;  /* 0x000000311a387221 */ /* 0x040fe20000010100 */
[----:B------:R-:W-:Y:S01]  /*40d0*/  FADD.FTZ R58, -R26, R53 ;  /* 0x000000351a3a7221 */ /* 0x000fe20000010100 */
[----:B------:R-:W-:Y:S01]  /*40e0*/  FFMA.FTZ R49, R43, R51, R48 ;  /* 0x000000332b317223 */ /* 0x000fe20000010030 */
[----:B------:R-:W-:Y:S01]  /*40f0*/  FADD.FTZ R48, R51, R54 ;  /* 0x0000003633307221 */ /* 0x000fe20000010000 */
[-C--:B------:R-:W-:Y:S01]  /*4100*/  FMUL.FTZ R54, R56, R61.reuse ;  /* 0x0000003d38367220 */ /* 0x080fe20000410000 */
[----:B------:R-:W-:Y:S01]  /*4110*/  FMUL.FTZ R51, R58, R61 ;  /* 0x0000003d3a337220 */ /* 0x000fe20000410000 */
[----:B------:R-:W-:-:S02]  /*4120*/  HADD2.F32 R53, -RZ, R80.H0_H0 ;  /* 0x20000050ff357230 */ /* 0x000fc40000004100 */
        /* <DEDUP_REMOVED lines=20> */
.L_x_1494:
[----:B------:R-:W-:-:S04]  /*4270*/  FMUL.FTZ R55, R53, R62 ;  /* 0x0000003e35377220 */ /* 0x000fc80000410000 */
[----:B------:R-:W-:Y:S01]  /*4280*/  FFMA.FTZ R58, R54, R55, R49 ;  /* 0x00000037363a7223 */ /* 0x000fe20000010031 */
[----:B------:R-:W-:Y:S01]  /*4290*/  FADD.FTZ R55, R48, R55 ;  /* 0x0000003730377221 */ /* 0x000fe20000010000 */
[----:B------:R-:W-:Y:S01]  /*42a0*/  FMUL.FTZ R48, R56, R65 ;  /* 0x0000004138307220 */ /* 0x000fe20000410000 */
[----:B------:R-:W-:-:S03]  /*42b0*/  HADD2.F32 R49, -RZ, R0.H0_H0 ;  /* 0x20000000ff317230 */ /* 0x000fc60000004100 */
[----:B------:R-:W-:Y:S01]  /*42c0*/  FFMA.FTZ R57, R51, R48, R58 ;  /* 0x0000003033397223 */ /* 0x000fe2000001003a */
[----:B------:R-:W-:Y:S01]  /*42d0*/  FADD.FTZ R58, R48, R55 ;  /* 0x00000037303a7221 */ /* 0x000fe20000010000 */
[----:B------:R-:W-:Y:S02]  /*42e0*/  HADD2.F32 R55, -RZ, R0.H1_H1 ;  /* 0x30000000ff377230 */ /* 0x000fe40000004100 */
[C---:B------:R-:W-:Y:S01]  /*42f0*/  FADD.FTZ R124, -R26.reuse, R49 ;  /* 0x000000311a7c7221 */ /* 0x040fe20000010100 */
[----:B------:R-:W-:Y:S02]  /*4300*/  HADD2.F32 R49, -RZ, R79.H0_H0 ;  /* 0x2000004fff317230 */ /* 0x000fe40000004100 */
[----:B------:R-:W-:Y:S01]  /*4310*/  FADD.FTZ R48, -R26, R55 ;  /* 0x000000371a307221 */ /* 0x000fe20000010100 */
[----:B------:R-:W-:-:S03]  /*4320*/  FMUL.FTZ R124, R124, R61 ;  /* 0x0000003d7c7c7220 */ /* 0x000fc60000410000 */
[----:B------:R-:W-:Y:S01]  /*4330*/  FMUL.FTZ R55, R48, R61 ;  /* 0x0000003d30377220 */ /* 0x000fe20000410000 */
        /* <DEDUP_REMOVED lines=20> */
.L_x_1495:
        /* <DEDUP_REMOVED lines=18> */
[----:B------:R-:W-:Y:S01]  /*45a0*/  FFMA.FTZ R52, R37, R42, R52 ;  /* 0x0000002a25347223 */ /* 0x000fe20000010034 */
[----:B------:R-:W2:Y:S01]  /*45b0*/  SHFL.DOWN PT, R69, R59, 0x1, 0x1f ;  /* 0x08201f003b457f89 */ /* 0x000ea200000e0000 */
[----:B------:R-:W-:Y:S01]  /*45c0*/  FFMA.FTZ R47, R40, R39, R47 ;  /* 0x00000027282f7223 */ /* 0x000fe2000001002f */
[----:B------:R-:W-:Y:S01]  /*45d0*/  FADD.FTZ R50, R50, R39 ;  /* 0x0000002732327221 */ /* 0x000fe20000010000 */
[----:B------:R-:W-:Y:S01]  /*45e0*/  FADD.FTZ R41, R41, R42 ;  /* 0x0000002a29297221 */ /* 0x000fe20000010000 */
[----:B------:R-:W-:Y:S01]  /*45f0*/  UMOV UR6, 0x400 ;  /* 0x0000040000067882 */ /* 0x000fe20000000000 */
[----:B------:R-:W-:Y:S01]  /*4600*/  FFMA.FTZ R52, R43, R46, R52 ;  /* 0x0000002e2b347223 */ /* 0x000fe20000010034 */
[----:B------:R-:W-:Y:S01]  /*4610*/  UIADD3 UR5, UR6, 0x90, URZ ;  /* 0x0000009006057890 */ /* 0x000fe2000fffe03f */
[----:B------:R-:W-:Y:S01]  /*4620*/  FFMA.FTZ R47, R44, R45, R47 ;  /* 0x0000002d2c2f7223 */ /* 0x000fe2000001002f */
[----:B------:R-:W-:Y:S01]  /*4630*/  FADD.FTZ R50, R50, R45 ;  /* 0x0000002d32327221 */ /* 0x000fe20000010000 */
[----:B------:R-:W-:Y:S01]  /*4640*/  FADD.FTZ R41, R41, R46 ;  /* 0x0000002e29297221 */ /* 0x000fe20000010000 */
[----:B0-----:R-:W-:Y:S01]  /*4650*/  ULEA UR5, UR11, UR5, 0x18 ;  /* 0x000000050b057291 */ /* 0x001fe2000f8ec03f */
        /* <DEDUP_REMOVED lines=8> */
[----:B------:R-:W-:-:S02]  /*46e0*/  IMAD R29, R34, 0x1c, R10 ;  /* 0x0000001c221d7824 */ /* 0x000fc400078e020a */
[----:B-1----:R-:W-:Y:S01]  /*46f0*/  @!P0 FADD.FTZ R58, R58, R57 ;  /* 0x000000393a3a8221 */ /* 0x002fe20000010000 */
[----:B------:R-:W-:Y:S01]  /*4700*/  BSSY B0, `(.L_x_1496) ;  /* 0x0000041000007945 */ /* 0x000fe20003800000 */
        /* <DEDUP_REMOVED lines=19> */
[----:B0-----:R-:W-:-:S02]  /*4840*/  @!P0 FADD.FTZ R58, R58, R57 ;  /* 0x000000393a3a8221 */ /* 0x001fc40000010000 */
[----:B------:R-:W0:Y:S01]  /*4850*/  LDC.64 R56, c[0x0][0x268] ;  /* 0x00009a00ff387b82 */ /* 0x000e220000000a00 */
[----:B-1----:R-:W-:Y:S01]  /*4860*/  @!P0 FADD.FTZ R59, R59, R69 ;  /* 0x000000453b3b8221 */ /* 0x002fe20000010000 */
[----:B------:R-:W-:Y:S02]  /*4870*/  ISETP.NE.AND P0, PT, R106, RZ, PT ;  /* 0x000000ff6a00720c */ /* 0x000fe40003f05270 */
[----:B------:R-:W-:-:S05]  /*4880*/  LEA R69, R10, UR5, 0x4 ;  /* 0x000000050a457c11 */ /* 0x000fca000f8e20ff */
[----:B------:R1:W-:Y:S06]  /*4890*/  STS.128 [R69], R52 ;  /* 0x0000003445007388 */ /* 0x0003ec0000000c00 */
[----:B------:R1:W-:Y:S01]  /*48a0*/  @!P0 STS.64 [R87+0x10], R58 ;  /* 0x0000103a57008388 */ /* 0x0003e20000000a00 */
[----:B------:R-:W-:Y:S01]  /*48b0*/  BAR.SYNC.DEFER_BLOCKING 0x0 ;  /* 0x0000000000007b1d */ /* 0x000fe20000010000 */
[----:B------:R-:W-:Y:S01]  /*48c0*/  ISETP.NE.AND P0, PT, R10, RZ, PT ;  /* 0x000000ff0a00720c */ /* 0x000fe20003f05270 */
[----:B0-----:R-:W-:-:S12]  /*48d0*/  IMAD.WIDE R56, R29, 0x4, R56 ;  /* 0x000000041d387825 */ /* 0x001fd800078e0238 */
[----:B-1----:R-:W-:Y:S05]  /*48e0*/  @P0 BRA `(.L_x_1497) ;  /* 0x0000000000880947 */ /* 0x002fea0003800000 */
        /* <DEDUP_REMOVED lines=34> */
.L_x_1497:
[----:B------:R-:W-:Y:S05]  /*4b10*/  BSYNC B0 ;  /* 0x0000000000007941 */ /* 0x000fea0003800000 */
.L_x_1496:
        /* <DEDUP_REMOVED lines=81> */
.L_x_1499:
[----:B------:R-:W-:Y:S05]  /*5030*/  BSYNC B0 ;  /* 0x0000000000007941 */ /* 0x000fea0003800000 */
.L_x_1498:
        /* <DEDUP_REMOVED lines=13> */
.L_x_1501:
[----:B------:R-:W-:Y:S05]  /*5110*/  BSYNC B0 ;  /* 0x0000000000007941 */ /* 0x000fea0003800000 */
.L_x_1500:
        /* <DEDUP_REMOVED lines=33> */
.L_x_1504:
[----:B-1----:R-:W2:Y:S04]  /*5330*/  LDG.E.STRONG.GPU R32, desc[UR8][R28.64] ;  /* 0x000000081c207981 */ /* 0x002ea8000c1ef900 */
[----:B--2---:R-:W-:Y:S01]  /*5340*/  CCTL.IVALL ;  /* 0x00000000ff00798f */ /* 0x004fe20002000000 */
[----:B------:R-:W-:Y:S05]  /*5350*/  YIELD ;  /* 0x0000000000007946 */ /* 0x000fea0003800000 */
[----:B------:R-:W-:-:S13]  /*5360*/  ISETP.NE.AND P6, PT, R32, R37, PT ;  /* 0x000000252000720c */ /* 0x000fda0003fc5270 */
[----:B------:R-:W-:Y:S05]  /*5370*/  @P6 BRA `(.L_x_1504) ;  /* 0xfffffffc00ec6947 */ /* 0x000fea000383ffff */
.L_x_1503:
        /* <DEDUP_REMOVED lines=22> */
.L_x_1508:
        /* <DEDUP_REMOVED lines=115> */
.L_x_1507:
        /* <DEDUP_REMOVED lines=63> */
.L_x_1509:
[----:B------:R-:W-:-:S04]  /*6000*/  LOP3.LUT P6, RZ, R5, 0x1, RZ, 0xc0, !PT ;  /* 0x0000000105ff7812 */ /* 0x000fc800078cc0ff */
[----:B------:R-:W-:-:S13]  /*6010*/  ISETP.NE.OR P6, PT, R29, RZ, P6 ;  /* 0x000000ff1d00720c */ /* 0x000fda00037c5670 */
[----:B------:R-:W-:Y:S05]  /*6020*/  @!P6 BRA `(.L_x_1505) ;  /* 0x00000000007ce947 */ /* 0x000fea0003800000 */
.L_x_1506:
        /* <DEDUP_REMOVED lines=31> */
.L_x_1505:
        /* <DEDUP_REMOVED lines=10> */
.L_x_1511:
[----:B------:R-:W-:Y:S05]  /*62c0*/  BSYNC B0 ;  /* 0x0000000000007941 */ /* 0x000fea0003800000 */
.L_x_1510:
        /* <DEDUP_REMOVED lines=17> */
.L_x_1502:
        /* <DEDUP_REMOVED lines=40> */
.L_x_1512:
        /* <DEDUP_REMOVED lines=21> */
.L_x_1514:
[----:B------:R-:W-:Y:S05]  /*67b0*/  BSYNC B0 ;  /* 0x0000000000007941 */ /* 0x000fea0003800000 */
.L_x_1513:
        /* <DEDUP_REMOVED lines=28> */
.L_x_1515:
        /* <DEDUP_REMOVED lines=21> */
.L_x_1517:
[----:B------:R-:W-:Y:S05]  /*6ad0*/  BSYNC B0 ;  /* 0x0000000000007941 */ /* 0x000fea0003800000 */
.L_x_1516:
        /* <DEDUP_REMOVED lines=28> */
.L_x_1518:
        /* <DEDUP_REMOVED lines=21> */
.L_x_1520:
[----:B------:R-:W-:Y:S05]  /*6df0*/  BSYNC B0 ;  /* 0x0000000000007941 */ /* 0x000fea0003800000 */
.L_x_1519:
        /* <DEDUP_REMOVED lines=28> */
.L_x_1521:
        /* <DEDUP_REMOVED lines=21> */
.L_x_1523:
[----:B------:R-:W-:Y:S05]  /*7110*/  BSYNC B0 ;  /* 0x0000000000007941 */ /* 0x000fea0003800000 */
.L_x_1522:
        /* <DEDUP_REMOVED lines=28> */
.L_x_1524:
        /* <DEDUP_REMOVED lines=21> */
.L_x_1526:
[----:B------:R-:W-:Y:S05]  /*7430*/  BSYNC B0 ;  /* 0x0000000000007941 */ /* 0x000fea0003800000 */
.L_x_1525:
        /* <DEDUP_REMOVED lines=28> */
.L_x_1527:
        /* <DEDUP_REMOVED lines=21> */
.L_x_1529:
[----:B------:R-:W-:Y:S05]  /*7750*/  BSYNC B0 ;  /* 0x0000000000007941 */ /* 0x000fea0003800000 */
.L_x_1528:
        /* <DEDUP_REMOVED lines=28> */
.L_x_1530:
        /* <DEDUP_REMOVED lines=21> */
.L_x_1532:
[----:B------:R-:W-:Y:S05]  /*7a70*/  BSYNC B0 ;  /* 0x0000000000007941 */ /* 0x000fea0003800000 */
.L_x_1531:
        /* <DEDUP_REMOVED lines=28> */
.L_x_1533:
        /* <DEDUP_REMOVED lines=20> */
.L_x_1535:
[----:B------:R-:W-:Y:S05]  /*7d80*/  BSYNC B0 ;  /* 0x0000000000007941 */ /* 0x000fea0003800000 */
.L_x_1534:
        /* <DEDUP_REMOVED lines=27> */
.L_x_1536:
        /* <DEDUP_REMOVED lines=20> */
.L_x_1538:
[----:B------:R-:W-:Y:S05]  /*8080*/  BSYNC B0 ;  /* 0x0000000000007941 */ /* 0x000fea0003800000 */
.L_x_1537:
        /* <DEDUP_REMOVED lines=26> */
.L_x_1539:
        /* <DEDUP_REMOVED lines=20> */
.L_x_1541:
[----:B------:R-:W-:Y:S05]  /*8370*/  BSYNC B0 ;  /* 0x0000000000007941 */ /* 0x000fea0003800000 */
.L_x_1540:
        /* <DEDUP_REMOVED lines=30> */
.L_x_1542:
        /* <DEDUP_REMOVED lines=20> */
.L_x_1544:
[----:B------:R-:W-:Y:S05]  /*86a0*/  BSYNC B0 ;  /* 0x0000000000007941 */ /* 0x000fea0003800000 */
.L_x_1543:
        /* <DEDUP_REMOVED lines=27> */
.L_x_1545:
        /* <DEDUP_REMOVED lines=20> */
.L_x_1547:
[----:B------:R-:W-:Y:S05]  /*89a0*/  BSYNC B0 ;  /* 0x0000000000007941 */ /* 0x000fea0003800000 */
.L_x_1546:
        /* <DEDUP_REMOVED lines=29> */
.L_x_1548:
        /* <DEDUP_REMOVED lines=25> */
.L_x_1550:
[----:B------:R-:W-:Y:S05]  /*8d10*/  BSYNC B0 ;  /* 0x0000000000007941 */ /* 0x000fea0003800000 */
.L_x_1549:
        /* <DEDUP_REMOVED lines=27> */
.L_x_1551:
        /* <DEDUP_REMOVED lines=25> */
.L_x_1553:
[----:B------:R-:W-:Y:S05]  /*9060*/  BSYNC B0 ;  /* 0x0000000000007941 */ /* 0x000fea0003800000 */
.L_x_1552:
        /* <DEDUP_REMOVED lines=27> */
.L_x_1554:
        /* <DEDUP_REMOVED lines=27> */
.L_x_1556:
[----:B------:R-:W-:Y:S05]  /*93d0*/  BSYNC B0 ;  /* 0x0000000000007941 */ /* 0x000fea0003800000 */
.L_x_1555:
        /* <DEDUP_REMOVED lines=25> */
.L_x_1557:
        /* <DEDUP_REMOVED lines=22> */
.L_x_1559:
[----:B------:R-:W-:Y:S05]  /*96d0*/  BSYNC B0 ;  /* 0x0000000000007941 */ /* 0x000fea0003800000 */
.L_x_1558:
[----:B------:R-:W-:Y:S02]  /*96e0*/  IADD3 R6, R8, R6, RZ ;  /* 0x0000000608067210 */ /* 0x000fe40007ffe0ff */
[----:B------:R-:W-:Y:S02]  /*96f0*/  IADD3 R83, R83, 0x1, RZ ;  /* 0x0000000153537810 */ /* 0x000fe40007ffe0ff */
[----:B------:R-:W-:-:S13]  /*9700*/  ISETP.GE.AND P0, PT, R6, UR4, PT ;  /* 0x0000000406007c0c */ /* 0x000fda000bf06270 */
[----:B------:R-:W-:Y:S05]  /*9710*/  @!P0 BRA `(.L_x_1560) ;  /* 0xffffff7000088947 */ /* 0x000fea000383ffff */
.L_x_1477:
        /* <DEDUP_REMOVED lines=23> */
.L_x_1562:
[----:B------:R-:W-:Y:S05]  /*9890*/  BSYNC B0 ;  /* 0x0000000000007941 */ /* 0x000fea0003800000 */
.L_x_1561:
[----:B------:R-:W-:Y:S05]  /*98a0*/  @P0 EXIT ;  /* 0x000000000000094d */ /* 0x000fea0003800000 */
[----:B------:R-:W-:Y:S05]  /*98b0*/  @P2 BRA `(.L_x_1563) ;  /* 0x0000000000202947 */ /* 0x000fea0003800000 */
[----:B------:R-:W-:-:S05]  /*98c0*/  IMAD R0, R6, R7, RZ ;  /* 0x0000000706007224 */ /* 0x000fca00078e02ff */
[----:B------:R-:W-:-:S13]  /*98d0*/  ISETP.NE.AND P0, PT, R0, -0x1, PT ;  /* 0xffffffff0000780c */ /* 0x000fda0003f05270 */
[----:B------:R-:W-:Y:S05]  /*98e0*/  @!P0 BRA `(.L_x_1563) ;  /* 0x0000000000148947 */ /* 0x000fea0003800000 */
.L_x_1564:
[----:B0-----:R-:W2:Y:S04]  /*98f0*/  LDG.E.STRONG.GPU R5, desc[UR8][R2.64] ;  /* 0x0000000802057981 */ /* 0x001ea8000c1ef900 */
[----:B--2---:R-:W-:Y:S01]  /*9900*/  CCTL.IVALL ;  /* 0x00000000ff00798f */ /* 0x004fe20002000000 */
[----:B------:R-:W-:Y:S05]  /*9910*/  YIELD ;  /* 0x0000000000007946 */ /* 0x000fea0003800000 */
[----:B------:R-:W-:-:S13]  /*9920*/  ISETP.NE.AND P0, PT, R5, R0, PT ;  /* 0x000000000500720c */ /* 0x000fda0003f05270 */
[----:B------:R-:W-:Y:S05]  /*9930*/  @P0 BRA `(.L_x_1564) ;  /* 0xfffffffc00ec0947 */ /* 0x000fea000383ffff */
.L_x_1563:
        /* <DEDUP_REMOVED lines=24> */
.L_x_1565:
        /* <DEDUP_REMOVED lines=25> */
.L_x_1566:
        /* <DEDUP_REMOVED lines=11> */
.L_x_5159:


//--------------------- .text._Z35group_norm_nhwc_bwd_one_pass_kernelI11Fp16IOBf16WLi512ELi56ELi448EEv26Group_norm_nhwc_bwd_params --------------------------
	.section	.text._Z35group_norm_nhwc_bwd_one_pass_kernelI11Fp16IOBf16WLi512ELi56ELi448EEv26Group_norm_nhwc_bwd_params,"ax",@progbits
	.align	128
        .global         _Z35group_norm_nhwc_bwd_one_pass_kernelI11Fp16IOBf16WLi512ELi56ELi448EEv26Group_norm_nhwc_bwd_params
        .type           _Z35group_norm_nhwc_bwd_one_pass_kernelI11Fp16IOBf16WLi512ELi56ELi448EEv26Group_norm_nhwc_bwd_params,@function
        .size           _Z35group_norm_nhwc_bwd_one_pass_kernelI11Fp16IOBf16WLi512ELi56ELi448EEv26Group_norm_nhwc_bwd_params,(.L_x_5160 - _Z35group_norm_nhwc_bwd_one_pass_kernelI11Fp16IOBf16WLi512ELi56ELi448EEv26Group_norm_nhwc_bwd_params)
        .other          _Z35group_norm_nhwc_bwd_one_pass_kernelI11Fp16IOBf16WLi512ELi56ELi448EEv26Group_norm_nhwc_bwd_params,@"STO_CUDA_ENTRY STV_DEFAULT"
_Z35group_norm_nhwc_bwd_one_pass_kernelI11Fp16IOBf16WLi512ELi56ELi448EEv26Group_norm_nhwc_bwd_params:
.text._Z35group_norm_nhwc_bwd_one_pass_kernelI11Fp16IOBf16WLi512ELi56ELi448EEv26Group_norm_nhwc_bwd_params:
        /* <DEDUP_REMOVED lines=182> */
.L_x_1714:
        /* <DEDUP_REMOVED lines=494> */
[----:B--2---:R-:W-:Y:S02]  /*2a40*/  HFMA2.MMA R46, -RZ, RZ, 0, 0 ;  /* 0x00000000ff2e7435 */ /* 0x004fe400000001ff */
[----:B------:R-:W-:-:S10]  /*2a50*/  HFMA2.MMA R50, -RZ, RZ, 0, 0 ;  /* 0x00000000ff327435 */ /* 0x000fd400000001ff */
[----:B------:R0:W5:Y:S04]  /*2a60*/  @P0 LDG.E R46, desc[UR18][R34.64] ;  /* 0x00000012222e0981 */ /* 0x000168000c1e1900 */
[----:B------:R1:W5:Y:S01]  /*2a70*/  @P6 LDG.E R50, desc[UR18][R98.64] ;  /* 0x0000001262326981 */ /* 0x000362000c1e1900 */
[----:B0-----:R-:W0:Y:S01]  /*2a80*/  @P4 LDC.64 R34, c[0x0][0x288] ;  /* 0x0000a200ff224b82 */ /* 0x001e220000000a00 */
[----:B------:R-:W-:Y:S02]  /*2a90*/  IADD3 R49, R2, 0x180, RZ ;  /* 0x0000018002317810 */ /* 0x000fe40007ffe0ff */
[----:B-1----:R-:W-:-:S06]  /*2aa0*/  CS2R R98, SRZ ;  /* 0x0000000000627805 */ /* 0x002fcc000001ff00 */
[----:B------:R1:W5:Y:S02]  /*2ab0*/  @P0 LDG.E R99, desc[UR18][R36.64] ;  /* 0x0000001224630981 */ /* 0x000364000c1e1900 */
[----:B-1----:R-:W-:-:S05]  /*2ac0*/  SHF.R.S32.HI R36, RZ, 0x1f, R49 ;  /* 0x0000001fff247819 */ /* 0x002fca0000011431 */
        /* <DEDUP_REMOVED lines=13> */
[----:B0-----:R-:W-:-:S03]  /*2ba0*/  @P4 IADD3 R34, P0, R49, R34, RZ ;  /* 0x0000002231224210 */ /* 0x001fc60007f1e0ff */
[----:B------:R-:W5:Y:S01]  /*2bb0*/  @P5 LDG.E R96, desc[UR18][R6.64] ;  /* 0x0000001206605981 */ /* 0x000f62000c1e1900 */
[----:B------:R-:W-:Y:S02]  /*2bc0*/  @P4 IADD3.X R35, R47, R35, RZ, P0, !PT ;  /* 0x000000232f234210 */ /* 0x000fe400007fe4ff */
[----:B-1----:R-:W-:Y:S02]  /*2bd0*/  @P4 IADD3 R36, P0, R49, R36, RZ ;  /* 0x0000002431244210 */ /* 0x002fe40007f1e0ff */
[----:B------:R-:W0:Y:S01]  /*2be0*/  LDC R49, c[0x0][0x2ac] ;  /* 0x0000ab00ff317b82 */ /* 0x000e220000000800 */
[----:B--2---:R-:W-:-:S06]  /*2bf0*/  MOV R4, RZ ;  /* 0x000000ff00047202 */ /* 0x004fcc0000000f00 */
[----:B------:R1:W5:Y:S02]  /*2c00*/  @P5 LDG.E R4, desc[UR18][R60.64] ;  /* 0x000000123c045981 */ /* 0x000364000c1e1900 */
[----:B-1----:R-:W-:-:S05]  /*2c10*/  SHF.R.U32.HI R60, RZ, 0x2, R3 ;  /* 0x00000002ff3c7819 */ /* 0x002fca0000011603 */
[----:B------:R-:W-:-:S04]  /*2c20*/  IMAD.WIDE.U32 R60, R60, 0x24924925, RZ ;  /* 0x249249253c3c7825 */ /* 0x000fc800078e00ff */
[----:B0-----:R-:W-:Y:S01]  /*2c30*/  IMAD R49, R49, UR20, R61 ;  /* 0x0000001431317c24 */ /* 0x001fe2000f8e023d */
        /* <DEDUP_REMOVED lines=22> */
[----:B------:R-:W-:Y:S01]  /*2da0*/  LOP3.LUT P4, RZ, R0, 0x80, RZ, 0xc0, !PT ;  /* 0x0000008000ff7812 */ /* 0x000fe2000788c0ff */
[----:B------:R-:W-:Y:S01]  /*2db0*/  HFMA2.MMA R6, -RZ, RZ, 0, 0 ;  /* 0x00000000ff067435 */ /* 0x000fe200000001ff */
[----:B------:R-:W-:-:S11]  /*2dc0*/  IADD3 R7, R49, 0x1a0, RZ ;  /* 0x000001a031077810 */ /* 0x000fd60007ffe0ff */
[----:B------:R-:W5:Y:S01]  /*2dd0*/  @P4 LDG.E R6, desc[UR18][R58.64] ;  /* 0x000000123a064981 */ /* 0x000f62000c1e1900 */
[----:B0-----:R-:W-:-:S03]  /*2de0*/  @P0 IADD3 R60, P6, R80, R60, RZ ;  /* 0x0000003c503c0210 */ /* 0x001fc60007fde0ff */
[----:B------:R-:W5:Y:S01]  /*2df0*/  @P4 LDG.E R92, desc[UR18][R8.64] ;  /* 0x00000012085c4981 */ /* 0x000f62000c1e1900 */
[----:B------:R-:W-:Y:S02]  /*2e00*/  @P0 IADD3.X R61, R76, R61, RZ, P6, !PT ;  /* 0x0000003d4c3d0210 */ /* 0x000fe400037fe4ff */
[----:B-1----:R-:W-:-:S03]  /*2e10*/  @P0 IADD3 R94, P6, R80, R94, RZ ;  /* 0x0000005e505e0210 */ /* 0x002fc60007fde0ff */
[----:B------:R0:W5:Y:S01]  /*2e20*/  @P0 LDG.E R5, desc[UR18][R60.64] ;  /* 0x000000123c050981 */ /* 0x000162000c1e1900 */
[----:B------:R-:W-:Y:S02]  /*2e30*/  @P0 IADD3.X R95, R76, R95, RZ, P6, !PT ;  /* 0x0000005f4c5f0210 */ /* 0x000fe400037fe4ff */
[----:B0-----:R-:W-:Y:S02]  /*2e40*/  MOV R60, RZ ;  /* 0x000000ff003c7202 */ /* 0x001fe40000000f00 */
[----:B------:R-:W-:-:S04]  /*2e50*/  SHF.R.S32.HI R58, RZ, 0x1f, R7 ;  /* 0x0000001fff3a7819 */ /* 0x000fc80000011407 */
[----:B------:R0:W5:Y:S01]  /*2e60*/  @P0 LDG.E R60, desc[UR18][R94.64] ;  /* 0x000000125e3c0981 */ /* 0x000162000c1e1900 */
[----:B------:R-:W-:-:S04]  /*2e70*/  ISETP.GE.U32.AND P0, PT, R7, UR6, PT ;  /* 0x0000000607007c0c */ /* 0x000fc8000bf06070 */
[----:B------:R-:W-:-:S04]  /*2e80*/  ISETP.GE.AND.EX P0, PT, R58, UR7, PT, P0 ;  /* 0x000000073a007c0c */ /* 0x000fc8000bf06300 */
[----:B------:R-:W-:-:S13]  /*2e90*/  ISETP.LT.U32.AND P0, PT, R3, 0x1c0, !P0 ;  /* 0x000001c00300780c */ /* 0x000fda0004701070 */
[----:B------:R-:W1:Y:S01]  /*2ea0*/  @P0 LDC.64 R58, c[0x0][0x288] ;  /* 0x0000a200ff3a0b82 */ /* 0x000e620000000a00 */
[----:B------:R-:W-:-:S04]  /*2eb0*/  IADD3 R7, R2, 0x1a0, RZ ;  /* 0x000001a002077810 */ /* 0x000fc80007ffe0ff */
[----:B------:R-:W-:Y:S02]  /*2ec0*/  SHF.R.S32.HI R61, RZ, 0x1f, R7 ;  /* 0x0000001fff3d7819 */ /* 0x000fe40000011407 */
[----:B0-----:R-:W-:Y:S02]  /*2ed0*/  @P0 MOV R94, R28 ;  /* 0x0000001c005e0202 */ /* 0x001fe40000000f00 */
[----:B------:R-:W-:Y:S01]  /*2ee0*/  @P0 MOV R95, R31 ;  /* 0x0000001f005f0202 */ /* 0x000fe20000000f00 */
[-C--:B-1----:R-:W-:Y:S02]  /*2ef0*/  @P0 IMAD R61, R61, R58.reuse, RZ ;  /* 0x0000003a3d3d0224 */ /* 0x082fe400078e02ff */
        /* <DEDUP_REMOVED lines=8> */
[----:B------:R-:W-:Y:S02]  /*2f80*/  IADD3 R9, R49, 0x1b0, RZ ;  /* 0x000001b031097810 */ /* 0x000fe40007ffe0ff */
[----:B0-----:R-:W-:-:S04]  /*2f90*/  @P0 IADD3 R58, P6, R76, R58, RZ ;  /* 0x0000003a4c3a0210 */ /* 0x001fc80007fde0ff */
[----:B------:R-:W-:Y:S02]  /*2fa0*/  @P0 IADD3.X R59, R61, R59, RZ, P6, !PT ;  /* 0x0000003b3d3b0210 */ /* 0x000fe400037fe4ff */
[----:B-1----:R-:W-:-:S03]  /*2fb0*/  @P0 IADD3 R94, P6, R76, R94, RZ ;  /* 0x0000005e4c5e0210 */ /* 0x002fc60007fde0ff */
[----:B------:R0:W5:Y:S01]  /*2fc0*/  @P0 LDG.E R7, desc[UR18][R58.64] ;  /* 0x000000123a070981 */ /* 0x000162000c1e1900 */
[----:B------:R-:W-:Y:S02]  /*2fd0*/  @P0 IADD3.X R95, R61, R95, RZ, P6, !PT ;  /* 0x0000005f3d5f0210 */ /* 0x000fe400037fe4ff */
[----:B0-----:R-:W-:Y:S02]  /*2fe0*/  MOV R59, RZ ;  /* 0x000000ff003b7202 */ /* 0x001fe40000000f00 */
[----:B------:R-:W-:-:S04]  /*2ff0*/  SHF.R.S32.HI R58, RZ, 0x1f, R9 ;  /* 0x0000001fff3a7819 */ /* 0x000fc80000011409 */
[----:B------:R-:W5:Y:S01]  /*3000*/  @P0 LDG.E R59, desc[UR18][R94.64] ;  /* 0x000000125e3b0981 */ /* 0x000f62000c1e1900 */
[----:B------:R-:W-:-:S04]  /*3010*/  ISETP.GE.U32.AND P0, PT, R9, UR6, PT ;  /* 0x0000000609007c0c */ /* 0x000fc8000bf06070 */
[----:B------:R-:W-:Y:S02]  /*3020*/  ISETP.GE.AND.EX P0, PT, R58, UR7, PT, P0 ;  /* 0x000000073a007c0c */ /* 0x000fe4000bf06300 */
[----:B------:R-:W-:Y:S02]  /*3030*/  LOP3.LUT P5, RZ, R0, 0x40, RZ, 0xc0, !PT ;  /* 0x0000004000ff7812 */ /* 0x000fe400078ac0ff */
[----:B------:R-:W-:Y:S01]  /*3040*/  ISETP.LT.U32.AND P0, PT, R3, 0x1c0, !P0 ;  /* 0x000001c00300780c */ /* 0x000fe20004701070 */
[----:B------:R-:W-:-:S10]  /*3050*/  HFMA2.MMA R8, -RZ, RZ, 0, 0 ;  /* 0x00000000ff087435 */ /* 0x000fd400000001ff */
        /* <DEDUP_REMOVED lines=196> */
[----:B------:R-:W5:Y:S01]  /*3ca0*/  @P0 LDG.E R24, desc[UR18][R44.64] ;  /* 0x000000122c180981 */ /* 0x000f62000c1e1900 */
[----:B------:R-:W-:Y:S02]  /*3cb0*/  LOP3.LUT P0, RZ, R0, 0x800000, RZ, 0xc0, !PT ;  /* 0x0080000000ff7812 */ /* 0x000fe4000780c0ff */
[----:B-1----:R-:W-:-:S11]  /*3cc0*/  CS2R R62, SRZ ;  /* 0x00000000003e7805 */ /* 0x002fd6000001ff00 */
[----:B------:R0:W5:Y:S04]  /*3cd0*/  @P0 LDG.E R25, desc[UR18][R26.64] ;  /* 0x000000121a190981 */ /* 0x000168000c1e1900 */
[----:B------:R-:W5:Y:S01]  /*3ce0*/  @P0 LDG.E R63, desc[UR18][R40.64] ;  /* 0x00000012283f0981 */ /* 0x000f62000c1e1900 */
[----:B------:R-:W-:Y:S02]  /*3cf0*/  LOP3.LUT P0, RZ, R0, 0x400000, RZ, 0xc0, !PT ;  /* 0x0040000000ff7812 */ /* 0x000fe4000780c0ff */
[----:B0-----:R-:W-:Y:S01]  /*3d00*/  CS2R R26, SRZ ;  /* 0x00000000001a7805 */ /* 0x001fe2000001ff00 */
[----:B------:R-:W-:Y:S01]  /*3d10*/  BSSY B0, `(.L_x_1568) ;  /* 0x000001a000007945 */ /* 0x000fe20003800000 */
[----:B------:R-:W-:Y:S02]  /*3d20*/  CS2R R42, SRZ ;  /* 0x00000000002a7805 */ /* 0x000fe4000001ff00 */
[----:B------:R-:W-:-:S02]  /*3d30*/  CS2R R44, SRZ ;  /* 0x00000000002c7805 */ /* 0x000fc4000001ff00 */
[----:B------:R3:W5:Y:S05]  /*3d40*/  @P6 LDG.E R27, desc[UR18][R34.64] ;  /* 0x00000012221b6981 */ /* 0x00076a000c1e1900 */
[----:B------:R0:W5:Y:S04]  /*3d50*/  @P0 LDG.E R26, desc[UR18][R38.64] ;  /* 0x00000012261a0981 */ /* 0x000168000c1e1900 */
[----:B------:R0:W5:Y:S01]  /*3d60*/  @P0 LDG.E R62, desc[UR18][R32.64] ;  /* 0x00000012203e0981 */ /* 0x000162000c1e1900 */
[----:B------:R-:W-:Y:S01]  /*3d70*/  ISETP.GT.U32.AND P0, PT, R3, 0x1bf, PT ;  /* 0x000001bf0300780c */ /* 0x000fe20003f04070 */
[----:B---3--:R-:W-:-:S02]  /*3d80*/  HADD2.F32 R34, -RZ, R75.H0_H0 ;  /* 0x2000004bff227230 */ /* 0x008fc40000004100 */
[----:B------:R-:W-:-:S10]  /*3d90*/  HADD2.F32 R35, -RZ, R75.H1_H1 ;  /* 0x3000004bff237230 */ /* 0x000fd40000004100 */
[----:B0-----:R-:W-:Y:S05]  /*3da0*/  @P0 BRA `(.L_x_1569) ;  /* 0x0000000000400947 */ /* 0x001fea0003800000 */
[----:B------:R-:W-:Y:S02]  /*3db0*/  ISETP.NE.AND P0, PT, RZ, UR21, PT ;  /* 0x00000015ff007c0c */ /* 0x000fe4000bf05270 */
[----:B------:R-:W-:-:S04]  /*3dc0*/  IADD3 R36, R101, UR24, RZ ;  /* 0x0000001865247c10 */ /* 0x000fc8000fffe0ff */
        /* <DEDUP_REMOVED lines=14> */
.L_x_1569:
[----:B------:R-:W-:Y:S05]  /*3eb0*/  BSYNC B0 ;  /* 0x0000000000007941 */ /* 0x000fea0003800000 */
.L_x_1568:
        /* <DEDUP_REMOVED lines=28> */
.L_x_1570:
        /* <DEDUP_REMOVED lines=34> */
.L_x_1571:
        /* <DEDUP_REMOVED lines=40> */
.L_x_1572:
        /* <DEDUP_REMOVED lines=37> */
.L_x_1573:
        /* <DEDUP_REMOVED lines=37> */
.L_x_1574:
        /* <DEDUP_REMOVED lines=37> */
.L_x_1575:
        /* <DEDUP_REMOVED lines=37> */
.L_x_1576:
        /* <DEDUP_REMOVED lines=37> */
.L_x_1577:
        /* <DEDUP_REMOVED lines=37> */
.L_x_1578:
        /* <DEDUP_REMOVED lines=37> */
.L_x_1579:
        /* <DEDUP_REMOVED lines=37> */
.L_x_1580:
        /* <DEDUP_REMOVED lines=37> */
.L_x_1581:
        /* <DEDUP_REMOVED lines=37> */
.L_x_1582:
        /* <DEDUP_REMOVED lines=37> */
.L_x_1583:
        /* <DEDUP_REMOVED lines=37> */
.L_x_1584:
        /* <DEDUP_REMOVED lines=37> */
.L_x_1585:
        /* <DEDUP_REMOVED lines=37> */
.L_x_1586:
        /* <DEDUP_REMOVED lines=37> */
.L_x_1587:
        /* <DEDUP_REMOVED lines=37> */
.L_x_1588:
        /* <DEDUP_REMOVED lines=37> */
.L_x_1589:
        /* <DEDUP_REMOVED lines=37> */
.L_x_1590:
        /* <DEDUP_REMOVED lines=37> */
.L_x_1591:
        /* <DEDUP_REMOVED lines=37> */
.L_x_1592:
        /* <DEDUP_REMOVED lines=37> */
.L_x_1593:
        /* <DEDUP_REMOVED lines=37> */
.L_x_1594:
        /* <DEDUP_REMOVED lines=37> */
.L_x_1595:
        /* <DEDUP_REMOVED lines=37> */
.L_x_1596:
        /* <DEDUP_REMOVED lines=37> */
.L_x_1597:
        /* <DEDUP_REMOVED lines=37> */
.L_x_1598:
        /* <DEDUP_REMOVED lines=37> */
.L_x_1599:
        /* <DEDUP_REMOVED lines=35> */
.L_x_1600:
        /* <DEDUP_REMOVED lines=33> */
.L_x_1601:
        /* <DEDUP_REMOVED lines=87> */
.L_x_1603:
[----:B------:R-:W-:Y:S05]  /*8d40*/  BSYNC B0 ;  /* 0x0000000000007941 */ /* 0x000fea0003800000 */
.L_x_1602:
        /* <DEDUP_REMOVED lines=81> */
.L_x_1605:
[----:B------:R-:W-:Y:S05]  /*9260*/  BSYNC B0 ;  /* 0x0000000000007941 */ /* 0x000fea0003800000 */
.L_x_1604:
        /* <DEDUP_REMOVED lines=20> */
.L_x_1607:
[----:B------:R-:W-:Y:S05]  /*93b0*/  BSYNC B0 ;  /* 0x0000000000007941 */ /* 0x000fea0003800000 */
.L_x_1606:
        /* <DEDUP_REMOVED lines=40> */
.L_x_1610:
[----:B------:R-:W-:Y:S02]  /*9640*/  MOV R33, UR25 ;  /* 0x0000001900217c02 */ /* 0x000fe40008000f00 */
[----:B------:R-:W-:-:S05]  /*9650*/  MOV R32, UR24 ;  /* 0x0000001800207c02 */ /* 0x000fca0008000f00 */
[----:B------:R-:W2:Y:S04]  /*9660*/  LDG.E.STRONG.GPU R33, desc[UR18][R32.64] ;  /* 0x0000001220217981 */ /* 0x000ea8000c1ef900 */
[----:B--2---:R-:W-:Y:S01]  /*9670*/  CCTL.IVALL ;  /* 0x00000000ff00798f */ /* 0x004fe20002000000 */
[----:B------:R-:W-:Y:S05]  /*9680*/  YIELD ;  /* 0x0000000000007946 */ /* 0x000fea0003800000 */
[----:B------:R-:W-:-:S13]  /*9690*/  ISETP.NE.AND P6, PT, R33, R34, PT ;  /* 0x000000222100720c */ /* 0x000fda0003fc5270 */
[----:B------:R-:W-:Y:S05]  /*96a0*/  @P6 BRA `(.L_x_1610) ;  /* 0xfffffffc00e46947 */ /* 0x000fea000383ffff */
.L_x_1609:
        /* <DEDUP_REMOVED lines=26> */
.L_x_1614:
        /* <DEDUP_REMOVED lines=164> */
.L_x_1613:
        /* <DEDUP_REMOVED lines=88> */
.L_x_1615:
[----:B------:R-:W-:-:S04]  /*a810*/  LOP3.LUT P6, RZ, R0, 0x1, RZ, 0xc0, !PT ;  /* 0x0000000100ff7812 */ /* 0x000fc800078cc0ff */
[----:B------:R-:W-:-:S13]  /*a820*/  ISETP.NE.OR P6, PT, R32, RZ, P6 ;  /* 0x000000ff2000720c */ /* 0x000fda00037c5670 */
[----:B------:R-:W-:Y:S05]  /*a830*/  @!P6 BRA `(.L_x_1611) ;  /* 0x0000000000b0e947 */ /* 0x000fea0003800000 */
.L_x_1612:
        /* <DEDUP_REMOVED lines=44> */
.L_x_1611:
        /* <DEDUP_REMOVED lines=14> */
.L_x_1617:
[----:B------:R-:W-:Y:S05]  /*abe0*/  BSYNC B0 ;  /* 0x0000000000007941 */ /* 0x000fea0003800000 */
.L_x_1616:
        /* <DEDUP_REMOVED lines=25> */
.L_x_1608:
        /* <DEDUP_REMOVED lines=38> */
.L_x_1618:
        /* <DEDUP_REMOVED lines=22> */
.L_x_1620:
[----:B------:R-:W-:Y:S05]  /*b140*/  BSYNC B0 ;  /* 0x0000000000007941 */ /* 0x000fea0003800000 */
.L_x_1619:
        /* <DEDUP_REMOVED lines=28> */
.L_x_1621:
        /* <DEDUP_REMOVED lines=22> */
.L_x_1623:
[----:B------:R-:W-:Y:S05]  /*b470*/  BSYNC B0 ;  /* 0x0000000000007941 */ /* 0x000fea0003800000 */
.L_x_1622:
        /* <DEDUP_REMOVED lines=28> */
.L_x_1624:
[----:B------:R-:W-:Y:S01]  /*b640*/  LOP3.LUT P0, RZ, R0, 0x4000, RZ, 0xc0, !PT ;  /* 0x0000400000ff7812 */ /* 0x000fe2000780c0ff */
[----:B------:R-:W-:-:S12]  /*b650*/  BSSY B0, `(.L_x_1625) ;  /* 0x0000015000007945 */ /* 0x000fd80003800000 */
[----:B------:R-:W-:Y:S05]  /*b660*/  @!P0 BRA `(.L_x_1626) ;  /* 0x00000000004c8947 */ /* 0x000fea0003800000 */
[----:B------:R-:W-:Y:S01]  /*b670*/  SHF.R.S32.HI R32, RZ, 0x1f, R121 ;  /* 0x0000001fff207819 */ /* 0x000fe20000011479 */
[----:B------:R-:W-:Y:S01]  /*b680*/  ULDC.64 UR6, c[0x0][0x288] ;  /* 0x0000a20000067ab9 */ /* 0x000fe20000000a00 */
[----:B01----:R-:W-:Y:S01]  /*b690*/  MOV R33, R31 ;  /* 0x0000001f00217202 */ /* 0x003fe20000000f00 */
        /* <DEDUP_REMOVED lines=10> */
[----:B------:R-:W-:-:S04]  /*b740*/  FFMA.FTZ R32, R41, UR5, R36 ;  /* 0x0000000529207c23 */ /* 0x000fc80008010024 */
[----:B------:R-:W-:-:S04]  /*b750*/  FFMA.FTZ R32, R37, R42, -R32 ;  /* 0x0000002a25207223 */ /* 0x000fc80000010820 */
[----:B------:R-:W-:Y:S01]  /*b760*/  FMUL.FTZ R33, R32, UR23 ;  /* 0x0000001720217c20 */ /* 0x000fe20008410000 */
[----:B------:R-:W-:-:S05]  /*b770*/  FMUL.FTZ R32, R39, UR23 ;  /* 0x0000001727207c20 */ /* 0x000fca0008410000 */
[----:B------:R-:W-:-:S05]  /*b780*/  F2FP.F16.F32.PACK_AB R33, R32, R33 ;  /* 0x000000212021723e */ /* 0x000fca00000000ff */
[----:B------:R2:W-:Y:S02]  /*b790*/  STG.E desc[UR18][R34.64], R33 ;  /* 0x0000002122007986 */ /* 0x0005e4000c101912 */
.L_x_1626:
[----:B------:R-:W-:Y:S05]  /*b7a0*/  BSYNC B0 ;  /* 0x0000000000007941 */ /* 0x000fea0003800000 */
.L_x_1625:
        /* <DEDUP_REMOVED lines=29> */
.L_x_1627:
[----:B------:R-:W-:Y:S01]  /*b980*/  LOP3.LUT P0, RZ, R0, 0x2000, RZ, 0xc0, !PT ;  /* 0x0000200000ff7812 */ /* 0x000fe2000780c0ff */
[----:B------:R-:W-:-:S12]  /*b990*/  BSSY B0, `(.L_x_1628) ;  /* 0x0000015000007945 */ /* 0x000fd80003800000 */
[----:B------:R-:W-:Y:S05]  /*b9a0*/  @!P0 BRA `(.L_x_1629) ;  /* 0x00000000004c8947 */ /* 0x000fea0003800000 */
[----:B------:R-:W-:Y:S01]  /*b9b0*/  SHF.R.S32.HI R32, RZ, 0x1f, R120 ;  /* 0x0000001fff207819 */ /* 0x000fe20000011478 */
[----:B------:R-:W-:Y:S01]  /*b9c0*/  ULDC.64 UR6, c[0x0][0x288] ;  /* 0x0000a20000067ab9 */ /* 0x000fe20000000a00 */
[----:B012---:R-:W-:Y:S01]  /*b9d0*/  MOV R33, R31 ;  /* 0x0000001f00217202 */ /* 0x007fe20000000f00 */
        /* <DEDUP_REMOVED lines=16> */
.L_x_1629:
[----:B------:R-:W-:Y:S05]  /*bae0*/  BSYNC B0 ;  /* 0x0000000000007941 */ /* 0x000fea0003800000 */
.L_x_1628:
        /* <DEDUP_REMOVED lines=28> */
.L_x_1630:
[----:B------:R-:W-:Y:S01]  /*bcb0*/  LOP3.LUT P0, RZ, R0, 0x1000, RZ, 0xc0, !PT ;  /* 0x0000100000ff7812 */ /* 0x000fe2000780c0ff */
[----:B------:R-:W-:-:S12]  /*bcc0*/  BSSY B0, `(.L_x_1631) ;  /* 0x0000015000007945 */ /* 0x000fd80003800000 */
[----:B------:R-:W-:Y:S05]  /*bcd0*/  @!P0 BRA `(.L_x_1632) ;  /* 0x00000000004c8947 */ /* 0x000fea0003800000 */
[----:B------:R-:W-:Y:S01]  /*bce0*/  SHF.R.S32.HI R32, RZ, 0x1f, R119 ;  /* 0x0000001fff207819 */ /* 0x000fe20000011477 */
[----:B------:R-:W-:Y:S01]  /*bcf0*/  ULDC.64 UR6, c[0x0][0x288] ;  /* 0x0000a20000067ab9 */ /* 0x000fe20000000a00 */
[----:B012-4-:R-:W-:Y:S01]  /*bd00*/  MOV R33, R31 ;  /* 0x0000001f00217202 */ /* 0x017fe20000000f00 */
        /* <DEDUP_REMOVED lines=16> */
.L_x_1632:
[----:B------:R-:W-:Y:S05]  /*be10*/  BSYNC B0 ;  /* 0x0000000000007941 */ /* 0x000fea0003800000 */
.L_x_1631:
        /* <DEDUP_REMOVED lines=30> */
.L_x_1633:
        /* <DEDUP_REMOVED lines=22> */
.L_x_1635:
[----:B------:R-:W-:Y:S05]  /*c160*/  BSYNC B0 ;  /* 0x0000000000007941 */ /* 0x000fea0003800000 */
.L_x_1634:
        /* <DEDUP_REMOVED lines=28> */
.L_x_1636:
        /* <DEDUP_REMOVED lines=22> */
.L_x_1638:
[----:B------:R-:W-:Y:S05]  /*c490*/  BSYNC B0 ;  /* 0x0000000000007941 */ /* 0x000fea0003800000 */
.L_x_1637:
        /* <DEDUP_REMOVED lines=28> */
.L_x_1639:
        /* <DEDUP_REMOVED lines=22> */
.L_x_1641:
[----:B------:R-:W-:Y:S05]  /*c7c0*/  BSYNC B0 ;  /* 0x0000000000007941 */ /* 0x000fea0003800000 */
.L_x_1640:
        /* <DEDUP_REMOVED lines=28> */
.L_x_1642:
        /* <DEDUP_REMOVED lines=22> */
.L_x_1644:
[----:B------:R-:W-:Y:S05]  /*caf0*/  BSYNC B0 ;  /* 0x0000000000007941 */ /* 0x000fea0003800000 */
.L_x_1643:
        /* <DEDUP_REMOVED lines=12> */
[----:B012-4-:R-:W-:Y:S01]  /*cbc0*/  FMUL.FTZ R33, R6, -1.4426950216293334961 ;  /* 0xbfb8aa3b06217820 */ /* 0x017fe20000410000 */
        /* <DEDUP_REMOVED lines=15> */
.L_x_1645:
[----:B------:R-:W-:Y:S01]  /*ccc0*/  LOP3.LUT P0, RZ, R0, 0x80, RZ, 0xc0, !PT ;  /* 0x0000008000ff7812 */ /* 0x000fe2000780c0ff */
[----:B------:R-:W-:-:S12]  /*ccd0*/  BSSY B0, `(.L_x_1646) ;  /* 0x0000015000007945 */ /* 0x000fd80003800000 */
[----:B------:R-:W-:Y:S05]  /*cce0*/  @!P0 BRA `(.L_x_1647) ;  /* 0x00000000004c8947 */ /* 0x000fea0003800000 */
[----:B------:R-:W-:Y:S01]  /*ccf0*/  SHF.R.S32.HI R6, RZ, 0x1f, R114 ;  /* 0x0000001fff067819 */ /* 0x000fe20000011472 */
[----:B------:R-:W-:Y:S01]  /*cd00*/  ULDC.64 UR6, c[0x0][0x288] ;  /* 0x0000a20000067ab9 */ /* 0x000fe20000000a00 */
[----:B------:R-:W-:Y:S01]  /*cd10*/  MOV R32, R28 ;  /* 0x0000001c00207202 */ /* 0x000fe20000000f00 */
[--C-:B------:R-:W-:Y:S01]  /*cd20*/  FFMA.FTZ R41, R41, UR5, R36.reuse ;  /* 0x0000000529297c23 */ /* 0x100fe20008010024 */
[----:B012-4-:R-:W-:Y:S01]  /*cd30*/  MOV R33, R31 ;  /* 0x0000001f00217202 */ /* 0x017fe20000000f00 */
[----:B------:R-:W-:Y:S02]  /*cd40*/  IMAD R35, R6, UR6, RZ ;  /* 0x0000000606237c24 */ /* 0x000fe4000f8e02ff */
[----:B------:R-:W-:Y:S01]  /*cd50*/  FFMA.FTZ R6, R47, UR5, R36 ;  /* 0x000000052f067c23 */ /* 0x000fe20008010024 */
[----:B------:R-:W-:Y:S01]  /*cd60*/  FFMA.FTZ R41, R92, R45, -R41 ;  /* 0x0000002d5c297223 */ /* 0x000fe20000010829 */
[----:B------:R-:W-:-:S04]  /*cd70*/  IMAD.WIDE.U32 R32, R114, UR6, R32 ;  /* 0x0000000672207c25 */ /* 0x000fc8000f8e0020 */
[----:B------:R-:W-:Y:S01]  /*cd80*/  FFMA.FTZ R6, R39, R42, -R6 ;  /* 0x0000002a27067223 */ /* 0x000fe20000010806 */
[----:B------:R-:W-:Y:S01]  /*cd90*/  IMAD R35, R114, UR7, R35 ;  /* 0x0000000772237c24 */ /* 0x000fe2000f8e0223 */
[----:B------:R-:W-:Y:S02]  /*cda0*/  ULDC.64 UR6, c[0x0][0x210] ;  /* 0x0000840000067ab9 */ /* 0x000fe40000000a00 */
[----:B------:R-:W-:Y:S02]  /*cdb0*/  LEA R34, P0, R32, UR6, 0x1 ;  /* 0x0000000620227c11 */ /* 0x000fe4000f8008ff */
[----:B------:R-:W-:Y:S01]  /*cdc0*/  IADD3 R35, R33, R35, RZ ;  /* 0x0000002321237210 */ /* 0x000fe20007ffe0ff */
[----:B------:R-:W-:Y:S01]  /*cdd0*/  FMUL.FTZ R33, R6, UR23 ;  /* 0x0000001706217c20 */ /* 0x000fe20008410000 */
[----:B------:R-:W-:Y:S02]  /*cde0*/  FMUL.FTZ R6, R41, UR23 ;  /* 0x0000001729067c20 */ /* 0x000fe40008410000 */
[----:B------:R-:W-:-:S03]  /*cdf0*/  LEA.HI.X R35, R32, UR7, R35, 0x1, P0 ;  /* 0x0000000720237c11 */ /* 0x000fc600080f0c23 */
[----:B------:R-:W-:-:S05]  /*ce00*/  F2FP.F16.F32.PACK_AB R33, R6, R33 ;  /* 0x000000210621723e */ /* 0x000fca00000000ff */
[----:B------:R0:W-:Y:S02]  /*ce10*/  STG.E desc[UR18][R34.64], R33 ;  /* 0x0000002122007986 */ /* 0x0001e4000c101912 */
.L_x_1647:
[----:B------:R-:W-:Y:S05]  /*ce20*/  BSYNC B0 ;  /* 0x0000000000007941 */ /* 0x000fea0003800000 */
.L_x_1646:
        /* <DEDUP_REMOVED lines=28> */
.L_x_1648:
[----:B------:R-:W-:Y:S01]  /*cff0*/  LOP3.LUT P0, RZ, R0, 0x40, RZ, 0xc0, !PT ;  /* 0x0000004000ff7812 */ /* 0x000fe2000780c0ff */
[----:B------:R-:W-:-:S12]  /*d000*/  BSSY B0, `(.L_x_1649) ;  /* 0x0000015000007945 */ /* 0x000fd80003800000 */
[----:B------:R-:W-:Y:S05]  /*d010*/  @!P0 BRA `(.L_x_1650) ;  /* 0x00000000004c8947 */ /* 0x000fea0003800000 */
[----:B------:R-:W-:Y:S01]  /*d020*/  SHF.R.S32.HI R6, RZ, 0x1f, R113 ;  /* 0x0000001fff067819 */ /* 0x000fe20000011471 */
[----:B------:R-:W-:Y:S01]  /*d030*/  ULDC.64 UR6, c[0x0][0x288] ;  /* 0x0000a20000067ab9 */ /* 0x000fe20000000a00 */
[----:B------:R-:W-:Y:S01]  /*d040*/  MOV R32, R28 ;  /* 0x0000001c00207202 */ /* 0x000fe20000000f00 */
[----:B------:R-:W-:Y:S01]  /*d050*/  FFMA.FTZ R41, R41, UR5, R36 ;  /* 0x0000000529297c23 */ /* 0x000fe20008010024 */
[----:B012-4-:R-:W-:Y:S01]  /*d060*/  MOV R33, R31 ;  /* 0x0000001f00217202 */ /* 0x017fe20000000f00 */
[----:B------:R-:W-:Y:S02]  /*d070*/  IMAD R6, R6, UR6, RZ ;  /* 0x0000000606067c24 */ /* 0x000fe4000f8e02ff */
[----:B------:R-:W-:Y:S02]  /*d080*/  FFMA.FTZ R41, R80, R45, -R41 ;  /* 0x0000002d50297223 */ /* 0x000fe40000010829 */
[----:B------:R-:W-:Y:S02]  /*d090*/  IMAD R35, R113, UR7, R6 ;  /* 0x0000000771237c24 */ /* 0x000fe4000f8e0206 */
[----:B------:R-:W-:Y:S01]  /*d0a0*/  FFMA.FTZ R6, R47, UR5, R36 ;  /* 0x000000052f067c23 */ /* 0x000fe20008010024 */
[----:B------:R-:W-:Y:S01]  /*d0b0*/  IMAD.WIDE.U32 R32, R113, UR6, R32 ;  /* 0x0000000671207c25 */ /* 0x000fe2000f8e0020 */
[----:B------:R-:W-:-:S03]  /*d0c0*/  ULDC.64 UR6, c[0x0][0x210] ;  /* 0x0000840000067ab9 */ /* 0x000fc60000000a00 */
[----:B------:R-:W-:Y:S01]  /*d0d0*/  FFMA.FTZ R6, R39, R42, -R6 ;  /* 0x0000002a27067223 */ /* 0x000fe20000010806 */
[----:B------:R-:W-:-:S03]  /*d0e0*/  IADD3 R35, R33, R35, RZ ;  /* 0x0000002321237210 */ /* 0x000fc60007ffe0ff */
[----:B------:R-:W-:Y:S01]  /*d0f0*/  FMUL.FTZ R33, R6, UR23 ;  /* 0x0000001706217c20 */ /* 0x000fe20008410000 */
[----:B------:R-:W-:Y:S01]  /*d100*/  FMUL.FTZ R6, R41, UR23 ;  /* 0x0000001729067c20 */ /* 0x000fe20008410000 */
[----:B------:R-:W-:-:S04]  /*d110*/  LEA R34, P0, R32, UR6, 0x1 ;  /* 0x0000000620227c11 */ /* 0x000fc8000f8008ff */
[----:B------:R-:W-:Y:S02]  /*d120*/  LEA.HI.X R35, R32, UR7, R35, 0x1, P0 ;  /* 0x0000000720237c11 */ /* 0x000fe400080f0c23 */
[----:B------:R-:W-:-:S05]  /*d130*/  F2FP.F16.F32.PACK_AB R33, R6, R33 ;  /* 0x000000210621723e */ /* 0x000fca00000000ff */
[----:B------:R0:W-:Y:S02]  /*d140*/  STG.E desc[UR18][R34.64], R33 ;  /* 0x0000002122007986 */ /* 0x0001e4000c101912 */
.L_x_1650:
[----:B------:R-:W-:Y:S05]  /*d150*/  BSYNC B0 ;  /* 0x0000000000007941 */ /* 0x000fea0003800000 */
.L_x_1649:
        /* <DEDUP_REMOVED lines=28> */
.L_x_1651:
        /* <DEDUP_REMOVED lines=22> */
.L_x_1653:
[----:B------:R-:W-:Y:S05]  /*d480*/  BSYNC B0 ;  /* 0x0000000000007941 */ /* 0x000fea0003800000 */
.L_x_1652:
        /* <DEDUP_REMOVED lines=28> */
.L_x_1654:
        /* <DEDUP_REMOVED lines=14> */
[----:B------:R-:W-:Y:S01]  /*d730*/  FMUL.FTZ R6, R6, UR23 ;  /* 0x0000001706067c20 */ /* 0x000fe20008410000 */
[----:B------:R-:W-:Y:S01]  /*d740*/  FFMA.FTZ R8, R39, R42, -R8 ;  /* 0x0000002a27087223 */ /* 0x000fe20000010808 */
[----:B------:R-:W-:-:S03]  /*d750*/  IADD3 R35, R33, R35, RZ ;  /* 0x0000002321237210 */ /* 0x000fc60007ffe0ff */
[----:B------:R-:W-:Y:S01]  /*d760*/  FMUL.FTZ R33, R8, UR23 ;  /* 0x0000001708217c20 */ /* 0x000fe20008410000 */
[----:B------:R-:W-:-:S04]  /*d770*/  LEA R34, P0, R32, UR6, 0x1 ;  /* 0x0000000620227c11 */ /* 0x000fc8000f8008ff */
[----:B------:R-:W-:Y:S02]  /*d780*/  LEA.HI.X R35, R32, UR7, R35, 0x1, P0 ;  /* 0x0000000720237c11 */ /* 0x000fe400080f0c23 */
[----:B------:R-:W-:-:S05]  /*d790*/  F2FP.F16.F32.PACK_AB R33, R6, R33 ;  /* 0x000000210621723e */ /* 0x000fca00000000ff */
[----:B------:R0:W-:Y:S02]  /*d7a0*/  STG.E desc[UR18][R34.64], R33 ;  /* 0x0000002122007986 */ /* 0x0001e4000c101912 */
.L_x_1656:
[----:B------:R-:W-:Y:S05]  /*d7b0*/  BSYNC B0 ;  /* 0x0000000000007941 */ /* 0x000fea0003800000 */
.L_x_1655:
        /* <DEDUP_REMOVED lines=28> */
.L_x_1657:
        /* <DEDUP_REMOVED lines=22> */
.L_x_1659:
[----:B------:R-:W-:Y:S05]  /*dae0*/  BSYNC B0 ;  /* 0x0000000000007941 */ /* 0x000fea0003800000 */
.L_x_1658:
        /* <DEDUP_REMOVED lines=28> */
.L_x_1660:
        /* <DEDUP_REMOVED lines=22> */
.L_x_1662:
[----:B------:R-:W-:Y:S05]  /*de10*/  BSYNC B0 ;  /* 0x0000000000007941 */ /* 0x000fea0003800000 */
.L_x_1661:
[----:B------:R-:W-:Y:S01]  /*de20*/  ISETP.NE.AND P0, PT, RZ, UR21, PT ;  /* 0x00000015ff007c0c */ /* 0x000fe2000bf05270 */
[----:B------:R-:W-:Y:S01]  /*de30*/  FADD.FTZ R8, R4, -UR22 ;  /* 0x8000001604087e21 */ /* 0x000fe20008010000 */
[----:B------:R-:W-:Y:S01]  /*de40*/  FADD.FTZ R18, R18, -UR22 ;  /* 0x8000001612127e21 */ /* 0x000fe20008010000 */
[--C-:B0-----:R-:W-:Y:S02]  /*de50*/  HADD2.F32 R15, -RZ, R70.reuse.H0_H0 ;  /* 0x20000046ff0f7230 */ /* 0x101fe40000004100 */
[----:B------:R-:W-:Y:S02]  /*de60*/  HADD2.F32 R70, -RZ, R70.H1_H1 ;  /* 0x30000046ff467230 */ /* 0x000fe40000004100 */
[----:B------:R-:W-:Y:S01]  /*de70*/  FMUL.FTZ R39, R8, UR23 ;  /* 0x0000001708277c20 */ /* 0x000fe20008410000 */
[--C-:B------:R-:W-:Y:S02]  /*de80*/  HADD2.F32 R4, -RZ, R19.reuse.H0_H0 ;  /* 0x20000013ff047230 */ /* 0x100fe40000004100 */
        /* <DEDUP_REMOVED lines=8> */
[----:B------:R-:W5:Y:S01]  /*df10*/  MUFU.EX2 R18, R18 ;  /* 0x0000001200127308 */ /* 0x000f620000000800 */
[----:B0-----:R-:W-:-:S07]  /*df20*/  FADD.FTZ R16, R12, 1 ;  /* 0x3f8000000c107421 */ /* 0x001fce0000010000 */
[----:B------:R-:W1:Y:S01]  /*df30*/  MUFU.RCP R16, R16 ;  /* 0x0000001000107308 */ /* 0x000e620000001000 */
[----:B-----5:R-:W-:-:S07]  /*df40*/  FADD.FTZ R19, R18, 1 ;  /* 0x3f80000012137421 */ /* 0x020fce0000010000 */
[----:B------:R-:W0:Y:S01]  /*df50*/  MUFU.RCP R19, R19 ;  /* 0x0000001300137308 */ /* 0x000e220000001000 */
[----:B-12-4-:R-:W-:Y:S01]  /*df60*/  FADD.FTZ R33, -R16, 1 ;  /* 0x3f80000010217421 */ /* 0x016fe20000010100 */
[----:B------:R-:W-:-:S03]  /*df70*/  FMUL.FTZ R15, R15, R16 ;  /* 0x000000100f0f7220 */ /* 0x000fc60000410000 */
[----:B------:R-:W-:Y:S01]  /*df80*/  FFMA.FTZ R8, R8, R33, 1 ;  /* 0x3f80000008087423 */ /* 0x000fe20000010021 */
[----:B0-----:R-:W-:Y:S01]  /*df90*/  FADD.FTZ R35, -R19, 1 ;  /* 0x3f80000013237421 */ /* 0x001fe20000010100 */
[----:B------:R-:W-:Y:S02]  /*dfa0*/  FMUL.FTZ R70, R70, R19 ;  /* 0x0000001346467220 */ /* 0x000fe40000410000 */
[----:B------:R-:W-:Y:S01]  /*dfb0*/  FMUL.FTZ R15, R15, R8 ;  /* 0x000000080f0f7220 */ /* 0x000fe20000410000 */
[----:B------:R-:W-:-:S04]  /*dfc0*/  FFMA.FTZ R35, R10, R35, 1 ;  /* 0x3f8000000a237423 */ /* 0x000fc80000010023 */
[----:B------:R-:W-:-:S07]  /*dfd0*/  FMUL.FTZ R70, R70, R35 ;  /* 0x0000002346467220 */ /* 0x000fce0000410000 */
.L_x_1663:
[----:B------:R-:W-:Y:S01]  /*dfe0*/  LOP3.LUT P0, RZ, R0, 0x2, RZ, 0xc0, !PT ;  /* 0x0000000200ff7812 */ /* 0x000fe2000780c0ff */
[----:B------:R-:W-:-:S12]  /*dff0*/  BSSY B0, `(.L_x_1664) ;  /* 0x0000015000007945 */ /* 0x000fd80003800000 */
[----:B------:R-:W-:Y:S05]  /*e000*/  @!P0 BRA `(.L_x_1665) ;  /* 0x00000000004c8947 */ /* 0x000fea0003800000 */
[----:B------:R-:W-:Y:S01]  /*e010*/  SHF.R.S32.HI R8, RZ, 0x1f, R108 ;  /* 0x0000001fff087819 */ /* 0x000fe2000001146c */
[----:B------:R-:W-:Y:S01]  /*e020*/  ULDC.64 UR6, c[0x0][0x288] ;  /* 0x0000a20000067ab9 */ /* 0x000fe20000000a00 */
[----:B------:R-:W-:Y:S02]  /*e030*/  MOV R18, R28 ;  /* 0x0000001c00127202 */ /* 0x000fe40000000f00 */
[----:B------:R-:W-:Y:S01]  /*e040*/  MOV R19, R31 ;  /* 0x0000001f00137202 */ /* 0x000fe20000000f00 */
[----:B-12-4-:R-:W-:Y:S02]  /*e050*/  IMAD R33, R8, UR6, RZ ;  /* 0x0000000608217c24 */ /* 0x016fe4000f8e02ff */
        /* <DEDUP_REMOVED lines=14> */
.L_x_1665:
[----:B------:R-:W-:Y:S05]  /*e140*/  BSYNC B0 ;  /* 0x0000000000007941 */ /* 0x000fea0003800000 */
.L_x_1664:
        /* <DEDUP_REMOVED lines=28> */
.L_x_1666:
        /* <DEDUP_REMOVED lines=8> */
[----:B-12-4-:R-:W-:Y:S02]  /*e390*/  IMAD R33, R107, UR7, R6 ;  /* 0x000000076b217c24 */ /* 0x016fe4000f8e0206 */
        /* <DEDUP_REMOVED lines=12> */
.L_x_1668:
[----:B------:R-:W-:Y:S05]  /*e460*/  BSYNC B0 ;  /* 0x0000000000007941 */ /* 0x000fea0003800000 */
.L_x_1667:
[----:B------:R-:W-:Y:S01]  /*e470*/  FADD.FTZ R8, R4, -UR22 ;  /* 0x8000001604087e21 */ /* 0x000fe20008010000 */
[----:B------:R-:W-:Y:S01]  /*e480*/  FADD.FTZ R20, R20, -UR22 ;  /* 0x8000001614147e21 */ /* 0x000fe20008010000 */
[--C-:B0-----:R-:W-:Y:S02]  /*e490*/  HADD2.F32 R15, -RZ, R68.reuse.H0_H0 ;  /* 0x20000044ff0f7230 */ /* 0x101fe40000004100 */
[----:B------:R-:W-:Y:S02]  /*e4a0*/  HADD2.F32 R68, -RZ, R68.H1_H1 ;  /* 0x30000044ff447230 */ /* 0x000fe40000004100 */
[----:B-12-4-:R-:W-:Y:S01]  /*e4b0*/  FMUL.FTZ R35, R8, UR23 ;  /* 0x0000001708237c20 */ /* 0x016fe20008410000 */
        /* <DEDUP_REMOVED lines=22> */
.L_x_1669:
        /* <DEDUP_REMOVED lines=21> */
.L_x_1671:
[----:B------:R-:W-:Y:S05]  /*e770*/  BSYNC B0 ;  /* 0x0000000000007941 */ /* 0x000fea0003800000 */
.L_x_1670:
        /* <DEDUP_REMOVED lines=27> */
.L_x_1672:
        /* <DEDUP_REMOVED lines=21> */
.L_x_1674:
[----:B------:R-:W-:Y:S05]  /*ea80*/  BSYNC B0 ;  /* 0x0000000000007941 */ /* 0x000fea0003800000 */
.L_x_1673:
        /* <DEDUP_REMOVED lines=27> */
.L_x_1675:
        /* <DEDUP_REMOVED lines=20> */
.L_x_1677:
[----:B------:R-:W-:Y:S05]  /*ed80*/  BSYNC B0 ;  /* 0x0000000000007941 */ /* 0x000fea0003800000 */
.L_x_1676:
        /* <DEDUP_REMOVED lines=27> */
.L_x_1678:
        /* <DEDUP_REMOVED lines=20> */
.L_x_1680:
[----:B------:R-:W-:Y:S05]  /*f080*/  BSYNC B0 ;  /* 0x0000000000007941 */ /* 0x000fea0003800000 */
.L_x_1679:
        /* <DEDUP_REMOVED lines=27> */
.L_x_1681:
        /* <DEDUP_REMOVED lines=23> */
.L_x_1683:
[----:B------:R-:W-:Y:S05]  /*f3b0*/  BSYNC B0 ;  /* 0x0000000000007941 */ /* 0x000fea0003800000 */
.L_x_1682:
        /* <DEDUP_REMOVED lines=27> */
.L_x_1684:
        /* <DEDUP_REMOVED lines=23> */
.L_x_1686:
[----:B------:R-:W-:Y:S05]  /*f6e0*/  BSYNC B0 ;  /* 0x0000000000007941 */ /* 0x000fea0003800000 */
.L_x_1685:
[----:B------:R-:W-:Y:S01]  /*f6f0*/  ISETP.NE.AND P0, PT, RZ, UR21, PT ;  /* 0x00000015ff007c0c */ /* 0x000fe2000bf05270 */
[----:B------:R-:W-:Y:S01]  /*f700*/  HADD2.F32 R26, -RZ, R26.H1_H1 ;  /* 0x3000001aff1a7230 */ /* 0x000fe20000004100 */
[----:B------:R-:W-:Y:S01]  /*f710*/  SHF.R.U32.HI R18, RZ, 0x2, R3 ;  /* 0x00000002ff127819 */ /* 0x000fe20000011603 */
[----:B------:R-:W-:Y:S01]  /*f720*/  FADD.FTZ R22, R22, -UR22 ;  /* 0x8000001616167e21 */ /* 0x000fe20008010000 */
[--C-:B0-----:R-:W-:Y:S02]  /*f730*/  HADD2.F32 R15, -RZ, R62.reuse.H0_H0 ;  /* 0x2000003eff0f7230 */ /* 0x101fe40000004100 */
[----:B------:R-:W-:Y:S01]  /*f740*/  FADD.FTZ R26, R26, -UR22 ;  /* 0x800000161a1a7e21 */ /* 0x000fe20008010000 */
[--C-:B------:R-:W-:Y:S02]  /*f750*/  HADD2.F32 R24, -RZ, R27.reuse.H0_H0 ;  /* 0x2000001bff187230 */ /* 0x100fe40000004100 */
[----:B------:R-:W-:Y:S02]  /*f760*/  HADD2.F32 R32, -RZ, R27.H1_H1 ;  /* 0x3000001bff207230 */ /* 0x000fe40000004100 */
[----:B------:R-:W-:Y:S01]  /*f770*/  FMUL.FTZ R27, R22, UR23 ;  /* 0x00000017161b7c20 */ /* 0x000fe20008410000 */
[----:B------:R-:W-:-:S02]  /*f780*/  HADD2.F32 R62, -RZ, R62.H1_H1 ;  /* 0x3000003eff3e7230 */ /* 0x000fc40000004100 */
[----:B------:R-:W-:Y:S01]  /*f790*/  FMUL.FTZ R33, R26, UR23 ;  /* 0x000000171a217c20 */ /* 0x000fe20008410000 */
        /* <DEDUP_REMOVED lines=20> */
.L_x_1687:
        /* <DEDUP_REMOVED lines=23> */
.L_x_1689:
[----:B------:R-:W-:Y:S05]  /*fa50*/  BSYNC B0 ;  /* 0x0000000000007941 */ /* 0x000fea0003800000 */
.L_x_1688:
        /* <DEDUP_REMOVED lines=28> */
.L_x_1690:
        /* <DEDUP_REMOVED lines=23> */
.L_x_1692:
[----:B------:R-:W-:Y:S05]  /*fd90*/  BSYNC B0 ;  /* 0x0000000000007941 */ /* 0x000fea0003800000 */
.L_x_1691:
[----:B------:R-:W-:Y:S01]  /*fda0*/  ISETP.NE.AND P6, PT, RZ, UR21, PT ;  /* 0x00000015ff007c0c */ /* 0x000fe2000bfc5270 */
[----:B------:R-:W-:Y:S02]  /*fdb0*/  HADD2.F32 R5, -RZ, R5.H1_H1 ;  /* 0x30000005ff057230 */ /* 0x000fe40000004100 */
[----:B------:R-:W-:Y:S01]  /*fdc0*/  FADD.FTZ R22, R22, -UR22 ;  /* 0x8000001616167e21 */ /* 0x000fe20008010000 */
[----:B------:R-:W-:Y:S01]  /*fdd0*/  IADD3 R18, R37, 0x190, RZ ;  /* 0x0000019025127810 */ /* 0x000fe20007ffe0ff */
[----:B------:R-:W-:Y:S01]  /*fde0*/  ULDC.64 UR6, c[0x0][0x290] ;  /* 0x0000a40000067ab9 */ /* 0x000fe20000000a00 */
[--C-:B0-----:R-:W-:Y:S02]  /*fdf0*/  HADD2.F32 R15, -RZ, R60.reuse.H0_H0 ;  /* 0x2000003cff0f7230 */ /* 0x101fe40000004100 */
        /* <DEDUP_REMOVED lines=24> */
.L_x_1693:
        /* <DEDUP_REMOVED lines=27> */
.L_x_1695:
[----:B------:R-:W-:Y:S05]  /*10130*/  BSYNC B0 ;  /* 0x0000000000007941 */ /* 0x000fea0003800000 */
.L_x_1694:
        /* <DEDUP_REMOVED lines=27> */
.L_x_1696:
        /* <DEDUP_REMOVED lines=27> */
.L_x_1698:
[----:B------:R-:W-:Y:S05]  /*104a0*/  BSYNC B0 ;  /* 0x0000000000007941 */ /* 0x000fea0003800000 */
.L_x_1697:
        /* <DEDUP_REMOVED lines=27> */
.L_x_1699:
        /* <DEDUP_REMOVED lines=27> */
.L_x_1701:
[----:B------:R-:W-:Y:S05]  /*10810*/  BSYNC B0 ;  /* 0x0000000000007941 */ /* 0x000fea0003800000 */
.L_x_1700:
        /* <DEDUP_REMOVED lines=27> */
.L_x_1702:
        /* <DEDUP_REMOVED lines=27> */
.L_x_1704:
[----:B------:R-:W-:Y:S05]  /*10b80*/  BSYNC B0 ;  /* 0x0000000000007941 */ /* 0x000fea0003800000 */
.L_x_1703:
        /* <DEDUP_REMOVED lines=27> */
.L_x_1705:
        /* <DEDUP_REMOVED lines=27> */
.L_x_1707:
[----:B------:R-:W-:Y:S05]  /*10ef0*/  BSYNC B0 ;  /* 0x0000000000007941 */ /* 0x000fea0003800000 */
.L_x_1706:
        /* <DEDUP_REMOVED lines=10> */
[----:B01234-:R-:W-:-:S03]  /*10fa0*/  FFMA.FTZ R5, R21, R45, R44 ;  /* 0x0000002d15057223 */ /* 0x01ffc6000001002c */
        /* <DEDUP_REMOVED lines=16> */
.L_x_1708:
[----:B------:R-:W-:Y:S01]  /*110b0*/  ISETP.GE.U32.AND P0, PT, R37, UR6, PT ;  /* 0x0000000625007c0c */ /* 0x000fe2000bf06070 */
[----:B------:R-:W-:Y:S01]  /*110c0*/  BSSY B0, `(.L_x_1709) ;  /* 0x000001a000007945 */ /* 0x000fe20003800000 */
[--C-:B------:R-:W-:Y:S02]  /*110d0*/  HADD2.F32 R10, -RZ, R17.reuse.H0_H0 ;  /* 0x20000011ff0a7230 */ /* 0x100fe40000004100 */
[----:B------:R-:W-:Y:S01]  /*110e0*/  ISETP.GE.AND.EX P0, PT, R16, UR7, PT, P0 ;  /* 0x0000000710007c0c */ /* 0x000fe2000bf06300 */
[----:B------:R-:W-:-:S03]  /*110f0*/  HADD2.F32 R17, -RZ, R17.H1_H1 ;  /* 0x30000011ff117230 */ /* 0x000fc60000004100 */
[----:B------:R-:W-:-:S13]  /*11100*/  ISETP.LT.U32.AND P0, PT, R3, 0x1c0, !P0 ;  /* 0x000001c00300780c */ /* 0x000fda0004701070 */
        /* <DEDUP_REMOVED lines=21> */
.L_x_1710:
[----:B------:R-:W-:Y:S05]  /*11260*/  BSYNC B0 ;  /* 0x0000000000007941 */ /* 0x000fea0003800000 */
.L_x_1709:
        /* <DEDUP_REMOVED lines=26> */
.L_x_1711:
        /* <DEDUP_REMOVED lines=22> */
.L_x_1713:
[----:B------:R-:W-:Y:S05]  /*11570*/  BSYNC B0 ;  /* 0x0000000000007941 */ /* 0x000fea0003800000 */
.L_x_1712:
        /* <DEDUP_REMOVED lines=9> */
.L_x_1567:
        /* <DEDUP_REMOVED lines=19> */
.L_x_1716:
[----:B------:R-:W-:Y:S05]  /*11740*/  BSYNC B0 ;  /* 0x0000000000007941 */ /* 0x000fea0003800000 */
.L_x_1715:
        /* <DEDUP_REMOVED lines=11> */
.L_x_1718:
[----:B0-----:R-:W2:Y:S04]  /*11800*/  LDG.E.STRONG.GPU R7, desc[UR18][R4.64] ;  /* 0x0000001204077981 */ /* 0x001ea8000c1ef900 */
[----:B--2---:R-:W-:Y:S01]  /*11810*/  CCTL.IVALL ;  /* 0x00000000ff00798f */ /* 0x004fe20002000000 */
[----:B------:R-:W-:Y:S05]  /*11820*/  YIELD ;  /* 0x0000000000007946 */ /* 0x000fea0003800000 */
[----:B------:R-:W-:-:S13]  /*11830*/  ISETP.NE.AND P0, PT, R7, R0, PT ;  /* 0x000000000700720c */ /* 0x000fda0003f05270 */
[----:B------:R-:W-:Y:S05]  /*11840*/  @P0 BRA `(.L_x_1718) ;  /* 0xfffffffc00ec0947 */ /* 0x000fea000383ffff */
.L_x_1717:
        /* <DEDUP_REMOVED lines=24> */
.L_x_1719:
        /* <DEDUP_REMOVED lines=25> */
.L_x_1720:
        /* <DEDUP_REMOVED lines=10> */
.L_x_5160:


//--------------------- .text._Z35group_norm_nhwc_bwd_one_pass_kernelI11Fp16IOFp16WLi64ELi56ELi448EEv26Group_norm_nhwc_bwd_params --------------------------
	.section	.text._Z35group_norm_nhwc_bwd_one_pass_kernelI11Fp16IOFp16WLi64ELi56ELi448EEv26Group_norm_nhwc_bwd_params,"ax",@progbits
	.align	128
        .global         _Z35group_norm_nhwc_bwd_one_pass_kernelI11Fp16IOFp16WLi64ELi56ELi448EEv26Group_norm_nhwc_bwd_params
        .type           _Z35group_norm_nhwc_bwd_one_pass_kernelI11Fp16IOFp16WLi64ELi56ELi448EEv26Group_norm_nhwc_bwd_params,@function
        .size           _Z35group_norm_nhwc_bwd_one_pass_kernelI11Fp16IOFp16WLi64ELi56ELi448EEv26Group_norm_nhwc_bwd_params,(.L_x_5161 - _Z35group_norm_nhwc_bwd_one_pass_kernelI11Fp16IOFp16WLi64ELi56ELi448EEv26Group_norm_nhwc_bwd_params)
        .other          _Z35group_norm_nhwc_bwd_one_pass_kernelI11Fp16IOFp16WLi64ELi56ELi448EEv26Group_norm_nhwc_bwd_params,@"STO_CUDA_ENTRY STV_DEFAULT"
_Z35group_norm_nhwc_bwd_one_pass_kernelI11Fp16IOFp16WLi64ELi56ELi448EEv26Group_norm_nhwc_bwd_params:
.text._Z35group_norm_nhwc_bwd_one_pass_kernelI11Fp16IOFp16WLi64ELi56ELi448EEv26Group_norm_nhwc_bwd_params:
        /* <DEDUP_REMOVED lines=58> */
.L_x_1756:
        /* <DEDUP_REMOVED lines=155> */
[----:B---3--:R-:W-:Y:S02]  /*0d50*/  HADD2.F32 R61, -RZ, R61.H0_H0 ;  /* 0x2000003dff3d7230 */ /* 0x008fe40000004100 */
[----:B----4-:R-:W-:Y:S02]  /*0d60*/  HADD2.F32 R60, -RZ, R60.H0_H0 ;  /* 0x2000003cff3c7230 */ /* 0x010fe40000004100 */
[----:B--2---:R-:W-:Y:S02]  /*0d70*/  @P0 HADD2.F32 R58, -RZ, R17.H0_H0 ;  /* 0x20000011ff3a0230 */ /* 0x004fe40000004100 */
[----:B------:R-:W-:-:S07]  /*0d80*/  @P0 HADD2.F32 R11, -RZ, R16.H0_H0 ;  /* 0x20000010ff0b0230 */ /* 0x000fce0000004100 */
.L_x_1723:
[----:B------:R-:W-:Y:S05]  /*0d90*/  BSYNC B0 ;  /* 0x0000000000007941 */ /* 0x000fea0003800000 */
.L_x_1722:
        /* <DEDUP_REMOVED lines=33> */
.L_x_1724:
        /* <DEDUP_REMOVED lines=26> */
.L_x_1725:
        /* <DEDUP_REMOVED lines=35> */
.L_x_1726:
        /* <DEDUP_REMOVED lines=31> */
.L_x_1727:
        /* <DEDUP_REMOVED lines=98> */
.L_x_1729:
[----:B------:R-:W-:Y:S05]  /*1b90*/  BSYNC B0 ;  /* 0x0000000000007941 */ /* 0x000fea0003800000 */
.L_x_1728:
        /* <DEDUP_REMOVED lines=78> */
.L_x_1731:
[----:B------:R-:W-:Y:S05]  /*2080*/  BSYNC B0 ;  /* 0x0000000000007941 */ /* 0x000fea0003800000 */
.L_x_1730:
        /* <DEDUP_REMOVED lines=17> */
.L_x_1733:
[----:B------:R-:W-:Y:S05]  /*21a0*/  BSYNC B0 ;  /* 0x0000000000007941 */ /* 0x000fea0003800000 */
.L_x_1732:
        /* <DEDUP_REMOVED lines=30> */
.L_x_1736:
[----:B--2---:R-:W2:Y:S04]  /*2390*/  LDG.E.STRONG.GPU R16, desc[UR8][R14.64] ;  /* 0x000000080e107981 */ /* 0x004ea8000c1ef900 */
[----:B--2---:R-:W-:Y:S01]  /*23a0*/  CCTL.IVALL ;  /* 0x00000000ff00798f */ /* 0x004fe20002000000 */
[----:B------:R-:W-:Y:S05]  /*23b0*/  YIELD ;  /* 0x0000000000007946 */ /* 0x000fea0003800000 */
[----:B------:R-:W-:-:S13]  /*23c0*/  ISETP.NE.AND P0, PT, R16, R21, PT ;  /* 0x000000151000720c */ /* 0x000fda0003f05270 */
[----:B------:R-:W-:Y:S05]  /*23d0*/  @P0 BRA `(.L_x_1736) ;  /* 0xfffffffc00ec0947 */ /* 0x000fea000383ffff */
.L_x_1735:
        /* <DEDUP_REMOVED lines=16> */
.L_x_1740:
        /* <DEDUP_REMOVED lines=115> */
.L_x_1739:
        /* <DEDUP_REMOVED lines=61> */
.L_x_1741:
[----:B------:R-:W-:-:S13]  /*2fe0*/  ISETP.NE.OR P0, PT, R20, RZ, P0 ;  /* 0x000000ff1400720c */ /* 0x000fda0000705670 */
[----:B------:R-:W-:Y:S05]  /*2ff0*/  @!P0 BRA `(.L_x_1737) ;  /* 0x00000000007c8947 */ /* 0x000fea0003800000 */
.L_x_1738:
        /* <DEDUP_REMOVED lines=31> */
.L_x_1737:
        /* <DEDUP_REMOVED lines=11> */
.L_x_1743:
[----:B------:R-:W-:Y:S05]  /*32a0*/  BSYNC B0 ;  /* 0x0000000000007941 */ /* 0x000fea0003800000 */
.L_x_1742:
        /* <DEDUP_REMOVED lines=16> */
.L_x_1734:
        /* <DEDUP_REMOVED lines=63> */
.L_x_1744:
        /* <DEDUP_REMOVED lines=20> */
.L_x_1746:
[----:B------:R-:W-:Y:S05]  /*38e0*/  BSYNC B0 ;  /* 0x0000000000007941 */ /* 0x000fea0003800000 */
.L_x_1745:
        /* <DEDUP_REMOVED lines=23> */
.L_x_1747:
        /* <DEDUP_REMOVED lines=20> */
.L_x_1749:
[----:B------:R-:W-:Y:S05]  /*3ba0*/  BSYNC B0 ;  /* 0x0000000000007941 */ /* 0x000fea0003800000 */
.L_x_1748:
        /* <DEDUP_REMOVED lines=23> */
.L_x_1750:
        /* <DEDUP_REMOVED lines=20> */
.L_x_1752:
[----:B------:R-:W-:Y:S05]  /*3e60*/  BSYNC B0 ;  /* 0x0000000000007941 */ /* 0x000fea0003800000 */
.L_x_1751:
        /* <DEDUP_REMOVED lines=23> */
.L_x_1753:
        /* <DEDUP_REMOVED lines=19> */
.L_x_1755:
[----:B------:R-:W-:Y:S05]  /*4110*/  BSYNC B0 ;  /* 0x0000000000007941 */ /* 0x000fea0003800000 */
.L_x_1754:
[----:B------:R-:W-:Y:S02]  /*4120*/  IADD3 R49, R38, R49, RZ ;  /* 0x0000003126317210 */ /* 0x000fe40007ffe0ff */
[----:B------:R-:W-:Y:S02]  /*4130*/  IADD3 R48, R48, 0x1, RZ ;  /* 0x0000000130307810 */ /* 0x000fe40007ffe0ff */
[----:B------:R-:W-:-:S13]  /*4140*/  ISETP.GE.AND P0, PT, R49, UR4, PT ;  /* 0x0000000431007c0c */ /* 0x000fda000bf06270 */
[----:B------:R-:W-:Y:S05]  /*4150*/  @!P0 BRA `(.L_x_1756) ;  /* 0xffffffc000908947 */ /* 0x000fea000383ffff */
.L_x_1721:
        /* <DEDUP_REMOVED lines=23> */
.L_x_1758:
[----:B------:R-:W-:Y:S05]  /*42d0*/  BSYNC B0 ;  /* 0x0000000000007941 */ /* 0x000fea0003800000 */
.L_x_1757:
[----:B------:R-:W-:Y:S05]  /*42e0*/  @P0 EXIT ;  /* 0x000000000000094d */ /* 0x000fea0003800000 */
[----:B------:R-:W-:Y:S05]  /*42f0*/  @P2 BRA `(.L_x_1759) ;  /* 0x0000000000202947 */ /* 0x000fea0003800000 */
[----:B------:R-:W-:-:S05]  /*4300*/  IMAD R0, R6, R7, RZ ;  /* 0x0000000706007224 */ /* 0x000fca00078e02ff */
[----:B------:R-:W-:-:S13]  /*4310*/  ISETP.NE.AND P0, PT, R0, -0x1, PT ;  /* 0xffffffff0000780c */ /* 0x000fda0003f05270 */
[----:B------:R-:W-:Y:S05]  /*4320*/  @!P0 BRA `(.L_x_1759) ;  /* 0x0000000000148947 */ /* 0x000fea0003800000 */
.L_x_1760:
[----:B0-----:R-:W4:Y:S04]  /*4330*/  LDG.E.STRONG.GPU R5, desc[UR8][R2.64] ;  /* 0x0000000802057981 */ /* 0x001f28000c1ef900 */
[----:B----4-:R-:W-:Y:S01]  /*4340*/  CCTL.IVALL ;  /* 0x00000000ff00798f */ /* 0x010fe20002000000 */
[----:B------:R-:W-:Y:S05]  /*4350*/  YIELD ;  /* 0x0000000000007946 */ /* 0x000fea0003800000 */
[----:B------:R-:W-:-:S13]  /*4360*/  ISETP.NE.AND P0, PT, R5, R0, PT ;  /* 0x000000000500720c */ /* 0x000fda0003f05270 */
[----:B------:R-:W-:Y:S05]  /*4370*/  @P0 BRA `(.L_x_1760) ;  /* 0xfffffffc00ec0947 */ /* 0x000fea000383ffff */
.L_x_1759:
        /* <DEDUP_REMOVED lines=24> */
.L_x_1761:
        /* <DEDUP_REMOVED lines=25> */
.L_x_1762:
        /* <DEDUP_REMOVED lines=15> */
.L_x_5161:


//--------------------- .text._Z35group_norm_nhwc_bwd_one_pass_kernelI11Fp16IOFp16WLi128ELi56ELi448EEv26Group_norm_nhwc_bwd_params --------------------------
	.section	.text._Z35group_norm_nhwc_bwd_one_pass_kernelI11Fp16IOFp16WLi128ELi56ELi448EEv26Group_norm_nhwc_bwd_params,"ax",@progbits
	.align	128
        .global         _Z35group_norm_nhwc_bwd_one_pass_kernelI11Fp16IOFp16WLi128ELi56ELi448EEv26Group_norm_nhwc_bwd_params
        .type           _Z35group_norm_nhwc_bwd_one_pass_kernelI11Fp16IOFp16WLi128ELi56ELi448EEv26Group_norm_nhwc_bwd_params,@function
        .size           _Z35group_norm_nhwc_bwd_one_pass_kernelI11Fp16IOFp16WLi128ELi56ELi448EEv26Group_norm_nhwc_bwd_params,(.L_x_5162 - _Z35group_norm_nhwc_bwd_one_pass_kernelI11Fp16IOFp16WLi128ELi56ELi448EEv26Group_norm_nhwc_bwd_params)
        .other          _Z35group_norm_nhwc_bwd_one_pass_kernelI11Fp16IOFp16WLi128ELi56ELi448EEv26Group_norm_nhwc_bwd_params,@"STO_CUDA_ENTRY STV_DEFAULT"
_Z35group_norm_nhwc_bwd_one_pass_kernelI11Fp16IOFp16WLi128ELi56ELi448EEv26Group_norm_nhwc_bwd_params:
.text._Z35group_norm_nhwc_bwd_one_pass_kernelI11Fp16IOFp16WLi128ELi56ELi448EEv26Group_norm_nhwc_bwd_params:
        /* <DEDUP_REMOVED lines=70> */
.L_x_1814:
        /* <DEDUP_REMOVED lines=234> */
[----:B--2---:R-:W-:Y:S02]  /*1300*/  @P0 HADD2.F32 R58, -RZ, R19.H0_H0 ;  /* 0x20000013ff3a0230 */ /* 0x004fe40000004100 */
[----:B---3--:R-:W-:Y:S02]  /*1310*/  @P0 HADD2.F32 R13, -RZ, R18.H0_H0 ;  /* 0x20000012ff0d0230 */ /* 0x008fe40000004100 */
[----:B----4-:R-:W-:Y:S02]  /*1320*/  HADD2.F32 R61, -RZ, R61.H0_H0 ;  /* 0x2000003dff3d7230 */ /* 0x010fe40000004100 */
[----:B------:R-:W-:-:S07]  /*1330*/  HADD2.F32 R60, -RZ, R60.H0_H0 ;  /* 0x2000003cff3c7230 */ /* 0x000fce0000004100 */
.L_x_1765:
[----:B------:R-:W-:Y:S05]  /*1340*/  BSYNC B0 ;  /* 0x0000000000007941 */ /* 0x000fea0003800000 */
.L_x_1764:
        /* <DEDUP_REMOVED lines=36> */
.L_x_1766:
        /* <DEDUP_REMOVED lines=26> */
.L_x_1767:
        /* <DEDUP_REMOVED lines=41> */
.L_x_1768:
        /* <DEDUP_REMOVED lines=39> */
.L_x_1769:
        /* <DEDUP_REMOVED lines=32> */
.L_x_1770:
        /* <DEDUP_REMOVED lines=38> */
.L_x_1771:
        /* <DEDUP_REMOVED lines=36> */
.L_x_1772:
        /* <DEDUP_REMOVED lines=34> */
.L_x_1773:
        /* <DEDUP_REMOVED lines=90> */
.L_x_1775:
[----:B------:R-:W-:Y:S05]  /*2a90*/  BSYNC B0 ;  /* 0x0000000000007941 */ /* 0x000fea0003800000 */
.L_x_1774:
        /* <DEDUP_REMOVED lines=81> */
.L_x_1777:
[----:B------:R-:W-:Y:S05]  /*2fb0*/  BSYNC B0 ;  /* 0x0000000000007941 */ /* 0x000fea0003800000 */
.L_x_1776:
        /* <DEDUP_REMOVED lines=17> */
.L_x_1779:
[----:B------:R-:W-:Y:S05]  /*30d0*/  BSYNC B0 ;  /* 0x0000000000007941 */ /* 0x000fea0003800000 */
.L_x_1778:
        /* <DEDUP_REMOVED lines=35> */
.L_x_1782:
[----:B------:R-:W2:Y:S04]  /*3310*/  LDG.E.STRONG.GPU R21, desc[UR8][R16.64] ;  /* 0x0000000810157981 */ /* 0x000ea8000c1ef900 */
[----:B--2---:R-:W-:Y:S01]  /*3320*/  CCTL.IVALL ;  /* 0x00000000ff00798f */ /* 0x004fe20002000000 */
[----:B------:R-:W-:Y:S05]  /*3330*/  YIELD ;  /* 0x0000000000007946 */ /* 0x000fea0003800000 */
[----:B------:R-:W-:-:S13]  /*3340*/  ISETP.NE.AND P6, PT, R21, R26, PT ;  /* 0x0000001a1500720c */ /* 0x000fda0003fc5270 */
[----:B------:R-:W-:Y:S05]  /*3350*/  @P6 BRA `(.L_x_1782) ;  /* 0xfffffffc00ec6947 */ /* 0x000fea000383ffff */
.L_x_1781:
        /* <DEDUP_REMOVED lines=23> */
.L_x_1786:
        /* <DEDUP_REMOVED lines=115> */
.L_x_1785:
        /* <DEDUP_REMOVED lines=63> */
.L_x_1787:
[----:B------:R-:W-:-:S04]  /*3ff0*/  LOP3.LUT P6, RZ, R57, 0x1, RZ, 0xc0, !PT ;  /* 0x0000000139ff7812 */ /* 0x000fc800078cc0ff */
[----:B------:R-:W-:-:S13]  /*4000*/  ISETP.NE.OR P6, PT, R21, RZ, P6 ;  /* 0x000000ff1500720c */ /* 0x000fda00037c5670 */
[----:B------:R-:W-:Y:S05]  /*4010*/  @!P6 BRA `(.L_x_1783) ;  /* 0x00000000007ce947 */ /* 0x000fea0003800000 */
.L_x_1784:
        /* <DEDUP_REMOVED lines=31> */
.L_x_1783:
        /* <DEDUP_REMOVED lines=10> */
.L_x_1789:
[----:B------:R-:W-:Y:S05]  /*42b0*/  BSYNC B0 ;  /* 0x0000000000007941 */ /* 0x000fea0003800000 */
.L_x_1788:
        /* <DEDUP_REMOVED lines=17> */
.L_x_1780:
        /* <DEDUP_REMOVED lines=40> */
.L_x_1790:
        /* <DEDUP_REMOVED lines=22> */
.L_x_1792:
[----:B------:R-:W-:Y:S05]  /*47b0*/  BSYNC B0 ;  /* 0x0000000000007941 */ /* 0x000fea0003800000 */
.L_x_1791:
        /* <DEDUP_REMOVED lines=28> */
.L_x_1793:
        /* <DEDUP_REMOVED lines=22> */
.L_x_1795:
[----:B------:R-:W-:Y:S05]  /*4ae0*/  BSYNC B0 ;  /* 0x0000000000007941 */ /* 0x000fea0003800000 */
.L_x_1794:
        /* <DEDUP_REMOVED lines=27> */
.L_x_1796:
        /* <DEDUP_REMOVED lines=22> */
.L_x_1798:
[----:B------:R-:W-:Y:S05]  /*4e00*/  BSYNC B0 ;  /* 0x0000000000007941 */ /* 0x000fea0003800000 */
.L_x_1797:
        /* <DEDUP_REMOVED lines=26> */
.L_x_1799:
        /* <DEDUP_REMOVED lines=20> */
.L_x_1801:
[----:B------:R-:W-:Y:S05]  /*50f0*/  BSYNC B0 ;  /* 0x0000000000007941 */ /* 0x000fea0003800000 */
.L_x_1800:
        /* <DEDUP_REMOVED lines=30> */
.L_x_1802:
        /* <DEDUP_REMOVED lines=20> */
.L_x_1804:
[----:B------:R-:W-:Y:S05]  /*5420*/  BSYNC B0 ;  /* 0x0000000000007941 */ /* 0x000fea0003800000 */
.L_x_1803:
        /* <DEDUP_REMOVED lines=27> */
.L_x_1805:
        /* <DEDUP_REMOVED lines=20> */
.L_x_1807:
[----:B------:R-:W-:Y:S05]  /*5720*/  BSYNC B0 ;  /* 0x0000000000007941 */ /* 0x000fea0003800000 */
.L_x_1806:
        /* <DEDUP_REMOVED lines=29> */
.L_x_1808:
        /* <DEDUP_REMOVED lines=24> */
.L_x_1810:
[----:B------:R-:W-:Y:S05]  /*5a80*/  BSYNC B0 ;  /* 0x0000000000007941 */ /* 0x000fea0003800000 */
.L_x_1809:
        /* <DEDUP_REMOVED lines=30> */
.L_x_1811:
        /* <DEDUP_REMOVED lines=19> */
.L_x_1813:
[----:B------:R-:W-:Y:S05]  /*5da0*/  BSYNC B0 ;  /* 0x0000000000007941 */ /* 0x000fea0003800000 */
.L_x_1812:
[----:B0-----:R-:W0:Y:S01]  /*5db0*/  LDC R11, c[0x0][0x10] ;  /* 0x00000400ff0b7b82 */ /* 0x001e220000000800 */
[----:B------:R-:W-:Y:S02]  /*5dc0*/  IADD3 R47, R47, 0x1, RZ ;  /* 0x000000012f2f7810 */ /* 0x000fe40007ffe0ff */
[----:B0-----:R-:W-:-:S04]  /*5dd0*/  IADD3 R54, R11, R54, RZ ;  /* 0x000000360b367210 */ /* 0x001fc80007ffe0ff */
[----:B------:R-:W-:-:S13]  /*5de0*/  ISETP.GE.AND P0, PT, R54, UR4, PT ;  /* 0x0000000436007c0c */ /* 0x000fda000bf06270 */
[----:B------:R-:W-:Y:S05]  /*5df0*/  @!P0 BRA `(.L_x_1814) ;  /* 0xffffffa400988947 */ /* 0x000fea000383ffff */
.L_x_1763:
        /* <DEDUP_REMOVED lines=19> */
.L_x_1816:
[----:B------:R-:W-:Y:S05]  /*5f30*/  BSYNC B0 ;  /* 0x0000000000007941 */ /* 0x000fea0003800000 */
.L_x_1815:
        /* <DEDUP_REMOVED lines=11> */
.L_x_1818:
[----:B------:R-:W2:Y:S04]  /*5ff0*/  LDG.E.STRONG.GPU R5, desc[UR8][R2.64] ;  /* 0x0000000802057981 */ /* 0x000ea8000c1ef900 */
[----:B--2---:R-:W-:Y:S01]  /*6000*/  CCTL.IVALL ;  /* 0x00000000ff00798f */ /* 0x004fe20002000000 */
[----:B------:R-:W-:Y:S05]  /*6010*/  YIELD ;  /* 0x0000000000007946 */ /* 0x000fea0003800000 */
[----:B------:R-:W-:-:S13]  /*6020*/  ISETP.NE.AND P0, PT, R5, R0, PT ;  /* 0x000000000500720c */ /* 0x000fda0003f05270 */
[----:B------:R-:W-:Y:S05]  /*6030*/  @P0 BRA `(.L_x_1818) ;  /* 0xfffffffc00ec0947 */ /* 0x000fea000383ffff */
.L_x_1817:
        /* <DEDUP_REMOVED lines=24> */
.L_x_1819:
        /* <DEDUP_REMOVED lines=25> */
.L_x_1820:
        /* <DEDUP_REMOVED lines=11> */
.L_x_5162:


//--------------------- .text._Z35group_norm_nhwc_bwd_one_pass_kernelI11Fp16IOFp16WLi256ELi56ELi448EEv26Group_norm_nhwc_bwd_params --------------------------
	.section	.text._Z35group_norm_nhwc_bwd_one_pass_kernelI11Fp16IOFp16WLi256ELi56ELi448EEv26Group_norm_nhwc_bwd_params,"ax",@progbits
	.align	128
        .global         _Z35group_norm_nhwc_bwd_one_pass_kernelI11Fp16IOFp16WLi256ELi56ELi448EEv26Group_norm_nhwc_bwd_params
        .type           _Z35group_norm_nhwc_bwd_one_pass_kernelI11Fp16IOFp16WLi256ELi56ELi448EEv26Group_norm_nhwc_bwd_params,@function
        .size           _Z35group_norm_nhwc_bwd_one_pass_kernelI11Fp16IOFp16WLi256ELi56ELi448EEv26Group_norm_nhwc_bwd_params,(.L_x_5163 - _Z35group_norm_nhwc_bwd_one_pass_kernelI11Fp16IOFp16WLi256ELi56ELi448EEv26Group_norm_nhwc_bwd_params)
        .other          _Z35group_norm_nhwc_bwd_one_pass_kernelI11Fp16IOFp16WLi256ELi56ELi448EEv26Group_norm_nhwc_bwd_params,@"STO_CUDA_ENTRY STV_DEFAULT"
_Z35group_norm_nhwc_bwd_one_pass_kernelI11Fp16IOFp16WLi256ELi56ELi448EEv26Group_norm_nhwc_bwd_params:
.text._Z35group_norm_nhwc_bwd_one_pass_kernelI11Fp16IOFp16WLi256ELi56ELi448EEv26Group_norm_nhwc_bwd_params:
        /* <DEDUP_REMOVED lines=116> */
.L_x_1904:
        /* <DEDUP_REMOVED lines=415> */
.L_x_1823:
[----:B------:R-:W-:Y:S05]  /*2130*/  BSYNC B0 ;  /* 0x0000000000007941 */ /* 0x000fea0003800000 */
.L_x_1822:
        /* <DEDUP_REMOVED lines=36> */
.L_x_1824:
        /* <DEDUP_REMOVED lines=26> */
.L_x_1825:
        /* <DEDUP_REMOVED lines=41> */
.L_x_1826:
        /* <DEDUP_REMOVED lines=37> */
.L_x_1827:
        /* <DEDUP_REMOVED lines=37> */
.L_x_1828:
        /* <DEDUP_REMOVED lines=36> */
.L_x_1829:
        /* <DEDUP_REMOVED lines=37> */
.L_x_1830:
        /* <DEDUP_REMOVED lines=32> */
.L_x_1831:
        /* <DEDUP_REMOVED lines=38> */
.L_x_1832:
        /* <DEDUP_REMOVED lines=32> */
.L_x_1833:
        /* <DEDUP_REMOVED lines=38> */
.L_x_1834:
        /* <DEDUP_REMOVED lines=32> */
.L_x_1835:
        /* <DEDUP_REMOVED lines=38> */
.L_x_1836:
        /* <DEDUP_REMOVED lines=36> */
.L_x_1837:
        /* <DEDUP_REMOVED lines=35> */
.L_x_1838:
        /* <DEDUP_REMOVED lines=33> */
.L_x_1839:
        /* <DEDUP_REMOVED lines=105> */
.L_x_1841:
[----:B------:R-:W-:Y:S05]  /*4b10*/  BSYNC B0 ;  /* 0x0000000000007941 */ /* 0x000fea0003800000 */
.L_x_1840:
        /* <DEDUP_REMOVED lines=81> */
.L_x_1843:
[----:B------:R-:W-:Y:S05]  /*5030*/  BSYNC B0 ;  /* 0x0000000000007941 */ /* 0x000fea0003800000 */
.L_x_1842:
        /* <DEDUP_REMOVED lines=13> */
.L_x_1845:
[----:B------:R-:W-:Y:S05]  /*5110*/  BSYNC B0 ;  /* 0x0000000000007941 */ /* 0x000fea0003800000 */
.L_x_1844:
        /* <DEDUP_REMOVED lines=33> */
.L_x_1848:
[----:B-1----:R-:W2:Y:S04]  /*5330*/  LDG.E.STRONG.GPU R32, desc[UR8][R28.64] ;  /* 0x000000081c207981 */ /* 0x002ea8000c1ef900 */
[----:B--2---:R-:W-:Y:S01]  /*5340*/  CCTL.IVALL ;  /* 0x00000000ff00798f */ /* 0x004fe20002000000 */
[----:B------:R-:W-:Y:S05]  /*5350*/  YIELD ;  /* 0x0000000000007946 */ /* 0x000fea0003800000 */
[----:B------:R-:W-:-:S13]  /*5360*/  ISETP.NE.AND P6, PT, R32, R37, PT ;  /* 0x000000252000720c */ /* 0x000fda0003fc5270 */
[----:B------:R-:W-:Y:S05]  /*5370*/  @P6 BRA `(.L_x_1848) ;  /* 0xfffffffc00ec6947 */ /* 0x000fea000383ffff */
.L_x_1847:
        /* <DEDUP_REMOVED lines=22> */
.L_x_1852:
        /* <DEDUP_REMOVED lines=115> */
.L_x_1851:
        /* <DEDUP_REMOVED lines=63> */
.L_x_1853:
[----:B------:R-:W-:-:S04]  /*6000*/  LOP3.LUT P6, RZ, R5, 0x1, RZ, 0xc0, !PT ;  /* 0x0000000105ff7812 */ /* 0x000fc800078cc0ff */
[----:B------:R-:W-:-:S13]  /*6010*/  ISETP.NE.OR P6, PT, R29, RZ, P6 ;  /* 0x000000ff1d00720c */ /* 0x000fda00037c5670 */
[----:B------:R-:W-:Y:S05]  /*6020*/  @!P6 BRA `(.L_x_1849) ;  /* 0x00000000007ce947 */ /* 0x000fea0003800000 */
.L_x_1850:
        /* <DEDUP_REMOVED lines=31> */
.L_x_1849:
        /* <DEDUP_REMOVED lines=10> */
.L_x_1855:
[----:B------:R-:W-:Y:S05]  /*62c0*/  BSYNC B0 ;  /* 0x0000000000007941 */ /* 0x000fea0003800000 */
.L_x_1854:
        /* <DEDUP_REMOVED lines=17> */
.L_x_1846:
        /* <DEDUP_REMOVED lines=40> */
.L_x_1856:
        /* <DEDUP_REMOVED lines=21> */
.L_x_1858:
[----:B------:R-:W-:Y:S05]  /*67b0*/  BSYNC B0 ;  /* 0x0000000000007941 */ /* 0x000fea0003800000 */
.L_x_1857:
        /* <DEDUP_REMOVED lines=28> */
.L_x_1859:
        /* <DEDUP_REMOVED lines=21> */
.L_x_1861:
[----:B------:R-:W-:Y:S05]  /*6ad0*/  BSYNC B0 ;  /* 0x0000000000007941 */ /* 0x000fea0003800000 */
.L_x_1860:
        /* <DEDUP_REMOVED lines=28> */
.L_x_1862:
        /* <DEDUP_REMOVED lines=21> */
.L_x_1864:
[----:B------:R-:W-:Y:S05]  /*6df0*/  BSYNC B0 ;  /* 0x0000000000007941 */ /* 0x000fea0003800000 */
.L_x_1863:
        /* <DEDUP_REMOVED lines=28> */
.L_x_1865:
        /* <DEDUP_REMOVED lines=21> */
.L_x_1867:
[----:B------:R-:W-:Y:S05]  /*7110*/  BSYNC B0 ;  /* 0x0000000000007941 */ /* 0x000fea0003800000 */
.L_x_1866:
        /* <DEDUP_REMOVED lines=28> */
.L_x_1868:
        /* <DEDUP_REMOVED lines=21> */
.L_x_1870:
[----:B------:R-:W-:Y:S05]  /*7430*/  BSYNC B0 ;  /* 0x0000000000007941 */ /* 0x000fea0003800000 */
.L_x_1869:
        /* <DEDUP_REMOVED lines=28> */
.L_x_1871:
        /* <DEDUP_REMOVED lines=21> */
.L_x_1873:
[----:B------:R-:W-:Y:S05]  /*7750*/  BSYNC B0 ;  /* 0x0000000000007941 */ /* 0x000fea0003800000 */
.L_x_1872:
        /* <DEDUP_REMOVED lines=28> */
.L_x_1874:
        /* <DEDUP_REMOVED lines=21> */
.L_x_1876:
[----:B------:R-:W-:Y:S05]  /*7a70*/  BSYNC B0 ;  /* 0x0000000000007941 */ /* 0x000fea0003800000 */
.L_x_1875:
        /* <DEDUP_REMOVED lines=28> */
.L_x_1877:
        /* <DEDUP_REMOVED lines=20> */
.L_x_1879:
[----:B------:R-:W-:Y:S05]  /*7d80*/  BSYNC B0 ;  /* 0x0000000000007941 */ /* 0x000fea0003800000 */
.L_x_1878:
        /* <DEDUP_REMOVED lines=27> */
.L_x_1880:
        /* <DEDUP_REMOVED lines=20> */
.L_x_1882:
[----:B------:R-:W-:Y:S05]  /*8080*/  BSYNC B0 ;  /* 0x0000000000007941 */ /* 0x000fea0003800000 */
.L_x_1881:
        /* <DEDUP_REMOVED lines=26> */
.L_x_1883:
        /* <DEDUP_REMOVED lines=20> */
.L_x_1885:
[----:B------:R-:W-:Y:S05]  /*8370*/  BSYNC B0 ;  /* 0x0000000000007941 */ /* 0x000fea0003800000 */
.L_x_1884:
        /* <DEDUP_REMOVED lines=30> */
.L_x_1886:
        /* <DEDUP_REMOVED lines=20> */
.L_x_1888:
[----:B------:R-:W-:Y:S05]  /*86a0*/  BSYNC B0 ;  /* 0x0000000000007941 */ /* 0x000fea0003800000 */
.L_x_1887:
        /* <DEDUP_REMOVED lines=27> */
.L_x_1889:
        /* <DEDUP_REMOVED lines=20> */
.L_x_1891:
[----:B------:R-:W-:Y:S05]  /*89a0*/  BSYNC B0 ;  /* 0x0000000000007941 */ /* 0x000fea0003800000 */
.L_x_1890:
        /* <DEDUP_REMOVED lines=29> */
.L_x_1892:
        /* <DEDUP_REMOVED lines=25> */
.L_x_1894:
[----:B------:R-:W-:Y:S05]  /*8d10*/  BSYNC B0 ;  /* 0x0000000000007941 */ /* 0x000fea0003800000 */
.L_x_1893:
        /* <DEDUP_REMOVED lines=27> */
.L_x_1895:
        /* <DEDUP_REMOVED lines=25> */
.L_x_1897:
[----:B------:R-:W-:Y:S05]  /*9060*/  BSYNC B0 ;  /* 0x0000000000007941 */ /* 0x000fea0003800000 */
.L_x_1896:
        /* <DEDUP_REMOVED lines=27> */
.L_x_1898:
        /* <DEDUP_REMOVED lines=27> */
.L_x_1900:
[----:B------:R-:W-:Y:S05]  /*93d0*/  BSYNC B0 ;  /* 0x0000000000007941 */ /* 0x000fea0003800000 */
.L_x_1899:
        /* <DEDUP_REMOVED lines=25> */
.L_x_1901:
        /* <DEDUP_REMOVED lines=22> */
.L_x_1903:
[----:B------:R-:W-:Y:S05]  /*96d0*/  BSYNC B0 ;  /* 0x0000000000007941 */ /* 0x000fea0003800000 */
.L_x_1902:
[----:B------:R-:W-:Y:S02]  /*96e0*/  IADD3 R6, R8, R6, RZ ;  /* 0x0000000608067210 */ /* 0x000fe40007ffe0ff */
[----:B------:R-:W-:Y:S02]  /*96f0*/  IADD3 R83, R83, 0x1, RZ ;  /* 0x0000000153537810 */ /* 0x000fe40007ffe0ff */
[----:B------:R-:W-:-:S13]  /*9700*/  ISETP.GE.AND P0, PT, R6, UR4, PT ;  /* 0x0000000406007c0c */ /* 0x000fda000bf06270 */
[----:B------:R-:W-:Y:S05]  /*9710*/  @!P0 BRA `(.L_x_1904) ;  /* 0xffffff7000088947 */ /* 0x000fea000383ffff */
.L_x_1821:
        /* <DEDUP_REMOVED lines=23> */
.L_x_1906:
[----:B------:R-:W-:Y:S05]  /*9890*/  BSYNC B0 ;  /* 0x0000000000007941 */ /* 0x000fea0003800000 */
.L_x_1905:
[----:B------:R-:W-:Y:S05]  /*98a0*/  @P0 EXIT ;  /* 0x000000000000094d */ /* 0x000fea0003800000 */
[----:B------:R-:W-:Y:S05]  /*98b0*/  @P2 BRA `(.L_x_1907) ;  /* 0x0000000000202947 */ /* 0x000fea0003800000 */
[----:B------:R-:W-:-:S05]  /*98c0*/  IMAD R0, R6, R7, RZ ;  /* 0x0000000706007224 */ /* 0x000fca00078e02ff */
[----:B------:R-:W-:-:S13]  /*98d0*/  ISETP.NE.AND P0, PT, R0, -0x1, PT ;  /* 0xffffffff0000780c */ /* 0x000fda0003f05270 */
[----:B------:R-:W-:Y:S05]  /*98e0*/  @!P0 BRA `(.L_x_1907) ;  /* 0x0000000000148947 */ /* 0x000fea0003800000 */
.L_x_1908:
[----:B0-----:R-:W2:Y:S04]  /*98f0*/  LDG.E.STRONG.GPU R5, desc[UR8][R2.64] ;  /* 0x0000000802057981 */ /* 0x001ea8000c1ef900 */
[----:B--2---:R-:W-:Y:S01]  /*9900*/  CCTL.IVALL ;  /* 0x00000000ff00798f */ /* 0x004fe20002000000 */
[----:B------:R-:W-:Y:S05]  /*9910*/  YIELD ;  /* 0x0000000000007946 */ /* 0x000fea0003800000 */
[----:B------:R-:W-:-:S13]  /*9920*/  ISETP.NE.AND P0, PT, R5, R0, PT ;  /* 0x000000000500720c */ /* 0x000fda0003f05270 */
[----:B------:R-:W-:Y:S05]  /*9930*/  @P0 BRA `(.L_x_1908) ;  /* 0xfffffffc00ec0947 */ /* 0x000fea000383ffff */
.L_x_1907:
        /* <DEDUP_REMOVED lines=24> */
.L_x_1909:
        /* <DEDUP_REMOVED lines=25> */
.L_x_1910:
        /* <DEDUP_REMOVED lines=11> */
.L_x_5163:


//--------------------- .text._Z35group_norm_nhwc_bwd_one_pass_kernelI11Fp16IOFp16WLi512ELi56ELi448EEv26Group_norm_nhwc_bwd_params --------------------------
	.section	.text._Z35group_norm_nhwc_bwd_one_pass_kernelI11Fp16IOFp16WLi512ELi56ELi448EEv26Group_norm_nhwc_bwd_params,"ax",@progbits
	.align	128
        .global         _Z35group_norm_nhwc_bwd_one_pass_kernelI11Fp16IOFp16WLi512ELi56ELi448EEv26Group_norm_nhwc_bwd_params
        .type           _Z35group_norm_nhwc_bwd_one_pass_kernelI11Fp16IOFp16WLi512ELi56ELi448EEv26Group_norm_nhwc_bwd_params,@function
        .size           _Z35group_norm_nhwc_bwd_one_pass_kernelI11Fp16IOFp16WLi512ELi56ELi448EEv26Group_norm_nhwc_bwd_params,(.L_x_5164 - _Z35group_norm_nhwc_bwd_one_pass_kernelI11Fp16IOFp16WLi512ELi56ELi448EEv26Group_norm_nhwc_bwd_params)
        .other          _Z35group_norm_nhwc_bwd_one_pass_kernelI11Fp16IOFp16WLi512ELi56ELi448EEv26Group_norm_nhwc_bwd_params,@"STO_CUDA_ENTRY STV_DEFAULT"
_Z35group_norm_nhwc_bwd_one_pass_kernelI11Fp16IOFp16WLi512ELi56ELi448EEv26Group_norm_nhwc_bwd_params:
.text._Z35group_norm_nhwc_bwd_one_pass_kernelI11Fp16IOFp16WLi512ELi56ELi448EEv26Group_norm_nhwc_bwd_params:
        /* <DEDUP_REMOVED lines=182> */
.L_x_2058:
        /* <DEDUP_REMOVED lines=821> */
.L_x_1913:
[----:B------:R-:W-:Y:S05]  /*3eb0*/  BSYNC B0 ;  /* 0x0000000000007941 */ /* 0x000fea0003800000 */
.L_x_1912:
        /* <DEDUP_REMOVED lines=28> */
.L_x_1914:
        /* <DEDUP_REMOVED lines=34> */
.L_x_1915:
        /* <DEDUP_REMOVED lines=40> */
.L_x_1916:
        /* <DEDUP_REMOVED lines=37> */
.L_x_1917:
        /* <DEDUP_REMOVED lines=37> */
.L_x_1918:
        /* <DEDUP_REMOVED lines=37> */
.L_x_1919:
        /* <DEDUP_REMOVED lines=37> */
.L_x_1920:
        /* <DEDUP_REMOVED lines=37> */
.L_x_1921:
        /* <DEDUP_REMOVED lines=37> */
.L_x_1922:
        /* <DEDUP_REMOVED lines=37> */
.L_x_1923:
        /* <DEDUP_REMOVED lines=37> */
.L_x_1924:
        /* <DEDUP_REMOVED lines=37> */
.L_x_1925:
        /* <DEDUP_REMOVED lines=37> */
.L_x_1926:
        /* <DEDUP_REMOVED lines=37> */
.L_x_1927:
        /* <DEDUP_REMOVED lines=37> */
.L_x_1928:
        /* <DEDUP_REMOVED lines=37> */
.L_x_1929:
        /* <DEDUP_REMOVED lines=37> */
.L_x_1930:
        /* <DEDUP_REMOVED lines=37> */
.L_x_1931:
        /* <DEDUP_REMOVED lines=37> */
.L_x_1932:
        /* <DEDUP_REMOVED lines=37> */
.L_x_1933:
        /* <DEDUP_REMOVED lines=37> */
.L_x_1934:
        /* <DEDUP_REMOVED lines=37> */
.L_x_1935:
        /* <DEDUP_REMOVED lines=37> */
.L_x_1936:
        /* <DEDUP_REMOVED lines=37> */
.L_x_1937:
        /* <DEDUP_REMOVED lines=37> */
.L_x_1938:
        /* <DEDUP_REMOVED lines=37> */
.L_x_1939:
        /* <DEDUP_REMOVED lines=37> */
.L_x_1940:
        /* <DEDUP_REMOVED lines=37> */
.L_x_1941:
        /* <DEDUP_REMOVED lines=37> */
.L_x_1942:
        /* <DEDUP_REMOVED lines=37> */
.L_x_1943:
        /* <DEDUP_REMOVED lines=35> */
.L_x_1944:
        /* <DEDUP_REMOVED lines=33> */
.L_x_1945:
        /* <DEDUP_REMOVED lines=87> */
.L_x_1947:
[----:B------:R-:W-:Y:S05]  /*8d40*/  BSYNC B0 ;  /* 0x0000000000007941 */ /* 0x000fea0003800000 */
.L_x_1946:
        /* <DEDUP_REMOVED lines=81> */
.L_x_1949:
[----:B------:R-:W-:Y:S05]  /*9260*/  BSYNC B0 ;  /* 0x0000000000007941 */ /* 0x000fea0003800000 */
.L_x_1948:
        /* <DEDUP_REMOVED lines=20> */
.L_x_1951:
[----:B------:R-:W-:Y:S05]  /*93b0*/  BSYNC B0 ;  /* 0x0000000000007941 */ /* 0x000fea0003800000 */
.L_x_1950:
        /* <DEDUP_REMOVED lines=40> */
.L_x_1954:
[----:B------:R-:W-:Y:S02]  /*9640*/  MOV R33, UR25 ;  /* 0x0000001900217c02 */ /* 0x000fe40008000f00 */
[----:B------:R-:W-:-:S05]  /*9650*/  MOV R32, UR24 ;  /* 0x0000001800207c02 */ /* 0x000fca0008000f00 */
[----:B------:R-:W2:Y:S04]  /*9660*/  LDG.E.STRONG.GPU R33, desc[UR18][R32.64] ;  /* 0x0000001220217981 */ /* 0x000ea8000c1ef900 */
[----:B--2---:R-:W-:Y:S01]  /*9670*/  CCTL.IVALL ;  /* 0x00000000ff00798f */ /* 0x004fe20002000000 */
[----:B------:R-:W-:Y:S05]  /*9680*/  YIELD ;  /* 0x0000000000007946 */ /* 0x000fea0003800000 */
[----:B------:R-:W-:-:S13]  /*9690*/  ISETP.NE.AND P6, PT, R33, R34, PT ;  /* 0x000000222100720c */ /* 0x000fda0003fc5270 */
[----:B------:R-:W-:Y:S05]  /*96a0*/  @P6 BRA `(.L_x_1954) ;  /* 0xfffffffc00e46947 */ /* 0x000fea000383ffff */
.L_x_1953:
        /* <DEDUP_REMOVED lines=26> */
.L_x_1958:
        /* <DEDUP_REMOVED lines=164> */
.L_x_1957:
        /* <DEDUP_REMOVED lines=88> */
.L_x_1959:
[----:B------:R-:W-:-:S04]  /*a810*/  LOP3.LUT P6, RZ, R0, 0x1, RZ, 0xc0, !PT ;  /* 0x0000000100ff7812 */ /* 0x000fc800078cc0ff */
[----:B------:R-:W-:-:S13]  /*a820*/  ISETP.NE.OR P6, PT, R32, RZ, P6 ;  /* 0x000000ff2000720c */ /* 0x000fda00037c5670 */
[----:B------:R-:W-:Y:S05]  /*a830*/  @!P6 BRA `(.L_x_1955) ;  /* 0x0000000000b0e947 */ /* 0x000fea0003800000 */
.L_x_1956:
        /* <DEDUP_REMOVED lines=44> */
.L_x_1955:
        /* <DEDUP_REMOVED lines=14> */
.L_x_1961:
[----:B------:R-:W-:Y:S05]  /*abe0*/  BSYNC B0 ;  /* 0x0000000000007941 */ /* 0x000fea0003800000 */
.L_x_1960:
        /* <DEDUP_REMOVED lines=25> */
.L_x_1952:
        /* <DEDUP_REMOVED lines=38> */
.L_x_1962:
        /* <DEDUP_REMOVED lines=22> */
.L_x_1964:
[----:B------:R-:W-:Y:S05]  /*b140*/  BSYNC B0 ;  /* 0x0000000000007941 */ /* 0x000fea0003800000 */
.L_x_1963:
        /* <DEDUP_REMOVED lines=28> */
.L_x_1965:
        /* <DEDUP_REMOVED lines=22> */
.L_x_1967:
[----:B------:R-:W-:Y:S05]  /*b470*/  BSYNC B0 ;  /* 0x0000000000007941 */ /* 0x000fea0003800000 */
.L_x_1966:
        /* <DEDUP_REMOVED lines=28> */
.L_x_1968:
        /* <DEDUP_REMOVED lines=22> */
.L_x_1970:
[----:B------:R-:W-:Y:S05]  /*b7a0*/  BSYNC B0 ;  /* 0x0000000000007941 */ /* 0x000fea0003800000 */
.L_x_1969:
        /* <DEDUP_REMOVED lines=29> */
.L_x_1971:
        /* <DEDUP_REMOVED lines=22> */
.L_x_1973:
[----:B------:R-:W-:Y:S05]  /*bae0*/  BSYNC B0 ;  /* 0x0000000000007941 */ /* 0x000fea0003800000 */
.L_x_1972:
        /* <DEDUP_REMOVED lines=28> */
.L_x_1974:
        /* <DEDUP_REMOVED lines=22> */
.L_x_1976:
[----:B------:R-:W-:Y:S05]  /*be10*/  BSYNC B0 ;  /* 0x0000000000007941 */ /* 0x000fea0003800000 */
.L_x_1975:
        /* <DEDUP_REMOVED lines=30> */
.L_x_1977:
        /* <DEDUP_REMOVED lines=22> */
.L_x_1979:
[----:B------:R-:W-:Y:S05]  /*c160*/  BSYNC B0 ;  /* 0x0000000000007941 */ /* 0x000fea0003800000 */
.L_x_1978:
        /* <DEDUP_REMOVED lines=28> */
.L_x_1980:
        /* <DEDUP_REMOVED lines=22> */
.L_x_1982:
[----:B------:R-:W-:Y:S05]  /*c490*/  BSYNC B0 ;  /* 0x0000000000007941 */ /* 0x000fea0003800000 */
.L_x_1981:
        /* <DEDUP_REMOVED lines=28> */
.L_x_1983:
        /* <DEDUP_REMOVED lines=22> */
.L_x_1985:
[----:B------:R-:W-:Y:S05]  /*c7c0*/  BSYNC B0 ;  /* 0x0000000000007941 */ /* 0x000fea0003800000 */
.L_x_1984:
        /* <DEDUP_REMOVED lines=28> */
.L_x_1986:
        /* <DEDUP_REMOVED lines=22> */
.L_x_1988:
[----:B------:R-:W-:Y:S05]  /*caf0*/  BSYNC B0 ;  /* 0x0000000000007941 */ /* 0x000fea0003800000 */
.L_x_1987:
        /* <DEDUP_REMOVED lines=28> */
.L_x_1989:
        /* <DEDUP_REMOVED lines=22> */
.L_x_1991:
[----:B------:R-:W-:Y:S05]  /*ce20*/  BSYNC B0 ;  /* 0x0000000000007941 */ /* 0x000fea0003800000 */
.L_x_1990:
        /* <DEDUP_REMOVED lines=28> */
.L_x_1992:
        /* <DEDUP_REMOVED lines=22> */
.L_x_1994:
[----:B------:R-:W-:Y:S05]  /*d150*/  BSYNC B0 ;  /* 0x0000000000007941 */ /* 0x000fea0003800000 */
.L_x_1993:
        /* <DEDUP_REMOVED lines=28> */
.L_x_1995:
        /* <DEDUP_REMOVED lines=22> */
.L_x_1997:
[----:B------:R-:W-:Y:S05]  /*d480*/  BSYNC B0 ;  /* 0x0000000000007941 */ /* 0x000fea0003800000 */
.L_x_1996:
        /* <DEDUP_REMOVED lines=28> */
.L_x_1998:
        /* <DEDUP_REMOVED lines=22> */
.L_x_2000:
[----:B------:R-:W-:Y:S05]  /*d7b0*/  BSYNC B0 ;  /* 0x0000000000007941 */ /* 0x000fea0003800000 */
.L_x_1999:
        /* <DEDUP_REMOVED lines=28> */
.L_x_2001:
        /* <DEDUP_REMOVED lines=22> */
.L_x_2003:
[----:B------:R-:W-:Y:S05]  /*dae0*/  BSYNC B0 ;  /* 0x0000000000007941 */ /* 0x000fea0003800000 */
.L_x_2002:
        /* <DEDUP_REMOVED lines=28> */
.L_x_2004:
        /* <DEDUP_REMOVED lines=22> */
.L_x_2006:
[----:B------:R-:W-:Y:S05]  /*de10*/  BSYNC B0 ;  /* 0x0000000000007941 */ /* 0x000fea0003800000 */
.L_x_2005:
        /* <DEDUP_REMOVED lines=28> */
.L_x_2007:
        /* <DEDUP_REMOVED lines=22> */
.L_x_2009:
[----:B------:R-:W-:Y:S05]  /*e140*/  BSYNC B0 ;  /* 0x0000000000007941 */ /* 0x000fea0003800000 */
.L_x_2008:
        /* <DEDUP_REMOVED lines=28> */
.L_x_2010:
        /* <DEDUP_REMOVED lines=21> */
.L_x_2012:
[----:B------:R-:W-:Y:S05]  /*e460*/  BSYNC B0 ;  /* 0x0000000000007941 */ /* 0x000fea0003800000 */
.L_x_2011:
        /* <DEDUP_REMOVED lines=27> */
.L_x_2013:
        /* <DEDUP_REMOVED lines=21> */
.L_x_2015:
[----:B------:R-:W-:Y:S05]  /*e770*/  BSYNC B0 ;  /* 0x0000000000007941 */ /* 0x000fea0003800000 */
.L_x_2014:
        /* <DEDUP_REMOVED lines=27> */
.L_x_2016:
        /* <DEDUP_REMOVED lines=21> */
.L_x_2018:
[----:B------:R-:W-:Y:S05]  /*ea80*/  BSYNC B0 ;  /* 0x0000000000007941 */ /* 0x000fea0003800000 */
.L_x_2017:
        /* <DEDUP_REMOVED lines=27> */
.L_x_2019:
        /* <DEDUP_REMOVED lines=20> */
.L_x_2021:
[----:B------:R-:W-:Y:S05]  /*ed80*/  BSYNC B0 ;  /* 0x0000000000007941 */ /* 0x000fea0003800000 */
.L_x_2020:
        /* <DEDUP_REMOVED lines=27> */
.L_x_2022:
        /* <DEDUP_REMOVED lines=20> */
.L_x_2024:
[----:B------:R-:W-:Y:S05]  /*f080*/  BSYNC B0 ;  /* 0x0000000000007941 */ /* 0x000fea0003800000 */
.L_x_2023:
        /* <DEDUP_REMOVED lines=27> */
.L_x_2025:
        /* <DEDUP_REMOVED lines=23> */
.L_x_2027:
[----:B------:R-:W-:Y:S05]  /*f3b0*/  BSYNC B0 ;  /* 0x0000000000007941 */ /* 0x000fea0003800000 */
.L_x_2026:
        /* <DEDUP_REMOVED lines=27> */
.L_x_2028:
        /* <DEDUP_REMOVED lines=23> */
.L_x_2030:
[----:B------:R-:W-:Y:S05]  /*f6e0*/  BSYNC B0 ;  /* 0x0000000000007941 */ /* 0x000fea0003800000 */
.L_x_2029:
        /* <DEDUP_REMOVED lines=31> */
.L_x_2031:
        /* <DEDUP_REMOVED lines=23> */
.L_x_2033:
[----:B------:R-:W-:Y:S05]  /*fa50*/  BSYNC B0 ;  /* 0x0000000000007941 */ /* 0x000fea0003800000 */
.L_x_2032:
        /* <DEDUP_REMOVED lines=28> */
.L_x_2034:
        /* <DEDUP_REMOVED lines=23> */
.L_x_2036:
[----:B------:R-:W-:Y:S05]  /*fd90*/  BSYNC B0 ;  /* 0x0000000000007941 */ /* 0x000fea0003800000 */
.L_x_2035:
        /* <DEDUP_REMOVED lines=30> */
.L_x_2037:
        /* <DEDUP_REMOVED lines=27> */
.L_x_2039:
[----:B------:R-:W-:Y:S05]  /*10130*/  BSYNC B0 ;  /* 0x0000000000007941 */ /* 0x000fea0003800000 */
.L_x_2038:
        /* <DEDUP_REMOVED lines=27> */
.L_x_2040:
        /* <DEDUP_REMOVED lines=27> */
.L_x_2042:
[----:B------:R-:W-:Y:S05]  /*104a0*/  BSYNC B0 ;  /* 0x0000000000007941 */ /* 0x000fea0003800000 */
.L_x_2041:
        /* <DEDUP_REMOVED lines=27> */
.L_x_2043:
        /* <DEDUP_REMOVED lines=27> */
.L_x_2045:
[----:B------:R-:W-:Y:S05]  /*10810*/  BSYNC B0 ;  /* 0x0000000000007941 */ /* 0x000fea0003800000 */
.L_x_2044:
        /* <DEDUP_REMOVED lines=27> */
.L_x_2046:
        /* <DEDUP_REMOVED lines=27> */
.L_x_2048:
[----:B------:R-:W-:Y:S05]  /*10b80*/  BSYNC B0 ;  /* 0x0000000000007941 */ /* 0x000fea0003800000 */
.L_x_2047:
        /* <DEDUP_REMOVED lines=27> */
.L_x_2049:
        /* <DEDUP_REMOVED lines=27> */
.L_x_2051:
[----:B------:R-:W-:Y:S05]  /*10ef0*/  BSYNC B0 ;  /* 0x0000000000007941 */ /* 0x000fea0003800000 */
.L_x_2050:
        /* <DEDUP_REMOVED lines=27> */
.L_x_2052:
        /* <DEDUP_REMOVED lines=27> */
.L_x_2054:
[----:B------:R-:W-:Y:S05]  /*11260*/  BSYNC B0 ;  /* 0x0000000000007941 */ /* 0x000fea0003800000 */
.L_x_2053:
        /* <DEDUP_REMOVED lines=26> */
.L_x_2055:
        /* <DEDUP_REMOVED lines=22> */
.L_x_2057:
[----:B------:R-:W-:Y:S05]  /*11570*/  BSYNC B0 ;  /* 0x0000000000007941 */ /* 0x000fea0003800000 */
.L_x_2056:
        /* <DEDUP_REMOVED lines=9> */
.L_x_1911:
        /* <DEDUP_REMOVED lines=19> */
.L_x_2060:
[----:B------:R-:W-:Y:S05]  /*11740*/  BSYNC B0 ;  /* 0x0000000000007941 */ /* 0x000fea0003800000 */
.L_x_2059:
        /* <DEDUP_REMOVED lines=11> */
.L_x_2062:
[----:B0-----:R-:W2:Y:S04]  /*11800*/  LDG.E.STRONG.GPU R7, desc[UR18][R4.64] ;  /* 0x0000001204077981 */ /* 0x001ea8000c1ef900 */
[----:B--2---:R-:W-:Y:S01]  /*11810*/  CCTL.IVALL ;  /* 0x00000000ff00798f */ /* 0x004fe20002000000 */
[----:B------:R-:W-:Y:S05]  /*11820*/  YIELD ;  /* 0x0000000000007946 */ /* 0x000fea0003800000 */
[----:B------:R-:W-:-:S13]  /*11830*/  ISETP.NE.AND P0, PT, R7, R0, PT ;  /* 0x000000000700720c */ /* 0x000fda0003f05270 */
[----:B------:R-:W-:Y:S05]  /*11840*/  @P0 BRA `(.L_x_2062) ;  /* 0xfffffffc00ec0947 */ /* 0x000fea000383ffff */
.L_x_2061:
        /* <DEDUP_REMOVED lines=24> */
.L_x_2063:
        /* <DEDUP_REMOVED lines=25> */
.L_x_2064:
        /* <DEDUP_REMOVED lines=10> */
.L_x_5164:


//--------------------- .text._Z35group_norm_nhwc_bwd_one_pass_kernelI11Fp32IOFp32WLi64ELi56ELi448EEv26Group_norm_nhwc_bwd_params --------------------------
	.section	.text._Z35group_norm_nhwc_bwd_one_pass_kernelI11Fp32IOFp32WLi64ELi56ELi448EEv26Group_norm_nhwc_bwd_params,"ax",@progbits
	.align	128
        .global         _Z35group_norm_nhwc_bwd_one_pass_kernelI11Fp32IOFp32WLi64ELi56ELi448EEv26Group_norm_nhwc_bwd_params
        .type           _Z35group_norm_nhwc_bwd_one_pass_kernelI11Fp32IOFp32WLi64ELi56ELi448EEv26Group_norm_nhwc_bwd_params,@function
        .size           _Z35group_norm_nhwc_bwd_one_pass_kernelI11Fp32IOFp32WLi64ELi56ELi448EEv26Group_norm_nhwc_bwd_params,(.L_x_5165 - _Z35group_norm_nhwc_bwd_one_pass_kernelI11Fp32IOFp32WLi64ELi56ELi448EEv26Group_norm_nhwc_bwd_params)
        .other          _Z35group_norm_nhwc_bwd_one_pass_kernelI11Fp32IOFp32WLi64ELi56ELi448EEv26Group_norm_nhwc_bwd_params,@"STO_CUDA_ENTRY STV_DEFAULT"
_Z35group_norm_nhwc_bwd_one_pass_kernelI11Fp32IOFp32WLi64ELi56ELi448EEv26Group_norm_nhwc_bwd_params:
.text._Z35group_norm_nhwc_bwd_one_pass_kernelI11Fp32IOFp32WLi64ELi56ELi448EEv26Group_norm_nhwc_bwd_params:
        /* <DEDUP_REMOVED lines=46> */
[----:B0-----:R-:W-:Y:S02]  /*02e0*/  LOP3.LUT R47, R40, 0x3, RZ, 0xc0, !PT ;  /* 0x00000003282f7812 */ /* 0x001fe400078ec0ff */
[C---:B------:R-:W-:Y:S02]  /*02f0*/  IADD3 R49, R52.reuse, 0x20, RZ ;  /* 0x0000002034317810 */ /* 0x040fe40007ffe0ff */
[----:B------:R-:W-:Y:S02]  /*0300*/  IADD3 R48, R52, 0x30, RZ ;  /* 0x0000003034307810 */ /* 0x000fe40007ffe0ff */
[----:B------:R-:W-:Y:S02]  /*0310*/  SHF.R.S32.HI R9, RZ, 0x1, R9 ;  /* 0x00000001ff097819 */ /* 0x000fe40000011409 */
[----:B------:R-:W-:Y:S02]  /*0320*/  SHF.R.S32.HI R6, RZ, 0x1, R6 ;  /* 0x00000001ff067819 */ /* 0x000fe40000011406 */
[----:B------:R-:W-:-:S02]  /*0330*/  ISETP.LT.AND.EX P1, PT, R41, UR11, !P2, P1 ;  /* 0x0000000b29007c0c */ /* 0x000fc4000d721310 */
[----:B------:R-:W-:Y:S02]  /*0340*/  ISETP.LT.AND.EX P2, PT, R39, UR11, !P2, P0 ;  /* 0x0000000b27007c0c */ /* 0x000fe4000d741300 */
[----:B------:R-:W-:Y:S02]  /*0350*/  LEA R0, R0, UR5, 0x3 ;  /* 0x0000000500007c11 */ /* 0x000fe4000f8e18ff */
[----:B------:R-:W-:Y:S02]  /*0360*/  IADD3 R46, -R47, R40, RZ ;  /* 0x000000282f2e7210 */ /* 0x000fe40007ffe1ff */
[----:B------:R-:W-:Y:S02]  /*0370*/  SHF.R.S32.HI R7, RZ, 0x1f, R49 ;  /* 0x0000001fff077819 */ /* 0x000fe40000011431 */
[----:B------:R-:W-:Y:S02]  /*0380*/  SHF.R.S32.HI R5, RZ, 0x1f, R48 ;  /* 0x0000001fff057819 */ /* 0x000fe40000011430 */
[----:B------:R-:W-:-:S02]  /*0390*/  SHF.L.U64.HI R4, R2, 0x2, R9 ;  /* 0x0000000202047819 */ /* 0x000fc40000010209 */
[----:B-1----:R-:W-:-:S07]  /*03a0*/  SHF.L.U64.HI R6, R3, 0x2, R6 ;  /* 0x0000000203067819 */ /* 0x002fce0000010206 */
.L_x_2100:
[----:B0--3--:R-:W0:Y:S01]  /*03b0*/  LDC R14, c[0x0][0x2a0] ;  /* 0x0000a800ff0e7b82 */ /* 0x009e220000000800 */
[----:B------:R-:W-:Y:S01]  /*03c0*/  ISETP.GE.AND P0, PT, R45, RZ, PT ;  /* 0x000000ff2d00720c */ /* 0x000fe20003f06270 */
[----:B------:R-:W-:Y:S01]  /*03d0*/  ULDC.64 UR12, c[0x0][0x298] ;  /* 0x0000a600000c7ab9 */ /* 0x000fe20000000a00 */
[----:B------:R-:W-:-:S05]  /*03e0*/  ULDC.64 UR14, c[0x0][0x290] ;  /* 0x0000a400000e7ab9 */ /* 0x000fca0000000a00 */
[----:B-1----:R-:W1:Y:S08]  /*03f0*/  LDC.64 R22, c[0x0][0x248] ;  /* 0x00009200ff167b82 */ /* 0x002e700000000a00 */
[----:B--2---:R-:W2:Y:S01]  /*0400*/  @P2 LDC.64 R20, c[0x0][0x288] ;  /* 0x0000a200ff142b82 */ /* 0x004ea20000000a00 */
[----:B0-----:R-:W-:-:S07]  /*0410*/  IABS R11, R14 ;  /* 0x0000000e000b7213 */ /* 0x001fce0000000000 */
[----:B------:R-:W0:Y:S01]  /*0420*/  @P1 LDC.64 R18, c[0x0][0x228] ;  /* 0x00008a00ff121b82 */ /* 0x000e220000000a00 */
[----:B------:R-:W3:Y:S01]  /*0430*/  I2F.RP R10, R11 ;  /* 0x0000000b000a7306 */ /* 0x000ee20000209400 */
[----:B-1----:R-:W-:-:S06]  /*0440*/  IMAD.WIDE R34, R45, 0x8, R22 ;  /* 0x000000082d227825 */ /* 0x002fcc00078e0216 */
[----:B------:R-:W1:Y:S01]  /*0450*/  @P2 LDC.64 R16, c[0x0][0x228] ;  /* 0x00008a00ff102b82 */ /* 0x000e620000000a00 */
        /* <DEDUP_REMOVED lines=8> */
[----:B------:R-:W-:Y:S01]  /*04e0*/  LOP3.LUT R8, R45, R14, RZ, 0x3c, !PT ;  /* 0x0000000e2d087212 */ /* 0x000fe200078e3cff */
[----:B------:R-:W3:Y:S03]  /*04f0*/  LDC R13, c[0x0][0x2ac] ;  /* 0x0000ab00ff0d7b82 */ /* 0x000ee60000000800 */
[----:B------:R-:W-:Y:S01]  /*0500*/  ISETP.GE.AND P3, PT, R8, RZ, PT ;  /* 0x000000ff0800720c */ /* 0x000fe20003f66270 */
[----:B------:R-:W-:Y:S01]  /*0510*/  IMAD.HI.U32 R9, R9, R12, RZ ;  /* 0x0000000c09097227 */ /* 0x000fe200078e00ff */
[----:B------:R-:W-:-:S04]  /*0520*/  SHF.R.U32.HI R8, RZ, 0x2, R53 ;  /* 0x00000002ff087819 */ /* 0x000fc80000011635 */
[----:B------:R-:W-:-:S05]  /*0530*/  IADD3 R10, -R9, RZ, RZ ;  /* 0x000000ff090a7210 */ /* 0x000fca0007ffe1ff */
[----:B------:R-:W-:-:S05]  /*0540*/  IMAD R10, R11, R10, R12 ;  /* 0x0000000a0b0a7224 */ /* 0x000fca00078e020c */
[----:B------:R-:W-:-:S13]  /*0550*/  ISETP.GT.U32.AND P5, PT, R11, R10, PT ;  /* 0x0000000a0b00720c */ /* 0x000fda0003fa4070 */
[-C--:B------:R-:W-:Y:S02]  /*0560*/  @!P5 IADD3 R10, R10, -R11.reuse, RZ ;  /* 0x8000000b0a0ad210 */ /* 0x080fe40007ffe0ff */
[----:B------:R-:W-:Y:S02]  /*0570*/  @!P5 IADD3 R9, R9, 0x1, RZ ;  /* 0x000000010909d810 */ /* 0x000fe40007ffe0ff */
[CC--:B------:R-:W-:Y:S02]  /*0580*/  ISETP.GE.U32.AND P4, PT, R10.reuse, R11.reuse, PT ;  /* 0x0000000b0a00720c */ /* 0x0c0fe40003f86070 */
[----:B------:R-:W-:Y:S02]  /*0590*/  ISETP.GT.U32.AND P6, PT, R11, R10, PT ;  /* 0x0000000a0b00720c */ /* 0x000fe40003fc4070 */
[----:B------:R-:W-:-:S04]  /*05a0*/  IADD3 R11, R10, -R11, RZ ;  /* 0x8000000b0a0b7210 */ /* 0x000fc80007ffe0ff */
[----:B------:R-:W-:Y:S02]  /*05b0*/  SEL R10, R11, R10, !P6 ;  /* 0x0000000a0b0a7207 */ /* 0x000fe40007000000 */
[----:B------:R-:W-:Y:S02]  /*05c0*/  LOP3.LUT R11, RZ, R14, RZ, 0x33, !PT ;  /* 0x0000000eff0b7212 */ /* 0x000fe400078e33ff */
[----:B------:R-:W-:Y:S02]  /*05d0*/  @!P0 IADD3 R10, -R10, RZ, RZ ;  /* 0x000000ff0a0a8210 */ /* 0x000fe40007ffe1ff */
[----:B------:R-:W-:Y:S02]  /*05e0*/  @P4 IADD3 R9, R9, 0x1, RZ ;  /* 0x0000000109094810 */ /* 0x000fe40007ffe0ff */
[----:B------:R-:W-:Y:S02]  /*05f0*/  ISETP.NE.AND P4, PT, R14, RZ, PT ;  /* 0x000000ff0e00720c */ /* 0x000fe40003f85270 */
[----:B------:R-:W-:Y:S01]  /*0600*/  MOV R12, R9 ;  /* 0x00000009000c7202 */ /* 0x000fe20000000f00 */
[----:B------:R-:W4:Y:S01]  /*0610*/  @P1 LDC.64 R14, c[0x0][0x288] ;  /* 0x0000a200ff0e1b82 */ /* 0x000f220000000a00 */
[----:B------:R-:W-:Y:S01]  /*0620*/  SEL R64, R11, R10, !P4 ;  /* 0x0000000a0b407207 */ /* 0x000fe20006000000 */
[----:B------:R-:W-:Y:S01]  /*0630*/  IMAD.WIDE.U32 R8, R8, 0x24924925, RZ ;  /* 0x2492492508087825 */ /* 0x000fe200078e00ff */
[----:B------:R-:W-:-:S03]  /*0640*/  @!P3 IADD3 R12, -R12, RZ, RZ ;  /* 0x000000ff0c0cb210 */ /* 0x000fc60007ffe1ff */
[----:B------:R-:W-:Y:S01]  /*0650*/  IMAD R31, R64, 0x38, RZ ;  /* 0x00000038401f7824 */ /* 0x000fe200078e02ff */
[----:B------:R-:W-:Y:S01]  /*0660*/  SEL R11, R11, R12, !P4 ;  /* 0x0000000c0b0b7207 */ /* 0x000fe20006000000 */
[----:B---3--:R-:W-:Y:S01]  /*0670*/  IMAD R8, R13, UR7, R9 ;  /* 0x000000070d087c24 */ /* 0x008fe2000f8e0209 */
[----:B------:R-:W-:Y:S02]  /*0680*/  SHF.R.S32.HI R12, RZ, 0x1f, R54 ;  /* 0x0000001fff0c7819 */ /* 0x000fe40000011436 */
[----:B------:R-:W-:Y:S02]  /*0690*/  SHF.R.S32.HI R10, RZ, 0x1f, R11 ;  /* 0x0000001fff0a7819 */ /* 0x000fe4000001140b */
[----:B------:R-:W-:Y:S02]  /*06a0*/  IADD3 R66, P3, R54, R31, RZ ;  /* 0x0000001f36427210 */ /* 0x000fe40007f7e0ff */
[----:B------:R-:W-:Y:S01]  /*06b0*/  IADD3 R9, R8, 0x20, RZ ;  /* 0x0000002008097810 */ /* 0x000fe20007ffe0ff */
[----:B------:R-:W-:Y:S01]  /*06c0*/  IMAD R10, R10, UR12, RZ ;  /* 0x0000000c0a0a7c24 */ /* 0x000fe2000f8e02ff */
[----:B------:R-:W-:-:S02]  /*06d0*/  LEA.HI.X.SX32 R67, R31, R12, 0x1, P3 ;  /* 0x0000000c1f437211 */ /* 0x000fc400018f0eff */
[----:B------:R-:W-:Y:S01]  /*06e0*/  IADD3 R8, R8, 0x30, RZ ;  /* 0x0000003008087810 */ /* 0x000fe20007ffe0ff */
[----:B------:R-:W-:Y:S01]  /*06f0*/  IMAD R69, R11, UR13, R10 ;  /* 0x0000000d0b457c24 */ /* 0x000fe2000f8e020a */
[----:B------:R-:W-:Y:S01]  /*0700*/  ISETP.GE.U32.AND P0, PT, R9, UR14, PT ;  /* 0x0000000e09007c0c */ /* 0x000fe2000bf06070 */
[----:B------:R-:W-:Y:S01]  /*0710*/  IMAD.WIDE.U32 R66, R11, UR12, R66 ;  /* 0x0000000c0b427c25 */ /* 0x000fe2000f8e0042 */
[----:B------:R-:W-:Y:S01]  /*0720*/  ISETP.GE.U32.AND P3, PT, R8, UR14, PT ;  /* 0x0000000e08007c0c */ /* 0x000fe2000bf66070 */
[----:B------:R-:W3:Y:S01]  /*0730*/  @P1 LDC.64 R10, c[0x0][0x230] ;  /* 0x00008c00ff0a1b82 */ /* 0x000ee20000000a00 */
[----:B------:R-:W-:Y:S02]  /*0740*/  SHF.R.S32.HI R8, RZ, 0x1f, R8 ;  /* 0x0000001fff087819 */ /* 0x000fe40000011408 */
[----:B------:R-:W-:Y:S02]  /*0750*/  IADD3 R69, R67, R69, RZ ;  /* 0x0000004543457210 */ /* 0x000fe40007ffe0ff */
[----:B------:R-:W-:Y:S01]  /*0760*/  ISETP.GE.AND.EX P3, PT, R8, UR15, PT, P3 ;  /* 0x0000000f08007c0c */ /* 0x000fe2000bf66330 */
[----:B----4-:R-:W-:Y:S01]  /*0770*/  @P1 IMAD R8, R41, R14, RZ ;  /* 0x0000000e29081224 */ /* 0x010fe200078e02ff */
[----:B------:R-:W-:-:S02]  /*0780*/  @P1 MOV R68, R66 ;  /* 0x0000004200441202 */ /* 0x000fc40000000f00 */
[----:B------:R-:W-:Y:S01]  /*0790*/  SHF.R.S32.HI R9, RZ, 0x1f, R9 ;  /* 0x0000001fff097819 */ /* 0x000fe20000011409 */
[C---:B------:R-:W-:Y:S01]  /*07a0*/  @P1 IMAD R13, R52.reuse, R15, R8 ;  /* 0x0000000f340d1224 */ /* 0x040fe200078e0208 */
[----:B------:R-:W-:Y:S01]  /*07b0*/  @P2 MOV R26, R66 ;  /* 0x00000042001a2202 */ /* 0x000fe20000000f00 */
[----:B------:R-:W-:Y:S01]  /*07c0*/  @P1 IMAD.WIDE.U32 R14, R52, R14, R68 ;  /* 0x0000000e340e1225 */ /* 0x000fe200078e0044 */
[----:B------:R-:W-:Y:S02]  /*07d0*/  ISETP.GE.AND.EX P0, PT, R9, UR15, PT, P0 ;  /* 0x0000000f09007c0c */ /* 0x000fe4000bf06300 */
[----:B------:R-:W-:Y:S02]  /*07e0*/  @P2 MOV R27, R69 ;  /* 0x00000045001b2202 */ /* 0x000fe40000000f00 */
[----:B------:R-:W-:Y:S02]  /*07f0*/  @P1 IADD3 R15, R15, R13, RZ ;  /* 0x0000000d0f0f1210 */ /* 0x000fe40007ffe0ff */
[----:B------:R-:W-:Y:S01]  /*0800*/  @P1 SHF.L.U32 R29, R14, 0x2, RZ ;  /* 0x000000020e1d1819 */ /* 0x000fe200000006ff */
[----:B--2---:R-:W-:Y:S01]  /*0810*/  @P2 IMAD.WIDE.U32 R26, R50, R20, R26 ;  /* 0x00000014321a2225 */ /* 0x004fe200078e001a */
[----:B------:R-:W-:-:S02]  /*0820*/  @P1 SHF.L.U64.HI R24, R14, 0x2, R15 ;  /* 0x000000020e181819 */ /* 0x000fc4000001020f */
[----:B------:R-:W-:Y:S01]  /*0830*/  ISETP.LT.U32.AND P0, PT, R53, 0x1c0, !P0 ;  /* 0x000001c03500780c */ /* 0x000fe20004701070 */
[----:B------:R-:W2:Y:S01]  /*0840*/  @P2 LDC.64 R14, c[0x0][0x230] ;  /* 0x00008c00ff0e2b82 */ /* 0x000ea20000000a00 */
[----:B---3--:R-:W-:Y:S01]  /*0850*/  @P1 IADD3 R32, P4, R29, R10, RZ ;  /* 0x0000000a1d201210 */ /* 0x008fe20007f9e0ff */
[----:B------:R-:W-:Y:S01]  /*0860*/  @P2 IMAD R10, R39, R20, RZ ;  /* 0x00000014270a2224 */ /* 0x000fe200078e02ff */
[----:B------:R-:W-:Y:S02]  /*0870*/  ISETP.LT.U32.AND P3, PT, R53, 0x1c0, !P3 ;  /* 0x000001c03500780c */ /* 0x000fe40005f61070 */
[----:B------:R-:W-:Y:S01]  /*0880*/  @P1 IADD3.X R33, R24, R11, RZ, P4, !PT ;  /* 0x0000000b18211210 */ /* 0x000fe200027fe4ff */
[----:B------:R-:W-:Y:S01]  /*0890*/  @P2 IMAD R11, R50, R21, R10 ;  /* 0x00000015320b2224 */ /* 0x000fe200078e020a */
[----:B0-----:R-:W-:Y:S01]  /*08a0*/  @P1 IADD3 R28, P5, R29, R18, RZ ;  /* 0x000000121d1c1210 */ /* 0x001fe20007fbe0ff */
[----:B------:R0:W3:Y:S03]  /*08b0*/  LDG.E.64 R20, desc[UR8][R34.64] ;  /* 0x0000000822147981 */ /* 0x0000e6000c1e1b00 */
[----:B------:R-:W-:Y:S01]  /*08c0*/  @P1 IADD3.X R29, R24, R19, RZ, P5, !PT ;  /* 0x00000013181d1210 */ /* 0x000fe20002ffe4ff */
[----:B------:R-:W4:Y:S08]  /*08d0*/  @P0 LDC.64 R8, c[0x0][0x288] ;  /* 0x0000a200ff080b82 */ /* 0x000f300000000a00 */
[----:B------:R-:W1:Y:S01]  /*08e0*/  @P3 LDC.64 R12, c[0x0][0x288] ;  /* 0x0000a200ff0c3b82 */ /* 0x000e620000000a00 */
[----:B------:R-:W-:-:S07]  /*08f0*/  @P2 IADD3 R27, R27, R11, RZ ;  /* 0x0000000b1b1b2210 */ /* 0x000fce0007ffe0ff */
[----:B------:R-:W0:Y:S01]  /*0900*/  @P0 LDC.64 R18, c[0x0][0x230] ;  /* 0x00008c00ff120b82 */ /* 0x000e220000000a00 */
[----:B------:R-:W-:-:S07]  /*0910*/  @P2 SHF.L.U32 R37, R26, 0x2, RZ ;  /* 0x000000021a252819 */ /* 0x000fce00000006ff */
[----:B------:R-:W0:Y:S01]  /*0920*/  @P0 LDC.64 R22, c[0x0][0x228] ;  /* 0x00008a00ff160b82 */ /* 0x000e220000000a00 */
[----:B------:R-:W-:Y:S01]  /*0930*/  @P2 SHF.L.U64.HI R30, R26, 0x2, R27 ;  /* 0x000000021a1e2819 */ /* 0x000fe2000001021b */
[----:B----4-:R-:W-:Y:S01]  /*0940*/  @P0 IMAD R36, R7, R8, RZ ;  /* 0x0000000807240224 */ /* 0x010fe200078e02ff */
[----:B------:R-:W-:Y:S02]  /*0950*/  @P0 MOV R26, R66 ;  /* 0x00000042001a0202 */ /* 0x000fe40000000f00 */
[----:B------:R-:W-:-:S03]  /*0960*/  @P0 MOV R27, R69 ;  /* 0x00000045001b0202 */ /* 0x000fc60000000f00 */
[----:B------:R-:W4:Y:S01]  /*0970*/  @P3 LDC.64 R24, c[0x0][0x230] ;  /* 0x00008c00ff183b82 */ /* 0x000f220000000a00 */
[----:B------:R-:W-:Y:S01]  /*0980*/  @P0 IMAD R55, R49, R9, R36 ;  /* 0x0000000931370224 */ /* 0x000fe200078e0224 */
[----:B--2---:R-:W-:Y:S01]  /*0990*/  @P2 IADD3 R36, P4, R37, R14, RZ ;  /* 0x0000000e25242210 */ /* 0x004fe20007f9e0ff */
[----:B------:R-:W-:-:S05]  /*09a0*/  @P0 IMAD.WIDE.U32 R8, R49, R8, R26 ;  /* 0x0000000831080225 */ /* 0x000fca00078e001a */
[----:B------:R-:W2:Y:S01]  /*09b0*/  @P3 LDC.64 R10, c[0x0][0x228] ;  /* 0x00008a00ff0a3b82 */ /* 0x000ea20000000a00 */
[----:B-1----:R-:W-:Y:S01]  /*09c0*/  @P3 IMAD R56, R5, R12, RZ ;  /* 0x0000000c05383224 */ /* 0x002fe200078e02ff */
[----:B------:R-:W-:Y:S02]  /*09d0*/  @P3 MOV R26, R66 ;  /* 0x00000042001a3202 */ /* 0x000fe40000000f00 */
[----:B------:R-:W-:Y:S01]  /*09e0*/  @P3 MOV R27, R69 ;  /* 0x00000045001b3202 */ /* 0x000fe20000000f00 */
[----:B0-----:R-:W-:Y:S01]  /*09f0*/  @P3 IMAD R35, R48, R13, R56 ;  /* 0x0000000d30233224 */ /* 0x001fe200078e0238 */
[----:B------:R-:W-:Y:S02]  /*0a00*/  @P2 IADD3 R16, P5, R37, R16, RZ ;  /* 0x0000001025102210 */ /* 0x000fe40007fbe0ff */
[----:B------:R-:W-:Y:S01]  /*0a10*/  @P2 IADD3.X R37, R30, R15, RZ, P4, !PT ;  /* 0x0000000f1e252210 */ /* 0x000fe200027fe4ff */
[----:B------:R-:W-:Y:S01]  /*0a20*/  @P3 IMAD.WIDE.U32 R12, R48, R12, R26 ;  /* 0x0000000c300c3225 */ /* 0x000fe200078e001a */
[----:B------:R-:W-:-:S02]  /*0a30*/  @P0 IADD3 R9, R9, R55, RZ ;  /* 0x0000003709090210 */ /* 0x000fc40007ffe0ff */
[----:B------:R-:W-:Y:S02]  /*0a40*/  @P0 SHF.L.U32 R15, R8, 0x2, RZ ;  /* 0x00000002080f0819 */ /* 0x000fe400000006ff */
[----:B------:R-:W-:Y:S02]  /*0a50*/  @P2 IADD3.X R17, R30, R17, RZ, P5, !PT ;  /* 0x000000111e112210 */ /* 0x000fe40002ffe4ff */
[----:B------:R-:W-:Y:S02]  /*0a60*/  @P0 SHF.L.U64.HI R8, R8, 0x2, R9 ;  /* 0x0000000208080819 */ /* 0x000fe40000010209 */
[----:B------:R-:W-:Y:S02]  /*0a70*/  @P0 IADD3 R58, P5, R15, R18, RZ ;  /* 0x000000120f3a0210 */ /* 0x000fe40007fbe0ff */
[----:B------:R-:W-:Y:S02]  /*0a80*/  @P3 IADD3 R9, R13, R35, RZ ;  /* 0x000000230d093210 */ /* 0x000fe40007ffe0ff */
[----:B------:R-:W-:-:S02]  /*0a90*/  @P0 IADD3 R18, P6, R15, R22, RZ ;  /* 0x000000160f120210 */ /* 0x000fc40007fde0ff */
[----:B------:R-:W-:Y:S02]  /*0aa0*/  @P3 SHF.L.U32 R57, R12, 0x2, RZ ;  /* 0x000000020c393819 */ /* 0x000fe400000006ff */
[----:B------:R-:W-:Y:S02]  /*0ab0*/  @P0 IADD3.X R59, R8, R19, RZ, P5, !PT ;  /* 0x00000013083b0210 */ /* 0x000fe40002ffe4ff */
[----:B------:R-:W-:Y:S02]  /*0ac0*/  @P3 SHF.L.U64.HI R12, R12, 0x2, R9 ;  /* 0x000000020c0c3819 */ /* 0x000fe40000010209 */
[----:B------:R-:W-:Y:S02]  /*0ad0*/  @P0 IADD3.X R19, R8, R23, RZ, P6, !PT ;  /* 0x0000001708130210 */ /* 0x000fe400037fe4ff */
[----:B------:R-:W-:Y:S02]  /*0ae0*/  MOV R9, RZ ;  /* 0x000000ff00097202 */ /* 0x000fe40000000f00 */
[----:B------:R-:W-:-:S02]  /*0af0*/  MOV R8, RZ ;  /* 0x000000ff00087202 */ /* 0x000fc40000000f00 */
[C---:B----4-:R-:W-:Y:S02]  /*0b00*/  @P3 IADD3 R34, P4, R57.reuse, R24, RZ ;  /* 0x0000001839223210 */ /* 0x050fe40007f9e0ff */
[----:B--2---:R-:W-:Y:S02]  /*0b10*/  @P3 IADD3 R56, P5, R57, R10, RZ ;  /* 0x0000000a39383210 */ /* 0x004fe40007fbe0ff */
[----:B------:R-:W-:Y:S02]  /*0b20*/  CS2R R22, SRZ ;  /* 0x0000000000167805 */ /* 0x000fe4000001ff00 */
[----:B------:R-:W-:Y:S01]  /*0b30*/  @P3 IADD3.X R35, R12, R25, RZ, P4, !PT ;  /* 0x000000190c233210 */ /* 0x000fe200027fe4ff */
[----:B------:R0:W5:Y:S01]  /*0b40*/  @P1 LDG.E.64 R8, desc[UR8][R28.64] ;  /* 0x000000081c081981 */ /* 0x000162000c1e1b00 */
[----:B------:R-:W-:Y:S02]  /*0b50*/  CS2R R24, SRZ ;  /* 0x0000000000187805 */ /* 0x000fe4000001ff00 */
[----:B------:R-:W-:-:S02]  /*0b60*/  CS2R R14, SRZ ;  /* 0x00000000000e7805 */ /* 0x000fc4000001ff00 */
[----:B------:R-:W-:Y:S01]  /*0b70*/  @P3 IADD3.X R57, R12, R11, RZ, P5, !PT ;  /* 0x0000000b0c393210 */ /* 0x000fe20002ffe4ff */
[----:B------:R-:W5:Y:S04]  /*0b80*/  @P1 LDG.E.64 R22, desc[UR8][R32.64] ;  /* 0x0000000820161981 */ /* 0x000f68000c1e1b00 */
[----:B------:R-:W5:Y:S01]  /*0b90*/  @P2 LDG.E.64 R24, desc[UR8][R36.64] ;  /* 0x0000000824182981 */ /* 0x000f62000c1e1b00 */
[----:B0-----:R-:W-:-:S03]  /*0ba0*/  CS2R R28, SRZ ;  /* 0x00000000001c7805 */ /* 0x001fc6000001ff00 */
[----:B------:R-:W5:Y:S04]  /*0bb0*/  @P3 LDG.E.64 R14, desc[UR8][R56.64] ;  /* 0x00000008380e3981 */ /* 0x000f68000c1e1b00 */
[----:B------:R-:W5:Y:S01]  /*0bc0*/  @P3 LDG.E.64 R28, desc[UR8][R34.64] ;  /* 0x00000008221c3981 */ /* 0x000f62000c1e1b00 */
[----:B------:R-:W-:Y:S02]  /*0bd0*/  CS2R R10, SRZ ;  /* 0x00000000000a7805 */ /* 0x000fe4000001ff00 */
[----:B------:R-:W-:Y:S02]  /*0be0*/  CS2R R26, SRZ ;  /* 0x00000000001a7805 */ /* 0x000fe4000001ff00 */
[----:B------:R-:W-:Y:S02]  /*0bf0*/  CS2R R12, SRZ ;  /* 0x00000000000c7805 */ /* 0x000fe4000001ff00 */
[----:B------:R-:W5:Y:S04]  /*0c00*/  @P2 LDG.E.64 R10, desc[UR8][R16.64] ;  /* 0x00000008100a2981 */ /* 0x000f68000c1e1b00 */
[----:B------:R-:W5:Y:S04]  /*0c10*/  @P0 LDG.E.64 R26, desc[UR8][R58.64] ;  /* 0x000000083a1a0981 */ /* 0x000f68000c1e1b00 */
[----:B------:R0:W5:Y:S01]  /*0c20*/  @P0 LDG.E.64 R12, desc[UR8][R18.64] ;  /* 0x00000008120c0981 */ /* 0x000162000c1e1b00 */
[----:B------:R-:W-:Y:S01]  /*0c30*/  MOV R55, 0x3f800000 ;  /* 0x3f80000000377802 */ /* 0x000fe20000000f00 */
[----:B------:R-:W-:Y:S01]  /*0c40*/  BSSY B0, `(.L_x_2066) ;  /* 0x0000014000007945 */ /* 0x000fe20003800000 */
[----:B0-----:R-:W-:Y:S01]  /*0c50*/  CS2R R18, SRZ ;  /* 0x0000000000127805 */ /* 0x001fe2000001ff00 */
[----:B---3--:R-:W-:-:S05]  /*0c60*/  FFMA.FTZ R16, -R20, R20, R21 ;  /* 0x0000001414107223 */ /* 0x008fca0000010115 */
[----:B------:R-:W-:-:S13]  /*0c70*/  FSETP.GTU.FTZ.AND P0, PT, R16, RZ, PT ;  /* 0x000000ff1000720b */ /* 0x000fda0003f1c000 */
[----:B------:R-:W0:Y:S02]  /*0c80*/  @P0 LDC R21, c[0x0][0x250] ;  /* 0x00009400ff150b82 */ /* 0x000e240000000800 */
[----:B0-----:R-:W-:-:S04]  /*0c90*/  @P0 FADD.FTZ R21, R16, R21 ;  /* 0x0000001510150221 */ /* 0x001fc80000010000 */
[----:B------:R0:W1:Y:S01]  /*0ca0*/  @P0 MUFU.RSQ R55, R21 ;  /* 0x0000001500370308 */ /* 0x0000620000001400 */
[----:B------:R-:W-:Y:S02]  /*0cb0*/  ISETP.GT.U32.AND P0, PT, R53, 0x1bf, PT ;  /* 0x000001bf3500780c */ /* 0x000fe40003f04070 */
[----:B------:R-:W-:-:S11]  /*0cc0*/  CS2R R16, SRZ ;  /* 0x0000000000107805 */ /* 0x000fd6000001ff00 */
        /* <DEDUP_REMOVED lines=11> */
.L_x_2067:
[----:B------:R-:W-:Y:S05]  /*0d80*/  BSYNC B0 ;  /* 0x0000000000007941 */ /* 0x000fea0003800000 */
.L_x_2066:
[----:B------:R-:W-:Y:S01]  /*0d90*/  ISETP.NE.AND P4, PT, RZ, UR10, PT ;  /* 0x0000000aff007c0c */ /* 0x000fe2000bf85270 */
[C---:B0----5:R-:W-:Y:S01]  /*0da0*/  FADD.FTZ R32, -R20.reuse, R22 ;  /* 0x0000001614207221 */ /* 0x061fe20000010100 */
[C---:B------:R-:W-:Y:S01]  /*0db0*/  FADD.FTZ R60, -R20.reuse, R23 ;  /* 0x00000017143c7221 */ /* 0x040fe20000010100 */
[C---:B------:R-:W-:Y:S01]  /*0dc0*/  FADD.FTZ R30, -R20.reuse, R24 ;  /* 0x00000018141e7221 */ /* 0x040fe20000010100 */
[----:B------:R-:W-:Y:S01]  /*0dd0*/  FADD.FTZ R56, -R20, R25 ;  /* 0x0000001914387221 */ /* 0x000fe20000010100 */
[----:B------:R-:W-:Y:S01]  /*0de0*/  MOV R22, R8 ;  /* 0x0000000800167202 */ /* 0x000fe20000000f00 */
[----:B-1----:R-:W-:Y:S01]  /*0df0*/  FMUL.FTZ R61, R32, R55 ;  /* 0x00000037203d7220 */ /* 0x002fe20000410000 */
[----:B------:R-:W-:Y:S01]  /*0e00*/  MOV R21, R9 ;  /* 0x0000000900157202 */ /* 0x000fe20000000f00 */
[----:B------:R-:W-:Y:S01]  /*0e10*/  FMUL.FTZ R60, R60, R55 ;  /* 0x000000373c3c7220 */ /* 0x000fe20000410000 */
[----:B------:R-:W-:-:S04]  /*0e20*/  MOV R24, R10 ;  /* 0x0000000a00187202 */ /* 0x000fc80000000f00 */
        /* <DEDUP_REMOVED lines=15> */
[----:B------:R-:W-:-:S03]  /*0f20*/  FMUL.FTZ R21, R9, R32 ;  /* 0x0000002009157220 */ /* 0x000fc60000410000 */
[----:B------:R-:W-:Y:S01]  /*0f30*/  FFMA.FTZ R36, R22, R35, 1 ;  /* 0x3f80000016247423 */ /* 0x000fe20000010023 */
[----:B------:R-:W-:-:S03]  /*0f40*/  FMUL.FTZ R22, R33, R34 ;  /* 0x0000002221167220 */ /* 0x000fc60000410000 */
[----:B------:R-:W-:-:S07]  /*0f50*/  FMUL.FTZ R21, R21, R36 ;  /* 0x0000002415157220 */ /* 0x000fce0000410000 */
.L_x_2068:
[----:B------:R-:W-:Y:S01]  /*0f60*/  FMUL.FTZ R32, R22, R16 ;  /* 0x0000001016207220 */ /* 0x000fe20000410000 */
[----:B------:R-:W-:Y:S01]  /*0f70*/  FMUL.FTZ R57, R30, R55 ;  /* 0x000000371e397220 */ /* 0x000fe20000410000 */
[----:B------:R-:W-:Y:S01]  /*0f80*/  MOV R23, R11 ;  /* 0x0000000b00177202 */ /* 0x000fe20000000f00 */
        /* <DEDUP_REMOVED lines=15> */
[----:B0-----:R-:W-:-:S04]  /*1080*/  FADD.FTZ R37, -R33, 1 ;  /* 0x3f80000021257421 */ /* 0x001fc80000010100 */
[----:B------:R-:W-:Y:S01]  /*1090*/  FFMA.FTZ R37, R24, R37, 1 ;  /* 0x3f80000018257423 */ /* 0x000fe20000010025 */
[----:B------:R-:W-:Y:S01]  /*10a0*/  FMUL.FTZ R24, R10, R33 ;  /* 0x000000210a187220 */ /* 0x000fe20000410000 */
[----:B-1----:R-:W-:-:S03]  /*10b0*/  FADD.FTZ R58, -R36, 1 ;  /* 0x3f800000243a7421 */ /* 0x002fc60000010100 */
[----:B------:R-:W-:Y:S01]  /*10c0*/  FMUL.FTZ R24, R24, R37 ;  /* 0x0000002518187220 */ /* 0x000fe20000410000 */
[----:B------:R-:W-:Y:S01]  /*10d0*/  FFMA.FTZ R58, R23, R58, 1 ;  /* 0x3f800000173a7423 */ /* 0x000fe2000001003a */
[----:B------:R-:W-:-:S04]  /*10e0*/  FMUL.FTZ R23, R11, R36 ;  /* 0x000000240b177220 */ /* 0x000fc80000410000 */
[----:B------:R-:W-:-:S07]  /*10f0*/  FMUL.FTZ R23, R23, R58 ;  /* 0x0000003a17177220 */ /* 0x000fce0000410000 */
.L_x_2069:
[----:B------:R-:W-:Y:S01]  /*1100*/  FFMA.FTZ R34, R60, R25, R31 ;  /* 0x000000193c227223 */ /* 0x000fe2000001001f */
[----:B------:R-:W-:Y:S01]  /*1110*/  FMUL.FTZ R32, R24, R16 ;  /* 0x0000001018207220 */ /* 0x000fe20000410000 */
[----:B------:R-:W-:Y:S01]  /*1120*/  FADD.FTZ R25, R25, R30 ;  /* 0x0000001e19197221 */ /* 0x000fe20000010000 */
[C---:B------:R-:W-:Y:S01]  /*1130*/  FADD.FTZ R58, -R20.reuse, R27 ;  /* 0x0000001b143a7221 */ /* 0x040fe20000010100 */
[----:B------:R-:W-:Y:S01]  /*1140*/  FMUL.FTZ R27, R23, R17 ;  /* 0x00000011171b7220 */ /* 0x000fe20000410000 */
[----:B------:R-:W-:Y:S01]  /*1150*/  FFMA.FTZ R31, R57, R32, R34 ;  /* 0x00000020391f7223 */ /* 0x000fe20000010022 */
[----:B------:R-:W-:Y:S01]  /*1160*/  FADD.FTZ R30, R25, R32 ;  /* 0x00000020191e7221 */ /* 0x000fe20000010000 */
[----:B------:R-:W-:Y:S01]  /*1170*/  FADD.FTZ R32, -R20, R26 ;  /* 0x0000001a14207221 */ /* 0x000fe20000010100 */
[----:B------:R-:W-:Y:S01]  /*1180*/  MOV R25, R12 ;  /* 0x0000000c00197202 */ /* 0x000fe20000000f00 */
[----:B------:R-:W-:Y:S01]  /*1190*/  FMUL.FTZ R58, R58, R55 ;  /* 0x000000373a3a7220 */ /* 0x000fe20000410000 */
[----:B------:R-:W-:Y:S01]  /*11a0*/  MOV R26, R13 ;  /* 0x0000000d001a7202 */ /* 0x000fe20000000f00 */
        /* <DEDUP_REMOVED lines=14> */
[----:B-1----:R-:W-:Y:S01]  /*1290*/  FADD.FTZ R62, -R36, 1 ;  /* 0x3f800000243e7421 */ /* 0x002fe20000010100 */
[----:B------:R-:W-:-:S03]  /*12a0*/  FMUL.FTZ R36, R13, R36 ;  /* 0x000000240d247220 */ /* 0x000fc60000410000 */
[----:B------:R-:W-:Y:S01]  /*12b0*/  FFMA.FTZ R37, R25, R62, 1 ;  /* 0x3f80000019257423 */ /* 0x000fe2000001003e */
[----:B------:R-:W-:-:S04]  /*12c0*/  FMUL.FTZ R25, R12, R33 ;  /* 0x000000210c197220 */ /* 0x000fc80000410000 */
[----:B------:R-:W-:Y:S01]  /*12d0*/  FMUL.FTZ R25, R25, R26 ;  /* 0x0000001a19197220 */ /* 0x000fe20000410000 */
[----:B------:R-:W-:-:S07]  /*12e0*/  FMUL.FTZ R26, R36, R37 ;  /* 0x00000025241a7220 */ /* 0x000fce0000410000 */
.L_x_2070:
[----:B------:R-:W-:Y:S01]  /*12f0*/  FFMA.FTZ R34, R56, R27, R31 ;  /* 0x0000001b38227223 */ /* 0x000fe2000001001f */
[----:B------:R-:W-:Y:S01]  /*1300*/  FMUL.FTZ R32, R25, R16 ;  /* 0x0000001019207220 */ /* 0x000fe20000410000 */
[----:B------:R-:W-:Y:S01]  /*1310*/  FADD.FTZ R27, R27, R30 ;  /* 0x0000001e1b1b7221 */ /* 0x000fe20000010000 */
[C---:B------:R-:W-:Y:S01]  /*1320*/  FADD.FTZ R30, -R20.reuse, R28 ;  /* 0x0000001c141e7221 */ /* 0x040fe20000010100 */
[----:B------:R-:W-:Y:S01]  /*1330*/  FADD.FTZ R62, -R20, R29 ;  /* 0x0000001d143e7221 */ /* 0x000fe20000010100 */
[----:B------:R-:W-:Y:S01]  /*1340*/  FFMA.FTZ R29, R59, R32, R34 ;  /* 0x000000203b1d7223 */ /* 0x000fe20000010022 */
[----:B------:R-:W-:Y:S01]  /*1350*/  FADD.FTZ R20, R27, R32 ;  /* 0x000000201b147221 */ /* 0x000fe20000010000 */
[----:B------:R-:W-:Y:S01]  /*1360*/  MOV R28, R14 ;  /* 0x0000000e001c7202 */ /* 0x000fe20000000f00 */
[----:B------:R-:W-:Y:S01]  /*1370*/  FMUL.FTZ R63, R30, R55 ;  /* 0x000000371e3f7220 */ /* 0x000fe20000410000 */
[----:B------:R-:W-:Y:S01]  /*1380*/  MOV R27, R15 ;  /* 0x0000000f001b7202 */ /* 0x000fe20000000f00 */
        /* <DEDUP_REMOVED lines=15> */
[----:B-1----:R-:W-:-:S04]  /*1480*/  FADD.FTZ R27, -R36, 1 ;  /* 0x3f800000241b7421 */ /* 0x002fc80000010100 */
[----:B------:R-:W-:Y:S01]  /*1490*/  FFMA.FTZ R30, R28, R27, 1 ;  /* 0x3f8000001c1e7423 */ /* 0x000fe2000001001b */
[----:B------:R-:W-:Y:S01]  /*14a0*/  FMUL.FTZ R28, R14, R33 ;  /* 0x000000210e1c7220 */ /* 0x000fe20000410000 */
[----:B------:R-:W-:-:S03]  /*14b0*/  FMUL.FTZ R27, R15, R36 ;  /* 0x000000240f1b7220 */ /* 0x000fc60000410000 */
[----:B------:R-:W-:Y:S01]  /*14c0*/  FMUL.FTZ R28, R28, R37 ;  /* 0x000000251c1c7220 */ /* 0x000fe20000410000 */
[----:B------:R-:W-:-:S07]  /*14d0*/  FMUL.FTZ R27, R27, R30 ;  /* 0x0000001e1b1b7220 */ /* 0x000fce0000410000 */
.L_x_2071:
        /* <DEDUP_REMOVED lines=8> */
[----:B------:R-:W-:Y:S01]  /*1560*/  FADD.FTZ R31, RZ, R22 ;  /* 0x00000016ff1f7221 */ /* 0x000fe20000010000 */
[----:B------:R-:W-:Y:S01]  /*1570*/  FFMA.FTZ R36, R62, R37, R29 ;  /* 0x000000253e247223 */ /* 0x000fe2000001001d */
[----:B------:R-:W-:Y:S01]  /*1580*/  FADD.FTZ R37, R37, R30 ;  /* 0x0000001e25257221 */ /* 0x000fe20000010000 */
[----:B------:R-:W-:Y:S01]  /*1590*/  FFMA.FTZ R30, R61, R22, RZ ;  /* 0x000000163d1e7223 */ /* 0x000fe200000100ff */
[----:B------:R-:W-:Y:S01]  /*15a0*/  FADD.FTZ R22, RZ, R21 ;  /* 0x00000015ff167221 */ /* 0x000fe20000010000 */
[----:B------:R-:W-:Y:S01]  /*15b0*/  FFMA.FTZ R21, R60, R21, RZ ;  /* 0x000000153c157223 */ /* 0x000fe200000100ff */
[----:B------:R-:W1:Y:S01]  /*15c0*/  SHFL.DOWN PT, R29, R36, 0x1, 0x1f ;  /* 0x08201f00241d7f89 */ /* 0x000e6200000e0000 */
[----:B------:R-:W-:Y:S01]  /*15d0*/  UMOV UR6, 0x400 ;  /* 0x0000040000067882 */ /* 0x000fe20000000000 */
[----:B------:R-:W-:Y:S01]  /*15e0*/  FFMA.FTZ R30, R57, R24, R30 ;  /* 0x00000018391e7223 */ /* 0x000fe2000001001e */
[----:B------:R-:W-:Y:S01]  /*15f0*/  UIADD3 UR5, UR6, 0x90, URZ ;  /* 0x0000009006057890 */ /* 0x000fe2000fffe03f */
[----:B------:R-:W2:Y:S01]  /*1600*/  SHFL.DOWN PT, R20, R37, 0x1, 0x1f ;  /* 0x08201f0025147f89 */ /* 0x000ea200000e0000 */
[----:B------:R-:W-:Y:S01]  /*1610*/  FADD.FTZ R24, R31, R24 ;  /* 0x000000181f187221 */ /* 0x000fe20000010000 */
[----:B------:R-:W-:Y:S01]  /*1620*/  FADD.FTZ R31, R22, R23 ;  /* 0x00000017161f7221 */ /* 0x000fe20000010000 */
[----:B------:R-:W-:Y:S01]  /*1630*/  FFMA.FTZ R21, R56, R23, R21 ;  /* 0x0000001738157223 */ /* 0x000fe20000010015 */
[----:B------:R-:W-:Y:S01]  /*1640*/  ISETP.NE.AND P3, PT, R53, RZ, PT ;  /* 0x000000ff3500720c */ /* 0x000fe20003f65270 */
[----:B------:R-:W-:Y:S01]  /*1650*/  FADD.FTZ R23, R24, R25 ;  /* 0x0000001918177221 */ /* 0x000fe20000010000 */
[----:B------:R-:W-:Y:S01]  /*1660*/  FFMA.FTZ R30, R59, R25, R30 ;  /* 0x000000193b1e7223 */ /* 0x000fe2000001001e */
[----:B------:R-:W-:Y:S01]  /*1670*/  FADD.FTZ R24, R31, R26 ;  /* 0x0000001a1f187221 */ /* 0x000fe20000010000 */
[----:B------:R-:W-:Y:S01]  /*1680*/  FFMA.FTZ R21, R58, R26, R21 ;  /* 0x0000001a3a157223 */ /* 0x000fe20000010015 */
[----:B------:R-:W-:Y:S01]  /*1690*/  FADD.FTZ R22, R23, R28 ;  /* 0x0000001c17167221 */ /* 0x000fe20000010000 */
[----:B------:R-:W-:Y:S01]  /*16a0*/  BSSY B0, `(.L_x_2072) ;  /* 0x0000044000007945 */ /* 0x000fe20003800000 */
[----:B------:R-:W-:Y:S01]  /*16b0*/  FADD.FTZ R23, R24, R27 ;  /* 0x0000001b18177221 */ /* 0x000fe20000010000 */
[----:B------:R-:W-:Y:S01]  /*16c0*/  FFMA.FTZ R21, R62, R27, R21 ;  /* 0x0000001b3e157223 */ /* 0x000fe20000010015 */
[----:B0-----:R-:W-:Y:S01]  /*16d0*/  ULEA UR5, UR11, UR5, 0x18 ;  /* 0x000000050b057291 */ /* 0x001fe2000f8ec03f */
[----:B------:R-:W-:-:S05]  /*16e0*/  ISETP.GT.U32.AND P5, PT, R53, 0x1b, PT ;  /* 0x0000001b3500780c */ /* 0x000fca0003fa4070 */
        /* <DEDUP_REMOVED lines=23> */
[----:B------:R-:W-:Y:S01]  /*1860*/  ISETP.NE.AND P0, PT, R38, RZ, PT ;  /* 0x000000ff2600720c */ /* 0x000fe20003f05270 */
[----:B------:R-:W-:-:S05]  /*1870*/  FFMA.FTZ R20, R63, R28, R30 ;  /* 0x0000001c3f147223 */ /* 0x000fca000001001e */
[----:B------:R0:W-:Y:S07]  /*1880*/  STS.128 [R65], R20 ;  /* 0x0000001441007388 */ /* 0x0001ee0000000c00 */
[----:B------:R0:W-:Y:S01]  /*1890*/  @!P0 STS.64 [R0+0x10], R36 ;  /* 0x0000102400008388 */ /* 0x0001e20000000a00 */
[----:B------:R-:W-:Y:S06]  /*18a0*/  BAR.SYNC.DEFER_BLOCKING 0x0 ;  /* 0x0000000000007b1d */ /* 0x000fec0000010000 */
[----:B------:R-:W-:Y:S05]  /*18b0*/  @P3 BRA `(.L_x_2073) ;  /* 0x0000000000883947 */ /* 0x000fea0003800000 */
[----:B------:R-:W-:-:S09]  /*18c0*/  ULEA UR5, UR11, UR6, 0x18 ;  /* 0x000000060b057291 */ /* 0x000fd2000f8ec03f */
[----:B------:R-:W1:Y:S04]  /*18d0*/  LDS.64 R32, [UR5+0x18] ;  /* 0x00001805ff207984 */ /* 0x000e680008000a00 */
[----:B------:R-:W2:Y:S04]  /*18e0*/  LDS.128 R28, [UR5+0x20] ;  /* 0x00002005ff1c7984 */ /* 0x000ea80008000c00 */
[----:B------:R-:W3:Y:S01]  /*18f0*/  LDS.128 R24, [UR5+0x30] ;  /* 0x00003005ff187984 */ /* 0x000ee20008000c00 */
[----:B-1----:R-:W-:Y:S01]  /*1900*/  FADD.FTZ R35, R36, R32 ;  /* 0x0000002024237221 */ /* 0x002fe20000010000 */
[----:B------:R-:W-:-:S03]  /*1910*/  FADD.FTZ R32, R37, R33 ;  /* 0x0000002125207221 */ /* 0x000fc60000010000 */
[----:B--2---:R-:W-:Y:S01]  /*1920*/  FADD.FTZ R35, R35, R28 ;  /* 0x0000001c23237221 */ /* 0x004fe20000010000 */
[----:B------:R-:W-:-:S03]  /*1930*/  FADD.FTZ R32, R32, R29 ;  /* 0x0000001d20207221 */ /* 0x000fc60000010000 */
[----:B------:R-:W-:Y:S01]  /*1940*/  FADD.FTZ R35, R35, R30 ;  /* 0x0000001e23237221 */ /* 0x000fe20000010000 */
[----:B------:R-:W-:-:S03]  /*1950*/  FADD.FTZ R28, R32, R31 ;  /* 0x0000001f201c7221 */ /* 0x000fc60000010000 */
[----:B---3--:R-:W-:Y:S01]  /*1960*/  FADD.FTZ R29, R35, R24 ;  /* 0x00000018231d7221 */ /* 0x008fe20000010000 */
[----:B------:R-:W-:Y:S01]  /*1970*/  FADD.FTZ R24, R28, R25 ;  /* 0x000000191c187221 */ /* 0x000fe20000010000 */
[----:B------:R-:W1:Y:S02]  /*1980*/  LDS.128 R32, [UR5+0x40] ;  /* 0x00004005ff207984 */ /* 0x000e640008000c00 */
[----:B------:R-:W-:Y:S01]  /*1990*/  FADD.FTZ R25, R29, R26 ;  /* 0x0000001a1d197221 */ /* 0x000fe20000010000 */
[----:B------:R-:W-:Y:S01]  /*19a0*/  FADD.FTZ R24, R24, R27 ;  /* 0x0000001b18187221 */ /* 0x000fe20000010000 */
[----:B------:R-:W2:Y:S02]  /*19b0*/  LDS.128 R28, [UR5+0x50] ;  /* 0x00005005ff1c7984 */ /* 0x000ea40008000c00 */
[----:B-1----:R-:W-:Y:S01]  /*19c0*/  FADD.FTZ R25, R25, R32 ;  /* 0x0000002019197221 */ /* 0x002fe20000010000 */
[----:B------:R-:W-:-:S03]  /*19d0*/  FADD.FTZ R24, R24, R33 ;  /* 0x0000002118187221 */ /* 0x000fc60000010000 */
[----:B------:R-:W-:Y:S01]  /*19e0*/  FADD.FTZ R25, R25, R34 ;  /* 0x0000002219197221 */ /* 0x000fe20000010000 */
[----:B------:R-:W-:-:S03]  /*19f0*/  FADD.FTZ R32, R24, R35 ;  /* 0x0000002318207221 */ /* 0x000fc60000010000 */
[----:B--2---:R-:W-:Y:S01]  /*1a00*/  FADD.FTZ R33, R25, R28 ;  /* 0x0000001c19217221 */ /* 0x004fe20000010000 */
        /* <DEDUP_REMOVED lines=10> */
[----:B------:R-:W-:-:S03]  /*1ab0*/  FADD.FTZ R28, R28, R33 ;  /* 0x000000211c1c7221 */ /* 0x000fc60000010000 */
[----:B0-----:R-:W-:Y:S01]  /*1ac0*/  FADD.FTZ R36, R29, R34 ;  /* 0x000000221d247221 */ /* 0x001fe20000010000 */
[----:B------:R-:W-:-:S07]  /*1ad0*/  FADD.FTZ R37, R28, R35 ;  /* 0x000000231c257221 */ /* 0x000fce0000010000 */
.L_x_2073:
[----:B------:R-:W-:Y:S05]  /*1ae0*/  BSYNC B0 ;  /* 0x0000000000007941 */ /* 0x000fea0003800000 */
.L_x_2072:
[----:B------:R-:W-:Y:S06]  /*1af0*/  BAR.SYNC.DEFER_BLOCKING 0x0 ;  /* 0x0000000000007b1d */ /* 0x000fec0000010000 */
[----:B------:R-:W-:Y:S04]  /*1b00*/  BSSY B0, `(.L_x_2074) ;  /* 0x000004d000007945 */ /* 0x000fe80003800000 */
[----:B------:R-:W-:Y:S05]  /*1b10*/  @P5 BRA `(.L_x_2075) ;  /* 0x00000004002c5947 */ /* 0x000fea0003800000 */
[----:B------:R-:W1:Y:S04]  /*1b20*/  LDS.128 R24, [R65+0x1c0] ;  /* 0x0001c00041187984 */ /* 0x000e680000000c00 */
[----:B------:R-:W2:Y:S04]  /*1b30*/  LDS.128 R28, [R65+0x380] ;  /* 0x00038000411c7984 */ /* 0x000ea80000000c00 */
[----:B------:R-:W3:Y:S01]  /*1b40*/  LDS.128 R32, [R65+0x540] ;  /* 0x0005400041207984 */ /* 0x000ee20000000c00 */
[----:B-1----:R-:W-:Y:S01]  /*1b50*/  FADD.FTZ R24, R20, R24 ;  /* 0x0000001814187221 */ /* 0x002fe20000010000 */
[----:B0-----:R-:W-:Y:S01]  /*1b60*/  FADD.FTZ R20, R21, R25 ;  /* 0x0000001915147221 */ /* 0x001fe20000010000 */
[----:B------:R-:W-:Y:S01]  /*1b70*/  FADD.FTZ R21, R22, R26 ;  /* 0x0000001a16157221 */ /* 0x000fe20000010000 */
[----:B------:R-:W-:Y:S01]  /*1b80*/  FADD.FTZ R22, R23, R27 ;  /* 0x0000001b17167221 */ /* 0x000fe20000010000 */
[----:B--2---:R-:W-:Y:S01]  /*1b90*/  FADD.FTZ R23, R24, R28 ;  /* 0x0000001c18177221 */ /* 0x004fe20000010000 */
[----:B------:R-:W-:Y:S01]  /*1ba0*/  FADD.FTZ R20, R20, R29 ;  /* 0x0000001d14147221 */ /* 0x000fe20000010000 */
[----:B------:R-:W-:Y:S01]  /*1bb0*/  FADD.FTZ R21, R21, R30 ;  /* 0x0000001e15157221 */ /* 0x000fe20000010000 */
[----:B------:R-:W0:Y:S01]  /*1bc0*/  LDS.128 R24, [R65+0x700] ;  /* 0x0007000041187984 */ /* 0x000e220000000c00 */
[----:B------:R-:W-:Y:S01]  /*1bd0*/  FADD.FTZ R28, R22, R31 ;  /* 0x0000001f161c7221 */ /* 0x000fe20000010000 */
[----:B---3--:R-:W-:Y:S01]  /*1be0*/  FADD.FTZ R29, R23, R32 ;  /* 0x00000020171d7221 */ /* 0x008fe20000010000 */
[----:B------:R-:W-:Y:S01]  /*1bf0*/  FADD.FTZ R30, R20, R33 ;  /* 0x00000021141e7221 */ /* 0x000fe20000010000 */
[----:B------:R-:W-:Y:S01]  /*1c00*/  FADD.FTZ R31, R21, R34 ;  /* 0x00000022151f7221 */ /* 0x000fe20000010000 */
[----:B------:R-:W-:Y:S01]  /*1c10*/  FADD.FTZ R28, R28, R35 ;  /* 0x000000231c1c7221 */ /* 0x000fe20000010000 */
[----:B------:R-:W1:Y:S01]  /*1c20*/  LDS.128 R20, [R65+0x8c0] ;  /* 0x0008c00041147984 */ /* 0x000e620000000c00 */
[----:B0-----:R-:W-:Y:S01]  /*1c30*/  FADD.FTZ R29, R29, R24 ;  /* 0x000000181d1d7221 */ /* 0x001fe20000010000 */
[----:B------:R-:W-:Y:S01]  /*1c40*/  FADD.FTZ R30, R30, R25 ;  /* 0x000000191e1e7221 */ /* 0x000fe20000010000 */
[----:B------:R-:W-:Y:S01]  /*1c50*/  FADD.FTZ R31, R31, R26 ;  /* 0x0000001a1f1f7221 */ /* 0x000fe20000010000 */
[----:B------:R-:W-:-:S02]  /*1c60*/  FADD.FTZ R32, R28, R27 ;  /* 0x0000001b1c207221 */ /* 0x000fc40000010000 */
[----:B------:R-:W-:Y:S01]  /*1c70*/  LDS.128 R24, [R65+0xc40] ;  /* 0x000c400041187984 */ /* 0x000fe20000000c00 */
[----:B-1----:R-:W-:Y:S01]  /*1c80*/  FADD.FTZ R33, R29, R20 ;  /* 0x000000141d217221 */ /* 0x002fe20000010000 */
[----:B------:R-:W-:Y:S01]  /*1c90*/  FADD.FTZ R20, R30, R21 ;  /* 0x000000151e147221 */ /* 0x000fe20000010000 */
[----:B------:R-:W-:Y:S01]  /*1ca0*/  FADD.FTZ R21, R31, R22 ;  /* 0x000000161f157221 */ /* 0x000fe20000010000 */
[----:B------:R-:W-:Y:S01]  /*1cb0*/  FADD.FTZ R32, R32, R23 ;  /* 0x0000001720207221 */ /* 0x000fe20000010000 */
        /* <DEDUP_REMOVED lines=37> */
[----:B------:R-:W-:Y:S01]  /*1f10*/  LDS.128 R28, [R65+0x1a40] ;  /* 0x001a4000411c7984 */ /* 0x000fe20000000c00 */
        /* <DEDUP_REMOVED lines=8> */
[----:B------:R-:W-:Y:S01]  /*1fa0*/  FADD.FTZ R20, R35, R28 ;  /* 0x0000001c23147221 */ /* 0x000fe20000010000 */
[----:B------:R-:W-:Y:S01]  /*1fb0*/  FADD.FTZ R22, R33, R30 ;  /* 0x0000001e21167221 */ /* 0x000fe20000010000 */
[----:B------:R-:W-:-:S07]  /*1fc0*/  FADD.FTZ R23, R32, R31 ;  /* 0x0000001f20177221 */ /* 0x000fce0000010000 */
.L_x_2075:
[----:B------:R-:W-:Y:S05]  /*1fd0*/  BSYNC B0 ;  /* 0x0000000000007941 */ /* 0x000fea0003800000 */
.L_x_2074:
        /* <DEDUP_REMOVED lines=17> */
.L_x_2077:
[----:B------:R-:W-:Y:S05]  /*20f0*/  BSYNC B0 ;  /* 0x0000000000007941 */ /* 0x000fea0003800000 */
.L_x_2076:
[----:B------:R-:W-:Y:S05]  /*2100*/  @!P0 BRA `(.L_x_2078) ;  /* 0x00000010007c8947 */ /* 0x000fea0003800000 */
[----:B0-2---:R-:W0:Y:S01]  /*2110*/  LDC.64 R20, c[0x0][0x258] ;  /* 0x00009600ff147b82 */ /* 0x005e220000000a00 */
        /* <DEDUP_REMOVED lines=28> */
.L_x_2080:
[----:B-1----:R-:W2:Y:S04]  /*22e0*/  LDG.E.STRONG.GPU R22, desc[UR8][R20.64] ;  /* 0x0000000814167981 */ /* 0x002ea8000c1ef900 */
[----:B--2---:R-:W-:Y:S01]  /*22f0*/  CCTL.IVALL ;  /* 0x00000000ff00798f */ /* 0x004fe20002000000 */
[----:B------:R-:W-:Y:S05]  /*2300*/  YIELD ;  /* 0x0000000000007946 */ /* 0x000fea0003800000 */
[----:B------:R-:W-:-:S13]  /*2310*/  ISETP.NE.AND P0, PT, R22, R27, PT ;  /* 0x0000001b1600720c */ /* 0x000fda0003f05270 */
[----:B------:R-:W-:Y:S05]  /*2320*/  @P0 BRA `(.L_x_2080) ;  /* 0xfffffffc00ec0947 */ /* 0x000fea000383ffff */
.L_x_2079:
        /* <DEDUP_REMOVED lines=8> */
[----:B------:R-:W-:Y:S01]  /*23b0*/  ISETP.GT.AND P0, PT, R46, RZ, PT ;  /* 0x000000ff2e00720c */ /* 0x000fe20003f04270 */
[----:B------:R-:W-:Y:S01]  /*23c0*/  HFMA2.MMA R27, -RZ, RZ, 0, 0 ;  /* 0x00000000ff1b7435 */ /* 0x000fe200000001ff */
[----:B------:R-:W-:-:S11]  /*23d0*/  MOV R26, R46 ;  /* 0x0000002e001a7202 */ /* 0x000fd60000000f00 */
[----:B------:R-:W-:Y:S05]  /*23e0*/  @!P0 BRA `(.L_x_2082) ;  /* 0x0000000800d88947 */ /* 0x000fea0003800000 */
[----:B------:R-:W-:Y:S02]  /*23f0*/  ISETP.GT.AND P5, PT, R26, 0xc, PT ;  /* 0x0000000c1a00780c */ /* 0x000fe40003fa4270 */
[----:B------:R-:W-:-:S11]  /*2400*/  PLOP3.LUT P0, PT, PT, PT, PT, 0x80, 0x0 ;  /* 0x000000000000781c */ /* 0x000fd60003f0f070 */
[----:B------:R-:W-:Y:S05]  /*2410*/  @!P5 BRA `(.L_x_2083) ;  /* 0x0000000400d0d947 */ /* 0x000fea0003800000 */
[----:B------:R-:W-:-:S13]  /*2420*/  PLOP3.LUT P0, PT, PT, PT, PT, 0x8, 0x0 ;  /* 0x000000000000781c */ /* 0x000fda0003f0e170 */
.L_x_2084:
        /* <DEDUP_REMOVED lines=115> */
.L_x_2083:
        /* <DEDUP_REMOVED lines=12> */
[C---:B------:R-:W-:Y:S02]  /*2c20*/  IADD3 R25, R27.reuse, 0x3, RZ ;  /* 0x000000031b197810 */ /* 0x040fe40007ffe0ff */
        /* <DEDUP_REMOVED lines=48> */
.L_x_2085:
[----:B------:R-:W-:-:S13]  /*2f30*/  ISETP.NE.OR P0, PT, R26, RZ, P0 ;  /* 0x000000ff1a00720c */ /* 0x000fda0000705670 */
[----:B------:R-:W-:Y:S05]  /*2f40*/  @!P0 BRA `(.L_x_2081) ;  /* 0x00000000007c8947 */ /* 0x000fea0003800000 */
.L_x_2082:
[----:B------:R-:W-:-:S13]  /*2f50*/  ISETP.EQ.OR P6, PT, R27, UR7, P3 ;  /* 0x000000071b007c0c */ /* 0x000fda0009fc2670 */
[----:B------:R-:W-:-:S04]  /*2f60*/  @!P6 IMAD R21, R42, R27, R43 ;  /* 0x0000001b2a15e224 */ /* 0x000fc800078e022b */
[----:B------:R-:W-:-:S06]  /*2f70*/  @!P6 IMAD.WIDE.U32 R20, R21, 0x8, R28 ;  /* 0x000000081514e825 */ /* 0x000fcc00078e001c */
[----:B------:R-:W2:Y:S01]  /*2f80*/  @!P6 LDG.E.64 R20, desc[UR8][R20.64] ;  /* 0x000000081414e981 */ /* 0x000ea2000c1e1b00 */
[C---:B------:R-:W-:Y:S02]  /*2f90*/  IADD3 R23, R27.reuse, 0x1, RZ ;  /* 0x000000011b177810 */ /* 0x040fe40007ffe0ff */
[----:B------:R-:W-:Y:S02]  /*2fa0*/  IADD3 R25, R27, 0x2, RZ ;  /* 0x000000021b197810 */ /* 0x000fe40007ffe0ff */
        /* <DEDUP_REMOVED lines=25> */
.L_x_2081:
        /* <DEDUP_REMOVED lines=11> */
.L_x_2087:
[----:B------:R-:W-:Y:S05]  /*31f0*/  BSYNC B0 ;  /* 0x0000000000007941 */ /* 0x000fea0003800000 */
.L_x_2086:
        /* <DEDUP_REMOVED lines=16> */
.L_x_2078:
[----:B------:R-:W3:Y:S01]  /*3300*/  S2UR UR6, SR_CgaCtaId ;  /* 0x00000000000679c3 */ /* 0x000ee20000008800 */
[----:B------:R-:W-:Y:S01]  /*3310*/  UMOV UR5, 0x400 ;  /* 0x0000040000057882 */ /* 0x000fe20000000000 */
[----:B012---:R-:W-:Y:S01]  /*3320*/  SHF.R.U32.HI R22, RZ, 0x2, R53 ;  /* 0x00000002ff167819 */ /* 0x007fe20000011635 */
[----:B------:R-:W-:-:S04]  /*3330*/  ULDC.64 UR12, c[0x0][0x290] ;  /* 0x0000a400000c7ab9 */ /* 0x000fc80000000a00 */
[----:B------:R-:W-:Y:S01]  /*3340*/  IMAD.WIDE.U32 R22, R22, 0x24924925, RZ ;  /* 0x2492492516167825 */ /* 0x000fe200078e00ff */
[----:B------:R-:W0:Y:S01]  /*3350*/  LDC R25, c[0x0][0x2ac] ;  /* 0x0000ab00ff197b82 */ /* 0x000e220000000800 */
[----:B---3--:R-:W-:Y:S02]  /*3360*/  ULEA UR5, UR6, UR5, 0x18 ;  /* 0x0000000506057291 */ /* 0x008fe4000f8ec03f */
[----:B0-----:R-:W-:-:S07]  /*3370*/  IMAD R22, R25, UR7, R23 ;  /* 0x0000000719167c24 */ /* 0x001fce000f8e0217 */
[----:B------:R-:W-:Y:S01]  /*3380*/  @!P3 STS.64 [UR5+0x88], R36 ;  /* 0x00008824ff00b988 */ /* 0x000fe20008000a05 */
        /* <DEDUP_REMOVED lines=9> */
[C---:B------:R-:W-:Y:S02]  /*3420*/  ISETP.LT.U32.AND P0, PT, R53.reuse, 0x1c0, !P0 ;  /* 0x000001c03500780c */ /* 0x040fe40004701070 */
[----:B------:R-:W-:Y:S01]  /*3430*/  ISETP.LT.U32.AND P3, PT, R53, 0x1c0, !P3 ;  /* 0x000001c03500780c */ /* 0x000fe20005f61070 */
[----:B------:R-:W0:Y:S01]  /*3440*/  LDS.64 R20, [UR5+0x88] ;  /* 0x00008805ff147984 */ /* 0x000e220008000a00 */
[----:B------:R-:W-:-:S02]  /*3450*/  ULDC UR5, c[0x0][0x2bc] ;  /* 0x0000af0000057ab9 */ /* 0x000fc40000000800 */
[----:B0-----:R-:W-:Y:S01]  /*3460*/  FMUL.FTZ R24, R20, UR5 ;  /* 0x0000000514187c20 */ /* 0x001fe20008410000 */
[----:B------:R-:W-:Y:S01]  /*3470*/  FMUL.FTZ R25, R21, UR5 ;  /* 0x0000000515197c20 */ /* 0x000fe20008410000 */
[----:B------:R-:W-:Y:S07]  /*3480*/  @!P4 BRA `(.L_x_2088) ;  /* 0x000000000048c947 */ /* 0x000fee0003800000 */
        /* <DEDUP_REMOVED lines=18> */
.L_x_2088:
[----:B------:R-:W-:Y:S04]  /*35b0*/  BSSY B0, `(.L_x_2089) ;  /* 0x0000013000007945 */ /* 0x000fe80003800000 */
[----:B------:R-:W-:Y:S05]  /*35c0*/  @!P1 BRA `(.L_x_2090) ;  /* 0x0000000000449947 */ /* 0x000fea0003800000 */
[----:B------:R-:W-:Y:S01]  /*35d0*/  ULDC.64 UR12, c[0x0][0x288] ;  /* 0x0000a200000c7ab9 */ /* 0x000fe20000000a00 */
[----:B------:R-:W-:Y:S01]  /*35e0*/  MOV R20, R66 ;  /* 0x0000004200147202 */ /* 0x000fe20000000f00 */
[----:B------:R-:W-:Y:S01]  /*35f0*/  IMAD R23, R41, UR12, RZ ;  /* 0x0000000c29177c24 */ /* 0x000fe2000f8e02ff */
[----:B------:R-:W-:Y:S01]  /*3600*/  MOV R21, R69 ;  /* 0x0000004500157202 */ /* 0x000fe20000000f00 */
[-CC-:B------:R-:W-:Y:S01]  /*3610*/  FFMA.FTZ R61, R61, R24.reuse, R25.reuse ;  /* 0x000000183d3d7223 */ /* 0x180fe20000010019 */
[----:B------:R-:W-:Y:S01]  /*3620*/  FFMA.FTZ R60, R60, R24, R25 ;  /* 0x000000183c3c7223 */ /* 0x000fe20000010019 */
[C---:B------:R-:W-:Y:S02]  /*3630*/  IMAD R23, R52.reuse, UR13, R23 ;  /* 0x0000000d34177c24 */ /* 0x040fe4000f8e0217 */
[----:B------:R-:W-:Y:S01]  /*3640*/  IMAD.WIDE.U32 R20, R52, UR12, R20 ;  /* 0x0000000c34147c25 */ /* 0x000fe2000f8e0014 */
[----:B------:R-:W-:-:S03]  /*3650*/  ULDC.64 UR12, c[0x0][0x210] ;  /* 0x00008400000c7ab9 */ /* 0x000fc60000000a00 */
[----:B------:R-:W-:Y:S01]  /*3660*/  FFMA.FTZ R8, R16, R8, -R61 ;  /* 0x0000000810087223 */ /* 0x000fe2000001083d */
[----:B------:R-:W-:Y:S01]  /*3670*/  FFMA.FTZ R60, R17, R9, -R60 ;  /* 0x00000009113c7223 */ /* 0x000fe2000001083c */
[----:B------:R-:W-:Y:S02]  /*3680*/  LEA R22, P5, R20, UR12, 0x2 ;  /* 0x0000000c14167c11 */ /* 0x000fe4000f8a10ff */
[----:B------:R-:W-:Y:S01]  /*3690*/  FMUL.FTZ R8, R8, R55 ;  /* 0x0000003708087220 */ /* 0x000fe20000410000 */
[----:B------:R-:W-:Y:S01]  /*36a0*/  IADD3 R23, R21, R23, RZ ;  /* 0x0000001715177210 */ /* 0x000fe20007ffe0ff */
[----:B------:R-:W-:-:S03]  /*36b0*/  FMUL.FTZ R9, R60, R55 ;  /* 0x000000373c097220 */ /* 0x000fc60000410000 */
[----:B------:R-:W-:-:S05]  /*36c0*/  LEA.HI.X R23, R20, UR13, R23, 0x2, P5 ;  /* 0x0000000d14177c11 */ /* 0x000fca000a8f1417 */
[----:B------:R0:W-:Y:S02]  /*36d0*/  STG.E.64 desc[UR8][R22.64], R8 ;  /* 0x0000000816007986 */ /* 0x0001e4000c101b08 */
.L_x_2090:
[----:B------:R-:W-:Y:S05]  /*36e0*/  BSYNC B0 ;  /* 0x0000000000007941 */ /* 0x000fea0003800000 */
.L_x_2089:
[----:B------:R-:W-:Y:S05]  /*36f0*/  @!P4 BRA `(.L_x_2091) ;  /* 0x000000000048c947 */ /* 0x000fea0003800000 */
        /* <DEDUP_REMOVED lines=18> */
.L_x_2091:
[----:B------:R-:W-:Y:S04]  /*3820*/  BSSY B0, `(.L_x_2092) ;  /* 0x0000013000007945 */ /* 0x000fe80003800000 */
[----:B------:R-:W-:Y:S05]  /*3830*/  @!P2 BRA `(.L_x_2093) ;  /* 0x000000000044a947 */ /* 0x000fea0003800000 */
[----:B------:R-:W-:Y:S01]  /*3840*/  ULDC.64 UR12, c[0x0][0x288] ;  /* 0x0000a200000c7ab9 */ /* 0x000fe20000000a00 */
[----:B------:R-:W-:Y:S01]  /*3850*/  MOV R20, R66 ;  /* 0x0000004200147202 */ /* 0x000fe20000000f00 */
[----:B0-----:R-:W-:Y:S01]  /*3860*/  IMAD R9, R39, UR12, RZ ;  /* 0x0000000c27097c24 */ /* 0x001fe2000f8e02ff */
        /* <DEDUP_REMOVED lines=10> */
[----:B------:R-:W-:-:S04]  /*3910*/  IADD3 R9, R21, R9, RZ ;  /* 0x0000000915097210 */ /* 0x000fc80007ffe0ff */
[----:B------:R-:W-:Y:S01]  /*3920*/  LEA.HI.X R11, R20, UR13, R9, 0x2, P5 ;  /* 0x0000000d140b7c11 */ /* 0x000fe2000a8f1409 */
[----:B------:R-:W-:-:S05]  /*3930*/  FMUL.FTZ R9, R56, R55 ;  /* 0x0000003738097220 */ /* 0x000fca0000410000 */
[----:B------:R1:W-:Y:S02]  /*3940*/  STG.E.64 desc[UR8][R10.64], R8 ;  /* 0x000000080a007986 */ /* 0x0003e4000c101b08 */
.L_x_2093:
[----:B------:R-:W-:Y:S05]  /*3950*/  BSYNC B0 ;  /* 0x0000000000007941 */ /* 0x000fea0003800000 */
.L_x_2092:
[----:B------:R-:W-:Y:S05]  /*3960*/  @!P4 BRA `(.L_x_2094) ;  /* 0x000000000048c947 */ /* 0x000fea0003800000 */
        /* <DEDUP_REMOVED lines=18> */
.L_x_2094:
[----:B------:R-:W-:Y:S04]  /*3a90*/  BSSY B0, `(.L_x_2095) ;  /* 0x0000013000007945 */ /* 0x000fe80003800000 */
[----:B------:R-:W-:Y:S05]  /*3aa0*/  @!P0 BRA `(.L_x_2096) ;  /* 0x0000000000448947 */ /* 0x000fea0003800000 */
[----:B------:R-:W-:Y:S01]  /*3ab0*/  ULDC.64 UR12, c[0x0][0x288] ;  /* 0x0000a200000c7ab9 */ /* 0x000fe20000000a00 */
[----:B-1----:R-:W-:Y:S01]  /*3ac0*/  MOV R10, R66 ;  /* 0x00000042000a7202 */ /* 0x002fe20000000f00 */
        /* <DEDUP_REMOVED lines=15> */
.L_x_2096:
[----:B------:R-:W-:Y:S05]  /*3bc0*/  BSYNC B0 ;  /* 0x0000000000007941 */ /* 0x000fea0003800000 */
.L_x_2095:
[----:B------:R-:W-:Y:S05]  /*3bd0*/  @!P4 BRA `(.L_x_2097) ;  /* 0x000000000048c947 */ /* 0x000fea0003800000 */
[----:B------:R-:W-:Y:S01]  /*3be0*/  FFMA.FTZ R18, R63, R16, R18 ;  /* 0x000000103f127223 */ /* 0x000fe20000010012 */
[----:B------:R-:W-:-:S03]  /*3bf0*/  FFMA.FTZ R19, R62, R17, R19 ;  /* 0x000000113e137223 */ /* 0x000fc60000010013 */
        /* <DEDUP_REMOVED lines=16> */
.L_x_2097:
[----:B------:R-:W-:Y:S04]  /*3d00*/  BSSY B0, `(.L_x_2098) ;  /* 0x0000013000007945 */ /* 0x000fe80003800000 */
[----:B------:R-:W-:Y:S05]  /*3d10*/  @!P3 BRA `(.L_x_2099) ;  /* 0x000000000044b947 */ /* 0x000fea0003800000 */
[----:B------:R-:W-:Y:S01]  /*3d20*/  ULDC.64 UR12, c[0x0][0x288] ;  /* 0x0000a200000c7ab9 */ /* 0x000fe20000000a00 */
[----:B012---:R-:W-:Y:S01]  /*3d30*/  MOV R8, R66 ;  /* 0x0000004200087202 */ /* 0x007fe20000000f00 */
        /* <DEDUP_REMOVED lines=15> */
.L_x_2099:
[----:B------:R-:W-:Y:S05]  /*3e30*/  BSYNC B0 ;  /* 0x0000000000007941 */ /* 0x000fea0003800000 */
.L_x_2098:
[----:B------:R-:W-:Y:S02]  /*3e40*/  IADD3 R45, R42, R45, RZ ;  /* 0x0000002d2a2d7210 */ /* 0x000fe40007ffe0ff */
[----:B------:R-:W-:Y:S02]  /*3e50*/  IADD3 R44, R44, 0x1, RZ ;  /* 0x000000012c2c7810 */ /* 0x000fe40007ffe0ff */
[----:B------:R-:W-:-:S13]  /*3e60*/  ISETP.GE.AND P0, PT, R45, UR4, PT ;  /* 0x000000042d007c0c */ /* 0x000fda000bf06270 */
[----:B------:R-:W-:Y:S05]  /*3e70*/  @!P0 BRA `(.L_x_2100) ;  /* 0xffffffc4004c8947 */ /* 0x000fea000383ffff */
.L_x_2065:
        /* <DEDUP_REMOVED lines=23> */
.L_x_2102:
[----:B------:R-:W-:Y:S05]  /*3ff0*/  BSYNC B0 ;  /* 0x0000000000007941 */ /* 0x000fea0003800000 */
.L_x_2101:
[----:B------:R-:W-:Y:S05]  /*4000*/  @P0 EXIT ;  /* 0x000000000000094d */ /* 0x000fea0003800000 */
[----:B------:R-:W-:Y:S05]  /*4010*/  @P2 BRA `(.L_x_2103) ;  /* 0x0000000000202947 */ /* 0x000fea0003800000 */
[----:B------:R-:W-:-:S05]  /*4020*/  IMAD R0, R6, R7, RZ ;  /* 0x0000000706007224 */ /* 0x000fca00078e02ff */
[----:B------:R-:W-:-:S13]  /*4030*/  ISETP.NE.AND P0, PT, R0, -0x1, PT ;  /* 0xffffffff0000780c */ /* 0x000fda0003f05270 */
[----:B------:R-:W-:Y:S05]  /*4040*/  @!P0 BRA `(.L_x_2103) ;  /* 0x0000000000148947 */ /* 0x000fea0003800000 */
.L_x_2104:
[----:B0-----:R-:W4:Y:S04]  /*4050*/  LDG.E.STRONG.GPU R5, desc[UR8][R2.64] ;  /* 0x0000000802057981 */ /* 0x001f28000c1ef900 */
[----:B----4-:R-:W-:Y:S01]  /*4060*/  CCTL.IVALL ;  /* 0x00000000ff00798f */ /* 0x010fe20002000000 */
[----:B------:R-:W-:Y:S05]  /*4070*/  YIELD ;  /* 0x0000000000007946 */ /* 0x000fea0003800000 */
[----:B------:R-:W-:-:S13]  /*4080*/  ISETP.NE.AND P0, PT, R5, R0, PT ;  /* 0x000000000500720c */ /* 0x000fda0003f05270 */
[----:B------:R-:W-:Y:S05]  /*4090*/  @P0 BRA `(.L_x_2104) ;  /* 0xfffffffc00ec0947 */ /* 0x000fea000383ffff */
.L_x_2103:
[----:B------:R-:W-:Y:S05]  /*40a0*/  WARPSYNC.ALL ;  /* 0x0000000000007948 */ /* 0x000fea0003800000 */
[----:B------:R-:W4:Y:S08]  /*40b0*/  LDC.64 R22, c[0x0][0x288] ;  /* 0x0000a200ff167b82 */ /* 0x000f300000000a00 */
[----:B------:R-:W-:Y:S01]  /*40c0*/  BAR.SYNC.DEFER_BLOCKING 0x0 ;  /* 0x0000000000007b1d */ /* 0x000fe20000010000 */
[----:B----4-:R-:W-:-:S04]  /*40d0*/  LEA.HI R0, P0, R23, R22, RZ, 0x1 ;  /* 0x0000001617007211 */ /* 0x010fc800078108ff */
        /* <DEDUP_REMOVED lines=9> */
[----:B---3--:R-:W0:Y:S01]  /*4170*/  LDC.64 R14, c[0x0][0x218] ;  /* 0x00008600ff0e7b82 */ /* 0x008e220000000a00 */
        /* <DEDUP_REMOVED lines=10> */
.L_x_2105:
[----:B------:R-:W-:-:S04]  /*4220*/  LEA R6, P0, R53, UR4, 0x2 ;  /* 0x0000000435067c11 */ /* 0x000fc8000f8010ff */
[----:B------:R-:W-:Y:S02]  /*4230*/  LEA.HI.X R7, R53, UR5, R0, 0x2, P0 ;  /* 0x0000000535077c11 */ /* 0x000fe400080f1400 */
[-C--:B-12---:R-:W-:Y:S02]  /*4240*/  LEA R8, P0, R24, R6.reuse, 0x2 ;  /* 0x0000000618087211 */ /* 0x086fe400078010ff */
[-C--:B------:R-:W-:Y:S01]  /*4250*/  LEA R12, P1, R22, R6.reuse, 0x2 ;  /* 0x00000006160c7211 */ /* 0x080fe200078210ff */
[----:B0-----:R-:W2:Y:S01]  /*4260*/  LDG.E R18, desc[UR8][R6.64] ;  /* 0x0000000806127981 */ /* 0x001ea2000c1e1900 */
[----:B------:R-:W-:Y:S02]  /*4270*/  LEA R10, P2, R27, R6, 0x2 ;  /* 0x000000061b0a7211 */ /* 0x000fe400078410ff */
[----:B------:R-:W-:Y:S02]  /*4280*/  IADD3.X R9, R7, R31, RZ, P0, !PT ;  /* 0x0000001f07097210 */ /* 0x000fe400007fe4ff */
[----:B------:R-:W-:-:S02]  /*4290*/  IADD3.X R13, R23, R7, RZ, P1, !PT ;  /* 0x00000007170d7210 */ /* 0x000fc40000ffe4ff */
[----:B------:R-:W-:Y:S01]  /*42a0*/  IADD3.X R11, R7, R29, RZ, P2, !PT ;  /* 0x0000001d070b7210 */ /* 0x000fe200017fe4ff */
[----:B------:R-:W2:Y:S04]  /*42b0*/  LDG.E R19, desc[UR8][R8.64] ;  /* 0x0000000808137981 */ /* 0x000ea8000c1e1900 */
[----:B------:R-:W4:Y:S04]  /*42c0*/  LDG.E R20, desc[UR8][R12.64] ;  /* 0x000000080c147981 */ /* 0x000f28000c1e1900 */
[----:B------:R-:W4:Y:S01]  /*42d0*/  LDG.E R21, desc[UR8][R10.64] ;  /* 0x000000080a157981 */ /* 0x000f22000c1e1900 */
[----:B------:R-:W-:-:S02]  /*42e0*/  SHF.L.U32 R5, R53, 0x1, RZ ;  /* 0x0000000135057819 */ /* 0x000fc400000006ff */
[----:B------:R-:W-:-:S03]  /*42f0*/  IADD3 R53, R53, 0x1c0, RZ ;  /* 0x000001c035357810 */ /* 0x000fc60007ffe0ff */
[----:B0-----:R-:W-:-:S04]  /*4300*/  IMAD.WIDE R2, R5, 0x4, R14 ;  /* 0x0000000405027825 */ /* 0x001fc800078e020e */
[----:B---3--:R-:W-:Y:S01]  /*4310*/  IMAD.WIDE R4, R5, 0x4, R16 ;  /* 0x0000000405047825 */ /* 0x008fe200078e0210 */
[----:B------:R-:W-:Y:S02]  /*4320*/  ISETP.GT.U32.AND P0, PT, R24, R53, PT ;  /* 0x000000351800720c */ /* 0x000fe40003f04070 */
[----:B------:R-:W-:-:S04]  /*4330*/  SHF.R.S32.HI R0, RZ, 0x1f, R53 ;  /* 0x0000001fff007819 */ /* 0x000fc80000011435 */
[----:B------:R-:W-:Y:S01]  /*4340*/  ISETP.GT.AND.EX P0, PT, R25, R0, PT, P0 ;  /* 0x000000001900720c */ /* 0x000fe20003f04300 */
[----:B--2---:R0:W-:Y:S04]  /*4350*/  STG.E.64 desc[UR8][R2.64], R18 ;  /* 0x0000001202007986 */ /* 0x0041e8000c101b08 */
[----:B----4-:R0:W-:Y:S08]  /*4360*/  STG.E.64 desc[UR8][R4.64], R20 ;  /* 0x0000001404007986 */ /* 0x0101f0000c101b08 */
[----:B------:R-:W-:Y:S05]  /*4370*/  @P0 BRA `(.L_x_2105) ;  /* 0xfffffffc00a80947 */ /* 0x000fea000383ffff */
[----:B------:R-:W-:Y:S05]  /*4380*/  EXIT ;  /* 0x000000000000794d */ /* 0x000fea0003800000 */
.L_x_2106:
        /* <DEDUP_REMOVED lines=15> */
.L_x_5165:


//--------------------- .text._Z35group_norm_nhwc_bwd_one_pass_kernelI11Fp32IOFp32WLi128ELi56ELi448EEv26Group_norm_nhwc_bwd_params --------------------------
	.section	.text._Z35group_norm_nhwc_bwd_one_pass_kernelI11Fp32IOFp32WLi128ELi56ELi448EEv26Group_norm_nhwc_bwd_params,"ax",@progbits
	.align	128
        .global         _Z35group_norm_nhwc_bwd_one_pass_kernelI11Fp32IOFp32WLi128ELi56ELi448EEv26Group_norm_nhwc_bwd_params
        .type           _Z35group_norm_nhwc_bwd_one_pass_kernelI11Fp32IOFp32WLi128ELi56ELi448EEv26Group_norm_nhwc_bwd_params,@function
        .size           _Z35group_norm_nhwc_bwd_one_pass_kernelI11Fp32IOFp32WLi128ELi56ELi448EEv26Group_norm_nhwc_bwd_params,(.L_x_5166 - _Z35group_norm_nhwc_bwd_one_pass_kernelI11Fp32IOFp32WLi128ELi56ELi448EEv26Group_norm_nhwc_bwd_params)
        .other          _Z35group_norm_nhwc_bwd_one_pass_kernelI11Fp32IOFp32WLi128ELi56ELi448EEv26Group_norm_nhwc_bwd_params,@"STO_CUDA_ENTRY STV_DEFAULT"
_Z35group_norm_nhwc_bwd_one_pass_kernelI11Fp32IOFp32WLi128ELi56ELi448EEv26Group_norm_nhwc_bwd_params:
.text._Z35group_norm_nhwc_bwd_one_pass_kernelI11Fp32IOFp32WLi128ELi56ELi448EEv26Group_norm_nhwc_bwd_params:
        /* <DEDUP_REMOVED lines=15> */
[--C-:B------:R-:W-:Y:S01]  /*00f0*/  SHF.R.S32.HI R0, RZ, 0x1f, R59.reuse ;  /* 0x0000001fff007819 */ /* 0x100fe2000001143b */
[----:B------:R-:W-:Y:S01]  /*0100*/  UIMAD UR8, UR15, 0x3, URZ ;  /* 0x000000030f0878a4 */ /* 0x000fe2000f8e023f */
[----:B------:R-:W-:Y:S01]  /*0110*/  IMAD.WIDE.U32 R2, R2, 0x24924925, RZ ;  /* 0x2492492502027825 */ /* 0x000fe200078e00ff */
[----:B------:R-:W0:Y:S01]  /*0120*/  LDC R5, c[0x0][0x2ac] ;  /* 0x0000ab00ff057b82 */ /* 0x000e220000000800 */
[----:B------:R-:W-:Y:S01]  /*0130*/  ULEA.HI UR7, UP0, UR15, UR14, URZ, 0x1 ;  /* 0x0000000e0f077291 */ /* 0x000fe2000f81083f */
[----:B------:R-:W-:Y:S01]  /*0140*/  LEA.HI R0, R0, R59, RZ, 0x5 ;  /* 0x0000003b00007211 */ /* 0x000fe200078f28ff */
[----:B------:R-:W-:Y:S01]  /*0150*/  UIADD3 UR8, UR5, UR8, URZ ;  /* 0x0000000805087290 */ /* 0x000fe2000fffe03f */
[----:B------:R-:W-:Y:S01]  /*0160*/  IMAD R60, R3, -0x1c, R59 ;  /* 0xffffffe4033c7824 */ /* 0x000fe200078e023b */
[----:B------:R-:W-:Y:S01]  /*0170*/  UMOV UR6, 0x400 ;  /* 0x0000040000067882 */ /* 0x000fe20000000000 */
[----:B------:R-:W-:Y:S01]  /*0180*/  UIADD3.X UR11, URZ, UR15, URZ, UP0, !UPT ;  /* 0x0000000f3f0b7290 */ /* 0x000fe200087fe43f */
[----:B------:R-:W-:Y:S01]  /*0190*/  SHF.R.S32.HI R0, RZ, 0x5, R0 ;  /* 0x00000005ff007819 */ /* 0x000fe20000011400 */
[----:B------:R-:W2:Y:S01]  /*01a0*/  S2UR UR10, SR_CgaCtaId ;  /* 0x00000000000a79c3 */ /* 0x000ea20000008800 */
[----:B------:R-:W-:Y:S01]  /*01b0*/  ULDC.64 UR14, c[0x0][0x290] ;  /* 0x0000a400000e7ab9 */ /* 0x000fe20000000a00 */
[----:B------:R-:W-:Y:S01]  /*01c0*/  USHF.R.S64 UR5, UR7, 0x1, UR11 ;  /* 0x0000000107057899 */ /* 0x000fe2000800100b */
[----:B------:R-:W-:Y:S01]  /*01d0*/  SHF.L.U32 R60, R60, 0x1, RZ ;  /* 0x000000013c3c7819 */ /* 0x000fe200000006ff */
[----:B------:R-:W-:-:S04]  /*01e0*/  USHF.R.S32.HI UR7, URZ, 0x1, UR11 ;  /* 0x000000013f077899 */ /* 0x000fc8000801140b */
[----:B------:R-:W-:Y:S01]  /*01f0*/  USHF.L.U64.HI UR7, UR5, 0x2, UR7 ;  /* 0x0000000205077899 */ /* 0x000fe20008010207 */
[----:B0-----:R-:W-:-:S05]  /*0200*/  IMAD R58, R5, UR16, R3 ;  /* 0x00000010053a7c24 */ /* 0x001fca000f8e0203 */
[----:B------:R-:W-:Y:S02]  /*0210*/  ISETP.GE.U32.AND P1, PT, R58, UR14, PT ;  /* 0x0000000e3a007c0c */ /* 0x000fe4000bf26070 */
[----:B------:R-:W-:Y:S01]  /*0220*/  SHF.R.S32.HI R57, RZ, 0x1f, R58 ;  /* 0x0000001fff397819 */ /* 0x000fe2000001143a */
[----:B--2---:R-:W-:Y:S02]  /*0230*/  ULEA UR10, UR10, UR6, 0x18 ;  /* 0x000000060a0a7291 */ /* 0x004fe4000f8ec03f */
[----:B------:R-:W-:Y:S01]  /*0240*/  ULEA.HI UR6, UP0, UR8, UR4, URZ, 0x1 ;  /* 0x0000000408067291 */ /* 0x000fe2000f81083f */
[----:B------:R-:W-:Y:S01]  /*0250*/  ISETP.GE.AND.EX P1, PT, R57, UR15, PT, P1 ;  /* 0x0000000f39007c0c */ /* 0x000fe2000bf26310 */
[----:B------:R-:W-:Y:S01]  /*0260*/  ULDC.U8 UR15, c[0x0][0x2a4] ;  /* 0x0000a900000f7ab9 */ /* 0x000fe20000000000 */
[----:B------:R-:W-:Y:S01]  /*0270*/  UMOV UR4, URZ ;  /* 0x0000003f00047c82 */ /* 0x000fe20008000000 */
[----:B------:R-:W-:Y:S01]  /*0280*/  UIADD3.X UR8, URZ, UR8, URZ, UP0, !UPT ;  /* 0x000000083f087290 */ /* 0x000fe200087fe43f */
[----:B------:R-:W-:-:S02]  /*0290*/  ISETP.LT.U32.AND P1, PT, R59, 0x1c0, !P1 ;  /* 0x000001c03b00780c */ /* 0x000fc40004f21070 */
[----:B------:R-:W-:Y:S01]  /*02a0*/  LEA R54, R0, UR10, 0x3 ;  /* 0x0000000a00367c11 */ /* 0x000fe2000f8e18ff */
[----:B------:R-:W-:Y:S02]  /*02b0*/  USHF.R.S64 UR6, UR6, 0x1, UR8 ;  /* 0x0000000106067899 */ /* 0x000fe40008001008 */
[----:B------:R-:W-:-:S04]  /*02c0*/  USHF.R.S32.HI UR8, URZ, 0x1, UR8 ;  /* 0x000000013f087899 */ /* 0x000fc80008011408 */
[----:B-1----:R-:W-:-:S12]  /*02d0*/  USHF.L.U64.HI UR8, UR6, 0x2, UR8 ;  /* 0x0000000206087899 */ /* 0x002fd80008010208 */
.L_x_2158:
[----:B01234-:R-:W0:Y:S01]  /*02e0*/  LDC R6, c[0x0][0x2a0] ;  /* 0x0000a800ff067b82 */ /* 0x01fe220000000800 */
[----:B------:R-:W-:Y:S01]  /*02f0*/  ISETP.LE.AND P4, PT, RZ, UR9, PT ;  /* 0x00000009ff007c0c */ /* 0x000fe2000bf83270 */
[----:B------:R-:W-:Y:S01]  /*0300*/  ULDC.64 UR18, c[0x0][0x290] ;  /* 0x0000a40000127ab9 */ /* 0x000fe20000000a00 */
[C---:B------:R-:W-:Y:S01]  /*0310*/  IADD3 R23, R58.reuse, 0x40, RZ ;  /* 0x000000403a177810 */ /* 0x040fe20007ffe0ff */
[----:B------:R-:W-:Y:S01]  /*0320*/  ULDC.64 UR10, c[0x0][0x298] ;  /* 0x0000a600000a7ab9 */ /* 0x000fe20000000a00 */
[----:B------:R-:W-:Y:S02]  /*0330*/  IADD3 R14, R58, 0x10, RZ ;  /* 0x000000103a0e7810 */ /* 0x000fe40007ffe0ff */
[----:B------:R-:W-:Y:S02]  /*0340*/  CS2R R28, SRZ ;  /* 0x00000000001c7805 */ /* 0x000fe4000001ff00 */
[----:B------:R-:W-:Y:S01]  /*0350*/  ISETP.GE.U32.AND P0, PT, R23, UR18, PT ;  /* 0x0000001217007c0c */ /* 0x000fe2000bf06070 */
[----:B------:R-:W1:Y:S01]  /*0360*/  @P1 LDC.64 R8, c[0x0][0x288] ;  /* 0x0000a200ff081b82 */ /* 0x000e620000000a00 */
[----:B------:R-:W-:-:S07]  /*0370*/  SHF.R.S32.HI R21, RZ, 0x1f, R14 ;  /* 0x0000001fff157819 */ /* 0x000fce000001140e */
[----:B------:R-:W2:Y:S01]  /*0380*/  @P1 LDC.64 R30, c[0x0][0x230] ;  /* 0x00008c00ff1e1b82 */ /* 0x000ea20000000a00 */
[----:B0-----:R-:W-:-:S07]  /*0390*/  IABS R5, R6 ;  /* 0x0000000600057213 */ /* 0x001fce0000000000 */
[----:B------:R-:W0:Y:S01]  /*03a0*/  @P1 LDC.64 R24, c[0x0][0x228] ;  /* 0x00008a00ff181b82 */ /* 0x000e220000000a00 */
[----:B------:R-:W3:Y:S08]  /*03b0*/  I2F.RP R0, R5 ;  /* 0x0000000500007306 */ /* 0x000ef00000209400 */
[----:B---3--:R-:W3:Y:S02]  /*03c0*/  MUFU.RCP R0, R0 ;  /* 0x0000000000007308 */ /* 0x008ee40000001000 */
[----:B---3--:R-:W-:-:S06]  /*03d0*/  IADD3 R2, R0, 0xffffffe, RZ ;  /* 0x0ffffffe00027810 */ /* 0x008fcc0007ffe0ff */
[----:B------:R3:W4:Y:S02]  /*03e0*/  F2I.FTZ.U32.TRUNC.NTZ R3, R2 ;  /* 0x0000000200037305 */ /* 0x000724000021f000 */
[----:B---3--:R-:W-:Y:S01]  /*03f0*/  HFMA2.MMA R2, -RZ, RZ, 0, 0 ;  /* 0x00000000ff027435 */ /* 0x008fe200000001ff */
[----:B----4-:R-:W-:-:S05]  /*0400*/  IADD3 R4, RZ, -R3, RZ ;  /* 0x80000003ff047210 */ /* 0x010fca0007ffe0ff */
[----:B------:R-:W-:Y:S01]  /*0410*/  IMAD R7, R4, R5, RZ ;  /* 0x0000000504077224 */ /* 0x000fe200078e02ff */
[----:B------:R-:W-:-:S03]  /*0420*/  IABS R4, UR9 ;  /* 0x0000000900047c13 */ /* 0x000fc60008000000 */
[----:B------:R-:W-:Y:S01]  /*0430*/  IMAD.HI.U32 R3, R3, R7, R2 ;  /* 0x0000000703037227 */ /* 0x000fe200078e0002 */
[----:B------:R-:W-:Y:S02]  /*0440*/  LOP3.LUT R2, R6, UR9, RZ, 0x3c, !PT ;  /* 0x0000000906027c12 */ /* 0x000fe4000f8e3cff */
[----:B------:R-:W-:Y:S02]  /*0450*/  SHF.R.S32.HI R7, RZ, 0x1f, R23 ;  /* 0x0000001fff077819 */ /* 0x000fe40000011417 */
[----:B------:R-:W-:Y:S01]  /*0460*/  ISETP.GE.AND P2, PT, R2, RZ, PT ;  /* 0x000000ff0200720c */ /* 0x000fe20003f46270 */
[----:B------:R-:W-:Y:S01]  /*0470*/  IMAD.HI.U32 R3, R3, R4, RZ ;  /* 0x0000000403037227 */ /* 0x000fe200078e00ff */
[----:B------:R-:W-:-:S04]  /*0480*/  ISETP.GE.AND.EX P0, PT, R7, UR19, PT, P0 ;  /* 0x0000001307007c0c */ /* 0x000fc8000bf06300 */
[----:B------:R-:W-:Y:S02]  /*0490*/  IADD3 R0, -R3, RZ, RZ ;  /* 0x000000ff03007210 */ /* 0x000fe40007ffe1ff */
[----:B------:R-:W-:-:S03]  /*04a0*/  ISETP.GT.U32.OR P0, PT, R59, 0x1bf, P0 ;  /* 0x000001bf3b00780c */ /* 0x000fc60000704470 */
[----:B------:R-:W-:Y:S01]  /*04b0*/  IMAD R0, R5, R0, R4 ;  /* 0x0000000005007224 */ /* 0x000fe200078e0204 */
[----:B------:R-:W-:-:S04]  /*04c0*/  SHF.R.S32.HI R4, RZ, 0x1f, R60 ;  /* 0x0000001fff047819 */ /* 0x000fc8000001143c */
[----:B------:R-:W-:-:S05]  /*04d0*/  ISETP.GT.U32.AND P3, PT, R5, R0, PT ;  /* 0x000000000500720c */ /* 0x000fca0003f64070 */
[----:B------:R-:W3:Y:S08]  /*04e0*/  @!P0 LDC.64 R10, c[0x0][0x228] ;  /* 0x00008a00ff0a8b82 */ /* 0x000ef00000000a00 */
[----:B------:R-:W-:Y:S02]  /*04f0*/  @!P3 IADD3 R0, R0, -R5, RZ ;  /* 0x800000050000b210 */ /* 0x000fe40007ffe0ff */
[----:B------:R-:W-:-:S02]  /*0500*/  @!P3 IADD3 R3, R3, 0x1, RZ ;  /* 0x000000010303b810 */ /* 0x000fc40007ffe0ff */
[CC--:B------:R-:W-:Y:S02]  /*0510*/  ISETP.GE.U32.AND P5, PT, R0.reuse, R5.reuse, PT ;  /* 0x000000050000720c */ /* 0x0c0fe40003fa6070 */
[-C--:B------:R-:W-:Y:S02]  /*0520*/  ISETP.GT.U32.AND P6, PT, R5, R0.reuse, PT ;  /* 0x000000000500720c */ /* 0x080fe40003fc4070 */
[----:B------:R-:W-:Y:S02]  /*0530*/  IADD3 R5, R0, -R5, RZ ;  /* 0x8000000500057210 */ /* 0x000fe40007ffe0ff */
[----:B------:R-:W-:Y:S02]  /*0540*/  ISETP.NE.AND P3, PT, R6, RZ, PT ;  /* 0x000000ff0600720c */ /* 0x000fe40003f65270 */
[----:B------:R-:W-:Y:S02]  /*0550*/  SEL R0, R5, R0, !P6 ;  /* 0x0000000005007207 */ /* 0x000fe40007000000 */
[----:B------:R-:W-:-:S02]  /*0560*/  LOP3.LUT R5, RZ, R6, RZ, 0x33, !PT ;  /* 0x00000006ff057212 */ /* 0x000fc400078e33ff */
[----:B------:R-:W-:Y:S02]  /*0570*/  @!P4 IADD3 R0, -R0, RZ, RZ ;  /* 0x000000ff0000c210 */ /* 0x000fe40007ffe1ff */
[----:B------:R-:W-:Y:S02]  /*0580*/  @P5 IADD3 R3, R3, 0x1, RZ ;  /* 0x0000000103035810 */ /* 0x000fe40007ffe0ff */
[----:B------:R-:W-:Y:S02]  /*0590*/  SEL R62, R5, R0, !P3 ;  /* 0x00000000053e7207 */ /* 0x000fe40005800000 */
[----:B------:R-:W-:Y:S02]  /*05a0*/  @!P2 IADD3 R3, -R3, RZ, RZ ;  /* 0x000000ff0303a210 */ /* 0x000fe40007ffe1ff */
[----:B------:R-:W-:Y:S01]  /*05b0*/  ISETP.GE.U32.AND P5, PT, R14, UR18, PT ;  /* 0x000000120e007c0c */ /* 0x000fe2000bfa6070 */
[----:B------:R-:W-:Y:S01]  /*05c0*/  IMAD R43, R62, 0x38, RZ ;  /* 0x000000383e2b7824 */ /* 0x000fe200078e02ff */
[----:B------:R-:W-:-:S02]  /*05d0*/  SEL R5, R5, R3, !P3 ;  /* 0x0000000305057207 */ /* 0x000fc40005800000 */
[----:B------:R-:W-:Y:S01]  /*05e0*/  ISETP.GE.AND.EX P5, PT, R21, UR19, PT, P5 ;  /* 0x0000001315007c0c */ /* 0x000fe2000bfa6350 */
[----:B------:R-:W4:Y:S01]  /*05f0*/  @!P0 LDC.64 R2, c[0x0][0x288] ;  /* 0x0000a200ff028b82 */ /* 0x000f220000000a00 */
[----:B------:R-:W-:Y:S02]  /*0600*/  IADD3 R64, P2, R60, R43, RZ ;  /* 0x0000002b3c407210 */ /* 0x000fe40007f5e0ff */
[----:B------:R-:W-:Y:S02]  /*0610*/  SHF.R.S32.HI R0, RZ, 0x1f, R5 ;  /* 0x0000001fff007819 */ /* 0x000fe40000011405 */
[----:B------:R-:W-:Y:S02]  /*0620*/  ISETP.GT.U32.OR P5, PT, R59, 0x1bf, P5 ;  /* 0x000001bf3b00780c */ /* 0x000fe40002fa4470 */
[----:B------:R-:W-:Y:S01]  /*0630*/  LEA.HI.X.SX32 R65, R43, R4, 0x1, P2 ;  /* 0x000000042b417211 */ /* 0x000fe200010f0eff */
[----:B------:R-:W-:Y:S01]  /*0640*/  IMAD R4, R0, UR10, RZ ;  /* 0x0000000a00047c24 */ /* 0x000fe2000f8e02ff */
[----:B------:R-:W-:-:S03]  /*0650*/  IADD3 R0, R58, 0x20, RZ ;  /* 0x000000203a007810 */ /* 0x000fc60007ffe0ff */
[----:B------:R-:W-:Y:S01]  /*0660*/  IMAD R67, R5, UR11, R4 ;  /* 0x0000000b05437c24 */ /* 0x000fe2000f8e0204 */
[----:B------:R-:W-:Y:S01]  /*0670*/  ISETP.GE.U32.AND P4, PT, R0, UR18, PT ;  /* 0x0000001200007c0c */ /* 0x000fe2000bf86070 */
[----:B-1----:R-:W-:Y:S01]  /*0680*/  @P1 IMAD R4, R57, R8, RZ ;  /* 0x0000000839041224 */ /* 0x002fe200078e02ff */
[----:B------:R-:W-:Y:S01]  /*0690*/  SHF.R.S32.HI R15, RZ, 0x1f, R0 ;  /* 0x0000001fff0f7819 */ /* 0x000fe20000011400 */
[----:B------:R-:W-:Y:S01]  /*06a0*/  IMAD.WIDE.U32 R64, R5, UR10, R64 ;  /* 0x0000000a05407c25 */ /* 0x000fe2000f8e0040 */
[----:B------:R-:W-:Y:S01]  /*06b0*/  CS2R R36, SRZ ;  /* 0x0000000000247805 */ /* 0x000fe2000001ff00 */
[----:B------:R-:W1:Y:S01]  /*06c0*/  @!P5 LDC.64 R12, c[0x0][0x288] ;  /* 0x0000a200ff0cdb82 */ /* 0x000e620000000a00 */
[----:B------:R-:W-:Y:S01]  /*06d0*/  ISETP.GE.AND.EX P4, PT, R15, UR19, PT, P4 ;  /* 0x000000130f007c0c */ /* 0x000fe2000bf86340 */
[C---:B------:R-:W-:Y:S01]  /*06e0*/  @P1 IMAD R9, R58.reuse, R9, R4 ;  /* 0x000000093a091224 */ /* 0x040fe200078e0204 */
[----:B------:R-:W-:Y:S01]  /*06f0*/  IADD3 R67, R65, R67, RZ ;  /* 0x0000004341437210 */ /* 0x000fe20007ffe0ff */
[----:B------:R-:W-:Y:S01]  /*0700*/  ULDC.64 UR10, c[0x0][0x248] ;  /* 0x00009200000a7ab9 */ /* 0x000fe20000000a00 */
[----:B------:R-:W-:Y:S01]  /*0710*/  @P1 MOV R66, R64 ;  /* 0x0000004000421202 */ /* 0x000fe20000000f00 */
[----:B----4-:R-:W-:Y:S01]  /*0720*/  @!P0 IMAD R6, R7, R2, RZ ;  /* 0x0000000207068224 */ /* 0x010fe200078e02ff */
[----:B------:R-:W-:Y:S01]  /*0730*/  ISETP.GT.U32.OR P4, PT, R59, 0x1bf, P4 ;  /* 0x000001bf3b00780c */ /* 0x000fe20002784470 */
[----:B------:R-:W4:Y:S01]  /*0740*/  @!P0 LDC.64 R4, c[0x0][0x230] ;  /* 0x00008c00ff048b82 */ /* 0x000f220000000a00 */
[----:B------:R-:W-:Y:S01]  /*0750*/  @!P0 MOV R18, R64 ;  /* 0x0000004000128202 */ /* 0x000fe20000000f00 */
[----:B------:R-:W-:Y:S01]  /*0760*/  @P1 IMAD.WIDE.U32 R16, R58, R8, R66 ;  /* 0x000000083a101225 */ /* 0x000fe200078e0042 */
[----:B------:R-:W-:-:S03]  /*0770*/  @!P0 MOV R19, R67 ;  /* 0x0000004300138202 */ /* 0x000fc60000000f00 */
[----:B------:R-:W-:Y:S01]  /*0780*/  @!P0 IMAD R27, R23, R3, R6 ;  /* 0x00000003171b8224 */ /* 0x000fe200078e0206 */
[----:B------:R-:W-:Y:S01]  /*0790*/  @P1 IADD3 R3, R17, R9, RZ ;  /* 0x0000000911031210 */ /* 0x000fe20007ffe0ff */
[----:B------:R-:W-:Y:S01]  /*07a0*/  @!P0 IMAD.WIDE.U32 R18, R23, R2, R18 ;  /* 0x0000000217128225 */ /* 0x000fe200078e0012 */
[----:B------:R-:W0:Y:S01]  /*07b0*/  @!P5 LDC.64 R8, c[0x0][0x230] ;  /* 0x00008c00ff08db82 */ /* 0x000e220000000a00 */
[C---:B------:R-:W-:Y:S02]  /*07c0*/  @P1 SHF.L.U32 R23, R16.reuse, 0x2, RZ ;  /* 0x0000000210171819 */ /* 0x040fe400000006ff */
[----:B------:R-:W-:Y:S02]  /*07d0*/  @P1 SHF.L.U64.HI R20, R16, 0x2, R3 ;  /* 0x0000000210141819 */ /* 0x000fe40000010203 */
[----:B------:R-:W-:Y:S02]  /*07e0*/  @!P0 IADD3 R17, R19, R27, RZ ;  /* 0x0000001b13118210 */ /* 0x000fe40007ffe0ff */
[----:B--2---:R-:W-:Y:S01]  /*07f0*/  @P1 IADD3 R30, P3, R23, R30, RZ ;  /* 0x0000001e171e1210 */ /* 0x004fe20007f7e0ff */
[----:B------:R-:W2:Y:S01]  /*0800*/  @!P4 LDC.64 R2, c[0x0][0x288] ;  /* 0x0000a200ff02cb82 */ /* 0x000ea20000000a00 */
[C---:B------:R-:W-:Y:S01]  /*0810*/  @!P0 SHF.L.U32 R19, R18.reuse, 0x2, RZ ;  /* 0x0000000212138819 */ /* 0x040fe200000006ff */
[----:B-1----:R-:W-:Y:S01]  /*0820*/  @!P5 IMAD R21, R21, R12, RZ ;  /* 0x0000000c1515d224 */ /* 0x002fe200078e02ff */
[----:B------:R-:W-:-:S02]  /*0830*/  @!P0 SHF.L.U64.HI R18, R18, 0x2, R17 ;  /* 0x0000000212128819 */ /* 0x000fc40000010211 */
[----:B------:R-:W-:Y:S01]  /*0840*/  @!P5 MOV R16, R64 ;  /* 0x000000400010d202 */ /* 0x000fe20000000f00 */
[----:B------:R-:W-:Y:S01]  /*0850*/  @!P5 IMAD R21, R14, R13, R21 ;  /* 0x0000000d0e15d224 */ /* 0x000fe200078e0215 */
[----:B------:R-:W-:Y:S01]  /*0860*/  @!P5 MOV R17, R67 ;  /* 0x000000430011d202 */ /* 0x000fe20000000f00 */
[----:B------:R-:W1:Y:S01]  /*0870*/  @!P5 LDC.64 R6, c[0x0][0x228] ;  /* 0x00008a00ff06db82 */ /* 0x000e620000000a00 */
[----:B------:R-:W-:Y:S02]  /*0880*/  @P1 IADD3.X R31, R20, R31, RZ, P3, !PT ;  /* 0x0000001f141f1210 */ /* 0x000fe40001ffe4ff */
[C---:B----4-:R-:W-:Y:S01]  /*0890*/  @!P0 IADD3 R4, P2, R19.reuse, R4, RZ ;  /* 0x0000000413048210 */ /* 0x050fe20007f5e0ff */
[----:B------:R-:W-:Y:S01]  /*08a0*/  @!P5 IMAD.WIDE.U32 R12, R14, R12, R16 ;  /* 0x0000000c0e0cd225 */ /* 0x000fe200078e0010 */
[----:B---3--:R-:W-:Y:S02]  /*08b0*/  @!P0 IADD3 R10, P3, R19, R10, RZ ;  /* 0x0000000a130a8210 */ /* 0x008fe40007f7e0ff */
[----:B------:R-:W-:-:S02]  /*08c0*/  IADD3 R19, R58, 0x50, RZ ;  /* 0x000000503a137810 */ /* 0x000fc40007ffe0ff */
[----:B------:R-:W-:Y:S02]  /*08d0*/  @!P0 IADD3.X R11, R18, R11, RZ, P3, !PT ;  /* 0x0000000b120b8210 */ /* 0x000fe40001ffe4ff */
[----:B------:R-:W-:Y:S02]  /*08e0*/  ISETP.GE.U32.AND P3, PT, R19, UR18, PT ;  /* 0x0000001213007c0c */ /* 0x000fe4000bf66070 */
[----:B------:R-:W-:Y:S02]  /*08f0*/  SHF.R.S32.HI R35, RZ, 0x1f, R19 ;  /* 0x0000001fff237819 */ /* 0x000fe40000011413 */
[----:B------:R-:W-:Y:S01]  /*0900*/  @!P5 IADD3 R17, R13, R21, RZ ;  /* 0x000000150d11d210 */ /* 0x000fe20007ffe0ff */
[----:B--2---:R-:W-:Y:S01]  /*0910*/  @!P4 IMAD R15, R15, R2, RZ ;  /* 0x000000020f0fc224 */ /* 0x004fe200078e02ff */
[----:B------:R-:W-:Y:S02]  /*0920*/  ISETP.GE.AND.EX P3, PT, R35, UR19, PT, P3 ;  /* 0x0000001323007c0c */ /* 0x000fe4000bf66330 */
[----:B------:R-:W-:-:S02]  /*0930*/  @!P5 SHF.L.U32 R13, R12, 0x2, RZ ;  /* 0x000000020c0dd819 */ /* 0x000fc400000006ff */
[----:B------:R-:W-:Y:S02]  /*0940*/  @!P0 IADD3.X R5, R18, R5, RZ, P2, !PT ;  /* 0x0000000512058210 */ /* 0x000fe400017fe4ff */
[----:B------:R-:W-:Y:S02]  /*0950*/  ISETP.GT.U32.OR P3, PT, R59, 0x1bf, P3 ;  /* 0x000001bf3b00780c */ /* 0x000fe40001f64470 */
[----:B------:R-:W-:Y:S01]  /*0960*/  @!P5 SHF.L.U64.HI R12, R12, 0x2, R17 ;  /* 0x000000020c0cd819 */ /* 0x000fe20000010211 */
[----:B------:R-:W-:Y:S01]  /*0970*/  @!P4 IMAD R17, R0, R3, R15 ;  /* 0x000000030011c224 */ /* 0x000fe200078e020f */
[----:B0-----:R-:W-:Y:S01]  /*0980*/  @!P5 IADD3 R8, P2, R13, R8, RZ ;  /* 0x000000080d08d210 */ /* 0x001fe20007f5e0ff */
[----:B------:R-:W-:Y:S01]  /*0990*/  HFMA2.MMA R3, -RZ, RZ, 0, 0 ;  /* 0x00000000ff037435 */ /* 0x000fe200000001ff */
[----:B------:R-:W-:Y:S01]  /*09a0*/  IADD3 R18, R58, 0x60, RZ ;  /* 0x000000603a127810 */ /* 0x000fe20007ffe0ff */
[----:B------:R0:W5:Y:S01]  /*09b0*/  @!P0 LDG.E.64 R28, desc[UR12][R4.64] ;  /* 0x0000000c041c8981 */ /* 0x000162000c1e1b00 */
[----:B------:R-:W-:-:S02]  /*09c0*/  @!P5 IADD3.X R9, R12, R9, RZ, P2, !PT ;  /* 0x000000090c09d210 */ /* 0x000fc400017fe4ff */
[----:B------:R-:W-:Y:S02]  /*09d0*/  ISETP.GE.U32.AND P2, PT, R18, UR18, PT ;  /* 0x0000001212007c0c */ /* 0x000fe4000bf46070 */
[----:B------:R-:W-:Y:S01]  /*09e0*/  SHF.R.S32.HI R27, RZ, 0x1f, R18 ;  /* 0x0000001fff1b7819 */ /* 0x000fe20000011412 */
[----:B------:R-:W2:Y:S01]  /*09f0*/  @!P3 LDC.64 R32, c[0x0][0x288] ;  /* 0x0000a200ff20bb82 */ /* 0x000ea20000000a00 */
[----:B------:R-:W-:Y:S01]  /*0a00*/  @P1 IADD3 R24, P6, R23, R24, RZ ;  /* 0x0000001817181210 */ /* 0x000fe20007fde0ff */
[----:B------:R-:W5:Y:S01]  /*0a10*/  @!P5 LDG.E.64 R36, desc[UR12][R8.64] ;  /* 0x0000000c0824d981 */ /* 0x000f62000c1e1b00 */
[----:B------:R-:W-:Y:S02]  /*0a20*/  ISETP.GE.AND.EX P2, PT, R27, UR19, PT, P2 ;  /* 0x000000131b007c0c */ /* 0x000fe4000bf46320 */
[----:B------:R-:W-:Y:S02]  /*0a30*/  @P1 IADD3.X R25, R20, R25, RZ, P6, !PT ;  /* 0x0000001914191210 */ /* 0x000fe400037fe4ff */
[----:B-1----:R-:W-:Y:S01]  /*0a40*/  @!P5 IADD3 R6, P6, R13, R6, RZ ;  /* 0x000000060d06d210 */ /* 0x002fe20007fde0ff */
[----:B------:R-:W1:Y:S01]  /*0a50*/  @!P4 LDC.64 R22, c[0x0][0x228] ;  /* 0x00008a00ff16cb82 */ /* 0x000e620000000a00 */
[----:B------:R-:W-:-:S02]  /*0a60*/  @!P4 MOV R14, R64 ;  /* 0x00000040000ec202 */ /* 0x000fc40000000f00 */
[----:B------:R-:W-:Y:S02]  /*0a70*/  @!P4 MOV R15, R67 ;  /* 0x00000043000fc202 */ /* 0x000fe40000000f00 */
[----:B------:R-:W-:Y:S02]  /*0a80*/  ISETP.GT.U32.OR P2, PT, R59, 0x1bf, P2 ;  /* 0x000001bf3b00780c */ /* 0x000fe40001744470 */
[----:B------:R-:W-:Y:S01]  /*0a90*/  @!P5 IADD3.X R7, R12, R7, RZ, P6, !PT ;  /* 0x000000070c07d210 */ /* 0x000fe200037fe4ff */
[----:B------:R-:W-:Y:S01]  /*0aa0*/  @!P4 IMAD.WIDE.U32 R14, R0, R2, R14 ;  /* 0x00000002000ec225 */ /* 0x000fe200078e000e */
[----:B------:R-:W3:Y:S01]  /*0ab0*/  @!P4 LDC.64 R12, c[0x0][0x230] ;  /* 0x00008c00ff0ccb82 */ /* 0x000ee20000000a00 */
[----:B------:R-:W-:Y:S02]  /*0ac0*/  MOV R2, RZ ;  /* 0x000000ff00027202 */ /* 0x000fe40000000f00 */
[----:B------:R-:W-:Y:S02]  /*0ad0*/  IADD3 R0, R58, 0x70, RZ ;  /* 0x000000703a007810 */ /* 0x000fe40007ffe0ff */
[----:B0-----:R-:W-:-:S02]  /*0ae0*/  @!P4 IADD3 R5, R15, R17, RZ ;  /* 0x000000110f05c210 */ /* 0x001fc40007ffe0ff */
[----:B------:R0:W5:Y:S01]  /*0af0*/  @!P0 LDG.E.64 R2, desc[UR12][R10.64] ;  /* 0x0000000c0a028981 */ /* 0x000162000c1e1b00 */
[----:B------:R-:W-:Y:S01]  /*0b00*/  ISETP.GE.U32.AND P0, PT, R0, UR18, PT ;  /* 0x0000001200007c0c */ /* 0x000fe2000bf06070 */
[----:B--2---:R-:W-:Y:S01]  /*0b10*/  @!P3 IMAD R34, R35, R32, RZ ;  /* 0x000000202322b224 */ /* 0x004fe200078e02ff */
[----:B------:R-:W-:Y:S01]  /*0b20*/  SHF.R.S32.HI R4, RZ, 0x1f, R0 ;  /* 0x0000001fff047819 */ /* 0x000fe20000011400 */
[----:B------:R-:W-:Y:S01]  /*0b30*/  UIMAD.WIDE UR10, UR9, 0x8, UR10 ;  /* 0x00000008090a78a5 */ /* 0x000fe2000f8e020a */
[----:B------:R-:W-:Y:S01]  /*0b40*/  @!P4 SHF.L.U64.HI R20, R14, 0x2, R5 ;  /* 0x000000020e14c819 */ /* 0x000fe20000010205 */
[----:B------:R-:W2:Y:S01]  /*0b50*/  @!P3 LDC.64 R16, c[0x0][0x228] ;  /* 0x00008a00ff10bb82 */ /* 0x000ea20000000a00 */
[----:B------:R-:W-:Y:S02]  /*0b60*/  ISETP.GE.AND.EX P0, PT, R4, UR19, PT, P0 ;  /* 0x0000001304007c0c */ /* 0x000fe4000bf06300 */
[----:B------:R-:W-:-:S05]  /*0b70*/  CS2R R4, SRZ ;  /* 0x0000000000047805 */ /* 0x000fca000001ff00 */
[----:B0-----:R-:W0:Y:S01]  /*0b80*/  @!P2 LDC.64 R10, c[0x0][0x288] ;  /* 0x0000a200ff0aab82 */ /* 0x001e220000000a00 */
[----:B------:R4:W5:Y:S01]  /*0b90*/  @!P5 LDG.E.64 R4, desc[UR12][R6.64] ;  /* 0x0000000c0604d981 */ /* 0x000962000c1e1b00 */
[----:B------:R-:W-:Y:S01]  /*0ba0*/  @!P4 SHF.L.U32 R39, R14, 0x2, RZ ;  /* 0x000000020e27c819 */ /* 0x000fe200000006ff */
[----:B------:R-:W-:-:S03]  /*0bb0*/  @!P3 IMAD R35, R19, R33, R34 ;  /* 0x000000211323b224 */ /* 0x000fc600078e0222 */
[----:B---3--:R-:W-:Y:S02]  /*0bc0*/  @!P4 IADD3 R12, P5, R39, R12, RZ ;  /* 0x0000000c270cc210 */ /* 0x008fe40007fbe0ff */
[----:B------:R-:W-:Y:S01]  /*0bd0*/  IADD3 R26, R58, 0x30, RZ ;  /* 0x000000303a1a7810 */ /* 0x000fe20007ffe0ff */
[----:B------:R-:W3:Y:S01]  /*0be0*/  @!P3 LDC.64 R14, c[0x0][0x230] ;  /* 0x00008c00ff0ebb82 */ /* 0x000ee20000000a00 */
[----:B----4-:R-:W-:Y:S02]  /*0bf0*/  @!P3 MOV R6, R64 ;  /* 0x000000400006b202 */ /* 0x010fe40000000f00 */
[----:B------:R-:W-:Y:S02]  /*0c00*/  @!P3 MOV R7, R67 ;  /* 0x000000430007b202 */ /* 0x000fe40000000f00 */
[----:B------:R-:W-:-:S03]  /*0c10*/  @!P4 IADD3.X R13, R20, R13, RZ, P5, !PT ;  /* 0x0000000d140dc210 */ /* 0x000fc60002ffe4ff */
[----:B------:R-:W4:Y:S01]  /*0c20*/  @!P2 LDC.64 R44, c[0x0][0x230] ;  /* 0x00008c00ff2cab82 */ /* 0x000f220000000a00 */
[----:B------:R-:W-:Y:S01]  /*0c30*/  @!P3 IMAD.WIDE.U32 R32, R19, R32, R6 ;  /* 0x000000201320b225 */ /* 0x000fe200078e0006 */
[----:B-1----:R-:W-:-:S04]  /*0c40*/  @!P4 IADD3 R22, P5, R39, R22, RZ ;  /* 0x000000162716c210 */ /* 0x002fc80007fbe0ff */
[----:B------:R-:W-:Y:S01]  /*0c50*/  @!P3 IADD3 R19, R33, R35, RZ ;  /* 0x000000232113b210 */ /* 0x000fe20007ffe0ff */
[----:B0-----:R-:W-:Y:S01]  /*0c60*/  @!P2 IMAD R27, R27, R10, RZ ;  /* 0x0000000a1b1ba224 */ /* 0x001fe200078e02ff */
[----:B------:R-:W-:Y:S01]  /*0c70*/  @!P4 IADD3.X R23, R20, R23, RZ, P5, !PT ;  /* 0x000000171417c210 */ /* 0x000fe20002ffe4ff */
[----:B------:R-:W0:Y:S01]  /*0c80*/  @!P2 LDC.64 R46, c[0x0][0x228] ;  /* 0x00008a00ff2eab82 */ /* 0x000e220000000a00 */
[C---:B------:R-:W-:Y:S02]  /*0c90*/  @!P3 SHF.L.U32 R7, R32.reuse, 0x2, RZ ;  /* 0x000000022007b819 */ /* 0x040fe400000006ff */
[----:B------:R-:W-:Y:S02]  /*0ca0*/  @!P3 SHF.L.U64.HI R20, R32, 0x2, R19 ;  /* 0x000000022014b819 */ /* 0x000fe40000010213 */
[----:B------:R-:W-:Y:S02]  /*0cb0*/  @!P2 MOV R34, R64 ;  /* 0x000000400022a202 */ /* 0x000fe40000000f00 */
[----:B------:R-:W-:-:S02]  /*0cc0*/  @!P2 MOV R35, R67 ;  /* 0x000000430023a202 */ /* 0x000fc40000000f00 */
[----:B------:R-:W-:Y:S02]  /*0cd0*/  ISETP.GE.U32.AND P6, PT, R26, UR18, PT ;  /* 0x000000121a007c0c */ /* 0x000fe4000bfc6070 */
[----:B------:R-:W-:Y:S02]  /*0ce0*/  SHF.R.S32.HI R21, RZ, 0x1f, R26 ;  /* 0x0000001fff157819 */ /* 0x000fe4000001141a */
[----:B------:R-:W-:Y:S02]  /*0cf0*/  MOV R32, UR10 ;  /* 0x0000000a00207c02 */ /* 0x000fe40008000f00 */
[----:B------:R-:W-:Y:S01]  /*0d00*/  MOV R33, UR11 ;  /* 0x0000000b00217c02 */ /* 0x000fe20008000f00 */
[C---:B------:R-:W-:Y:S01]  /*0d10*/  @!P2 IMAD R27, R18.reuse, R11, R27 ;  /* 0x0000000b121ba224 */ /* 0x040fe200078e021b */
[----:B------:R-:W-:Y:S01]  /*0d20*/  ISETP.GE.AND.EX P6, PT, R21, UR19, PT, P6 ;  /* 0x0000001315007c0c */ /* 0x000fe2000bfc6360 */
[----:B------:R-:W-:Y:S02]  /*0d30*/  @!P2 IMAD.WIDE.U32 R10, R18, R10, R34 ;  /* 0x0000000a120aa225 */ /* 0x000fe400078e0022 */
[----:B------:R1:W4:Y:S01]  /*0d40*/  LDG.E.64 R18, desc[UR12][R32.64] ;  /* 0x0000000c20127981 */ /* 0x000322000c1e1b00 */
[----:B------:R-:W-:-:S02]  /*0d50*/  ISETP.GT.U32.OR P6, PT, R59, 0x1bf, P6 ;  /* 0x000001bf3b00780c */ /* 0x000fc400037c4470 */
[----:B------:R-:W-:Y:S02]  /*0d60*/  ISETP.GT.U32.OR P0, PT, R59, 0x1bf, P0 ;  /* 0x000001bf3b00780c */ /* 0x000fe40000704470 */
[----:B---3--:R-:W-:-:S09]  /*0d70*/  @!P3 IADD3 R14, P5, R7, R14, RZ ;  /* 0x0000000e070eb210 */ /* 0x008fd20007fbe0ff */
[----:B------:R-:W3:Y:S01]  /*0d80*/  @!P6 LDC.64 R8, c[0x0][0x288] ;  /* 0x0000a200ff08eb82 */ /* 0x000ee20000000a00 */
[----:B------:R-:W-:Y:S02]  /*0d90*/  @!P3 IADD3.X R15, R20, R15, RZ, P5, !PT ;  /* 0x0000000f140fb210 */ /* 0x000fe40002ffe4ff */
[----:B--2---:R-:W-:-:S05]  /*0da0*/  @!P3 IADD3 R16, P5, R7, R16, RZ ;  /* 0x000000100710b210 */ /* 0x004fca0007fbe0ff */
[----:B------:R-:W2:Y:S01]  /*0db0*/  @!P0 LDC.64 R6, c[0x0][0x288] ;  /* 0x0000a200ff068b82 */ /* 0x000ea20000000a00 */
[----:B------:R-:W-:Y:S02]  /*0dc0*/  @!P2 IADD3 R11, R11, R27, RZ ;  /* 0x0000001b0b0ba210 */ /* 0x000fe40007ffe0ff */
[C---:B------:R-:W-:Y:S02]  /*0dd0*/  @!P2 SHF.L.U32 R27, R10.reuse, 0x2, RZ ;  /* 0x000000020a1ba819 */ /* 0x040fe400000006ff */
[----:B------:R-:W-:-:S03]  /*0de0*/  @!P2 SHF.L.U64.HI R34, R10, 0x2, R11 ;  /* 0x000000020a22a819 */ /* 0x000fc6000001020b */
[----:B------:R-:W1:Y:S01]  /*0df0*/  @!P6 LDC.64 R48, c[0x0][0x230] ;  /* 0x00008c00ff30eb82 */ /* 0x000e620000000a00 */
[----:B------:R-:W-:Y:S02]  /*0e00*/  @!P3 IADD3.X R17, R20, R17, RZ, P5, !PT ;  /* 0x000000111411b210 */ /* 0x000fe40002ffe4ff */
[----:B------:R-:W-:Y:S02]  /*0e10*/  @!P6 MOV R10, R64 ;  /* 0x00000040000ae202 */ /* 0x000fe40000000f00 */
[----:B------:R-:W-:Y:S01]  /*0e20*/  @!P6 MOV R11, R67 ;  /* 0x00000043000be202 */ /* 0x000fe20000000f00 */
[----:B---3--:R-:W-:Y:S02]  /*0e30*/  @!P6 IMAD R35, R21, R8, RZ ;  /* 0x000000081523e224 */ /* 0x008fe400078e02ff */
[----:B------:R-:W3:Y:S02]  /*0e40*/  @!P0 LDC.64 R38, c[0x0][0x230] ;  /* 0x00008c00ff268b82 */ /* 0x000ee40000000a00 */
[----:B------:R-:W-:-:S06]  /*0e50*/  @!P6 IMAD R35, R26, R9, R35 ;  /* 0x000000091a23e224 */ /* 0x000fcc00078e0223 */
[----:B------:R-:W3:Y:S01]  /*0e60*/  @!P6 LDC.64 R20, c[0x0][0x228] ;  /* 0x00008a00ff14eb82 */ /* 0x000ee20000000a00 */
[----:B------:R-:W-:Y:S01]  /*0e70*/  @!P6 IMAD.WIDE.U32 R8, R26, R8, R10 ;  /* 0x000000081a08e225 */ /* 0x000fe200078e000a */
[----:B------:R-:W-:Y:S02]  /*0e80*/  SHF.R.S32.HI R11, RZ, 0x1f, R0 ;  /* 0x0000001fff0b7819 */ /* 0x000fe40000011400 */
[----:B----4-:R-:W-:Y:S02]  /*0e90*/  @!P2 IADD3 R44, P5, R27, R44, RZ ;  /* 0x0000002c1b2ca210 */ /* 0x010fe40007fbe0ff */
[----:B------:R-:W-:Y:S02]  /*0ea0*/  @!P6 IADD3 R9, R9, R35, RZ ;  /* 0x000000230909e210 */ /* 0x000fe40007ffe0ff */
[----:B------:R-:W4:Y:S01]  /*0eb0*/  @!P0 LDC.64 R40, c[0x0][0x228] ;  /* 0x00008a00ff288b82 */ /* 0x000f220000000a00 */
[----:B--2---:R-:W-:Y:S01]  /*0ec0*/  @!P0 IMAD R26, R11, R6, RZ ;  /* 0x000000060b1a8224 */ /* 0x004fe200078e02ff */
[----:B------:R-:W-:-:S02]  /*0ed0*/  @!P2 IADD3.X R45, R34, R45, RZ, P5, !PT ;  /* 0x0000002d222da210 */ /* 0x000fc40002ffe4ff */
[C---:B------:R-:W-:Y:S02]  /*0ee0*/  @!P6 SHF.L.U32 R11, R8.reuse, 0x2, RZ ;  /* 0x00000002080be819 */ /* 0x040fe400000006ff */
[----:B------:R-:W-:Y:S02]  /*0ef0*/  @!P6 SHF.L.U64.HI R10, R8, 0x2, R9 ;  /* 0x00000002080ae819 */ /* 0x000fe40000010209 */
[----:B0-----:R-:W-:Y:S02]  /*0f00*/  @!P2 IADD3 R46, P5, R27, R46, RZ ;  /* 0x0000002e1b2ea210 */ /* 0x001fe40007fbe0ff */
[----:B------:R-:W-:Y:S02]  /*0f10*/  @!P0 MOV R8, R64 ;  /* 0x0000004000088202 */ /* 0x000fe40000000f00 */
[----:B------:R-:W-:Y:S01]  /*0f20*/  @!P0 MOV R9, R67 ;  /* 0x0000004300098202 */ /* 0x000fe20000000f00 */
[----:B------:R-:W-:Y:S01]  /*0f30*/  @!P0 IMAD R27, R0, R7, R26 ;  /* 0x00000007001b8224 */ /* 0x000fe200078e021a */
[----:B------:R-:W-:-:S02]  /*0f40*/  @!P2 IADD3.X R47, R34, R47, RZ, P5, !PT ;  /* 0x0000002f222fa210 */ /* 0x000fc40002ffe4ff */
[----:B-1----:R-:W-:Y:S01]  /*0f50*/  @!P6 IADD3 R48, P5, R11, R48, RZ ;  /* 0x000000300b30e210 */ /* 0x002fe20007fbe0ff */
[----:B------:R-:W-:-:S03]  /*0f60*/  @!P0 IMAD.WIDE.U32 R6, R0, R6, R8 ;  /* 0x0000000600068225 */ /* 0x000fc600078e0008 */
[----:B------:R-:W-:Y:S02]  /*0f70*/  @!P6 IADD3.X R49, R10, R49, RZ, P5, !PT ;  /* 0x000000310a31e210 */ /* 0x000fe40002ffe4ff */
[----:B---3--:R-:W-:Y:S02]  /*0f80*/  @!P6 IADD3 R20, P5, R11, R20, RZ ;  /* 0x000000140b14e210 */ /* 0x008fe40007fbe0ff */
[----:B------:R-:W-:Y:S02]  /*0f90*/  @!P0 IADD3 R9, R7, R27, RZ ;  /* 0x0000001b07098210 */ /* 0x000fe40007ffe0ff */
[----:B------:R-:W-:Y:S02]  /*0fa0*/  @!P0 SHF.L.U32 R7, R6, 0x2, RZ ;  /* 0x0000000206078819 */ /* 0x000fe400000006ff */
[----:B------:R-:W-:Y:S02]  /*0fb0*/  @!P6 IADD3.X R21, R10, R21, RZ, P5, !PT ;  /* 0x000000150a15e210 */ /* 0x000fe40002ffe4ff */
[----:B------:R-:W-:-:S02]  /*0fc0*/  @!P0 SHF.L.U64.HI R6, R6, 0x2, R9 ;  /* 0x0000000206068819 */ /* 0x000fc40000010209 */
[----:B------:R-:W-:-:S04]  /*0fd0*/  @!P0 IADD3 R38, P5, R7, R38, RZ ;  /* 0x0000002607268210 */ /* 0x000fc80007fbe0ff */
[C---:B------:R-:W-:Y:S02]  /*0fe0*/  @!P0 IADD3.X R39, R6.reuse, R39, RZ, P5, !PT ;  /* 0x0000002706278210 */ /* 0x040fe40002ffe4ff */
[----:B----4-:R-:W-:Y:S02]  /*0ff0*/  @!P0 IADD3 R40, P5, R7, R40, RZ ;  /* 0x0000002807288210 */ /* 0x010fe40007fbe0ff */
[----:B------:R-:W-:Y:S02]  /*1000*/  CS2R R34, SRZ ;  /* 0x0000000000227805 */ /* 0x000fe4000001ff00 */
[----:B------:R-:W-:Y:S02]  /*1010*/  CS2R R32, SRZ ;  /* 0x0000000000207805 */ /* 0x000fe4000001ff00 */
[----:B------:R-:W-:Y:S02]  /*1020*/  @!P0 IADD3.X R41, R6, R41, RZ, P5, !PT ;  /* 0x0000002906298210 */ /* 0x000fe40002ffe4ff */
[----:B------:R-:W-:Y:S01]  /*1030*/  CS2R R6, SRZ ;  /* 0x0000000000067805 */ /* 0x000fe2000001ff00 */
[----:B------:R0:W5:Y:S05]  /*1040*/  @P1 LDG.E.64 R34, desc[UR12][R30.64] ;  /* 0x0000000c1e221981 */ /* 0x00016a000c1e1b00 */
[----:B------:R1:W5:Y:S04]  /*1050*/  @P1 LDG.E.64 R6, desc[UR12][R24.64] ;  /* 0x0000000c18061981 */ /* 0x000368000c1e1b00 */
[----:B------:R2:W5:Y:S01]  /*1060*/  @!P4 LDG.E.64 R32, desc[UR12][R12.64] ;  /* 0x0000000c0c20c981 */ /* 0x000562000c1e1b00 */
[----:B0-----:R-:W-:-:S02]  /*1070*/  CS2R R30, SRZ ;  /* 0x00000000001e7805 */ /* 0x001fc4000001ff00 */
[----:B-1----:R-:W-:-:S04]  /*1080*/  CS2R R24, SRZ ;  /* 0x0000000000187805 */ /* 0x002fc8000001ff00 */
[----:B------:R-:W5:Y:S01]  /*1090*/  @!P6 LDG.E.64 R30, desc[UR12][R48.64] ;  /* 0x0000000c301ee981 */ /* 0x000f62000c1e1b00 */
[----:B--2---:R-:W-:-:S03]  /*10a0*/  CS2R R12, SRZ ;  /* 0x00000000000c7805 */ /* 0x004fc6000001ff00 */
[----:B------:R-:W5:Y:S04]  /*10b0*/  @!P2 LDG.E.64 R24, desc[UR12][R44.64] ;  /* 0x0000000c2c18a981 */ /* 0x000f68000c1e1b00 */
[----:B------:R-:W5:Y:S01]  /*10c0*/  @!P2 LDG.E.64 R12, desc[UR12][R46.64] ;  /* 0x0000000c2e0ca981 */ /* 0x000f62000c1e1b00 */
[----:B------:R-:W-:Y:S02]  /*10d0*/  CS2R R8, SRZ ;  /* 0x0000000000087805 */ /* 0x000fe4000001ff00 */
[----:B------:R-:W-:-:S04]  /*10e0*/  CS2R R10, SRZ ;  /* 0x00000000000a7805 */ /* 0x000fc8000001ff00 */
[----:B------:R0:W5:Y:S04]  /*10f0*/  @!P4 LDG.E.64 R8, desc[UR12][R22.64] ;  /* 0x0000000c1608c981 */ /* 0x000168000c1e1b00 */
[----:B------:R1:W5:Y:S01]  /*1100*/  @!P3 LDG.E.64 R10, desc[UR12][R16.64] ;  /* 0x0000000c100ab981 */ /* 0x000362000c1e1b00 */
[----:B0-----:R-:W-:Y:S02]  /*1110*/  CS2R R22, SRZ ;  /* 0x0000000000167805 */ /* 0x001fe4000001ff00 */
[----:B-1----:R-:W-:-:S04]  /*1120*/  CS2R R16, SRZ ;  /* 0x0000000000107805 */ /* 0x002fc8000001ff00 */
[----:B------:R-:W5:Y:S04]  /*1130*/  @!P0 LDG.E.64 R22, desc[UR12][R38.64] ;  /* 0x0000000c26168981 */ /* 0x000f68000c1e1b00 */
[----:B------:R-:W5:Y:S01]  /*1140*/  @!P0 LDG.E.64 R16, desc[UR12][R40.64] ;  /* 0x0000000c28108981 */ /* 0x000f62000c1e1b00 */
[----:B------:R-:W-:Y:S01]  /*1150*/  CS2R R26, SRZ ;  /* 0x00000000001a7805 */ /* 0x000fe2000001ff00 */
[----:B------:R-:W-:-:S05]  /*1160*/  UMOV UR14, 0x3f800000 ;  /* 0x3f800000000e7882 */ /* 0x000fca0000000000 */
[----:B------:R0:W5:Y:S01]  /*1170*/  @!P3 LDG.E.64 R26, desc[UR12][R14.64] ;  /* 0x0000000c0e1ab981 */ /* 0x000162000c1e1b00 */
[----:B------:R-:W-:Y:S01]  /*1180*/  BSSY B0, `(.L_x_2108) ;  /* 0x000001c000007945 */ /* 0x000fe20003800000 */
[----:B0-----:R-:W-:-:S06]  /*1190*/  CS2R R14, SRZ ;  /* 0x00000000000e7805 */ /* 0x001fcc000001ff00 */
[----:B------:R0:W5:Y:S02]  /*11a0*/  @!P6 LDG.E.64 R14, desc[UR12][R20.64] ;  /* 0x0000000c140ee981 */ /* 0x000164000c1e1b00 */
[----:B0-----:R-:W-:Y:S02]  /*11b0*/  CS2R R20, SRZ ;  /* 0x0000000000147805 */ /* 0x001fe4000001ff00 */
[----:B------:R-:W-:-:S13]  /*11c0*/  R2UR UR11, R18 ;  /* 0x00000000120b72ca */ /* 0x000fda00000e0000 */
        /* <DEDUP_REMOVED lines=18> */
[----:B0-----:R-:W-:-:S06]  /*12f0*/  IMAD.WIDE R18, R43, 0x4, R18 ;  /* 0x000000042b127825 */ /* 0x001fcc00078e0212 */
[----:B------:R-:W5:Y:S01]  /*1300*/  LDG.E.64 R18, desc[UR12][R18.64] ;  /* 0x0000000c12127981 */ /* 0x000f62000c1e1b00 */
[----:B-1----:R-:W-:-:S04]  /*1310*/  @P0 LEA R38, P2, R43, R38, 0x2 ;  /* 0x000000262b260211 */ /* 0x002fc800078410ff */
[----:B------:R-:W-:-:S05]  /*1320*/  @P0 LEA.HI.X R39, R43, R39, R0, 0x2, P2 ;  /* 0x000000272b270211 */ /* 0x000fca00010f1400 */
[----:B------:R0:W5:Y:S04]  /*1330*/  @P0 LDG.E.64 R20, desc[UR12][R38.64] ;  /* 0x0000000c26140981 */ /* 0x000168000c1e1b00 */
.L_x_2109:
[----:B------:R-:W-:Y:S05]  /*1340*/  BSYNC B0 ;  /* 0x0000000000007941 */ /* 0x000fea0003800000 */
.L_x_2108:
[----:B------:R-:W-:Y:S01]  /*1350*/  ISETP.NE.AND P5, PT, RZ, UR15, PT ;  /* 0x0000000fff007c0c */ /* 0x000fe2000bfa5270 */
[----:B-----5:R-:W-:Y:S01]  /*1360*/  FADD.FTZ R55, R34, -UR11 ;  /* 0x8000000b22377e21 */ /* 0x020fe20008010000 */
[----:B------:R-:W-:Y:S01]  /*1370*/  FADD.FTZ R52, R35, -UR11 ;  /* 0x8000000b23347e21 */ /* 0x000fe20008010000 */
[----:B------:R-:W-:Y:S01]  /*1380*/  FADD.FTZ R50, R37, -UR11 ;  /* 0x8000000b25327e21 */ /* 0x000fe20008010000 */
[----:B------:R-:W-:Y:S01]  /*1390*/  FADD.FTZ R36, R36, -UR11 ;  /* 0x8000000b24247e21 */ /* 0x000fe20008010000 */
[----:B------:R-:W-:Y:S01]  /*13a0*/  MOV R37, R6 ;  /* 0x0000000600257202 */ /* 0x000fe20000000f00 */
[----:B------:R-:W-:Y:S01]  /*13b0*/  FMUL.FTZ R55, R55, UR14 ;  /* 0x0000000e37377c20 */ /* 0x000fe20008410000 */
[----:B------:R-:W-:Y:S01]  /*13c0*/  MOV R34, R7 ;  /* 0x0000000700227202 */ /* 0x000fe20000000f00 */
[----:B------:R-:W-:Y:S01]  /*13d0*/  FMUL.FTZ R52, R52, UR14 ;  /* 0x0000000e34347c20 */ /* 0x000fe20008410000 */
[----:B------:R-:W-:-:S04]  /*13e0*/  MOV R35, R4 ;  /* 0x0000000400237202 */ /* 0x000fc80000000f00 */
[----:B------:R-:W-:Y:S05]  /*13f0*/  @!P5 BRA `(.L_x_2110) ;  /* 0x000000000048d947 */ /* 0x000fea0003800000 */
[----:B------:R-:W-:Y:S01]  /*1400*/  FFMA.FTZ R34, R52, R19, R21 ;  /* 0x0000001334227223 */ /* 0x000fe20000010015 */
[----:B------:R-:W-:-:S03]  /*1410*/  FFMA.FTZ R0, R55, R18, R20 ;  /* 0x0000001237007223 */ /* 0x000fc60000010014 */
        /* <DEDUP_REMOVED lines=8> */
[----:B-1----:R-:W-:-:S04]  /*14a0*/  FADD.FTZ R45, -R42, 1 ;  /* 0x3f8000002a2d7421 */ /* 0x002fc80000010100 */
[----:B------:R-:W-:Y:S01]  /*14b0*/  FFMA.FTZ R45, R34, R45, 1 ;  /* 0x3f800000222d7423 */ /* 0x000fe2000001002d */
[----:B------:R-:W-:Y:S01]  /*14c0*/  FMUL.FTZ R34, R7, R42 ;  /* 0x0000002a07227220 */ /* 0x000fe20000410000 */
[----:B0-----:R-:W-:Y:S01]  /*14d0*/  FADD.FTZ R43, -R39, 1 ;  /* 0x3f800000272b7421 */ /* 0x001fe20000010100 */
[----:B------:R-:W-:Y:S02]  /*14e0*/  FMUL.FTZ R39, R6, R39 ;  /* 0x0000002706277220 */ /* 0x000fe40000410000 */
[----:B------:R-:W-:Y:S01]  /*14f0*/  FMUL.FTZ R34, R34, R45 ;  /* 0x0000002d22227220 */ /* 0x000fe20000410000 */
[----:B------:R-:W-:-:S04]  /*1500*/  FFMA.FTZ R0, R0, R43, 1 ;  /* 0x3f80000000007423 */ /* 0x000fc8000001002b */
[----:B------:R-:W-:-:S07]  /*1510*/  FMUL.FTZ R37, R39, R0 ;  /* 0x0000000027257220 */ /* 0x000fce0000410000 */
.L_x_2110:
[----:B0-----:R-:W-:Y:S01]  /*1520*/  FMUL.FTZ R38, R37, R18 ;  /* 0x0000001225267220 */ /* 0x001fe20000410000 */
[----:B------:R-:W-:Y:S01]  /*1530*/  FMUL.FTZ R53, R36, UR14 ;  /* 0x0000000e24357c20 */ /* 0x000fe20008410000 */
[----:B------:R-:W-:Y:S01]  /*1540*/  MOV R0, R5 ;  /* 0x0000000500007202 */ /* 0x000fe20000000f00 */
        /* <DEDUP_REMOVED lines=23> */
.L_x_2111:
[----:B------:R-:W-:Y:S01]  /*16c0*/  FFMA.FTZ R40, R52, R39, R41 ;  /* 0x0000002734287223 */ /* 0x000fe20000010029 */
[----:B------:R-:W-:Y:S01]  /*16d0*/  FMUL.FTZ R38, R35, R18 ;  /* 0x0000001223267220 */ /* 0x000fe20000410000 */
[----:B------:R-:W-:Y:S01]  /*16e0*/  FADD.FTZ R41, R39, R36 ;  /* 0x0000002427297221 */ /* 0x000fe20000010000 */
[----:B------:R-:W-:Y:S01]  /*16f0*/  FADD.FTZ R51, R32, -UR11 ;  /* 0x8000000b20337e21 */ /* 0x000fe20008010000 */
[----:B------:R-:W-:Y:S01]  /*1700*/  FADD.FTZ R48, R33, -UR11 ;  /* 0x8000000b21307e21 */ /* 0x000fe20008010000 */
[----:B------:R-:W-:Y:S01]  /*1710*/  FFMA.FTZ R39, R53, R38, R40 ;  /* 0x0000002635277223 */ /* 0x000fe20000010028 */
[----:B------:R-:W-:Y:S01]  /*1720*/  FADD.FTZ R38, R41, R38 ;  /* 0x0000002629267221 */ /* 0x000fe20000010000 */
[----:B------:R-:W-:Y:S01]  /*1730*/  MOV R36, R8 ;  /* 0x0000000800247202 */ /* 0x000fe20000000f00 */
[----:B------:R-:W-:Y:S01]  /*1740*/  FMUL.FTZ R51, R51, UR14 ;  /* 0x0000000e33337c20 */ /* 0x000fe20008410000 */
[----:B------:R-:W-:Y:S01]  /*1750*/  MOV R32, R9 ;  /* 0x0000000900207202 */ /* 0x000fe20000000f00 */
        /* <DEDUP_REMOVED lines=21> */
.L_x_2112:
        /* <DEDUP_REMOVED lines=26> */
[----:B-1----:R-:W-:Y:S01]  /*1a50*/  FADD.FTZ R45, -R44, 1 ;  /* 0x3f8000002c2d7421 */ /* 0x002fe20000010100 */
[----:B------:R-:W-:-:S03]  /*1a60*/  FMUL.FTZ R44, R15, R44 ;  /* 0x0000002c0f2c7220 */ /* 0x000fc60000410000 */
[----:B------:R-:W-:Y:S01]  /*1a70*/  FFMA.FTZ R45, R30, R45, 1 ;  /* 0x3f8000001e2d7423 */ /* 0x000fe2000001002d */
[----:B------:R-:W-:-:S03]  /*1a80*/  FMUL.FTZ R30, R31, R68 ;  /* 0x000000441f1e7220 */ /* 0x000fc60000410000 */
[----:B------:R-:W-:-:S07]  /*1a90*/  FMUL.FTZ R31, R44, R45 ;  /* 0x0000002d2c1f7220 */ /* 0x000fce0000410000 */
.L_x_2113:
[----:B------:R-:W-:Y:S01]  /*1aa0*/  FFMA.FTZ R42, R48, R39, R33 ;  /* 0x00000027302a7223 */ /* 0x000fe20000010021 */
[----:B------:R-:W-:Y:S01]  /*1ab0*/  FMUL.FTZ R40, R30, R18 ;  /* 0x000000121e287220 */ /* 0x000fe20000410000 */
[----:B------:R-:W-:Y:S01]  /*1ac0*/  FADD.FTZ R39, R39, R38 ;  /* 0x0000002627277221 */ /* 0x000fe20000010000 */
[----:B------:R-:W-:Y:S01]  /*1ad0*/  FMUL.FTZ R38, R31, R19 ;  /* 0x000000131f267220 */ /* 0x000fe20000410000 */
[----:B------:R-:W-:Y:S01]  /*1ae0*/  FADD.FTZ R47, R28, -UR11 ;  /* 0x8000000b1c2f7e21 */ /* 0x000fe20008010000 */
[----:B------:R-:W-:Y:S01]  /*1af0*/  FFMA.FTZ R33, R49, R40, R42 ;  /* 0x0000002831217223 */ /* 0x000fe2000001002a */
[----:B------:R-:W-:Y:S01]  /*1b00*/  FADD.FTZ R39, R39, R40 ;  /* 0x0000002827277221 */ /* 0x000fe20000010000 */
[----:B------:R-:W-:Y:S01]  /*1b10*/  FADD.FTZ R44, R29, -UR11 ;  /* 0x8000000b1d2c7e21 */ /* 0x000fe20008010000 */
[----:B------:R-:W-:Y:S01]  /*1b20*/  MOV R28, R2 ;  /* 0x00000002001c7202 */ /* 0x000fe20000000f00 */
[----:B------:R-:W-:Y:S01]  /*1b30*/  FFMA.FTZ R40, R46, R38, R33 ;  /* 0x000000262e287223 */ /* 0x000fe20000010021 */
[----:B------:R-:W-:Y:S01]  /*1b40*/  FADD.FTZ R33, R38, R39 ;  /* 0x0000002726217221 */ /* 0x000fe20000010000 */
[----:B------:R-:W-:Y:S01]  /*1b50*/  MOV R29, R3 ;  /* 0x00000003001d7202 */ /* 0x000fe20000000f00 */
[----:B------:R-:W-:Y:S01]  /*1b60*/  FMUL.FTZ R47, R47, UR14 ;  /* 0x0000000e2f2f7c20 */ /* 0x000fe20008410000 */
        /* <DEDUP_REMOVED lines=22> */
.L_x_2114:
[----:B------:R-:W-:Y:S01]  /*1cd0*/  FMUL.FTZ R68, R28, R18 ;  /* 0x000000121c447220 */ /* 0x000fe20000410000 */
[----:B------:R-:W-:Y:S01]  /*1ce0*/  FFMA.FTZ R38, R53, R35, R38 ;  /* 0x0000002335267223 */ /* 0x000fe20000010026 */
[----:B------:R-:W-:Y:S01]  /*1cf0*/  FADD.FTZ R37, R42, R35 ;  /* 0x000000232a257221 */ /* 0x000fe20000010000 */
[----:B------:R-:W-:Y:S01]  /*1d00*/  FADD.FTZ R35, RZ, R34 ;  /* 0x00000022ff237221 */ /* 0x000fe20000010000 */
[----:B------:R-:W-:Y:S01]  /*1d10*/  FADD.FTZ R41, R33, R68 ;  /* 0x0000004421297221 */ /* 0x000fe20000010000 */
[----:B------:R-:W-:Y:S01]  /*1d20*/  FFMA.FTZ R33, R52, R34, RZ ;  /* 0x0000002234217223 */ /* 0x000fe200000100ff */
[----:B------:R-:W-:Y:S01]  /*1d30*/  FFMA.FTZ R39, R47, R68, R40 ;  /* 0x000000442f277223 */ /* 0x000fe20000010028 */
[----:B------:R-:W-:Y:S01]  /*1d40*/  FMUL.FTZ R34, R29, R19 ;  /* 0x000000131d227220 */ /* 0x000fe20000410000 */
[----:B------:R-:W-:Y:S01]  /*1d50*/  FADD.FTZ R45, R26, -UR11 ;  /* 0x8000000b1a2d7e21 */ /* 0x000fe20008010000 */
[----:B------:R-:W-:Y:S01]  /*1d60*/  FADD.FTZ R27, R27, -UR11 ;  /* 0x8000000b1b1b7e21 */ /* 0x000fe20008010000 */
[----:B------:R-:W-:Y:S01]  /*1d70*/  FFMA.FTZ R33, R50, R0, R33 ;  /* 0x0000000032217223 */ /* 0x000fe20000010021 */
[----:B------:R-:W-:Y:S01]  /*1d80*/  FADD.FTZ R35, R35, R0 ;  /* 0x0000000023237221 */ /* 0x000fe20000010000 */
[----:B------:R-:W-:Y:S01]  /*1d90*/  FFMA.FTZ R0, R44, R34, R39 ;  /* 0x000000222c007223 */ /* 0x000fe20000010027 */
[----:B------:R-:W-:Y:S01]  /*1da0*/  FADD.FTZ R39, R34, R41 ;  /* 0x0000002922277221 */ /* 0x000fe20000010000 */
[----:B------:R-:W-:Y:S01]  /*1db0*/  MOV R34, R10 ;  /* 0x0000000a00227202 */ /* 0x000fe20000000f00 */
[----:B------:R-:W-:Y:S01]  /*1dc0*/  FMUL.FTZ R45, R45, UR14 ;  /* 0x0000000e2d2d7c20 */ /* 0x000fe20008410000 */
[----:B------:R-:W-:Y:S01]  /*1dd0*/  MOV R26, R11 ;  /* 0x0000000b001a7202 */ /* 0x000fe20000000f00 */
        /* <DEDUP_REMOVED lines=15> */
[----:B-1----:R-:W-:-:S03]  /*1ed0*/  FADD.FTZ R26, -R68, 1 ;  /* 0x3f800000441a7421 */ /* 0x002fc60000010100 */
[----:B------:R-:W-:Y:S01]  /*1ee0*/  FMUL.FTZ R34, R34, R63 ;  /* 0x0000003f22227220 */ /* 0x000fe20000410000 */
[----:B------:R-:W-:Y:S01]  /*1ef0*/  FFMA.FTZ R27, R27, R26, 1 ;  /* 0x3f8000001b1b7423 */ /* 0x000fe2000001001a */
[----:B------:R-:W-:-:S04]  /*1f00*/  FMUL.FTZ R26, R11, R68 ;  /* 0x000000440b1a7220 */ /* 0x000fc80000410000 */
[----:B------:R-:W-:-:S07]  /*1f10*/  FMUL.FTZ R26, R26, R27 ;  /* 0x0000001b1a1a7220 */ /* 0x000fce0000410000 */
.L_x_2115:
[----:B------:R-:W-:Y:S01]  /*1f20*/  FMUL.FTZ R40, R34, R18 ;  /* 0x0000001222287220 */ /* 0x000fe20000410000 */
[----:B------:R-:W-:Y:S01]  /*1f30*/  FADD.FTZ R27, R37, R36 ;  /* 0x00000024251b7221 */ /* 0x000fe20000010000 */
[----:B------:R-:W-:Y:S01]  /*1f40*/  FFMA.FTZ R36, R51, R36, R38 ;  /* 0x0000002433247223 */ /* 0x000fe20000010026 */
[----:B------:R-:W-:Y:S01]  /*1f50*/  FMUL.FTZ R38, R26, R19 ;  /* 0x000000131a267220 */ /* 0x000fe20000410000 */
[----:B------:R-:W-:Y:S01]  /*1f60*/  FFMA.FTZ R37, R45, R40, R0 ;  /* 0x000000282d257223 */ /* 0x000fe20000010000 */
[----:B------:R-:W-:Y:S01]  /*1f70*/  FADD.FTZ R25, R25, -UR11 ;  /* 0x8000000b19197e21 */ /* 0x000fe20008010000 */
[----:B------:R-:W-:Y:S01]  /*1f80*/  FADD.FTZ R39, R39, R40 ;  /* 0x0000002827277221 */ /* 0x000fe20000010000 */
[----:B------:R-:W-:Y:S01]  /*1f90*/  FADD.FTZ R43, R24, -UR11 ;  /* 0x8000000b182b7e21 */ /* 0x000fe20008010000 */
[----:B------:R-:W-:Y:S01]  /*1fa0*/  FFMA.FTZ R0, R42, R38, R37 ;  /* 0x000000262a007223 */ /* 0x000fe20000010025 */
[----:B------:R-:W-:Y:S01]  /*1fb0*/  FMUL.FTZ R40, R25, UR14 ;  /* 0x0000000e19287c20 */ /* 0x000fe20008410000 */
[----:B------:R-:W-:Y:S01]  /*1fc0*/  FADD.FTZ R37, R38, R39 ;  /* 0x0000002726257221 */ /* 0x000fe20000010000 */
[----:B------:R-:W-:Y:S01]  /*1fd0*/  MOV R24, R12 ;  /* 0x0000000c00187202 */ /* 0x000fe20000000f00 */
[----:B------:R-:W-:Y:S01]  /*1fe0*/  FMUL.FTZ R43, R43, UR14 ;  /* 0x0000000e2b2b7c20 */ /* 0x000fe20008410000 */
[----:B------:R-:W-:Y:S01]  /*1ff0*/  MOV R25, R13 ;  /* 0x0000000d00197202 */ /* 0x000fe20000000f00 */
        /* <DEDUP_REMOVED lines=19> */
.L_x_2116:
[----:B------:R-:W-:Y:S01]  /*2130*/  FMUL.FTZ R38, R24, R18 ;  /* 0x0000001218267220 */ /* 0x000fe20000410000 */
[----:B------:R-:W-:-:S03]  /*2140*/  FADD.FTZ R22, R22, -UR11 ;  /* 0x8000000b16167e21 */ /* 0x000fc60008010000 */
[----:B------:R-:W-:Y:S01]  /*2150*/  FFMA.FTZ R39, R43, R38, R0 ;  /* 0x000000262b277223 */ /* 0x000fe20000010000 */
[----:B------:R-:W-:Y:S01]  /*2160*/  FADD.FTZ R0, R37, R38 ;  /* 0x0000002625007221 */ /* 0x000fe20000010000 */
[----:B------:R-:W-:Y:S01]  /*2170*/  FMUL.FTZ R37, R25, R19 ;  /* 0x0000001319257220 */ /* 0x000fe20000410000 */
[----:B------:R-:W-:Y:S01]  /*2180*/  FMUL.FTZ R41, R22, UR14 ;  /* 0x0000000e16297c20 */ /* 0x000fe20008410000 */
[----:B------:R-:W-:Y:S02]  /*2190*/  MOV R22, R16 ;  /* 0x0000001000167202 */ /* 0x000fe40000000f00 */
[----:B------:R-:W-:Y:S01]  /*21a0*/  FFMA.FTZ R38, R40, R37, R39 ;  /* 0x0000002528267223 */ /* 0x000fe20000010027 */
[----:B------:R-:W-:Y:S01]  /*21b0*/  FADD.FTZ R37, R37, R0 ;  /* 0x0000000025257221 */ /* 0x000fe20000010000 */
[----:B------:R-:W-:Y:S01]  /*21c0*/  FADD.FTZ R0, R23, -UR11 ;  /* 0x8000000b17007e21 */ /* 0x000fe20008010000 */
[----:B------:R-:W-:-:S03]  /*21d0*/  MOV R39, R17 ;  /* 0x0000001100277202 */ /* 0x000fc60000000f00 */
        /* <DEDUP_REMOVED lines=20> */
.L_x_2117:
[----:B------:R-:W-:Y:S01]  /*2320*/  FMUL.FTZ R68, R22, R18 ;  /* 0x0000001216447220 */ /* 0x000fe20000410000 */
[----:B------:R-:W-:Y:S01]  /*2330*/  ISETP.GT.AND P0, PT, R56, 0x1e, PT ;  /* 0x0000001e3800780c */ /* 0x000fe20003f04270 */
[----:B------:R-:W-:Y:S01]  /*2340*/  FFMA.FTZ R33, R48, R32, R33 ;  /* 0x0000002030217223 */ /* 0x000fe20000010021 */
[----:B------:R-:W-:Y:S01]  /*2350*/  FADD.FTZ R27, R27, R30 ;  /* 0x0000001e1b1b7221 */ /* 0x000fe20000010000 */
[----:B------:R-:W-:Y:S01]  /*2360*/  FFMA.FTZ R23, R41, R68, R38 ;  /* 0x0000004429177223 */ /* 0x000fe20000010026 */
[----:B------:R-:W-:Y:S01]  /*2370*/  FMUL.FTZ R38, R39, R19 ;  /* 0x0000001327267220 */ /* 0x000fe20000410000 */
[----:B------:R-:W-:Y:S01]  /*2380*/  FADD.FTZ R61, R37, R68 ;  /* 0x00000044253d7221 */ /* 0x000fe20000010000 */
[----:B------:R-:W-:Y:S01]  /*2390*/  FFMA.FTZ R36, R49, R30, R36 ;  /* 0x0000001e31247223 */ /* 0x000fe20000010024 */
[----:B------:R-:W0:Y:S01]  /*23a0*/  S2UR UR17, SR_CgaCtaId ;  /* 0x00000000001179c3 */ /* 0x000e220000008800 */
[----:B------:R-:W-:Y:S01]  /*23b0*/  FFMA.FTZ R37, R0, R38, R23 ;  /* 0x0000002600257223 */ /* 0x000fe20000010017 */
[----:B------:R-:W-:Y:S01]  /*23c0*/  FADD.FTZ R23, R38, R61 ;  /* 0x0000003d26177221 */ /* 0x000fe20000010000 */
[----:B------:R-:W-:Y:S01]  /*23d0*/  FFMA.FTZ R33, R46, R31, R33 ;  /* 0x0000001f2e217223 */ /* 0x000fe20000010021 */
[----:B------:R-:W-:Y:S01]  /*23e0*/  FADD.FTZ R27, R27, R28 ;  /* 0x0000001c1b1b7221 */ /* 0x000fe20000010000 */
[----:B------:R-:W-:Y:S01]  /*23f0*/  FFMA.FTZ R36, R47, R28, R36 ;  /* 0x0000001c2f247223 */ /* 0x000fe20000010024 */
[----:B------:R-:W1:Y:S01]  /*2400*/  SHFL.DOWN PT, R38, R37, 0x1, 0x1f ;  /* 0x08201f0025267f89 */ /* 0x000e6200000e0000 */
[----:B------:R-:W-:Y:S01]  /*2410*/  FFMA.FTZ R33, R44, R29, R33 ;  /* 0x0000001d2c217223 */ /* 0x000fe20000010021 */
[----:B------:R-:W-:Y:S01]  /*2420*/  UMOV UR11, 0x400 ;  /* 0x00000400000b7882 */ /* 0x000fe20000000000 */
[----:B------:R-:W-:Y:S01]  /*2430*/  FADD.FTZ R27, R27, R34 ;  /* 0x000000221b1b7221 */ /* 0x000fe20000010000 */
[----:B------:R-:W2:Y:S01]  /*2440*/  SHFL.DOWN PT, R68, R23, 0x1, 0x1f ;  /* 0x08201f0017447f89 */ /* 0x000ea200000e0000 */
[----:B------:R-:W-:Y:S01]  /*2450*/  UIADD3 UR10, UR11, 0x90, URZ ;  /* 0x000000900b0a7890 */ /* 0x000fe2000fffe03f */
[----:B------:R-:W-:Y:S01]  /*2460*/  FFMA.FTZ R36, R45, R34, R36 ;  /* 0x000000222d247223 */ /* 0x000fe20000010024 */
[----:B------:R-:W-:Y:S01]  /*2470*/  FFMA.FTZ R33, R42, R26, R33 ;  /* 0x0000001a2a217223 */ /* 0x000fe20000010021 */
[----:B------:R-:W-:Y:S01]  /*2480*/  FADD.FTZ R27, R27, R24 ;  /* 0x000000181b1b7221 */ /* 0x000fe20000010000 */
[----:B------:R-:W-:Y:S01]  /*2490*/  ISETP.NE.AND P2, PT, R59, RZ, PT ;  /* 0x000000ff3b00720c */ /* 0x000fe20003f45270 */
[----:B------:R-:W-:Y:S01]  /*24a0*/  FFMA.FTZ R36, R43, R24, R36 ;  /* 0x000000182b247223 */ /* 0x000fe20000010024 */
[----:B------:R-:W-:Y:S01]  /*24b0*/  FFMA.FTZ R33, R40, R25, R33 ;  /* 0x0000001928217223 */ /* 0x000fe20000010021 */
[----:B------:R-:W-:Y:S01]  /*24c0*/  BSSY B0, `(.L_x_2118) ;  /* 0x000004b000007945 */ /* 0x000fe20003800000 */
[----:B------:R-:W-:Y:S01]  /*24d0*/  ISETP.GT.U32.AND P3, PT, R59, 0x1b, PT ;  /* 0x0000001b3b00780c */ /* 0x000fe20003f64070 */
[----:B0-----:R-:W-:Y:S01]  /*24e0*/  ULEA UR10, UR17, UR10, 0x18 ;  /* 0x0000000a110a7291 */ /* 0x001fe2000f8ec03f */
[----:B-1----:R-:W-:-:S05]  /*24f0*/  @!P0 FADD.FTZ R37, R37, R38 ;  /* 0x0000002625258221 */ /* 0x002fca0000010000 */
[----:B------:R-:W-:Y:S01]  /*2500*/  LEA R61, R59, UR10, 0x4 ;  /* 0x0000000a3b3d7c11 */ /* 0x000fe2000f8e20ff */
[----:B--2---:R-:W-:Y:S01]  /*2510*/  @!P0 FADD.FTZ R23, R23, R68 ;  /* 0x0000004417178221 */ /* 0x004fe20000010000 */
        /* <DEDUP_REMOVED lines=14> */
[----:B------:R-:W-:Y:S01]  /*2600*/  FADD.FTZ R38, R35, R32 ;  /* 0x0000002023267221 */ /* 0x000fe20000010000 */
[----:B-1----:R-:W-:-:S03]  /*2610*/  @!P0 FADD.FTZ R23, R23, R68 ;  /* 0x0000004417178221 */ /* 0x002fc60000010000 */
[----:B------:R-:W0:Y:S01]  /*2620*/  SHFL.DOWN PT, R30, R37, 0x10, 0x1f ;  /* 0x0a001f00251e7f89 */ /* 0x000e2200000e0000 */
[----:B------:R-:W-:Y:S01]  /*2630*/  ISETP.GT.AND P0, PT, R56, 0xf, PT ;  /* 0x0000000f3800780c */ /* 0x000fe20003f04270 */
[----:B------:R-:W-:Y:S02]  /*2640*/  FADD.FTZ R38, R38, R31 ;  /* 0x0000001f26267221 */ /* 0x000fe40000010000 */
[----:B------:R-:W1:Y:S02]  /*2650*/  SHFL.DOWN PT, R32, R23, 0x10, 0x1f ;  /* 0x0a001f0017207f89 */ /* 0x000e6400000e0000 */
[----:B------:R-:W-:Y:S01]  /*2660*/  FADD.FTZ R31, R38, R29 ;  /* 0x0000001d261f7221 */ /* 0x000fe20000010000 */
[----:B------:R-:W-:-:S03]  /*2670*/  FFMA.FTZ R29, R0, R39, R33 ;  /* 0x00000027001d7223 */ /* 0x000fc60000010021 */
[----:B------:R-:W-:-:S04]  /*2680*/  FADD.FTZ R28, R31, R26 ;  /* 0x0000001a1f1c7221 */ /* 0x000fc80000010000 */
[----:B------:R-:W-:Y:S01]  /*2690*/  FADD.FTZ R24, R28, R25 ;  /* 0x000000191c187221 */ /* 0x000fe20000010000 */
[----:B------:R-:W-:-:S03]  /*26a0*/  FFMA.FTZ R28, R41, R22, R36 ;  /* 0x00000016291c7223 */ /* 0x000fc60000010024 */
[----:B------:R-:W-:Y:S01]  /*26b0*/  FADD.FTZ R31, R24, R39 ;  /* 0x00000027181f7221 */ /* 0x000fe20000010000 */
[----:B0-----:R-:W-:Y:S01]  /*26c0*/  @!P0 FADD.FTZ R37, R37, R30 ;  /* 0x0000001e25258221 */ /* 0x001fe20000010000 */
[----:B------:R-:W-:Y:S01]  /*26d0*/  FADD.FTZ R30, R27, R22 ;  /* 0x000000161b1e7221 */ /* 0x000fe20000010000 */
[----:B-1----:R-:W-:Y:S01]  /*26e0*/  @!P0 FADD.FTZ R23, R23, R32 ;  /* 0x0000002017178221 */ /* 0x002fe20000010000 */
[----:B------:R-:W-:-:S03]  /*26f0*/  ISETP.NE.AND P0, PT, R56, RZ, PT ;  /* 0x000000ff3800720c */ /* 0x000fc60003f05270 */
[----:B------:R0:W-:Y:S01]  /*2700*/  STS.128 [R61], R28 ;  /* 0x0000001c3d007388 */ /* 0x0001e20000000c00 */
[----:B------:R-:W-:-:S09]  /*2710*/  MOV R22, R37 ;  /* 0x0000002500167202 */ /* 0x000fd20000000f00 */
        /* <DEDUP_REMOVED lines=8> */
[----:B0-----:R-:W-:-:S02]  /*27a0*/  FADD.FTZ R22, R23, R37 ;  /* 0x0000002517167221 */ /* 0x001fc40000010000 */
[----:B------:R-:W0:Y:S01]  /*27b0*/  LDS.128 R36, [UR10+0x40] ;  /* 0x0000400aff247984 */ /* 0x000e220008000c00 */
[----:B--2---:R-:W-:Y:S01]  /*27c0*/  FADD.FTZ R63, R63, R32 ;  /* 0x000000203f3f7221 */ /* 0x004fe20000010000 */
[----:B------:R-:W-:-:S03]  /*27d0*/  FADD.FTZ R22, R22, R33 ;  /* 0x0000002116167221 */ /* 0x000fc60000010000 */
[----:B------:R-:W-:Y:S01]  /*27e0*/  FADD.FTZ R63, R63, R34 ;  /* 0x000000223f3f7221 */ /* 0x000fe20000010000 */
[----:B------:R-:W-:Y:S02]  /*27f0*/  FADD.FTZ R22, R22, R35 ;  /* 0x0000002316167221 */ /* 0x000fe40000010000 */
[----:B------:R-:W1:Y:S01]  /*2800*/  LDS.128 R32, [UR10+0x50] ;  /* 0x0000500aff207984 */ /* 0x000e620008000c00 */
[----:B---3--:R-:W-:Y:S01]  /*2810*/  FADD.FTZ R63, R63, R24 ;  /* 0x000000183f3f7221 */ /* 0x008fe20000010000 */
        /* <DEDUP_REMOVED lines=21> */
.L_x_2119:
[----:B------:R-:W-:Y:S05]  /*2970*/  BSYNC B0 ;  /* 0x0000000000007941 */ /* 0x000fea0003800000 */
.L_x_2118:
        /* <DEDUP_REMOVED lines=13> */
[----:B------:R-:W-:Y:S01]  /*2a50*/  FADD.FTZ R38, R30, R39 ;  /* 0x000000271e267221 */ /* 0x000fe20000010000 */
[----:B---3--:R-:W-:Y:S01]  /*2a60*/  FADD.FTZ R37, R63, R24 ;  /* 0x000000183f257221 */ /* 0x008fe20000010000 */
        /* <DEDUP_REMOVED lines=63> */
.L_x_2121:
[----:B------:R-:W-:Y:S05]  /*2e60*/  BSYNC B0 ;  /* 0x0000000000007941 */ /* 0x000fea0003800000 */
.L_x_2120:
[----:B------:R-:W1:Y:S01]  /*2e70*/  LDC R32, c[0x0][0xc] ;  /* 0x00000300ff207b82 */ /* 0x000e620000000800 */
[----:B------:R-:W-:Y:S01]  /*2e80*/  IMAD R25, R62, 0x1c, R59 ;  /* 0x0000001c3e197824 */ /* 0x000fe200078e023b */
[----:B------:R-:W-:Y:S06]  /*2e90*/  BSSY B0, `(.L_x_2122) ;  /* 0x0000012000007945 */ /* 0x000fec0003800000 */
[----:B------:R-:W2:Y:S01]  /*2ea0*/  LDC.64 R26, c[0x0][0x268] ;  /* 0x00009a00ff1a7b82 */ /* 0x000ea20000000a00 */
[----:B-1----:R-:W-:Y:S01]  /*2eb0*/  ISETP.GE.U32.AND P0, PT, R32, 0x2, PT ;  /* 0x000000022000780c */ /* 0x002fe20003f06070 */
[----:B--2---:R-:W-:Y:S01]  /*2ec0*/  IMAD.WIDE R26, R25, 0x4, R26 ;  /* 0x00000004191a7825 */ /* 0x004fe200078e021a */
[----:B------:R-:W-:Y:S11]  /*2ed0*/  @P3 BRA `(.L_x_2123) ;  /* 0x0000000000343947 */ /* 0x000ff60003800000 */
        /* <DEDUP_REMOVED lines=13> */
.L_x_2123:
[----:B------:R-:W-:Y:S05]  /*2fb0*/  BSYNC B0 ;  /* 0x0000000000007941 */ /* 0x000fea0003800000 */
.L_x_2122:
[----:B------:R-:W-:Y:S05]  /*2fc0*/  @!P0 BRA `(.L_x_2124) ;  /* 0x0000001000908947 */ /* 0x000fea0003800000 */
[----:B--2---:R-:W1:Y:S01]  /*2fd0*/  LDC R34, c[0x0][0x10] ;  /* 0x00000400ff227b82 */ /* 0x004e620000000800 */
[----:B------:R-:W2:Y:S01]  /*2fe0*/  S2R R33, SR_CTAID.Y ;  /* 0x0000000000217919 */ /* 0x000ea20000002600 */
[----:B------:R-:W-:-:S06]  /*2ff0*/  ULOP3.LUT UR10, UR4, 0x1, URZ, 0xc0, !UPT ;  /* 0x00000001040a7892 */ /* 0x000fcc000f8ec03f */
[----:B------:R-:W3:Y:S08]  /*3000*/  LDC.64 R24, c[0x0][0x258] ;  /* 0x00009600ff187b82 */ /* 0x000ef00000000a00 */
[----:B------:R-:W4:Y:S01]  /*3010*/  LDC.64 R38, c[0x0][0x260] ;  /* 0x00009800ff267b82 */ /* 0x000f220000000a00 */
[----:B-1----:R-:W-:-:S04]  /*3020*/  IMAD R26, R34, UR10, RZ ;  /* 0x0000000a221a7c24 */ /* 0x002fc8000f8e02ff */
[C---:B0-----:R-:W-:Y:S01]  /*3030*/  IMAD R28, R26.reuse, R32, RZ ;  /* 0x000000201a1c7224 */ /* 0x041fe200078e02ff */
[----:B--2---:R-:W-:-:S04]  /*3040*/  IADD3 R27, R26, R33, RZ ;  /* 0x000000211a1b7210 */ /* 0x004fc80007ffe0ff */
[----:B------:R-:W-:Y:S01]  /*3050*/  SHF.L.U32 R29, R28, 0x1, RZ ;  /* 0x000000011c1d7819 */ /* 0x000fe200000006ff */
[----:B---3--:R-:W-:-:S04]  /*3060*/  IMAD.WIDE.U32 R24, R27, 0x4, R24 ;  /* 0x000000041b187825 */ /* 0x008fc800078e0018 */
[----:B----4-:R-:W-:Y:S01]  /*3070*/  IMAD.WIDE R38, R29, 0x4, R38 ;  /* 0x000000041d267825 */ /* 0x010fe200078e0226 */
[----:B------:R-:W-:Y:S06]  /*3080*/  @P2 BRA `(.L_x_2125) ;  /* 0x0000000000682947 */ /* 0x000fec0003800000 */
[----:B------:R-:W0:Y:S01]  /*3090*/  S2R R56, SR_LANEID ;  /* 0x0000000000387919 */ /* 0x000e220000000000 */
[----:B------:R-:W-:Y:S01]  /*30a0*/  VOTEU.ANY UR11, UPT, PT ;  /* 0x00000000000b7886 */ /* 0x000fe200038e0100 */
[----:B------:R-:W-:Y:S01]  /*30b0*/  ULOP3.LUT UP0, URZ, UR4, 0x2, URZ, 0xc0, !UPT ;  /* 0x00000002043f7892 */ /* 0x000fe2000f80c03f */
[----:B------:R-:W-:Y:S01]  /*30c0*/  IMAD R27, R34, UR16, R33 ;  /* 0x00000010221b7c24 */ /* 0x000fe2000f8e0221 */
[----:B------:R-:W-:Y:S01]  /*30d0*/  UFLO.U32 UR17, UR11 ;  /* 0x0000000b001172bd */ /* 0x000fe200080e0000 */
[----:B------:R-:W-:Y:S01]  /*30e0*/  UMOV UR10, 0x1 ;  /* 0x00000001000a7882 */ /* 0x000fe20000000000 */
[----:B------:R-:W-:Y:S01]  /*30f0*/  UPOPC UR11, UR11 ;  /* 0x0000000b000b72bf */ /* 0x000fe20008000000 */
[----:B------:R-:W-:Y:S01]  /*3100*/  IMAD.WIDE.U32 R26, R27, 0x8, R38 ;  /* 0x000000081b1a7825 */ /* 0x000fe200078e0026 */
[----:B------:R-:W-:-:S04]  /*3110*/  USEL UR10, UR10, 0xffffffff, !UP0 ;  /* 0xffffffff0a0a7887 */ /* 0x000fc8000c000000 */
[----:B------:R-:W-:Y:S01]  /*3120*/  UIMAD UR10, UR10, UR11, URZ ;  /* 0x0000000b0a0a72a4 */ /* 0x000fe2000f8e023f */
[----:B------:R1:W-:Y:S05]  /*3130*/  STG.E.64 desc[UR12][R26.64], R22 ;  /* 0x000000161a007986 */ /* 0x0003ea000c101b0c */
[----:B------:R-:W-:Y:S02]  /*3140*/  MOV R31, UR10 ;  /* 0x0000000a001f7c02 */ /* 0x000fe40008000f00 */
[----:B0-----:R-:W-:-:S13]  /*3150*/  ISETP.EQ.U32.AND P0, PT, R56, UR17, PT ;  /* 0x0000001138007c0c */ /* 0x001fda000bf02070 */
[----:B------:R-:W-:Y:S06]  /*3160*/  @P0 MEMBAR.ALL.GPU ;  /* 0x0000000000000992 */ /* 0x000fec000000a000 */
[----:B------:R-:W-:-:S00]  /*3170*/  @P0 ERRBAR ;  /* 0x00000000000009ab */ /* 0x000fc00000000000 */
[----:B------:R-:W-:Y:S06]  /*3180*/  @P0 CGAERRBAR ;  /* 0x00000000000005ab */ /* 0x000fec0000000000 */
[----:B------:R1:W-:Y:S01]  /*3190*/  @P0 REDG.E.ADD.S32.STRONG.GPU desc[UR12][R24.64], R31 ;  /* 0x0000001f1800098e */ /* 0x0003e2000c10e38c */
[----:B------:R-:W-:-:S04]  /*31a0*/  PLOP3.LUT P0, PT, PT, PT, UP0, 0x80, 0x0 ;  /* 0x000000000000781c */ /* 0x000fc80003f0f008 */
[----:B------:R-:W-:-:S04]  /*31b0*/  SEL R29, R32, RZ, !P0 ;  /* 0x000000ff201d7207 */ /* 0x000fc80004000000 */
[----:B------:R-:W-:-:S13]  /*31c0*/  ISETP.NE.AND P0, PT, R29, -0x1, PT ;  /* 0xffffffff1d00780c */ /* 0x000fda0003f05270 */
[----:B-1----:R-:W-:Y:S05]  /*31d0*/  @!P0 BRA `(.L_x_2125) ;  /* 0x0000000000148947 */ /* 0x002fea0003800000 */
.L_x_2126:
[----:B------:R-:W2:Y:S04]  /*31e0*/  LDG.E.STRONG.GPU R26, desc[UR12][R24.64] ;  /* 0x0000000c181a7981 */ /* 0x000ea8000c1ef900 */
[----:B--2---:R-:W-:Y:S01]  /*31f0*/  CCTL.IVALL ;  /* 0x00000000ff00798f */ /* 0x004fe20002000000 */
[----:B------:R-:W-:Y:S05]  /*3200*/  YIELD ;  /* 0x0000000000007946 */ /* 0x000fea0003800000 */
[----:B------:R-:W-:-:S13]  /*3210*/  ISETP.NE.AND P0, PT, R26, R29, PT ;  /* 0x0000001d1a00720c */ /* 0x000fda0003f05270 */
[----:B------:R-:W-:Y:S05]  /*3220*/  @P0 BRA `(.L_x_2126) ;  /* 0xfffffffc00ec0947 */ /* 0x000fea000383ffff */
.L_x_2125:
        /* <DEDUP_REMOVED lines=8> */
[----:B------:R-:W-:Y:S02]  /*32b0*/  LOP3.LUT R35, R32, 0x3, RZ, 0xc0, !PT ;  /* 0x0000000320237812 */ /* 0x000fe400078ec0ff */
[----:B------:R-:W-:Y:S02]  /*32c0*/  MOV R36, RZ ;  /* 0x000000ff00247202 */ /* 0x000fe40000000f00 */
[----:B------:R-:W-:-:S04]  /*32d0*/  IADD3 R35, -R35, R32, RZ ;  /* 0x0000002023237210 */ /* 0x000fc80007ffe1ff */
[----:B------:R-:W-:-:S13]  /*32e0*/  ISETP.GT.AND P0, PT, R35, RZ, PT ;  /* 0x000000ff2300720c */ /* 0x000fda0003f04270 */
[----:B------:R-:W-:Y:S05]  /*32f0*/  @!P0 BRA `(.L_x_2128) ;  /* 0x0000000800d88947 */ /* 0x000fea0003800000 */
[----:B------:R-:W-:Y:S02]  /*3300*/  ISETP.GT.AND P3, PT, R35, 0xc, PT ;  /* 0x0000000c2300780c */ /* 0x000fe40003f64270 */
[----:B------:R-:W-:-:S11]  /*3310*/  PLOP3.LUT P0, PT, PT, PT, PT, 0x80, 0x0 ;  /* 0x000000000000781c */ /* 0x000fd60003f0f070 */
[----:B------:R-:W-:Y:S05]  /*3320*/  @!P3 BRA `(.L_x_2129) ;  /* 0x0000000400d0b947 */ /* 0x000fea0003800000 */
[----:B------:R-:W-:-:S13]  /*3330*/  PLOP3.LUT P0, PT, PT, PT, PT, 0x8, 0x0 ;  /* 0x000000000000781c */ /* 0x000fda0003f0e170 */
.L_x_2130:
[----:B------:R-:W-:-:S13]  /*3340*/  ISETP.EQ.OR P6, PT, R36, UR16, P2 ;  /* 0x0000001024007c0c */ /* 0x000fda00097c2670 */
[----:B------:R-:W-:-:S04]  /*3350*/  @!P6 IMAD R27, R34, R36, R33 ;  /* 0x00000024221be224 */ /* 0x000fc800078e0221 */
[----:B------:R-:W-:-:S05]  /*3360*/  @!P6 IMAD.WIDE.U32 R26, R27, 0x8, R38 ;  /* 0x000000081b1ae825 */ /* 0x000fca00078e0026 */
[----:B------:R0:W2:Y:S01]  /*3370*/  @!P6 LDG.E.64 R24, desc[UR12][R26.64] ;  /* 0x0000000c1a18e981 */ /* 0x0000a2000c1e1b00 */
[C---:B------:R-:W-:Y:S02]  /*3380*/  IADD3 R28, R36.reuse, 0x1, RZ ;  /* 0x00000001241c7810 */ /* 0x040fe40007ffe0ff */
[----:B------:R-:W-:Y:S02]  /*3390*/  IADD3 R29, R36, 0x2, RZ ;  /* 0x00000002241d7810 */ /* 0x000fe40007ffe0ff */
[----:B------:R-:W-:Y:S02]  /*33a0*/  ISETP.EQ.OR P3, PT, R28, UR16, P2 ;  /* 0x000000101c007c0c */ /* 0x000fe40009762670 */
[----:B------:R-:W-:Y:S02]  /*33b0*/  ISETP.EQ.OR P4, PT, R29, UR16, P2 ;  /* 0x000000101d007c0c */ /* 0x000fe40009782670 */
[----:B------:R-:W-:-:S11]  /*33c0*/  IADD3 R30, R36, 0x3, RZ ;  /* 0x00000003241e7810 */ /* 0x000fd60007ffe0ff */
[----:B0-----:R-:W-:-:S04]  /*33d0*/  @!P4 IMAD R27, R34, R29, R33 ;  /* 0x0000001d221bc224 */ /* 0x001fc800078e0221 */
[----:B------:R-:W-:-:S06]  /*33e0*/  @!P4 IMAD.WIDE.U32 R26, R27, 0x8, R38 ;  /* 0x000000081b1ac825 */ /* 0x000fcc00078e0026 */
[----:B------:R-:W3:Y:S01]  /*33f0*/  @!P4 LDG.E.64 R26, desc[UR12][R26.64] ;  /* 0x0000000c1a1ac981 */ /* 0x000ee2000c1e1b00 */
[----:B--2---:R-:W-:Y:S01]  /*3400*/  @!P6 FADD.FTZ R23, R23, R25 ;  /* 0x000000191717e221 */ /* 0x004fe20000010000 */
[----:B------:R-:W-:Y:S02]  /*3410*/  @!P3 IMAD R25, R34, R28, R33 ;  /* 0x0000001c2219b224 */ /* 0x000fe400078e0221 */
[----:B------:R-:W-:Y:S01]  /*3420*/  @!P6 FADD.FTZ R22, R22, R24 ;  /* 0x000000181616e221 */ /* 0x000fe20000010000 */
[----:B------:R-:W-:Y:S01]  /*3430*/  ISETP.EQ.OR P6, PT, R30, UR16, P2 ;  /* 0x000000101e007c0c */ /* 0x000fe200097c2670 */
[----:B------:R-:W-:-:S06]  /*3440*/  @!P3 IMAD.WIDE.U32 R24, R25, 0x8, R38 ;  /* 0x000000081918b825 */ /* 0x000fcc00078e0026 */
[----:B------:R-:W2:Y:S06]  /*3450*/  @!P3 LDG.E.64 R24, desc[UR12][R24.64] ;  /* 0x0000000c1818b981 */ /* 0x000eac000c1e1b00 */
[----:B------:R-:W-:-:S04]  /*3460*/  @!P6 IMAD R29, R34, R30, R33 ;  /* 0x0000001e221de224 */ /* 0x000fc800078e0221 */
        /* <DEDUP_REMOVED lines=11> */
[----:B------:R-:W-:Y:S02]  /*3520*/  @!P3 IMAD R25, R34, R30, R33 ;  /* 0x0000001e2219b224 */ /* 0x000fe400078e0221 */
[----:B----4-:R-:W-:Y:S01]  /*3530*/  @!P6 FADD.FTZ R22, R22, R28 ;  /* 0x0000001c1616e221 */ /* 0x010fe20000010000 */
[----:B------:R-:W-:Y:S01]  /*3540*/  @!P6 FADD.FTZ R23, R23, R29 ;  /* 0x0000001d1717e221 */ /* 0x000fe20000010000 */
[----:B------:R-:W-:Y:S01]  /*3550*/  ISETP.EQ.OR P6, PT, R37, UR16, P2 ;  /* 0x0000001025007c0c */ /* 0x000fe200097c2670 */
[----:B------:R-:W-:-:S04]  /*3560*/  @!P3 IMAD.WIDE.U32 R24, R25, 0x8, R38 ;  /* 0x000000081918b825 */ /* 0x000fc800078e0026 */
[----:B------:R-:W-:Y:S02]  /*3570*/  @!P4 IMAD R27, R34, R31, R33 ;  /* 0x0000001f221bc224 */ /* 0x000fe400078e0221 */
[----:B------:R-:W2:Y:S02]  /*3580*/  @!P3 LDG.E.64 R24, desc[UR12][R24.64] ;  /* 0x0000000c1818b981 */ /* 0x000ea4000c1e1b00 */
[----:B------:R-:W-:-:S04]  /*3590*/  @!P4 IMAD.WIDE.U32 R26, R27, 0x8, R38 ;  /* 0x000000081b1ac825 */ /* 0x000fc800078e0026 */
[----:B------:R-:W-:Y:S02]  /*35a0*/  @!P6 IMAD R29, R34, R37, R33 ;  /* 0x00000025221de224 */ /* 0x000fe400078e0221 */
[----:B------:R-:W3:Y:S02]  /*35b0*/  @!P4 LDG.E.64 R26, desc[UR12][R26.64] ;  /* 0x0000000c1a1ac981 */ /* 0x000ee4000c1e1b00 */
        /* <DEDUP_REMOVED lines=65> */
[----:B------:R-:W-:Y:S02]  /*39d0*/  IADD3 R35, R35, -0x10, RZ ;  /* 0xfffffff023237810 */ /* 0x000fe40007ffe0ff */
[----:B------:R-:W-:Y:S01]  /*39e0*/  IADD3 R36, R36, 0x10, RZ ;  /* 0x0000001024247810 */ /* 0x000fe20007ffe0ff */
[----:B--2---:R-:W-:Y:S01]  /*39f0*/  @!P3 FADD.FTZ R22, R22, R24 ;  /* 0x000000181616b221 */ /* 0x004fe20000010000 */
[----:B------:R-:W-:Y:S01]  /*3a00*/  @!P3 FADD.FTZ R23, R23, R25 ;  /* 0x000000191717b221 */ /* 0x000fe20000010000 */
[----:B------:R-:W-:Y:S02]  /*3a10*/  ISETP.GT.AND P3, PT, R35, 0xc, PT ;  /* 0x0000000c2300780c */ /* 0x000fe40003f64270 */
[----:B---3--:R-:W-:Y:S01]  /*3a20*/  @!P4 FADD.FTZ R22, R22, R26 ;  /* 0x0000001a1616c221 */ /* 0x008fe20000010000 */
[----:B------:R-:W-:-:S03]  /*3a30*/  @!P4 FADD.FTZ R23, R23, R27 ;  /* 0x0000001b1717c221 */ /* 0x000fc60000010000 */
[----:B----4-:R-:W-:Y:S01]  /*3a40*/  @!P6 FADD.FTZ R22, R22, R28 ;  /* 0x0000001c1616e221 */ /* 0x010fe20000010000 */
[----:B------:R-:W-:-:S06]  /*3a50*/  @!P6 FADD.FTZ R23, R23, R29 ;  /* 0x0000001d1717e221 */ /* 0x000fcc0000010000 */
[----:B------:R-:W-:Y:S05]  /*3a60*/  @P3 BRA `(.L_x_2130) ;  /* 0xfffffff800343947 */ /* 0x000fea000383ffff */
.L_x_2129:
[----:B------:R-:W-:-:S13]  /*3a70*/  ISETP.GT.AND P3, PT, R35, 0x4, PT ;  /* 0x000000042300780c */ /* 0x000fda0003f64270 */
[----:B------:R-:W-:Y:S05]  /*3a80*/  @!P3 BRA `(.L_x_2131) ;  /* 0x0000000000ecb947 */ /* 0x000fea0003800000 */
[C---:B------:R-:W-:Y:S02]  /*3a90*/  IADD3 R27, R36.reuse, 0x1, RZ ;  /* 0x00000001241b7810 */ /* 0x040fe40007ffe0ff */
[C---:B------:R-:W-:Y:S02]  /*3aa0*/  ISETP.EQ.OR P0, PT, R36.reuse, UR16, P2 ;  /* 0x0000001024007c0c */ /* 0x040fe40009702670 */
[----:B------:R-:W-:Y:S02]  /*3ab0*/  ISETP.EQ.OR P4, PT, R27, UR16, P2 ;  /* 0x000000101b007c0c */ /* 0x000fe40009782670 */
[C---:B------:R-:W-:Y:S02]  /*3ac0*/  IADD3 R29, R36.reuse, 0x2, RZ ;  /* 0x00000002241d7810 */ /* 0x040fe40007ffe0ff */
[----:B------:R-:W-:Y:S02]  /*3ad0*/  IADD3 R30, R36, 0x3, RZ ;  /* 0x00000003241e7810 */ /* 0x000fe40007ffe0ff */
[----:B------:R-:W-:-:S02]  /*3ae0*/  ISETP.EQ.OR P6, PT, R29, UR16, P2 ;  /* 0x000000101d007c0c */ /* 0x000fc400097c2670 */
[----:B------:R-:W-:-:S03]  /*3af0*/  ISETP.EQ.OR P3, PT, R30, UR16, P2 ;  /* 0x000000101e007c0c */ /* 0x000fc60009762670 */
[--C-:B------:R-:W-:Y:S02]  /*3b00*/  @!P0 IMAD R25, R36, R34, R33.reuse ;  /* 0x0000002224198224 */ /* 0x100fe400078e0221 */
[----:B------:R-:W-:Y:S02]  /*3b10*/  @!P4 IMAD R27, R34, R27, R33 ;  /* 0x0000001b221bc224 */ /* 0x000fe400078e0221 */
[----:B------:R-:W-:-:S04]  /*3b20*/  @!P0 IMAD.WIDE.U32 R24, R25, 0x8, R38 ;  /* 0x0000000819188825 */ /* 0x000fc800078e0026 */
[----:B------:R-:W-:Y:S02]  /*3b30*/  @!P4 IMAD.WIDE.U32 R26, R27, 0x8, R38 ;  /* 0x000000081b1ac825 */ /* 0x000fe400078e0026 */
[----:B------:R-:W2:Y:S02]  /*3b40*/  @!P0 LDG.E.64 R24, desc[UR12][R24.64] ;  /* 0x0000000c18188981 */ /* 0x000ea4000c1e1b00 */
[C-C-:B------:R-:W-:Y:S02]  /*3b50*/  @!P6 IMAD R29, R34.reuse, R29, R33.reuse ;  /* 0x0000001d221de224 */ /* 0x140fe400078e0221 */
[----:B------:R-:W-:Y:S01]  /*3b60*/  @!P3 IMAD R31, R34, R30, R33 ;  /* 0x0000001e221fb224 */ /* 0x000fe200078e0221 */
[----:B------:R-:W3:Y:S01]  /*3b70*/  @!P4 LDG.E.64 R26, desc[UR12][R26.64] ;  /* 0x0000000c1a1ac981 */ /* 0x000ee2000c1e1b00 */
[----:B------:R-:W-:-:S04]  /*3b80*/  @!P6 IMAD.WIDE.U32 R28, R29, 0x8, R38 ;  /* 0x000000081d1ce825 */ /* 0x000fc800078e0026 */
[----:B------:R-:W-:Y:S02]  /*3b90*/  @!P3 IMAD.WIDE.U32 R30, R31, 0x8, R38 ;  /* 0x000000081f1eb825 */ /* 0x000fe400078e0026 */
[----:B------:R-:W4:Y:S04]  /*3ba0*/  @!P6 LDG.E.64 R28, desc[UR12][R28.64] ;  /* 0x0000000c1c1ce981 */ /* 0x000f28000c1e1b00 */
[----:B------:R-:W5:Y:S01]  /*3bb0*/  @!P3 LDG.E.64 R30, desc[UR12][R30.64] ;  /* 0x0000000c1e1eb981 */ /* 0x000f62000c1e1b00 */
[----:B------:R-:W-:-:S04]  /*3bc0*/  IADD3 R36, R36, 0x4, RZ ;  /* 0x0000000424247810 */ /* 0x000fc80007ffe0ff */
[----:B------:R-:W-:Y:S01]  /*3bd0*/  IADD3 R37, R36, 0x3, RZ ;  /* 0x0000000324257810 */ /* 0x000fe20007ffe0ff */
[----:B--2---:R-:W-:Y:S01]  /*3be0*/  @!P0 FADD.FTZ R22, R22, R24 ;  /* 0x0000001816168221 */ /* 0x004fe20000010000 */
[----:B------:R-:W-:Y:S01]  /*3bf0*/  @!P0 FADD.FTZ R23, R23, R25 ;  /* 0x0000001917178221 */ /* 0x000fe20000010000 */
[C---:B------:R-:W-:Y:S02]  /*3c00*/  IADD3 R24, R36.reuse, 0x1, RZ ;  /* 0x0000000124187810 */ /* 0x040fe40007ffe0ff */
[----:B------:R-:W-:Y:S01]  /*3c10*/  ISETP.EQ.OR P0, PT, R36, UR16, P2 ;  /* 0x0000001024007c0c */ /* 0x000fe20009702670 */
[----:B---3--:R-:W-:Y:S01]  /*3c20*/  @!P4 FADD.FTZ R22, R22, R26 ;  /* 0x0000001a1616c221 */ /* 0x008fe20000010000 */
[----:B------:R-:W-:Y:S01]  /*3c30*/  @!P4 FADD.FTZ R23, R23, R27 ;  /* 0x0000001b1717c221 */ /* 0x000fe20000010000 */
[----:B------:R-:W-:Y:S02]  /*3c40*/  IADD3 R26, R36, 0x2, RZ ;  /* 0x00000002241a7810 */ /* 0x000fe40007ffe0ff */
[----:B------:R-:W-:Y:S01]  /*3c50*/  ISETP.EQ.OR P4, PT, R24, UR16, P2 ;  /* 0x0000001018007c0c */ /* 0x000fe20009782670 */
[----:B----4-:R-:W-:Y:S01]  /*3c60*/  @!P6 FADD.FTZ R22, R22, R28 ;  /* 0x0000001c1616e221 */ /* 0x010fe20000010000 */
[----:B------:R-:W-:Y:S01]  /*3c70*/  @!P6 FADD.FTZ R23, R23, R29 ;  /* 0x0000001d1717e221 */ /* 0x000fe20000010000 */
[----:B------:R-:W-:-:S02]  /*3c80*/  ISETP.EQ.OR P6, PT, R26, UR16, P2 ;  /* 0x000000101a007c0c */ /* 0x000fc400097c2670 */
[----:B-----5:R-:W-:Y:S01]  /*3c90*/  @!P3 FADD.FTZ R22, R22, R30 ;  /* 0x0000001e1616b221 */ /* 0x020fe20000010000 */
[----:B------:R-:W-:Y:S01]  /*3ca0*/  @!P3 FADD.FTZ R23, R23, R31 ;  /* 0x0000001f1717b221 */ /* 0x000fe20000010000 */
[----:B------:R-:W-:Y:S01]  /*3cb0*/  ISETP.EQ.OR P3, PT, R37, UR16, P2 ;  /* 0x0000001025007c0c */ /* 0x000fe20009762670 */
[----:B------:R-:W-:-:S05]  /*3cc0*/  @!P0 IMAD R25, R34, R36, R33 ;  /* 0x0000002422198224 */ /* 0x000fca00078e0221 */
[----:B------:R-:W-:Y:S02]  /*3cd0*/  @!P4 IMAD R27, R34, R24, R33 ;  /* 0x00000018221bc224 */ /* 0x000fe400078e0221 */
[----:B------:R-:W-:-:S04]  /*3ce0*/  @!P0 IMAD.WIDE.U32 R24, R25, 0x8, R38 ;  /* 0x0000000819188825 */ /* 0x000fc800078e0026 */
[C---:B------:R-:W-:Y:S02]  /*3cf0*/  @!P6 IMAD R29, R34.reuse, R26, R33 ;  /* 0x0000001a221de224 */ /* 0x040fe400078e0221 */
[--C-:B------:R-:W-:Y:S01]  /*3d00*/  @!P4 IMAD.WIDE.U32 R26, R27, 0x8, R38.reuse ;  /* 0x000000081b1ac825 */ /* 0x100fe200078e0026 */
[----:B------:R-:W2:Y:S03]  /*3d10*/  @!P0 LDG.E.64 R24, desc[UR12][R24.64] ;  /* 0x0000000c18188981 */ /* 0x000ea6000c1e1b00 */
[----:B------:R-:W-:Y:S02]  /*3d20*/  @!P6 IMAD.WIDE.U32 R28, R29, 0x8, R38 ;  /* 0x000000081d1ce825 */ /* 0x000fe400078e0026 */
[----:B------:R-:W3:Y:S02]  /*3d30*/  @!P4 LDG.E.64 R26, desc[UR12][R26.64] ;  /* 0x0000000c1a1ac981 */ /* 0x000ee4000c1e1b00 */
[----:B------:R-:W-:-:S02]  /*3d40*/  @!P3 IMAD R31, R34, R37, R33 ;  /* 0x00000025221fb224 */ /* 0x000fc400078e0221 */
[----:B------:R-:W4:Y:S02]  /*3d50*/  @!P6 LDG.E.64 R28, desc[UR12][R28.64] ;  /* 0x0000000c1c1ce981 */ /* 0x000f24000c1e1b00 */
[----:B------:R-:W-:-:S06]  /*3d60*/  @!P3 IMAD.WIDE.U32 R30, R31, 0x8, R38 ;  /* 0x000000081f1eb825 */ /* 0x000fcc00078e0026 */
[----:B------:R-:W5:Y:S01]  /*3d70*/  @!P3 LDG.E.64 R30, desc[UR12][R30.64] ;  /* 0x0000000c1e1eb981 */ /* 0x000f62000c1e1b00 */
[----:B------:R-:W-:Y:S02]  /*3d80*/  IADD3 R35, R35, -0x4, RZ ;  /* 0xfffffffc23237810 */ /* 0x000fe40007ffe0ff */
[----:B------:R-:W-:Y:S02]  /*3d90*/  IADD3 R36, R36, 0x4, RZ ;  /* 0x0000000424247810 */ /* 0x000fe40007ffe0ff */
[----:B------:R-:W-:Y:S01]  /*3da0*/  IADD3 R35, R35, -0x4, RZ ;  /* 0xfffffffc23237810 */ /* 0x000fe20007ffe0ff */
[----:B--2---:R-:W-:Y:S01]  /*3db0*/  @!P0 FADD.FTZ R22, R22, R24 ;  /* 0x0000001816168221 */ /* 0x004fe20000010000 */
[----:B------:R-:W-:-:S03]  /*3dc0*/  @!P0 FADD.FTZ R23, R23, R25 ;  /* 0x0000001917178221 */ /* 0x000fc60000010000 */
[----:B---3--:R-:W-:Y:S01]  /*3dd0*/  @!P4 FADD.FTZ R22, R22, R26 ;  /* 0x0000001a1616c221 */ /* 0x008fe20000010000 */
[----:B------:R-:W-:-:S03]  /*3de0*/  @!P4 FADD.FTZ R23, R23, R27 ;  /* 0x0000001b1717c221 */ /* 0x000fc60000010000 */
[----:B----4-:R-:W-:Y:S01]  /*3df0*/  @!P6 FADD.FTZ R22, R22, R28 ;  /* 0x0000001c1616e221 */ /* 0x010fe20000010000 */
[----:B------:R-:W-:Y:S01]  /*3e00*/  @!P6 FADD.FTZ R23, R23, R29 ;  /* 0x0000001d1717e221 */ /* 0x000fe20000010000 */
[----:B------:R-:W-:Y:S02]  /*3e10*/  PLOP3.LUT P0, PT, PT, PT, PT, 0x8, 0x0 ;  /* 0x000000000000781c */ /* 0x000fe40003f0e170 */
[----:B-----5:R-:W-:Y:S01]  /*3e20*/  @!P3 FADD.FTZ R22, R22, R30 ;  /* 0x0000001e1616b221 */ /* 0x020fe20000010000 */
[----:B------:R-:W-:-:S10]  /*3e30*/  @!P3 FADD.FTZ R23, R23, R31 ;  /* 0x0000001f1717b221 */ /* 0x000fd40000010000 */
.L_x_2131:
[----:B------:R-:W-:-:S13]  /*3e40*/  ISETP.NE.OR P0, PT, R35, RZ, P0 ;  /* 0x000000ff2300720c */ /* 0x000fda0000705670 */
[----:B------:R-:W-:Y:S05]  /*3e50*/  @!P0 BRA `(.L_x_2127) ;  /* 0x00000000007c8947 */ /* 0x000fea0003800000 */
.L_x_2128:
[C---:B------:R-:W-:Y:S02]  /*3e60*/  ISETP.EQ.OR P4, PT, R36.reuse, UR16, P2 ;  /* 0x0000001024007c0c */ /* 0x040fe40009782670 */
[C---:B------:R-:W-:Y:S02]  /*3e70*/  IADD3 R27, R36.reuse, 0x1, RZ ;  /* 0x00000001241b7810 */ /* 0x040fe40007ffe0ff */
[C---:B------:R-:W-:Y:S02]  /*3e80*/  IADD3 R29, R36.reuse, 0x2, RZ ;  /* 0x00000002241d7810 */ /* 0x040fe40007ffe0ff */
[----:B------:R-:W-:Y:S02]  /*3e90*/  ISETP.EQ.OR P6, PT, R27, UR16, P2 ;  /* 0x000000101b007c0c */ /* 0x000fe400097c2670 */
[----:B------:R-:W-:Y:S02]  /*3ea0*/  ISETP.EQ.OR P3, PT, R29, UR16, P2 ;  /* 0x000000101d007c0c */ /* 0x000fe40009762670 */
[----:B------:R-:W-:-:S03]  /*3eb0*/  IADD3 R31, R36, 0x3, RZ ;  /* 0x00000003241f7810 */ /* 0x000fc60007ffe0ff */
[----:B------:R-:W-:Y:S01]  /*3ec0*/  @!P4 IMAD R25, R34, R36, R33 ;  /* 0x000000242219c224 */ /* 0x000fe200078e0221 */
[----:B------:R-:W-:-:S03]  /*3ed0*/  ISETP.EQ.OR P0, PT, R31, UR16, P2 ;  /* 0x000000101f007c0c */ /* 0x000fc60009702670 */
[----:B------:R-:W-:-:S04]  /*3ee0*/  @!P4 IMAD.WIDE.U32 R24, R25, 0x8, R38 ;  /* 0x000000081918c825 */ /* 0x000fc800078e0026 */
[C-C-:B------:R-:W-:Y:S02]  /*3ef0*/  @!P6 IMAD R27, R34.reuse, R27, R33.reuse ;  /* 0x0000001b221be224 */ /* 0x140fe400078e0221 */
[----:B------:R-:W2:Y:S01]  /*3f00*/  @!P4 LDG.E.64 R24, desc[UR12][R24.64] ;  /* 0x0000000c1818c981 */ /* 0x000ea2000c1e1b00 */
[----:B------:R-:W-:Y:S02]  /*3f10*/  @!P3 IMAD R29, R34, R29, R33 ;  /* 0x0000001d221db224 */ /* 0x000fe400078e0221 */
[----:B------:R-:W-:-:S04]  /*3f20*/  @!P6 IMAD.WIDE.U32 R26, R27, 0x8, R38 ;  /* 0x000000081b1ae825 */ /* 0x000fc800078e0026 */
[----:B------:R-:W-:Y:S02]  /*3f30*/  @!P3 IMAD.WIDE.U32 R28, R29, 0x8, R38 ;  /* 0x000000081d1cb825 */ /* 0x000fe400078e0026 */
[----:B------:R-:W3:Y:S02]  /*3f40*/  @!P6 LDG.E.64 R26, desc[UR12][R26.64] ;  /* 0x0000000c1a1ae981 */ /* 0x000ee4000c1e1b00 */
[----:B------:R-:W-:Y:S02]  /*3f50*/  @!P0 IMAD R31, R34, R31, R33 ;  /* 0x0000001f221f8224 */ /* 0x000fe400078e0221 */
[----:B------:R-:W4:Y:S02]  /*3f60*/  @!P3 LDG.E.64 R28, desc[UR12][R28.64] ;  /* 0x0000000c1c1cb981 */ /* 0x000f24000c1e1b00 */
[----:B------:R-:W-:-:S06]  /*3f70*/  @!P0 IMAD.WIDE.U32 R30, R31, 0x8, R38 ;  /* 0x000000081f1e8825 */ /* 0x000fcc00078e0026 */
[----:B------:R-:W5:Y:S01]  /*3f80*/  @!P0 LDG.E.64 R30, desc[UR12][R30.64] ;  /* 0x0000000c1e1e8981 */ /* 0x000f62000c1e1b00 */
        /* <DEDUP_REMOVED lines=8> */
[----:B------:R-:W-:-:S03]  /*4010*/  @!P3 FADD.FTZ R23, R23, R29 ;  /* 0x0000001d1717b221 */ /* 0x000fc60000010000 */
[----:B-----5:R-:W-:Y:S01]  /*4020*/  @!P0 FADD.FTZ R22, R22, R30 ;  /* 0x0000001e16168221 */ /* 0x020fe20000010000 */
[----:B------:R-:W-:Y:S02]  /*4030*/  @!P0 FADD.FTZ R23, R23, R31 ;  /* 0x0000001f17178221 */ /* 0x000fe40000010000 */
[----:B------:R-:W-:Y:S05]  /*4040*/  @P4 BRA `(.L_x_2128) ;  /* 0xfffffffc00844947 */ /* 0x000fea000383ffff */
.L_x_2127:
[----:B------:R-:W-:-:S13]  /*4050*/  LOP3.LUT P0, R32, R32, 0x3, RZ, 0xc0, !PT ;  /* 0x0000000320207812 */ /* 0x000fda000780c0ff */
        /* <DEDUP_REMOVED lines=10> */
.L_x_2133:
[----:B------:R-:W-:Y:S05]  /*4100*/  BSYNC B0 ;  /* 0x0000000000007941 */ /* 0x000fea0003800000 */
.L_x_2132:
        /* <DEDUP_REMOVED lines=16> */
.L_x_2124:
[----:B------:R-:W1:Y:S01]  /*4210*/  S2UR UR11, SR_CgaCtaId ;  /* 0x00000000000b79c3 */ /* 0x000e620000008800 */
[----:B------:R-:W-:Y:S01]  /*4220*/  UMOV UR10, 0x400 ;  /* 0x00000400000a7882 */ /* 0x000fe20000000000 */
[C---:B------:R-:W-:Y:S01]  /*4230*/  IADD3 R33, R58.reuse, 0x10, RZ ;  /* 0x000000103a217810 */ /* 0x040fe20007ffe0ff */
[----:B------:R-:W-:Y:S01]  /*4240*/  ULDC.64 UR18, c[0x0][0x290] ;  /* 0x0000a40000127ab9 */ /* 0x000fe20000000a00 */
[----:B0-2---:R-:W-:Y:S02]  /*4250*/  IADD3 R29, R58, 0x20, RZ ;  /* 0x000000203a1d7810 */ /* 0x005fe40007ffe0ff */
[----:B------:R-:W-:Y:S02]  /*4260*/  ISETP.GE.U32.AND P0, PT, R33, UR18, PT ;  /* 0x0000001221007c0c */ /* 0x000fe4000bf06070 */
[----:B------:R-:W-:Y:S02]  /*4270*/  SHF.R.S32.HI R32, RZ, 0x1f, R33 ;  /* 0x0000001fff207819 */ /* 0x000fe40000011421 */
[----:B------:R-:W-:-:S02]  /*4280*/  SHF.R.S32.HI R28, RZ, 0x1f, R29 ;  /* 0x0000001fff1c7819 */ /* 0x000fc4000001141d */
[----:B------:R-:W-:Y:S02]  /*4290*/  ISETP.GE.AND.EX P0, PT, R32, UR19, PT, P0 ;  /* 0x0000001320007c0c */ /* 0x000fe4000bf06300 */
[C---:B------:R-:W-:Y:S02]  /*42a0*/  IADD3 R27, R58.reuse, 0x30, RZ ;  /* 0x000000303a1b7810 */ /* 0x040fe40007ffe0ff */
[----:B------:R-:W-:Y:S02]  /*42b0*/  ISETP.GT.U32.OR P0, PT, R59, 0x1bf, P0 ;  /* 0x000001bf3b00780c */ /* 0x000fe40000704470 */
[----:B------:R-:W-:Y:S01]  /*42c0*/  IADD3 R26, R58, 0x40, RZ ;  /* 0x000000403a1a7810 */ /* 0x000fe20007ffe0ff */
[----:B-1----:R-:W-:-:S09]  /*42d0*/  ULEA UR10, UR11, UR10, 0x18 ;  /* 0x0000000a0b0a7291 */ /* 0x002fd2000f8ec03f */
[----:B------:R-:W-:Y:S01]  /*42e0*/  @!P2 STS.64 [UR10+0x88], R22 ;  /* 0x00008816ff00a988 */ /* 0x000fe20008000a0a */
[----:B------:R-:W-:Y:S01]  /*42f0*/  BAR.SYNC.DEFER_BLOCKING 0x0 ;  /* 0x0000000000007b1d */ /* 0x000fe20000010000 */
[----:B------:R-:W-:-:S04]  /*4300*/  ISETP.GE.U32.AND P2, PT, R29, UR18, PT ;  /* 0x000000121d007c0c */ /* 0x000fc8000bf46070 */
[----:B------:R-:W-:-:S04]  /*4310*/  ISETP.GE.AND.EX P2, PT, R28, UR19, PT, P2 ;  /* 0x000000131c007c0c */ /* 0x000fc8000bf46320 */
[----:B------:R-:W-:Y:S01]  /*4320*/  ISETP.GT.U32.OR P2, PT, R59, 0x1bf, P2 ;  /* 0x000001bf3b00780c */ /* 0x000fe20001744470 */
[----:B------:R-:W0:Y:S01]  /*4330*/  LDS.64 R24, [UR10+0x88] ;  /* 0x0000880aff187984 */ /* 0x000e220008000a00 */
[----:B------:R-:W-:Y:S02]  /*4340*/  ULDC UR10, c[0x0][0x2bc] ;  /* 0x0000af00000a7ab9 */ /* 0x000fe40000000800 */
        /* <DEDUP_REMOVED lines=21> */
.L_x_2134:
        /* <DEDUP_REMOVED lines=12> */
[----:B------:R-:W-:Y:S01]  /*4560*/  IADD3 R23, R23, R25, RZ ;  /* 0x0000001917177210 */ /* 0x000fe20007ffe0ff */
[----:B------:R-:W-:Y:S01]  /*4570*/  FFMA.FTZ R25, R19, R7, -R52 ;  /* 0x0000000713197223 */ /* 0x000fe20000010834 */
[----:B------:R-:W-:Y:S01]  /*4580*/  LEA R6, P3, R22, UR10, 0x2 ;  /* 0x0000000a16067c11 */ /* 0x000fe2000f8610ff */
[----:B------:R-:W-:Y:S02]  /*4590*/  FMUL.FTZ R24, R24, UR14 ;  /* 0x0000000e18187c20 */ /* 0x000fe40008410000 */
[----:B------:R-:W-:Y:S01]  /*45a0*/  FMUL.FTZ R25, R25, UR14 ;  /* 0x0000000e19197c20 */ /* 0x000fe20008410000 */
[----:B------:R-:W-:-:S05]  /*45b0*/  LEA.HI.X R7, R22, UR11, R23, 0x2, P3 ;  /* 0x0000000b16077c11 */ /* 0x000fca00098f1417 */
[----:B------:R0:W-:Y:S04]  /*45c0*/  STG.E.64 desc[UR12][R6.64], R24 ;  /* 0x0000001806007986 */ /* 0x0001e8000c101b0c */
.L_x_2136:
[----:B------:R-:W-:Y:S05]  /*45d0*/  BSYNC B0 ;  /* 0x0000000000007941 */ /* 0x000fea0003800000 */
.L_x_2135:
        /* <DEDUP_REMOVED lines=19> */
.L_x_2137:
[----:B------:R-:W-:Y:S04]  /*4710*/  BSSY B0, `(.L_x_2138) ;  /* 0x0000013000007945 */ /* 0x000fe80003800000 */
[----:B------:R-:W-:Y:S05]  /*4720*/  @P0 BRA `(.L_x_2139) ;  /* 0x0000000000440947 */ /* 0x000fea0003800000 */
[----:B------:R-:W-:Y:S01]  /*4730*/  ULDC.64 UR10, c[0x0][0x288] ;  /* 0x0000a200000a7ab9 */ /* 0x000fe20000000a00 */
[----:B0-----:R-:W-:Y:S01]  /*4740*/  MOV R6, R64 ;  /* 0x0000004000067202 */ /* 0x001fe20000000f00 */
[----:B------:R-:W-:Y:S01]  /*4750*/  IMAD R32, R32, UR10, RZ ;  /* 0x0000000a20207c24 */ /* 0x000fe2000f8e02ff */
[----:B------:R-:W-:Y:S01]  /*4760*/  MOV R7, R67 ;  /* 0x0000004300077202 */ /* 0x000fe20000000f00 */
[-CC-:B------:R-:W-:Y:S01]  /*4770*/  FFMA.FTZ R53, R53, R30.reuse, R31.reuse ;  /* 0x0000001e35357223 */ /* 0x180fe2000001001f */
[----:B------:R-:W-:Y:S01]  /*4780*/  FFMA.FTZ R50, R50, R30, R31 ;  /* 0x0000001e32327223 */ /* 0x000fe2000001001f */
[----:B------:R-:W-:-:S04]  /*4790*/  IMAD.WIDE.U32 R6, R33, UR10, R6 ;  /* 0x0000000a21067c25 */ /* 0x000fc8000f8e0006 */
[----:B------:R-:W-:Y:S01]  /*47a0*/  FFMA.FTZ R22, R18, R4, -R53 ;  /* 0x0000000412167223 */ /* 0x000fe20000010835 */
[----:B------:R-:W-:Y:S01]  /*47b0*/  FFMA.FTZ R23, R19, R5, -R50 ;  /* 0x0000000513177223 */ /* 0x000fe20000010832 */
[----:B------:R-:W-:Y:S01]  /*47c0*/  IMAD R33, R33, UR11, R32 ;  /* 0x0000000b21217c24 */ /* 0x000fe2000f8e0220 */
[----:B------:R-:W-:Y:S01]  /*47d0*/  ULDC.64 UR10, c[0x0][0x210] ;  /* 0x00008400000a7ab9 */ /* 0x000fe20000000a00 */
[----:B------:R-:W-:Y:S01]  /*47e0*/  FMUL.FTZ R22, R22, UR14 ;  /* 0x0000000e16167c20 */ /* 0x000fe20008410000 */
[----:B------:R-:W-:Y:S01]  /*47f0*/  LEA R4, P0, R6, UR10, 0x2 ;  /* 0x0000000a06047c11 */ /* 0x000fe2000f8010ff */
[----:B------:R-:W-:Y:S01]  /*4800*/  FMUL.FTZ R23, R23, UR14 ;  /* 0x0000000e17177c20 */ /* 0x000fe20008410000 */
[----:B------:R-:W-:-:S04]  /*4810*/  IADD3 R33, R7, R33, RZ ;  /* 0x0000002107217210 */ /* 0x000fc80007ffe0ff */
[----:B------:R-:W-:-:S05]  /*4820*/  LEA.HI.X R5, R6, UR11, R33, 0x2, P0 ;  /* 0x0000000b06057c11 */ /* 0x000fca00080f1421 */
[----:B------:R1:W-:Y:S02]  /*4830*/  STG.E.64 desc[UR12][R4.64], R22 ;  /* 0x0000001604007986 */ /* 0x0003e4000c101b0c */
.L_x_2139:
[----:B------:R-:W-:Y:S05]  /*4840*/  BSYNC B0 ;  /* 0x0000000000007941 */ /* 0x000fea0003800000 */
.L_x_2138:
[----:B------:R-:W-:Y:S05]  /*4850*/  @!P5 BRA `(.L_x_2140) ;  /* 0x000000000048d947 */ /* 0x000fea0003800000 */
[----:B-1----:R-:W-:Y:S01]  /*4860*/  FFMA.FTZ R4, R51, R18, R20 ;  /* 0x0000001233047223 */ /* 0x002fe20000010014 */
        /* <DEDUP_REMOVED lines=17> */
.L_x_2140:
[----:B------:R-:W-:Y:S04]  /*4980*/  BSSY B0, `(.L_x_2141) ;  /* 0x0000013000007945 */ /* 0x000fe80003800000 */
[----:B------:R-:W-:Y:S05]  /*4990*/  @P2 BRA `(.L_x_2142) ;  /* 0x0000000000442947 */ /* 0x000fea0003800000 */
[----:B------:R-:W-:Y:S01]  /*49a0*/  ULDC.64 UR10, c[0x0][0x288] ;  /* 0x0000a200000a7ab9 */ /* 0x000fe20000000a00 */
[----:B-1----:R-:W-:Y:S01]  /*49b0*/  MOV R4, R64 ;  /* 0x0000004000047202 */ /* 0x002fe20000000f00 */
        /* <DEDUP_REMOVED lines=10> */
[----:B0-----:R-:W-:Y:S01]  /*4a60*/  LEA R6, P0, R4, UR10, 0x2 ;  /* 0x0000000a04067c11 */ /* 0x001fe2000f8010ff */
[----:B------:R-:W-:Y:S01]  /*4a70*/  FMUL.FTZ R9, R9, UR14 ;  /* 0x0000000e09097c20 */ /* 0x000fe20008410000 */
[----:B------:R-:W-:-:S04]  /*4a80*/  IADD3 R29, R5, R29, RZ ;  /* 0x0000001d051d7210 */ /* 0x000fc80007ffe0ff */
[----:B------:R-:W-:-:S05]  /*4a90*/  LEA.HI.X R7, R4, UR11, R29, 0x2, P0 ;  /* 0x0000000b04077c11 */ /* 0x000fca00080f141d */
[----:B------:R2:W-:Y:S02]  /*4aa0*/  STG.E.64 desc[UR12][R6.64], R8 ;  /* 0x0000000806007986 */ /* 0x0005e4000c101b0c */
.L_x_2142:
[----:B------:R-:W-:Y:S05]  /*4ab0*/  BSYNC B0 ;  /* 0x0000000000007941 */ /* 0x000fea0003800000 */
.L_x_2141:
[C---:B------:R-:W-:Y:S02]  /*4ac0*/  IADD3 R28, R58.reuse, 0x50, RZ ;  /* 0x000000503a1c7810 */ /* 0x040fe40007ffe0ff */
[C---:B0-----:R-:W-:Y:S02]  /*4ad0*/  IADD3 R24, R58.reuse, 0x60, RZ ;  /* 0x000000603a187810 */ /* 0x041fe40007ffe0ff */
[----:B-1----:R-:W-:Y:S02]  /*4ae0*/  IADD3 R22, R58, 0x70, RZ ;  /* 0x000000703a167810 */ /* 0x002fe40007ffe0ff */
[----:B------:R-:W-:Y:S02]  /*4af0*/  ISETP.GE.U32.AND P6, PT, R27, UR18, PT ;  /* 0x000000121b007c0c */ /* 0x000fe4000bfc6070 */
[----:B------:R-:W-:Y:S02]  /*4b00*/  ISETP.GE.U32.AND P0, PT, R26, UR18, PT ;  /* 0x000000121a007c0c */ /* 0x000fe4000bf06070 */
[----:B------:R-:W-:-:S02]  /*4b10*/  ISETP.GE.U32.AND P2, PT, R28, UR18, PT ;  /* 0x000000121c007c0c */ /* 0x000fc4000bf46070 */
[----:B------:R-:W-:Y:S02]  /*4b20*/  ISETP.GE.U32.AND P3, PT, R24, UR18, PT ;  /* 0x0000001218007c0c */ /* 0x000fe4000bf66070 */
[----:B------:R-:W-:Y:S02]  /*4b30*/  ISETP.GE.U32.AND P4, PT, R22, UR18, PT ;  /* 0x0000001216007c0c */ /* 0x000fe4000bf86070 */
[----:B------:R-:W-:Y:S02]  /*4b40*/  SHF.R.S32.HI R35, RZ, 0x1f, R27 ;  /* 0x0000001fff237819 */ /* 0x000fe4000001141b */
[----:B------:R-:W-:Y:S02]  /*4b50*/  SHF.R.S32.HI R32, RZ, 0x1f, R26 ;  /* 0x0000001fff207819 */ /* 0x000fe4000001141a */
[----:B------:R-:W-:Y:S02]  /*4b60*/  SHF.R.S32.HI R29, RZ, 0x1f, R28 ;  /* 0x0000001fff1d7819 */ /* 0x000fe4000001141c */
[----:B------:R-:W-:-:S02]  /*4b70*/  SHF.R.S32.HI R25, RZ, 0x1f, R24 ;  /* 0x0000001fff197819 */ /* 0x000fc40000011418 */
[----:B------:R-:W-:Y:S02]  /*4b80*/  SHF.R.S32.HI R23, RZ, 0x1f, R22 ;  /* 0x0000001fff177819 */ /* 0x000fe40000011416 */
[----:B------:R-:W-:Y:S02]  /*4b90*/  ISETP.GE.AND.EX P6, PT, R35, UR19, PT, P6 ;  /* 0x0000001323007c0c */ /* 0x000fe4000bfc6360 */
[----:B------:R-:W-:Y:S02]  /*4ba0*/  ISETP.GE.AND.EX P0, PT, R32, UR19, PT, P0 ;  /* 0x0000001320007c0c */ /* 0x000fe4000bf06300 */
[----:B------:R-:W-:Y:S02]  /*4bb0*/  ISETP.GE.AND.EX P2, PT, R29, UR19, PT, P2 ;  /* 0x000000131d007c0c */ /* 0x000fe4000bf46320 */
[----:B------:R-:W-:Y:S02]  /*4bc0*/  ISETP.GE.AND.EX P3, PT, R25, UR19, PT, P3 ;  /* 0x0000001319007c0c */ /* 0x000fe4000bf66330 */
[----:B------:R-:W-:-:S02]  /*4bd0*/  ISETP.GE.AND.EX P4, PT, R23, UR19, PT, P4 ;  /* 0x0000001317007c0c */ /* 0x000fc4000bf86340 */
[C---:B------:R-:W-:Y:S02]  /*4be0*/  ISETP.GT.U32.OR P6, PT, R59.reuse, 0x1bf, P6 ;  /* 0x000001bf3b00780c */ /* 0x040fe400037c4470 */
[C---:B------:R-:W-:Y:S02]  /*4bf0*/  ISETP.GT.U32.OR P0, PT, R59.reuse, 0x1bf, P0 ;  /* 0x000001bf3b00780c */ /* 0x040fe40000704470 */
[C---:B------:R-:W-:Y:S02]  /*4c00*/  ISETP.GT.U32.OR P2, PT, R59.reuse, 0x1bf, P2 ;  /* 0x000001bf3b00780c */ /* 0x040fe40001744470 */
[C---:B------:R-:W-:Y:S02]  /*4c10*/  ISETP.GT.U32.OR P3, PT, R59.reuse, 0x1bf, P3 ;  /* 0x000001bf3b00780c */ /* 0x040fe40001f64470 */
[----:B------:R-:W-:Y:S01]  /*4c20*/  ISETP.GT.U32.OR P4, PT, R59, 0x1bf, P4 ;  /* 0x000001bf3b00780c */ /* 0x000fe20002784470 */
[----:B------:R-:W-:-:S12]  /*4c30*/  @!P5 BRA `(.L_x_2143) ;  /* 0x000000000048d947 */ /* 0x000fd80003800000 */
[----:B------:R-:W-:Y:S01]  /*4c40*/  FFMA.FTZ R4, R49, R18, R20 ;  /* 0x0000001231047223 */ /* 0x000fe20000010014 */
[----:B------:R-:W-:-:S03]  /*4c50*/  FFMA.FTZ R5, R46, R19, R21 ;  /* 0x000000132e057223 */ /* 0x000fc60000010015 */
[----:B--2---:R-:W-:Y:S01]  /*4c60*/  FMUL.FTZ R6, R4, -1.4426950216293334961 ;  /* 0xbfb8aa3b04067820 */ /* 0x004fe20000410000 */
        /* <DEDUP_REMOVED lines=15> */
.L_x_2143:
[----:B------:R-:W-:Y:S04]  /*4d60*/  BSSY B0, `(.L_x_2144) ;  /* 0x0000013000007945 */ /* 0x000fe80003800000 */
[----:B------:R-:W-:Y:S05]  /*4d70*/  @P6 BRA `(.L_x_2145) ;  /* 0x0000000000446947 */ /* 0x000fea0003800000 */
[----:B------:R-:W-:Y:S01]  /*4d80*/  ULDC.64 UR10, c[0x0][0x288] ;  /* 0x0000a200000a7ab9 */ /* 0x000fe20000000a00 */
[----:B------:R-:W-:Y:S01]  /*4d90*/  MOV R4, R64 ;  /* 0x0000004000047202 */ /* 0x000fe20000000f00 */
[----:B--2---:R-:W-:Y:S01]  /*4da0*/  IMAD R6, R35, UR10, RZ ;  /* 0x0000000a23067c24 */ /* 0x004fe2000f8e02ff */
        /* <DEDUP_REMOVED lines=14> */
.L_x_2145:
[----:B------:R-:W-:Y:S05]  /*4e90*/  BSYNC B0 ;  /* 0x0000000000007941 */ /* 0x000fea0003800000 */
.L_x_2144:
[----:B------:R-:W-:Y:S05]  /*4ea0*/  @!P5 BRA `(.L_x_2146) ;  /* 0x000000000048d947 */ /* 0x000fea0003800000 */
[----:B------:R-:W-:Y:S01]  /*4eb0*/  FFMA.FTZ R4, R47, R18, R20 ;  /* 0x000000122f047223 */ /* 0x000fe20000010014 */
[----:B------:R-:W-:-:S03]  /*4ec0*/  FFMA.FTZ R5, R44, R19, R21 ;  /* 0x000000132c057223 */ /* 0x000fc60000010015 */
[----:B0-2---:R-:W-:Y:S01]  /*4ed0*/  FMUL.FTZ R6, R4, -1.4426950216293334961 ;  /* 0xbfb8aa3b04067820 */ /* 0x005fe20000410000 */
        /* <DEDUP_REMOVED lines=15> */
.L_x_2146:
[----:B------:R-:W-:Y:S04]  /*4fd0*/  BSSY B0, `(.L_x_2147) ;  /* 0x0000013000007945 */ /* 0x000fe80003800000 */
[----:B------:R-:W-:Y:S05]  /*4fe0*/  @P0 BRA `(.L_x_2148) ;  /* 0x0000000000440947 */ /* 0x000fea0003800000 */
[----:B------:R-:W-:Y:S01]  /*4ff0*/  ULDC.64 UR10, c[0x0][0x288] ;  /* 0x0000a200000a7ab9 */ /* 0x000fe20000000a00 */
[----:B------:R-:W-:Y:S01]  /*5000*/  MOV R4, R64 ;  /* 0x0000004000047202 */ /* 0x000fe20000000f00 */
[----:B0-2---:R-:W-:Y:S01]  /*5010*/  IMAD R7, R32, UR10, RZ ;  /* 0x0000000a20077c24 */ /* 0x005fe2000f8e02ff */
        /* <DEDUP_REMOVED lines=9> */
[C---:B------:R-:W-:Y:S01]  /*50b0*/  LEA R2, P0, R4.reuse, UR10, 0x2 ;  /* 0x0000000a04027c11 */ /* 0x040fe2000f8010ff */
[----:B------:R-:W-:Y:S02]  /*50c0*/  FMUL.FTZ R6, R47, UR14 ;  /* 0x0000000e2f067c20 */ /* 0x000fe40008410000 */
[----:B------:R-:W-:Y:S01]  /*50d0*/  FMUL.FTZ R7, R7, UR14 ;  /* 0x0000000e07077c20 */ /* 0x000fe20008410000 */
[----:B------:R-:W-:-:S05]  /*50e0*/  LEA.HI.X R3, R4, UR11, R5, 0x2, P0 ;  /* 0x0000000b04037c11 */ /* 0x000fca00080f1405 */
[----:B------:R1:W-:Y:S04]  /*50f0*/  STG.E.64 desc[UR12][R2.64], R6 ;  /* 0x0000000602007986 */ /* 0x0003e8000c101b0c */
.L_x_2148:
[----:B------:R-:W-:Y:S05]  /*5100*/  BSYNC B0 ;  /* 0x0000000000007941 */ /* 0x000fea0003800000 */
.L_x_2147:
[----:B------:R-:W-:Y:S05]  /*5110*/  @!P5 BRA `(.L_x_2149) ;  /* 0x000000000048d947 */ /* 0x000fea0003800000 */
[----:B-1----:R-:W-:Y:S01]  /*5120*/  FFMA.FTZ R2, R45, R18, R20 ;  /* 0x000000122d027223 */ /* 0x002fe20000010014 */
[----:B------:R-:W-:-:S03]  /*5130*/  FFMA.FTZ R3, R42, R19, R21 ;  /* 0x000000132a037223 */ /* 0x000fc60000010015 */
[----:B------:R-:W-:Y:S01]  /*5140*/  FMUL.FTZ R4, R2, -1.4426950216293334961 ;  /* 0xbfb8aa3b02047820 */ /* 0x000fe20000410000 */
[----:B0-2---:R-:W-:-:S05]  /*5150*/  FMUL.FTZ R6, R3, -1.4426950216293334961 ;  /* 0xbfb8aa3b03067820 */ /* 0x005fca0000410000 */
        /* <DEDUP_REMOVED lines=14> */
.L_x_2149:
        /* <DEDUP_REMOVED lines=12> */
[----:B0-2---:R-:W-:Y:S01]  /*5300*/  FFMA.FTZ R7, R19, R11, -R42 ;  /* 0x0000000b13077223 */ /* 0x005fe2000001082a */
[----:B------:R-:W-:Y:S02]  /*5310*/  LEA R4, P0, R2, UR10, 0x2 ;  /* 0x0000000a02047c11 */ /* 0x000fe4000f8010ff */
[----:B------:R-:W-:Y:S01]  /*5320*/  FMUL.FTZ R6, R45, UR14 ;  /* 0x0000000e2d067c20 */ /* 0x000fe20008410000 */
[----:B------:R-:W-:Y:S01]  /*5330*/  IADD3 R29, R3, R29, RZ ;  /* 0x0000001d031d7210 */ /* 0x000fe20007ffe0ff */
[----:B------:R-:W-:-:S03]  /*5340*/  FMUL.FTZ R7, R7, UR14 ;  /* 0x0000000e07077c20 */ /* 0x000fc60008410000 */
[----:B------:R-:W-:-:S05]  /*5350*/  LEA.HI.X R5, R2, UR11, R29, 0x2, P0 ;  /* 0x0000000b02057c11 */ /* 0x000fca00080f141d */
[----:B------:R3:W-:Y:S02]  /*5360*/  STG.E.64 desc[UR12][R4.64], R6 ;  /* 0x0000000604007986 */ /* 0x0007e4000c101b0c */
.L_x_2151:
[----:B------:R-:W-:Y:S05]  /*5370*/  BSYNC B0 ;  /* 0x0000000000007941 */ /* 0x000fea0003800000 */
.L_x_2150:
[----:B------:R-:W-:Y:S05]  /*5380*/  @!P5 BRA `(.L_x_2152) ;  /* 0x000000000048d947 */ /* 0x000fea0003800000 */
[----:B-1----:R-:W-:Y:S01]  /*5390*/  FFMA.FTZ R2, R43, R18, R20 ;  /* 0x000000122b027223 */ /* 0x002fe20000010014 */
[----:B------:R-:W-:-:S03]  /*53a0*/  FFMA.FTZ R3, R40, R19, R21 ;  /* 0x0000001328037223 */ /* 0x000fc60000010015 */
[----:B---3--:R-:W-:Y:S01]  /*53b0*/  FMUL.FTZ R4, R2, -1.4426950216293334961 ;  /* 0xbfb8aa3b02047820 */ /* 0x008fe20000410000 */
        /* <DEDUP_REMOVED lines=15> */
.L_x_2152:
        /* <DEDUP_REMOVED lines=9> */
[----:B---3--:R-:W-:Y:S01]  /*5540*/  IMAD.WIDE.U32 R4, R24, UR10, R2 ;  /* 0x0000000a18047c25 */ /* 0x008fe2000f8e0002 */
        /* <DEDUP_REMOVED lines=9> */
.L_x_2154:
[----:B------:R-:W-:Y:S05]  /*55e0*/  BSYNC B0 ;  /* 0x0000000000007941 */ /* 0x000fea0003800000 */
.L_x_2153:
[----:B------:R-:W-:Y:S05]  /*55f0*/  @!P5 BRA `(.L_x_2155) ;  /* 0x000000000048d947 */ /* 0x000fea0003800000 */
[----:B------:R-:W-:Y:S01]  /*5600*/  FFMA.FTZ R20, R41, R18, R20 ;  /* 0x0000001229147223 */ /* 0x000fe20000010014 */
[----:B------:R-:W-:-:S03]  /*5610*/  FFMA.FTZ R21, R0, R19, R21 ;  /* 0x0000001300157223 */ /* 0x000fc60000010015 */
[----:B-1--4-:R-:W-:Y:S01]  /*5620*/  FMUL.FTZ R2, R20, -1.4426950216293334961 ;  /* 0xbfb8aa3b14027820 */ /* 0x012fe20000410000 */
[----:B---3--:R-:W-:-:S05]  /*5630*/  FMUL.FTZ R4, R21, -1.4426950216293334961 ;  /* 0xbfb8aa3b15047820 */ /* 0x008fca0000410000 */
[----:B------:R-:W1:Y:S08]  /*5640*/  MUFU.EX2 R2, R2 ;  /* 0x0000000200027308 */ /* 0x000e700000000800 */
[----:B------:R-:W3:Y:S01]  /*5650*/  MUFU.EX2 R4, R4 ;  /* 0x0000000400047308 */ /* 0x000ee20000000800 */
[----:B-1----:R-:W-:-:S07]  /*5660*/  FADD.FTZ R3, R2, 1 ;  /* 0x3f80000002037421 */ /* 0x002fce0000010000 */
[----:B------:R-:W1:Y:S01]  /*5670*/  MUFU.RCP R3, R3 ;  /* 0x0000000300037308 */ /* 0x000e620000001000 */
[----:B---3--:R-:W-:-:S07]  /*5680*/  FADD.FTZ R5, R4, 1 ;  /* 0x3f80000004057421 */ /* 0x008fce0000010000 */
[----:B0-2---:R-:W0:Y:S01]  /*5690*/  MUFU.RCP R6, R5 ;  /* 0x0000000500067308 */ /* 0x005e220000001000 */
        /* <DEDUP_REMOVED lines=8> */
.L_x_2155:
[----:B------:R-:W-:Y:S04]  /*5720*/  BSSY B0, `(.L_x_2156) ;  /* 0x0000012000007945 */ /* 0x000fe80003800000 */
[----:B------:R-:W-:Y:S05]  /*5730*/  @P4 BRA `(.L_x_2157) ;  /* 0x0000000000404947 */ /* 0x000fea0003800000 */
[----:B------:R-:W-:Y:S01]  /*5740*/  ULDC.64 UR10, c[0x0][0x288] ;  /* 0x0000a200000a7ab9 */ /* 0x000fe20000000a00 */
[----:B------:R-:W-:Y:S01]  /*5750*/  MOV R65, R67 ;  /* 0x0000004300417202 */ /* 0x000fe20000000f00 */
[----:B------:R-:W-:Y:S02]  /*5760*/  IMAD R23, R23, UR10, RZ ;  /* 0x0000000a17177c24 */ /* 0x000fe4000f8e02ff */
[-CC-:B------:R-:W-:Y:S01]  /*5770*/  FFMA.FTZ R41, R41, R30.reuse, R31.reuse ;  /* 0x0000001e29297223 */ /* 0x180fe2000001001f */
[----:B------:R-:W-:Y:S01]  /*5780*/  FFMA.FTZ R0, R0, R30, R31 ;  /* 0x0000001e00007223 */ /* 0x000fe2000001001f */
[----:B------:R-:W-:-:S04]  /*5790*/  IMAD.WIDE.U32 R64, R22, UR10, R64 ;  /* 0x0000000a16407c25 */ /* 0x000fc8000f8e0040 */
[----:B------:R-:W-:Y:S01]  /*57a0*/  FFMA.FTZ R41, R18, R16, -R41 ;  /* 0x0000001012297223 */ /* 0x000fe20000010829 */
[----:B------:R-:W-:Y:S01]  /*57b0*/  FFMA.FTZ R0, R19, R17, -R0 ;  /* 0x0000001113007223 */ /* 0x000fe20000010800 */
[----:B------:R-:W-:Y:S01]  /*57c0*/  IMAD R23, R22, UR11, R23 ;  /* 0x0000000b16177c24 */ /* 0x000fe2000f8e0217 */
[----:B------:R-:W-:Y:S01]  /*57d0*/  ULDC.64 UR10, c[0x0][0x210] ;  /* 0x00008400000a7ab9 */ /* 0x000fe20000000a00 */
[----:B---3--:R-:W-:Y:S01]  /*57e0*/  FMUL.FTZ R4, R41, UR14 ;  /* 0x0000000e29047c20 */ /* 0x008fe20008410000 */
[----:B-1--4-:R-:W-:Y:S01]  /*57f0*/  LEA R2, P0, R64, UR10, 0x2 ;  /* 0x0000000a40027c11 */ /* 0x012fe2000f8010ff */
[----:B------:R-:W-:Y:S01]  /*5800*/  FMUL.FTZ R5, R0, UR14 ;  /* 0x0000000e00057c20 */ /* 0x000fe20008410000 */
[----:B------:R-:W-:-:S04]  /*5810*/  IADD3 R23, R65, R23, RZ ;  /* 0x0000001741177210 */ /* 0x000fc80007ffe0ff */
[----:B------:R-:W-:-:S05]  /*5820*/  LEA.HI.X R3, R64, UR11, R23, 0x2, P0 ;  /* 0x0000000b40037c11 */ /* 0x000fca00080f1417 */
[----:B------:R1:W-:Y:S02]  /*5830*/  STG.E.64 desc[UR12][R2.64], R4 ;  /* 0x0000000402007986 */ /* 0x0003e4000c101b0c */
.L_x_2157:
[----:B------:R-:W-:Y:S05]  /*5840*/  BSYNC B0 ;  /* 0x0000000000007941 */ /* 0x000fea0003800000 */
.L_x_2156:
        /* <DEDUP_REMOVED lines=8> */
[----:B------:R-:W-:Y:S05]  /*58d0*/  @!P0 BRA `(.L_x_2158) ;  /* 0xffffffa800808947 */ /* 0x000fea000383ffff */
.L_x_2107:
[----:B-1-3--:R-:W1:Y:S01]  /*58e0*/  LDC R4, c[0x0][0xc] ;  /* 0x00000300ff047b82 */ /* 0x00ae620000000800 */
[----:B------:R-:W-:Y:S01]  /*58f0*/  ISETP.NE.AND P1, PT, R59, RZ, PT ;  /* 0x000000ff3b00720c */ /* 0x000fe20003f25270 */
[----:B------:R-:W-:Y:S06]  /*5900*/  BSSY B0, `(.L_x_2159) ;  /* 0x0000011000007945 */ /* 0x000fec0003800000 */
[----:B0-2-4-:R-:W0:Y:S08]  /*5910*/  LDC R7, c[0x0][0x10] ;  /* 0x00000400ff077b82 */ /* 0x015e300000000800 */
        /* <DEDUP_REMOVED lines=15> */
.L_x_2160:
[----:B------:R-:W-:Y:S05]  /*5a10*/  BSYNC B0 ;  /* 0x0000000000007941 */ /* 0x000fea0003800000 */
.L_x_2159:
        /* <DEDUP_REMOVED lines=11> */
.L_x_2162:
[----:B------:R-:W2:Y:S04]  /*5ad0*/  LDG.E.STRONG.GPU R5, desc[UR12][R2.64] ;  /* 0x0000000c02057981 */ /* 0x000ea8000c1ef900 */
[----:B--2---:R-:W-:Y:S01]  /*5ae0*/  CCTL.IVALL ;  /* 0x00000000ff00798f */ /* 0x004fe20002000000 */
[----:B------:R-:W-:Y:S05]  /*5af0*/  YIELD ;  /* 0x0000000000007946 */ /* 0x000fea0003800000 */
[----:B------:R-:W-:-:S13]  /*5b00*/  ISETP.NE.AND P0, PT, R5, R0, PT ;  /* 0x000000000500720c */ /* 0x000fda0003f05270 */
[----:B------:R-:W-:Y:S05]  /*5b10*/  @P0 BRA `(.L_x_2162) ;  /* 0xfffffffc00ec0947 */ /* 0x000fea000383ffff */
.L_x_2161:
        /* <DEDUP_REMOVED lines=24> */
.L_x_2163:
        /* <DEDUP_REMOVED lines=23> */
.L_x_2164:
        /* <DEDUP_REMOVED lines=15> */
.L_x_5166:


//--------------------- .text._Z35group_norm_nhwc_bwd_one_pass_kernelI11Fp32IOFp32WLi256ELi56ELi448EEv26Group_norm_nhwc_bwd_params --------------------------
	.section	.text._Z35group_norm_nhwc_bwd_one_pass_kernelI11Fp32IOFp32WLi256ELi56ELi448EEv26Group_norm_nhwc_bwd_params,"ax",@progbits
	.align	128
        .global         _Z35group_norm_nhwc_bwd_one_pass_kernelI11Fp32IOFp32WLi256ELi56ELi448EEv26Group_norm_nhwc_bwd_params
        .type           _Z35group_norm_nhwc_bwd_one_pass_kernelI11Fp32IOFp32WLi256ELi56ELi448EEv26Group_norm_nhwc_bwd_params,@function
        .size           _Z35group_norm_nhwc_bwd_one_pass_kernelI11Fp32IOFp32WLi256ELi56ELi448EEv26Group_norm_nhwc_bwd_params,(.L_x_5167 - _Z35group_norm_nhwc_bwd_one_pass_kernelI11Fp32IOFp32WLi256ELi56ELi448EEv26Group_norm_nhwc_bwd_params)
        .other          _Z35group_norm_nhwc_bwd_one_pass_kernelI11Fp32IOFp32WLi256ELi56ELi448EEv26Group_norm_nhwc_bwd_params,@"STO_CUDA_ENTRY STV_DEFAULT"
_Z35group_norm_nhwc_bwd_one_pass_kernelI11Fp32IOFp32WLi256ELi56ELi448EEv26Group_norm_nhwc_bwd_params:
.text._Z35group_norm_nhwc_bwd_one_pass_kernelI11Fp32IOFp32WLi256ELi56ELi448EEv26Group_norm_nhwc_bwd_params:
        /* <DEDUP_REMOVED lines=58> */
[----:B------:R-:W-:-:S02]  /*03a0*/  ISETP.LT.AND.EX P0, PT, R3, UR11, !P4, P0 ;  /* 0x0000000b03007c0c */ /* 0x000fc4000e701300 */
[----:B------:R-:W-:Y:S02]  /*03b0*/  LOP3.LUT R89, R89, 0xffffffef, RZ, 0xc0, !PT ;  /* 0xffffffef59597812 */ /* 0x000fe400078ec0ff */
[C---:B------:R-:W-:Y:S02]  /*03c0*/  IADD3 R0, R86.reuse, 0x90, RZ ;  /* 0x0000009056007810 */ /* 0x040fe40007ffe0ff */
[----:B------:R-:W-:Y:S02]  /*03d0*/  @P1 LOP3.LUT R89, R89, 0x10, RZ, 0xfc, !PT ;  /* 0x0000001059591812 */ /* 0x000fe400078efcff */
[----:B------:R-:W-:Y:S02]  /*03e0*/  SHF.R.S32.HI R3, RZ, 0x1f, R0 ;  /* 0x0000001fff037819 */ /* 0x000fe40000011400 */
[----:B------:R-:W-:Y:S02]  /*03f0*/  LOP3.LUT R89, R89, 0xfffffff7, RZ, 0xc0, !PT ;  /* 0xfffffff759597812 */ /* 0x000fe400078ec0ff */
[----:B------:R-:W-:-:S02]  /*0400*/  IADD3 R2, R86, 0xa0, RZ ;  /* 0x000000a056027810 */ /* 0x000fc40007ffe0ff */
[----:B------:R-:W-:Y:S02]  /*0410*/  @P0 LOP3.LUT R89, R89, 0x8, RZ, 0xfc, !PT ;  /* 0x0000000859590812 */ /* 0x000fe400078efcff */
[----:B------:R-:W-:Y:S02]  /*0420*/  ISETP.LT.U32.AND P0, PT, R0, UR10, PT ;  /* 0x0000000a00007c0c */ /* 0x000fe4000bf01070 */
[----:B------:R-:W-:Y:S02]  /*0430*/  IADD3 R0, R86, 0xb0, RZ ;  /* 0x000000b056007810 */ /* 0x000fe40007ffe0ff */
[----:B------:R-:W-:Y:S02]  /*0440*/  ISETP.LT.AND.EX P0, PT, R3, UR11, !P4, P0 ;  /* 0x0000000b03007c0c */ /* 0x000fe4000e701300 */
[----:B------:R-:W-:Y:S02]  /*0450*/  SHF.R.S32.HI R3, RZ, 0x1f, R2 ;  /* 0x0000001fff037819 */ /* 0x000fe40000011402 */
[----:B------:R-:W-:-:S02]  /*0460*/  ISETP.LT.U32.AND P1, PT, R2, UR10, PT ;  /* 0x0000000a02007c0c */ /* 0x000fc4000bf21070 */
[----:B------:R-:W-:Y:S02]  /*0470*/  SHF.R.S32.HI R2, RZ, 0x1f, R0 ;  /* 0x0000001fff027819 */ /* 0x000fe40000011400 */
[----:B------:R-:W-:Y:S02]  /*0480*/  ISETP.LT.U32.AND P2, PT, R0, UR10, PT ;  /* 0x0000000a00007c0c */ /* 0x000fe4000bf41070 */
[----:B------:R-:W-:Y:S02]  /*0490*/  ISETP.LT.AND.EX P1, PT, R3, UR11, !P4, P1 ;  /* 0x0000000b03007c0c */ /* 0x000fe4000e721310 */
[----:B------:R-:W-:Y:S02]  /*04a0*/  ISETP.LT.AND.EX P2, PT, R2, UR11, !P4, P2 ;  /* 0x0000000b02007c0c */ /* 0x000fe4000e741320 */
[----:B------:R-:W-:Y:S01]  /*04b0*/  SHF.R.S32.HI R77, RZ, 0x1f, R86 ;  /* 0x0000001fff4d7819 */ /* 0x000fe20000011456 */
[----:B------:R-:W2:Y:S01]  /*04c0*/  LDC.64 R2, c[0x0][0x288] ;  /* 0x0000a200ff027b82 */ /* 0x000ea20000000a00 */
[----:B------:R-:W-:-:S02]  /*04d0*/  ISETP.LT.U32.AND P3, PT, R86, UR10, PT ;  /* 0x0000000a56007c0c */ /* 0x000fc4000bf61070 */
[----:B------:R-:W-:Y:S02]  /*04e0*/  LOP3.LUT R89, R89, 0xfffffdff, RZ, 0xc0, !PT ;  /* 0xfffffdff59597812 */ /* 0x000fe400078ec0ff */
[----:B------:R-:W-:Y:S02]  /*04f0*/  ISETP.LT.AND.EX P3, PT, R77, UR11, !P4, P3 ;  /* 0x0000000b4d007c0c */ /* 0x000fe4000e761330 */
[C---:B------:R-:W-:Y:S02]  /*0500*/  IADD3 R84, R86.reuse, 0x10, RZ ;  /* 0x0000001056547810 */ /* 0x040fe40007ffe0ff */
[----:B------:R-:W-:Y:S02]  /*0510*/  IADD3 R82, R86, 0x20, RZ ;  /* 0x0000002056527810 */ /* 0x000fe40007ffe0ff */
[----:B------:R-:W-:Y:S02]  /*0520*/  SHF.R.S32.HI R75, RZ, 0x1f, R84 ;  /* 0x0000001fff4b7819 */ /* 0x000fe40000011454 */
[----:B------:R-:W-:-:S02]  /*0530*/  SHF.R.S32.HI R73, RZ, 0x1f, R82 ;  /* 0x0000001fff497819 */ /* 0x000fc40000011452 */
[----:B------:R-:W-:Y:S02]  /*0540*/  ISETP.LT.U32.AND P5, PT, R82, UR10, PT ;  /* 0x0000000a52007c0c */ /* 0x000fe4000bfa1070 */
[----:B------:R-:W-:Y:S02]  /*0550*/  SHF.R.S32.HI R0, RZ, 0x1f, R87 ;  /* 0x0000001fff007819 */ /* 0x000fe40000011457 */
[----:B------:R-:W-:Y:S02]  /*0560*/  @P3 LOP3.LUT R89, R89, 0x200, RZ, 0xfc, !PT ;  /* 0x0000020059593812 */ /* 0x000fe400078efcff */
[----:B------:R-:W-:Y:S01]  /*0570*/  ISETP.LT.U32.AND P3, PT, R84, UR10, PT ;  /* 0x0000000a54007c0c */ /* 0x000fe2000bf61070 */
[----:B------:R-:W-:Y:S01]  /*0580*/  ULDC.U8 UR10, c[0x0][0x2a4] ;  /* 0x0000a900000a7ab9 */ /* 0x000fe20000000000 */
[----:B------:R-:W-:Y:S02]  /*0590*/  LEA.HI R0, R0, R87, RZ, 0x5 ;  /* 0x0000005700007211 */ /* 0x000fe400078f28ff */
[----:B------:R-:W-:-:S02]  /*05a0*/  ISETP.LT.AND.EX P3, PT, R75, UR11, !P4, P3 ;  /* 0x0000000b4b007c0c */ /* 0x000fc4000e761330 */
[----:B------:R-:W-:Y:S02]  /*05b0*/  ISETP.LT.AND.EX P4, PT, R73, UR11, !P4, P5 ;  /* 0x0000000b49007c0c */ /* 0x000fe4000e781350 */
[C---:B--2---:R-:W-:Y:S02]  /*05c0*/  LEA.HI R4, P5, R3.reuse, R2, RZ, 0x1 ;  /* 0x0000000203047211 */ /* 0x044fe400078b08ff */
[-C--:B------:R-:W-:Y:S02]  /*05d0*/  LEA R7, R3, R3.reuse, 0x1 ;  /* 0x0000000303077211 */ /* 0x080fe400078e08ff */
[----:B------:R-:W-:Y:S01]  /*05e0*/  IADD3.X R9, RZ, R3, RZ, P5, !PT ;  /* 0x00000003ff097210 */ /* 0x000fe20002ffe4ff */
[----:B------:R-:W-:Y:S01]  /*05f0*/  IMAD.WIDE.U32 R2, R2, 0x3, RZ ;  /* 0x0000000302027825 */ /* 0x000fe200078e00ff */
[----:B------:R-:W-:Y:S02]  /*0600*/  SHF.R.S32.HI R0, RZ, 0x5, R0 ;  /* 0x00000005ff007819 */ /* 0x000fe40000011400 */
[----:B0-----:R-:W-:-:S02]  /*0610*/  LOP3.LUT R83, R72, 0x3, RZ, 0xc0, !PT ;  /* 0x0000000348537812 */ /* 0x001fc400078ec0ff */
[----:B------:R-:W-:Y:S02]  /*0620*/  IADD3 R7, R3, R7, RZ ;  /* 0x0000000703077210 */ /* 0x000fe40007ffe0ff */
[----:B------:R-:W-:Y:S02]  /*0630*/  IADD3 R80, R86, 0xf0, RZ ;  /* 0x000000f056507810 */ /* 0x000fe40007ffe0ff */
[----:B------:R-:W-:Y:S02]  /*0640*/  LEA.HI R3, P5, R7, R2, RZ, 0x1 ;  /* 0x0000000207037211 */ /* 0x000fe400078b08ff */
[----:B------:R-:W-:Y:S02]  /*0650*/  LEA R2, R0, UR5, 0x3 ;  /* 0x0000000500027c11 */ /* 0x000fe4000f8e18ff */
[----:B------:R-:W-:Y:S02]  /*0660*/  IADD3.X R6, RZ, R7, RZ, P5, !PT ;  /* 0x00000007ff067210 */ /* 0x000fe40002ffe4ff */
[----:B------:R-:W-:-:S02]  /*0670*/  SHF.R.S64 R4, R4, 0x1, R9 ;  /* 0x0000000104047819 */ /* 0x000fc40000001009 */
[----:B------:R-:W-:Y:S02]  /*0680*/  SHF.R.S32.HI R7, RZ, 0x1, R9 ;  /* 0x00000001ff077819 */ /* 0x000fe40000011409 */
[--C-:B------:R-:W-:Y:S02]  /*0690*/  SHF.R.S64 R5, R3, 0x1, R6.reuse ;  /* 0x0000000103057819 */ /* 0x100fe40000001006 */
[----:B------:R-:W-:Y:S02]  /*06a0*/  SHF.R.S32.HI R0, RZ, 0x1, R6 ;  /* 0x00000001ff007819 */ /* 0x000fe40000011406 */
[----:B------:R-:W-:Y:S02]  /*06b0*/  IADD3 R78, -R83, R72, RZ ;  /* 0x00000048534e7210 */ /* 0x000fe40007ffe1ff */
[----:B------:R-:W-:Y:S02]  /*06c0*/  SHF.R.S32.HI R71, RZ, 0x1f, R80 ;  /* 0x0000001fff477819 */ /* 0x000fe40000011450 */
[----:B------:R-:W-:-:S02]  /*06d0*/  SHF.L.U64.HI R68, R4, 0x2, R7 ;  /* 0x0000000204447819 */ /* 0x000fc40000010207 */
[----:B-1----:R-:W-:-:S07]  /*06e0*/  SHF.L.U64.HI R69, R5, 0x2, R0 ;  /* 0x0000000205457819 */ /* 0x002fce0000010200 */
.L_x_2248:
[----:B0-----:R-:W0:Y:S01]  /*06f0*/  LDC R10, c[0x0][0x2a0] ;  /* 0x0000a800ff0a7b82 */ /* 0x001e220000000800 */
[----:B------:R-:W-:Y:S01]  /*0700*/  LOP3.LUT P6, RZ, R89, 0x200, RZ, 0xc0, !PT ;  /* 0x0000020059ff7812 */ /* 0x000fe200078cc0ff */
[----:B------:R-:W-:Y:S01]  /*0710*/  ULDC.64 UR12, c[0x0][0x298] ;  /* 0x0000a600000c7ab9 */ /* 0x000fe20000000a00 */
[----:B------:R-:W-:Y:S02]  /*0720*/  P2R R12, PR, RZ, 0x8 ;  /* 0x00000008ff0c7803 */ /* 0x000fe40000000000 */
[C---:B------:R-:W-:Y:S02]  /*0730*/  IADD3 R11, R86.reuse, 0x30, RZ ;  /* 0x00000030560b7810 */ /* 0x040fe40007ffe0ff */
[----:B------:R-:W-:Y:S01]  /*0740*/  P2R R108, PR, RZ, 0x4 ;  /* 0x00000004ff6c7803 */ /* 0x000fe20000000000 */
[----:B-1----:R-:W1:Y:S01]  /*0750*/  @P3 LDC.64 R22, c[0x0][0x230] ;  /* 0x00008c00ff163b82 */ /* 0x002e620000000a00 */
[----:B--2---:R-:W-:Y:S02]  /*0760*/  IADD3 R15, R86, 0xc0, RZ ;  /* 0x000000c0560f7810 */ /* 0x004fe40007ffe0ff */
[----:B------:R-:W-:-:S02]  /*0770*/  P2R R97, PR, RZ, 0x2 ;  /* 0x00000002ff617803 */ /* 0x000fc40000000000 */
[----:B------:R-:W-:-:S03]  /*0780*/  IADD3 R19, R86, 0xd0, RZ ;  /* 0x000000d056137810 */ /* 0x000fc60007ffe0ff */
        /* <DEDUP_REMOVED lines=8> */
[----:B------:R-:W4:Y:S01]  /*0810*/  LDC R13, c[0x0][0x2ac] ;  /* 0x0000ab00ff0d7b82 */ /* 0x000f220000000800 */
        /* <DEDUP_REMOVED lines=17> */
[----:B------:R-:W-:-:S11]  /*0930*/  LOP3.LUT R0, R81, R10, RZ, 0x3c, !PT ;  /* 0x0000000a51007212 */ /* 0x000fd600078e3cff */
        /* <DEDUP_REMOVED lines=8> */
[----:B------:R-:W-:-:S03]  /*09c0*/  SEL R7, R0, R7, !P5 ;  /* 0x0000000700077207 */ /* 0x000fc60006800000 */
[----:B------:R-:W-:Y:S01]  /*09d0*/  IMAD R3, R120, 0x38, RZ ;  /* 0x0000003878037824 */ /* 0x000fe200078e02ff */
[----:B------:R-:W-:-:S04]  /*09e0*/  SHF.R.S32.HI R0, RZ, 0x1f, R7 ;  /* 0x0000001fff007819 */ /* 0x000fc80000011407 */
[----:B------:R-:W-:Y:S01]  /*09f0*/  SHF.R.S32.HI R9, RZ, 0x1f, R3 ;  /* 0x0000001fff097819 */ /* 0x000fe20000011403 */
[----:B------:R-:W-:Y:S01]  /*0a00*/  IMAD R0, R0, UR12, RZ ;  /* 0x0000000c00007c24 */ /* 0x000fe2000f8e02ff */
[----:B------:R-:W-:-:S03]  /*0a10*/  IADD3 R122, P5, R88, R3, RZ ;  /* 0x00000003587a7210 */ /* 0x000fc60007fbe0ff */
[C---:B------:R-:W-:Y:S01]  /*0a20*/  IMAD R125, R7.reuse, UR13, R0 ;  /* 0x0000000d077d7c24 */ /* 0x040fe2000f8e0200 */
[----:B------:R-:W-:Y:S02]  /*0a30*/  LEA.HI.X.SX32 R123, R88, R9, 0x1, P5 ;  /* 0x00000009587b7211 */ /* 0x000fe400028f0eff */
[----:B------:R-:W1:Y:S01]  /*0a40*/  @P6 LDC.64 R8, c[0x0][0x288] ;  /* 0x0000a200ff086b82 */ /* 0x000e620000000a00 */
[----:B------:R-:W-:Y:S01]  /*0a50*/  IMAD.WIDE.U32 R122, R7, UR12, R122 ;  /* 0x0000000c077a7c25 */ /* 0x000fe2000f8e007a */
[----:B------:R-:W-:-:S04]  /*0a60*/  ULDC.64 UR12, c[0x0][0x290] ;  /* 0x0000a400000c7ab9 */ /* 0x000fc80000000a00 */
[----:B------:R-:W-:Y:S02]  /*0a70*/  IADD3 R125, R123, R125, RZ ;  /* 0x0000007d7b7d7210 */ /* 0x000fe40007ffe0ff */
[----:B------:R-:W-:Y:S01]  /*0a80*/  @P6 MOV R124, R122 ;  /* 0x0000007a007c6202 */ /* 0x000fe20000000f00 */
[----:B-1----:R-:W-:-:S04]  /*0a90*/  @P6 IMAD R0, R77, R8, RZ ;  /* 0x000000084d006224 */ /* 0x002fc800078e02ff */
[----:B------:R-:W-:-:S04]  /*0aa0*/  @P6 IMAD.WIDE.U32 R6, R86, R8, R124 ;  /* 0x0000000856066225 */ /* 0x000fc800078e007c */
[----:B------:R-:W-:Y:S01]  /*0ab0*/  @P6 IMAD R9, R86, R9, R0 ;  /* 0x0000000956096224 */ /* 0x000fe200078e0200 */
[----:B------:R-:W-:-:S04]  /*0ac0*/  @P6 SHF.L.U32 R57, R6, 0x2, RZ ;  /* 0x0000000206396819 */ /* 0x000fc800000006ff */
[----:B------:R-:W-:Y:S02]  /*0ad0*/  @P6 IADD3 R7, R7, R9, RZ ;  /* 0x0000000907076210 */ /* 0x000fe40007ffe0ff */
[----:B------:R-:W1:Y:S01]  /*0ae0*/  @P6 LDC.64 R8, c[0x0][0x228] ;  /* 0x00008a00ff086b82 */ /* 0x000e620000000a00 */
[C---:B--2---:R-:W-:Y:S02]  /*0af0*/  @P6 IADD3 R58, P5, R57.reuse, R58, RZ ;  /* 0x0000003a393a6210 */ /* 0x044fe40007fbe0ff */
        /* <DEDUP_REMOVED lines=128> */
[----:B------:R-:W-:-:S06]  /*1300*/  @P0 MOV R7, R125 ;  /* 0x0000007d00070202 */ /* 0x000fcc0000000f00 */
[----:B------:R-:W0:Y:S01]  /*1310*/  @P3 LDC.64 R102, c[0x0][0x228] ;  /* 0x00008a00ff663b82 */ /* 0x000e220000000a00 */
[C---:B------:R-:W-:Y:S01]  /*1320*/  @P0 IMAD R9, R11.reuse, R9, R0 ;  /* 0x000000090b090224 */ /* 0x040fe200078e0200 */
[----:B------:R-:W-:Y:S01]  /*1330*/  P2R R0, PR, RZ, 0x1 ;  /* 0x00000001ff007803 */ /* 0x000fe20000000000 */
[----:B------:R-:W-:Y:S01]  /*1340*/  @P0 IMAD.WIDE.U32 R6, R11, R8, R6 ;  /* 0x000000080b060225 */ /* 0x000fe200078e0006 */
[----:B------:R-:W-:-:S04]  /*1350*/  IADD3 R11, R86, 0xa0, RZ ;  /* 0x000000a0560b7810 */ /* 0x000fc80007ffe0ff */
[----:B------:R-:W-:Y:S02]  /*1360*/  @P0 IADD3 R7, R7, R9, RZ ;  /* 0x0000000907070210 */ /* 0x000fe40007ffe0ff */
[----:B------:R-:W2:Y:S01]  /*1370*/  @P0 LDC.64 R8, c[0x0][0x228] ;  /* 0x00008a00ff080b82 */ /* 0x000ea20000000a00 */
[C---:B------:R-:W-:Y:S02]  /*1380*/  @P0 SHF.L.U32 R39, R6.reuse, 0x2, RZ ;  /* 0x0000000206270819 */ /* 0x040fe400000006ff */
[----:B------:R-:W-:Y:S02]  /*1390*/  @P0 SHF.L.U64.HI R6, R6, 0x2, R7 ;  /* 0x0000000206060819 */ /* 0x000fe40000010207 */
[----:B----4-:R-:W-:Y:S02]  /*13a0*/  @P0 IADD3 R36, P5, R39, R36, RZ ;  /* 0x0000002427240210 */ /* 0x010fe40007fbe0ff */
[----:B------:R-:W-:Y:S02]  /*13b0*/  SHF.R.S32.HI R7, RZ, 0x1f, R11 ;  /* 0x0000001fff077819 */ /* 0x000fe4000001140b */
[----:B------:R-:W-:-:S02]  /*13c0*/  @P0 IADD3.X R37, R6, R37, RZ, P5, !PT ;  /* 0x0000002506250210 */ /* 0x000fc40002ffe4ff */
[----:B--2---:R-:W-:-:S04]  /*13d0*/  @P0 IADD3 R38, P5, R39, R8, RZ ;  /* 0x0000000827260210 */ /* 0x004fc80007fbe0ff */
[----:B------:R-:W-:Y:S02]  /*13e0*/  @P0 IADD3.X R39, R6, R9, RZ, P5, !PT ;  /* 0x0000000906270210 */ /* 0x000fe40002ffe4ff */
[----:B------:R-:W2:Y:S02]  /*13f0*/  @P1 LDC.64 R8, c[0x0][0x288] ;  /* 0x0000a200ff081b82 */ /* 0x000ea40000000a00 */
[----:B--2---:R-:W-:Y:S01]  /*1400*/  @P1 IMAD R6, R7, R8, RZ ;  /* 0x0000000807061224 */ /* 0x004fe200078e02ff */
[----:B------:R-:W-:-:S03]  /*1410*/  @P1 MOV R7, R125 ;  /* 0x0000007d00071202 */ /* 0x000fc60000000f00 */
[----:B------:R-:W-:Y:S01]  /*1420*/  @P1 IMAD R9, R11, R9, R6 ;  /* 0x000000090b091224 */ /* 0x000fe200078e0206 */
[----:B------:R-:W-:-:S05]  /*1430*/  @P1 MOV R6, R122 ;  /* 0x0000007a00061202 */ /* 0x000fca0000000f00 */
[----:B------:R-:W-:Y:S01]  /*1440*/  @P1 IMAD.WIDE.U32 R6, R11, R8, R6 ;  /* 0x000000080b061225 */ /* 0x000fe200078e0006 */
[----:B------:R-:W-:-:S04]  /*1450*/  IADD3 R11, R86, 0xb0, RZ ;  /* 0x000000b0560b7810 */ /* 0x000fc80007ffe0ff */
[----:B------:R-:W-:Y:S02]  /*1460*/  @P1 IADD3 R7, R7, R9, RZ ;  /* 0x0000000907071210 */ /* 0x000fe40007ffe0ff */
[----:B------:R-:W2:Y:S01]  /*1470*/  @P1 LDC.64 R8, c[0x0][0x228] ;  /* 0x00008a00ff081b82 */ /* 0x000ea20000000a00 */
[C---:B------:R-:W-:Y:S02]  /*1480*/  @P1 SHF.L.U32 R41, R6.reuse, 0x2, RZ ;  /* 0x0000000206291819 */ /* 0x040fe400000006ff */
[----:B------:R-:W-:Y:S02]  /*1490*/  @P1 SHF.L.U64.HI R6, R6, 0x2, R7 ;  /* 0x0000000206061819 */ /* 0x000fe40000010207 */
[----:B------:R-:W-:Y:S02]  /*14a0*/  @P1 IADD3 R106, P5, R41, R106, RZ ;  /* 0x0000006a296a1210 */ /* 0x000fe40007fbe0ff */
        /* <DEDUP_REMOVED lines=9> */
[----:B------:R-:W-:-:S05]  /*1540*/  @P2 IMAD.WIDE.U32 R6, R11, R8, R6 ;  /* 0x000000080b062225 */ /* 0x000fca00078e0006 */
[----:B------:R-:W-:Y:S02]  /*1550*/  @P2 IADD3 R7, R7, R9, RZ ;  /* 0x0000000907072210 */ /* 0x000fe40007ffe0ff */
[----:B------:R-:W2:Y:S01]  /*1560*/  @P2 LDC.64 R8, c[0x0][0x228] ;  /* 0x00008a00ff082b82 */ /* 0x000ea20000000a00 */
[C---:B------:R-:W-:Y:S02]  /*1570*/  @P2 SHF.L.U32 R101, R6.reuse, 0x2, RZ ;  /* 0x0000000206652819 */ /* 0x040fe400000006ff */
[----:B------:R-:W-:Y:S02]  /*1580*/  @P2 SHF.L.U64.HI R6, R6, 0x2, R7 ;  /* 0x0000000206062819 */ /* 0x000fe40000010207 */
[----:B------:R-:W-:-:S04]  /*1590*/  @P2 IADD3 R42, P5, R101, R42, RZ ;  /* 0x0000002a652a2210 */ /* 0x000fc80007fbe0ff */
[----:B------:R-:W-:Y:S02]  /*15a0*/  @P2 IADD3.X R43, R6, R43, RZ, P5, !PT ;  /* 0x0000002b062b2210 */ /* 0x000fe40002ffe4ff */
[----:B--2---:R-:W-:-:S04]  /*15b0*/  @P2 IADD3 R100, P5, R101, R8, RZ ;  /* 0x0000000865642210 */ /* 0x004fc80007fbe0ff */
[----:B------:R-:W-:Y:S02]  /*15c0*/  @P2 IADD3.X R101, R6, R9, RZ, P5, !PT ;  /* 0x0000000906652210 */ /* 0x000fe40002ffe4ff */
[----:B------:R-:W-:Y:S02]  /*15d0*/  SHF.R.U32.HI R6, RZ, 0x2, R87 ;  /* 0x00000002ff067819 */ /* 0x000fe40000011657 */
[----:B------:R-:W-:-:S03]  /*15e0*/  SHF.R.S32.HI R9, RZ, 0x1f, R15 ;  /* 0x0000001fff097819 */ /* 0x000fc6000001140f */
[----:B------:R-:W-:-:S04]  /*15f0*/  IMAD.WIDE.U32 R6, R6, 0x24924925, RZ ;  /* 0x2492492506067825 */ /* 0x000fc800078e00ff */
[----:B------:R-:W-:-:S05]  /*1600*/  IMAD R13, R13, UR7, R7 ;  /* 0x000000070d0d7c24 */ /* 0x000fca000f8e0207 */
[----:B------:R-:W-:-:S04]  /*1610*/  IADD3 R6, R13, 0xc0, RZ ;  /* 0x000000c00d067810 */ /* 0x000fc80007ffe0ff */
[----:B------:R-:W-:Y:S02]  /*1620*/  SHF.R.S32.HI R7, RZ, 0x1f, R6 ;  /* 0x0000001fff077819 */ /* 0x000fe40000011406 */
[----:B------:R-:W-:-:S04]  /*1630*/  ISETP.GE.U32.AND P5, PT, R6, UR12, PT ;  /* 0x0000000c06007c0c */ /* 0x000fc8000bfa6070 */
[----:B------:R-:W-:-:S04]  /*1640*/  ISETP.GE.AND.EX P5, PT, R7, UR13, PT, P5 ;  /* 0x0000000d07007c0c */ /* 0x000fc8000bfa6350 */
[----:B------:R-:W-:-:S13]  /*1650*/  ISETP.LT.U32.AND P2, PT, R87, 0x1c0, !P5 ;  /* 0x000001c05700780c */ /* 0x000fda0006f41070 */
[----:B------:R-:W2:Y:S08]  /*1660*/  @P2 LDC.64 R6, c[0x0][0x288] ;  /* 0x0000a200ff062b82 */ /* 0x000eb00000000a00 */
[----:B------:R-:W3:Y:S01]  /*1670*/  @P2 LDC.64 R52, c[0x0][0x230] ;  /* 0x00008c00ff342b82 */ /* 0x000ee20000000a00 */
[----:B--2---:R-:W-:Y:S01]  /*1680*/  @P2 IMAD R8, R9, R6, RZ ;  /* 0x0000000609082224 */ /* 0x004fe200078e02ff */
[----:B------:R-:W-:-:S03]  /*1690*/  @P2 MOV R9, R125 ;  /* 0x0000007d00092202 */ /* 0x000fc60000000f00 */
[----:B------:R-:W-:Y:S01]  /*16a0*/  @P2 IMAD R11, R15, R7, R8 ;  /* 0x000000070f0b2224 */ /* 0x000fe200078e0208 */
[----:B------:R-:W-:-:S05]  /*16b0*/  @P2 MOV R8, R122 ;  /* 0x0000007a00082202 */ /* 0x000fca0000000f00 */
[----:B------:R-:W-:Y:S02]  /*16c0*/  @P2 IMAD.WIDE.U32 R6, R15, R6, R8 ;  /* 0x000000060f062225 */ /* 0x000fe400078e0008 */
[----:B------:R-:W2:Y:S03]  /*16d0*/  @P2 LDC.64 R8, c[0x0][0x228] ;  /* 0x00008a00ff082b82 */ /* 0x000ea60000000a00 */
[----:B------:R-:W-:Y:S02]  /*16e0*/  @P2 IADD3 R7, R7, R11, RZ ;  /* 0x0000000b07072210 */ /* 0x000fe40007ffe0ff */
[C---:B------:R-:W-:Y:S02]  /*16f0*/  @P2 SHF.L.U32 R15, R6.reuse, 0x2, RZ ;  /* 0x00000002060f2819 */ /* 0x040fe400000006ff */
[----:B------:R-:W-:Y:S02]  /*1700*/  @P2 SHF.L.U64.HI R6, R6, 0x2, R7 ;  /* 0x0000000206062819 */ /* 0x000fe40000010207 */
[----:B---3--:R-:W-:-:S04]  /*1710*/  @P2 IADD3 R52, P5, R15, R52, RZ ;  /* 0x000000340f342210 */ /* 0x008fc80007fbe0ff */
[----:B------:R-:W-:Y:S02]  /*1720*/  @P2 IADD3.X R53, R6, R53, RZ, P5, !PT ;  /* 0x0000003506352210 */ /* 0x000fe40002ffe4ff */
[----:B--2---:R-:W-:-:S04]  /*1730*/  @P2 IADD3 R14, P5, R15, R8, RZ ;  /* 0x000000080f0e2210 */ /* 0x004fc80007fbe0ff */
[----:B------:R-:W-:Y:S02]  /*1740*/  @P2 IADD3.X R15, R6, R9, RZ, P5, !PT ;  /* 0x00000009060f2210 */ /* 0x000fe40002ffe4ff */
[----:B------:R-:W-:Y:S02]  /*1750*/  IADD3 R6, R13, 0xd0, RZ ;  /* 0x000000d00d067810 */ /* 0x000fe40007ffe0ff */
[----:B------:R-:W-:Y:S02]  /*1760*/  SHF.R.S32.HI R9, RZ, 0x1f, R19 ;  /* 0x0000001fff097819 */ /* 0x000fe40000011413 */
        /* <DEDUP_REMOVED lines=10> */
[----:B------:R-:W-:Y:S01]  /*1810*/  @P1 IMAD.WIDE.U32 R6, R19, R6, R8 ;  /* 0x0000000613061225 */ /* 0x000fe200078e0008 */
[----:B------:R-:W-:-:S04]  /*1820*/  IADD3 R19, R86, 0xe0, RZ ;  /* 0x000000e056137810 */ /* 0x000fc80007ffe0ff */
[----:B------:R-:W-:Y:S02]  /*1830*/  @P1 IADD3 R7, R7, R11, RZ ;  /* 0x0000000b07071210 */ /* 0x000fe40007ffe0ff */
[C---:B------:R-:W-:Y:S02]  /*1840*/  @P1 SHF.L.U32 R9, R6.reuse, 0x2, RZ ;  /* 0x0000000206091819 */ /* 0x040fe400000006ff */
[----:B------:R-:W-:Y:S02]  /*1850*/  @P1 SHF.L.U64.HI R8, R6, 0x2, R7 ;  /* 0x0000000206081819 */ /* 0x000fe40000010207 */
[----:B------:R-:W2:Y:S01]  /*1860*/  @P1 LDC.64 R6, c[0x0][0x228] ;  /* 0x00008a00ff061b82 */ /* 0x000ea20000000a00 */
[----:B---3--:R-:W-:Y:S02]  /*1870*/  @P1 IADD3 R16, P5, R9, R16, RZ ;  /* 0x0000001009101210 */ /* 0x008fe40007fbe0ff */
[----:B------:R-:W-:Y:S02]  /*1880*/  SHF.R.S32.HI R11, RZ, 0x1f, R19 ;  /* 0x0000001fff0b7819 */ /* 0x000fe40000011413 */
[----:B------:R-:W-:-:S02]  /*1890*/  @P1 IADD3.X R17, R8, R17, RZ, P5, !PT ;  /* 0x0000001108111210 */ /* 0x000fc40002ffe4ff */
[----:B--2---:R-:W-:-:S04]  /*18a0*/  @P1 IADD3 R6, P5, R9, R6, RZ ;  /* 0x0000000609061210 */ /* 0x004fc80007fbe0ff */
[----:B------:R-:W-:Y:S02]  /*18b0*/  @P1 IADD3.X R7, R8, R7, RZ, P5, !PT ;  /* 0x0000000708071210 */ /* 0x000fe40002ffe4ff */
[C---:B------:R-:W-:Y:S02]  /*18c0*/  IADD3 R8, R13.reuse, 0xe0, RZ ;  /* 0x000000e00d087810 */ /* 0x040fe40007ffe0ff */
[----:B------:R-:W-:Y:S02]  /*18d0*/  IADD3 R13, R13, 0xf0, RZ ;  /* 0x000000f00d0d7810 */ /* 0x000fe40007ffe0ff */
[----:B------:R-:W-:Y:S02]  /*18e0*/  SHF.R.S32.HI R9, RZ, 0x1f, R8 ;  /* 0x0000001fff097819 */ /* 0x000fe40000011408 */
[----:B------:R-:W-:-:S04]  /*18f0*/  ISETP.GE.U32.AND P5, PT, R8, UR12, PT ;  /* 0x0000000c08007c0c */ /* 0x000fc8000bfa6070 */
[----:B------:R-:W-:-:S04]  /*1900*/  ISETP.GE.AND.EX P5, PT, R9, UR13, PT, P5 ;  /* 0x0000000d09007c0c */ /* 0x000fc8000bfa6350 */
[----:B------:R-:W-:-:S13]  /*1910*/  ISETP.LT.U32.AND P5, PT, R87, 0x1c0, !P5 ;  /* 0x000001c05700780c */ /* 0x000fda0006fa1070 */
[----:B------:R-:W2:Y:S08]  /*1920*/  @P5 LDC.64 R8, c[0x0][0x288] ;  /* 0x0000a200ff085b82 */ /* 0x000eb00000000a00 */
[----:B------:R-:W3:Y:S08]  /*1930*/  @P5 LDC.64 R98, c[0x0][0x230] ;  /* 0x00008c00ff625b82 */ /* 0x000ef00000000a00 */
[----:B------:R-:W4:Y:S01]  /*1940*/  @P5 LDC.64 R54, c[0x0][0x228] ;  /* 0x00008a00ff365b82 */ /* 0x000f220000000a00 */
[----:B--2---:R-:W-:Y:S01]  /*1950*/  @P5 IMAD R10, R11, R8, RZ ;  /* 0x000000080b0a5224 */ /* 0x004fe200078e02ff */
[----:B------:R-:W-:-:S03]  /*1960*/  @P5 MOV R11, R125 ;  /* 0x0000007d000b5202 */ /* 0x000fc60000000f00 */
[----:B------:R-:W-:Y:S01]  /*1970*/  @P5 IMAD R9, R19, R9, R10 ;  /* 0x0000000913095224 */ /* 0x000fe200078e020a */
[----:B------:R-:W-:-:S05]  /*1980*/  @P5 MOV R10, R122 ;  /* 0x0000007a000a5202 */ /* 0x000fca0000000f00 */
[----:B------:R-:W-:Y:S01]  /*1990*/  @P5 IMAD.WIDE.U32 R10, R19, R8, R10 ;  /* 0x00000008130a5225 */ /* 0x000fe200078e000a */
[----:B------:R-:W-:-:S04]  /*19a0*/  SHF.R.S32.HI R8, RZ, 0x1f, R13 ;  /* 0x0000001fff087819 */ /* 0x000fc8000001140d */
[----:B------:R-:W-:Y:S02]  /*19b0*/  @P5 IADD3 R11, R11, R9, RZ ;  /* 0x000000090b0b5210 */ /* 0x000fe40007ffe0ff */
[C---:B------:R-:W-:Y:S02]  /*19c0*/  @P5 SHF.L.U32 R9, R10.reuse, 0x2, RZ ;  /* 0x000000020a095819 */ /* 0x040fe400000006ff */
[----:B------:R-:W-:Y:S02]  /*19d0*/  @P5 SHF.L.U64.HI R10, R10, 0x2, R11 ;  /* 0x000000020a0a5819 */ /* 0x000fe4000001020b */
[----:B---3--:R-:W-:-:S04]  /*19e0*/  @P5 IADD3 R98, P6, R9, R98, RZ ;  /* 0x0000006209625210 */ /* 0x008fc80007fde0ff */
[----:B------:R-:W-:Y:S02]  /*19f0*/  @P5 IADD3.X R99, R10, R99, RZ, P6, !PT ;  /* 0x000000630a635210 */ /* 0x000fe400037fe4ff */
[----:B----4-:R-:W-:-:S04]  /*1a00*/  @P5 IADD3 R54, P6, R9, R54, RZ ;  /* 0x0000003609365210 */ /* 0x010fc80007fde0ff */
[----:B------:R-:W-:Y:S02]  /*1a10*/  @P5 IADD3.X R55, R10, R55, RZ, P6, !PT ;  /* 0x000000370a375210 */ /* 0x000fe400037fe4ff */
[----:B------:R-:W-:Y:S02]  /*1a20*/  ISETP.GE.U32.AND P6, PT, R13, UR12, PT ;  /* 0x0000000c0d007c0c */ /* 0x000fe4000bfc6070 */
[----:B------:R-:W-:Y:S02]  /*1a30*/  IADD3 R13, R86, 0x80, RZ ;  /* 0x00000080560d7810 */ /* 0x000fe40007ffe0ff */
[----:B------:R-:W-:-:S04]  /*1a40*/  ISETP.GE.AND.EX P6, PT, R8, UR13, PT, P6 ;  /* 0x0000000d08007c0c */ /* 0x000fc8000bfc6360 */
[----:B------:R-:W-:-:S13]  /*1a50*/  ISETP.LT.U32.AND P6, PT, R87, 0x1c0, !P6 ;  /* 0x000001c05700780c */ /* 0x000fda00077c1070 */
[----:B------:R-:W2:Y:S01]  /*1a60*/  @P6 LDC.64 R8, c[0x0][0x288] ;  /* 0x0000a200ff086b82 */ /* 0x000ea20000000a00 */
[----:B------:R-:W-:-:S07]  /*1a70*/  @P6 MOV R11, R125 ;  /* 0x0000007d000b6202 */ /* 0x000fce0000000f00 */
[----:B------:R-:W3:Y:S08]  /*1a80*/  @P6 LDC.64 R18, c[0x0][0x230] ;  /* 0x00008c00ff126b82 */ /* 0x000ef00000000a00 */
[----:B------:R-:W4:Y:S01]  /*1a90*/  @P6 LDC.64 R20, c[0x0][0x228] ;  /* 0x00008a00ff146b82 */ /* 0x000f220000000a00 */
[----:B--2---:R-:W-:-:S04]  /*1aa0*/  @P6 IMAD R10, R71, R8, RZ ;  /* 0x00000008470a6224 */ /* 0x004fc800078e02ff */
[----:B------:R-:W-:Y:S01]  /*1ab0*/  @P6 IMAD R9, R80, R9, R10 ;  /* 0x0000000950096224 */ /* 0x000fe200078e020a */
[----:B------:R-:W-:-:S05]  /*1ac0*/  @P6 MOV R10, R122 ;  /* 0x0000007a000a6202 */ /* 0x000fca0000000f00 */
[----:B------:R-:W-:-:S05]  /*1ad0*/  @P6 IMAD.WIDE.U32 R10, R80, R8, R10 ;  /* 0x00000008500a6225 */ /* 0x000fca00078e000a */
[----:B------:R-:W-:Y:S02]  /*1ae0*/  @P6 IADD3 R11, R11, R9, RZ ;  /* 0x000000090b0b6210 */ /* 0x000fe40007ffe0ff */
[C---:B------:R-:W-:Y:S02]  /*1af0*/  @P6 SHF.L.U32 R9, R10.reuse, 0x2, RZ ;  /* 0x000000020a096819 */ /* 0x040fe400000006ff */
[----:B------:R-:W-:Y:S02]  /*1b00*/  @P6 SHF.L.U64.HI R10, R10, 0x2, R11 ;  /* 0x000000020a0a6819 */ /* 0x000fe4000001020b */
[----:B---3--:R-:W-:Y:S02]  /*1b10*/  @P6 IADD3 R18, P0, R9, R18, RZ ;  /* 0x0000001209126210 */ /* 0x008fe40007f1e0ff */
[----:B------:R-:W-:Y:S02]  /*1b20*/  SHF.R.S32.HI R11, RZ, 0x1f, R13 ;  /* 0x0000001fff0b7819 */ /* 0x000fe4000001140d */
[----:B------:R-:W-:-:S02]  /*1b30*/  @P6 IADD3.X R19, R10, R19, RZ, P0, !PT ;  /* 0x000000130a136210 */ /* 0x000fc400007fe4ff */
[----:B----4-:R-:W-:Y:S02]  /*1b40*/  @P6 IADD3 R20, P0, R9, R20, RZ ;  /* 0x0000001409146210 */ /* 0x010fe40007f1e0ff */
[----:B------:R-:W2:Y:S02]  /*1b50*/  @P3 LDC.64 R8, c[0x0][0x288] ;  /* 0x0000a200ff083b82 */ /* 0x000ea40000000a00 */
[----:B------:R-:W-:Y:S01]  /*1b60*/  @P6 IADD3.X R21, R10, R21, RZ, P0, !PT ;  /* 0x000000150a156210 */ /* 0x000fe200007fe4ff */
[----:B--2---:R-:W-:Y:S01]  /*1b70*/  @P3 IMAD R10, R11, R8, RZ ;  /* 0x000000080b0a3224 */ /* 0x004fe200078e02ff */
[----:B------:R-:W-:-:S03]  /*1b80*/  @P3 MOV R11, R125 ;  /* 0x0000007d000b3202 */ /* 0x000fc60000000f00 */
[----:B------:R-:W-:Y:S01]  /*1b90*/  @P3 IMAD R9, R13, R9, R10 ;  /* 0x000000090d093224 */ /* 0x000fe200078e020a */
[----:B------:R-:W-:-:S05]  /*1ba0*/  @P3 MOV R10, R122 ;  /* 0x0000007a000a3202 */ /* 0x000fca0000000f00 */
[----:B------:R-:W-:-:S05]  /*1bb0*/  @P3 IMAD.WIDE.U32 R10, R13, R8, R10 ;  /* 0x000000080d0a3225 */ /* 0x000fca00078e000a */
[----:B------:R-:W-:Y:S02]  /*1bc0*/  @P3 IADD3 R11, R11, R9, RZ ;  /* 0x000000090b0b3210 */ /* 0x000fe40007ffe0ff */
[C---:B------:R-:W-:Y:S02]  /*1bd0*/  @P3 SHF.L.U32 R9, R10.reuse, 0x2, RZ ;  /* 0x000000020a093819 */ /* 0x040fe400000006ff */
[----:B------:R-:W-:Y:S02]  /*1be0*/  @P3 SHF.L.U64.HI R10, R10, 0x2, R11 ;  /* 0x000000020a0a3819 */ /* 0x000fe4000001020b */
[----:B-1----:R-:W-:-:S04]  /*1bf0*/  @P3 IADD3 R104, P0, R9, R104, RZ ;  /* 0x0000006809683210 */ /* 0x002fc80007f1e0ff */
[C---:B------:R-:W-:Y:S02]  /*1c00*/  @P3 IADD3.X R105, R10.reuse, R105, RZ, P0, !PT ;  /* 0x000000690a693210 */ /* 0x040fe400007fe4ff */
[----:B0-----:R-:W-:Y:S02]  /*1c10*/  @P3 IADD3 R102, P0, R9, R102, RZ ;  /* 0x0000006609663210 */ /* 0x001fe40007f1e0ff */
[----:B------:R-:W0:Y:S02]  /*1c20*/  LDC.64 R8, c[0x0][0x248] ;  /* 0x00009200ff087b82 */ /* 0x000e240000000a00 */
[----:B------:R-:W-:Y:S02]  /*1c30*/  @P3 IADD3.X R103, R10, R103, RZ, P0, !PT ;  /* 0x000000670a673210 */ /* 0x000fe400007fe4ff */
[----:B------:R-:W-:Y:S01]  /*1c40*/  ISETP.NE.AND P3, PT, R12, RZ, PT ;  /* 0x000000ff0c00720c */ /* 0x000fe20003f65270 */
[----:B0-----:R-:W-:-:S06]  /*1c50*/  IMAD.WIDE R44, R81, 0x8, R8 ;  /* 0x00000008512c7825 */ /* 0x001fcc00078e0208 */
[----:B------:R-:W2:Y:S01]  /*1c60*/  LDG.E.64 R44, desc[UR8][R44.64] ;  /* 0x000000082c2c7981 */ /* 0x000ea2000c1e1b00 */
[----:B------:R-:W-:Y:S02]  /*1c70*/  MOV R96, 0x3f800000 ;  /* 0x3f80000000607802 */ /* 0x000fe40000000f00 */
[----:B------:R-:W-:Y:S02]  /*1c80*/  CS2R R46, SRZ ;  /* 0x00000000002e7805 */ /* 0x000fe4000001ff00 */
[----:B------:R-:W-:Y:S02]  /*1c90*/  CS2R R48, SRZ ;  /* 0x0000000000307805 */ /* 0x000fe4000001ff00 */
[----:B------:R-:W-:Y:S02]  /*1ca0*/  CS2R R10, SRZ ;  /* 0x00000000000a7805 */ /* 0x000fe4000001ff00 */
[----:B------:R-:W-:Y:S01]  /*1cb0*/  CS2R R50, SRZ ;  /* 0x0000000000327805 */ /* 0x000fe2000001ff00 */
[----:B------:R-:W5:Y:S04]  /*1cc0*/  @P2 LDG.E.64 R46, desc[UR8][R52.64] ;  /* 0x00000008342e2981 */ /* 0x000f68000c1e1b00 */
[----:B------:R0:W5:Y:S04]  /*1cd0*/  @P1 LDG.E.64 R48, desc[UR8][R16.64] ;  /* 0x0000000810301981 */ /* 0x000168000c1e1b00 */
[----:B------:R1:W5:Y:S01]  /*1ce0*/  @P1 LDG.E.64 R10, desc[UR8][R6.64] ;  /* 0x00000008060a1981 */ /* 0x000362000c1e1b00 */
[----:B------:R-:W-:-:S03]  /*1cf0*/  LOP3.LUT P1, RZ, R89, 0x80, RZ, 0xc0, !PT ;  /* 0x0000008059ff7812 */ /* 0x000fc6000782c0ff */
[----:B------:R3:W5:Y:S01]  /*1d00*/  @P5 LDG.E.64 R50, desc[UR8][R98.64] ;  /* 0x0000000862325981 */ /* 0x000762000c1e1b00 */
[----:B0-----:R-:W-:Y:S02]  /*1d10*/  CS2R R16, SRZ ;  /* 0x0000000000107805 */ /* 0x001fe4000001ff00 */
[----:B-1----:R-:W-:Y:S02]  /*1d20*/  MOV R7, RZ ;  /* 0x000000ff00077202 */ /* 0x002fe40000000f00 */
[----:B------:R-:W-:Y:S02]  /*1d30*/  MOV R6, RZ ;  /* 0x000000ff00067202 */ /* 0x000fe40000000f00 */
[----:B---3--:R-:W-:-:S06]  /*1d40*/  CS2R R98, SRZ ;  /* 0x0000000000627805 */ /* 0x008fcc000001ff00 */
[----:B------:R0:W5:Y:S02]  /*1d50*/  @P3 LDG.E.64 R98, desc[UR8][R22.64] ;  /* 0x0000000816623981 */ /* 0x000164000c1e1b00 */
[----:B0-----:R-:W-:Y:S01]  /*1d60*/  CS2R R22, SRZ ;  /* 0x0000000000167805 */ /* 0x001fe2000001ff00 */
[----:B--2---:R-:W-:-:S05]  /*1d70*/  FFMA.FTZ R9, -R44, R44, R45 ;  /* 0x0000002c2c097223 */ /* 0x004fca000001012d */
[----:B------:R-:W-:-:S13]  /*1d80*/  FSETP.GTU.FTZ.AND P0, PT, R9, RZ, PT ;  /* 0x000000ff0900720b */ /* 0x000fda0003f1c000 */
[----:B------:R-:W0:Y:S02]  /*1d90*/  @P0 LDC R12, c[0x0][0x250] ;  /* 0x00009400ff0c0b82 */ /* 0x000e240000000800 */
[----:B0-----:R-:W-:Y:S01]  /*1da0*/  @P0 FADD.FTZ R12, R9, R12 ;  /* 0x0000000c090c0221 */ /* 0x001fe20000010000 */
[----:B------:R-:W-:-:S03]  /*1db0*/  CS2R R8, SRZ ;  /* 0x0000000000087805 */ /* 0x000fc6000001ff00 */
[----:B------:R0:W1:Y:S01]  /*1dc0*/  @P0 MUFU.RSQ R96, R12 ;  /* 0x0000000c00600308 */ /* 0x0000620000001400 */
[C---:B------:R-:W-:Y:S02]  /*1dd0*/  LOP3.LUT P0, RZ, R89.reuse, 0x200, RZ, 0xc0, !PT ;  /* 0x0000020059ff7812 */ /* 0x040fe4000780c0ff */
[----:B------:R-:W5:Y:S01]  /*1de0*/  @P2 LDG.E.64 R8, desc[UR8][R14.64] ;  /* 0x000000080e082981 */ /* 0x000f62000c1e1b00 */
[----:B------:R-:W-:Y:S02]  /*1df0*/  LOP3.LUT P2, RZ, R89, 0x100, RZ, 0xc0, !PT ;  /* 0x0000010059ff7812 */ /* 0x000fe4000784c0ff */
[----:B0-----:R-:W-:-:S08]  /*1e00*/  CS2R R12, SRZ ;  /* 0x00000000000c7805 */ /* 0x001fd0000001ff00 */
[----:B------:R0:W5:Y:S04]  /*1e10*/  @P0 LDG.E.64 R6, desc[UR8][R58.64] ;  /* 0x000000083a060981 */ /* 0x000168000c1e1b00 */
[----:B------:R-:W5:Y:S01]  /*1e20*/  @P0 LDG.E.64 R16, desc[UR8][R56.64] ;  /* 0x0000000838100981 */ /* 0x000f62000c1e1b00 */
[----:B------:R-:W-:-:S03]  /*1e30*/  LOP3.LUT P0, RZ, R89, 0x20, RZ, 0xc0, !PT ;  /* 0x0000002059ff7812 */ /* 0x000fc6000780c0ff */
[----:B------:R2:W5:Y:S01]  /*1e40*/  @P5 LDG.E.64 R12, desc[UR8][R54.64] ;  /* 0x00000008360c5981 */ /* 0x000562000c1e1b00 */
[----:B0-----:R-:W-:-:S03]  /*1e50*/  CS2R R58, SRZ ;  /* 0x00000000003a7805 */ /* 0x001fc6000001ff00 */
[----:B------:R0:W5:Y:S04]  /*1e60*/  @P2 LDG.E.64 R22, desc[UR8][R62.64] ;  /* 0x000000083e162981 */ /* 0x000168000c1e1b00 */
[----:B------:R3:W5:Y:S01]  /*1e70*/  @P1 LDG.E.64 R58, desc[UR8][R28.64] ;  /* 0x000000081c3a1981 */ /* 0x000762000c1e1b00 */
[----:B--2---:R-:W-:Y:S02]  /*1e80*/  CS2R R54, SRZ ;  /* 0x0000000000367805 */ /* 0x004fe4000001ff00 */
[----:B0-----:R-:W-:Y:S02]  /*1e90*/  CS2R R62, SRZ ;  /* 0x00000000003e7805 */ /* 0x001fe4000001ff00 */
[----:B------:R-:W-:Y:S02]  /*1ea0*/  CS2R R56, SRZ ;  /* 0x0000000000387805 */ /* 0x000fe4000001ff00 */
[----:B------:R0:W5:Y:S01]  /*1eb0*/  @P4 LDG.E.64 R54, desc[UR8][R24.64] ;  /* 0x0000000818364981 */ /* 0x000162000c1e1b00 */
[----:B---3--:R-:W-:-:S03]  /*1ec0*/  CS2R R28, SRZ ;  /* 0x00000000001c7805 */ /* 0x008fc6000001ff00 */
[----:B------:R-:W5:Y:S04]  /*1ed0*/  @P0 LDG.E.64 R62, desc[UR8][R92.64] ;  /* 0x000000085c3e0981 */ /* 0x000f68000c1e1b00 */
[----:B------:R2:W5:Y:S01]  /*1ee0*/  @P0 LDG.E.64 R28, desc[UR8][R90.64] ;  /* 0x000000085a1c0981 */ /* 0x000562000c1e1b00 */
[----:B------:R-:W-:Y:S02]  /*1ef0*/  ISETP.NE.AND P0, PT, R0, RZ, PT ;  /* 0x000000ff0000720c */ /* 0x000fe40003f05270 */
[----:B0-----:R-:W-:Y:S01]  /*1f00*/  CS2R R24, SRZ ;  /* 0x0000000000187805 */ /* 0x001fe2000001ff00 */
[----:B------:R-:W5:Y:S01]  /*1f10*/  @P2 LDG.E.64 R56, desc[UR8][R64.64] ;  /* 0x0000000840382981 */ /* 0x000f62000c1e1b00 */
[----:B------:R-:W-:-:S04]  /*1f20*/  ISETP.NE.AND P2, PT, R108, RZ, PT ;  /* 0x000000ff6c00720c */ /* 0x000fc80003f45270 */
[----:B------:R0:W5:Y:S01]  /*1f30*/  @P1 LDG.E.64 R24, desc[UR8][R66.64] ;  /* 0x0000000842181981 */ /* 0x000162000c1e1b00 */
[----:B------:R-:W-:Y:S02]  /*1f40*/  ISETP.NE.AND P1, PT, R97, RZ, PT ;  /* 0x000000ff6100720c */ /* 0x000fe40003f25270 */
[----:B--2---:R-:W-:Y:S02]  /*1f50*/  CS2R R90, SRZ ;  /* 0x00000000005a7805 */ /* 0x004fe4000001ff00 */
[----:B0-----:R-:W-:-:S09]  /*1f60*/  CS2R R66, SRZ ;  /* 0x0000000000427805 */ /* 0x001fd2000001ff00 */
[----:B------:R-:W5:Y:S04]  /*1f70*/  @P1 LDG.E.64 R90, desc[UR8][R106.64] ;  /* 0x000000086a5a1981 */ /* 0x000f68000c1e1b00 */
[----:B------:R0:W5:Y:S02]  /*1f80*/  @P0 LDG.E.64 R66, desc[UR8][R36.64] ;  /* 0x0000000824420981 */ /* 0x000164000c1e1b00 */
[----:B0-----:R-:W-:-:S06]  /*1f90*/  CS2R R36, SRZ ;  /* 0x0000000000247805 */ /* 0x001fcc000001ff00 */
[----:B------:R-:W5:Y:S01]  /*1fa0*/  @P2 LDG.E.64 R36, desc[UR8][R100.64] ;  /* 0x0000000864242981 */ /* 0x000f62000c1e1b00 */
[----:B------:R-:W-:Y:S02]  /*1fb0*/  CS2R R52, SRZ ;  /* 0x0000000000347805 */ /* 0x000fe4000001ff00 */
[----:B------:R-:W-:Y:S02]  /*1fc0*/  CS2R R14, SRZ ;  /* 0x00000000000e7805 */ /* 0x000fe4000001ff00 */
[----:B------:R-:W-:Y:S02]  /*1fd0*/  LOP3.LUT P5, RZ, R89, 0x40, RZ, 0xc0, !PT ;  /* 0x0000004059ff7812 */ /* 0x000fe400078ac0ff */
[----:B------:R0:W5:Y:S04]  /*1fe0*/  @P6 LDG.E.64 R52, desc[UR8][R18.64] ;  /* 0x0000000812346981 */ /* 0x000168000c1e1b00 */
[----:B------:R2:W5:Y:S01]  /*1ff0*/  @P6 LDG.E.64 R14, desc[UR8][R20.64] ;  /* 0x00000008140e6981 */ /* 0x000562000c1e1b00 */
[----:B0-----:R-:W-:-:S02]  /*2000*/  CS2R R18, SRZ ;  /* 0x0000000000127805 */ /* 0x001fc4000001ff00 */
[----:B--2---:R-:W-:Y:S02]  /*2010*/  CS2R R20, SRZ ;  /* 0x0000000000147805 */ /* 0x004fe4000001ff00 */
[----:B------:R-:W-:Y:S02]  /*2020*/  LOP3.LUT P6, RZ, R89, 0x10, RZ, 0xc0, !PT ;  /* 0x0000001059ff7812 */ /* 0x000fe400078cc0ff */
[----:B------:R0:W5:Y:S04]  /*2030*/  @P3 LDG.E.64 R18, desc[UR8][R60.64] ;  /* 0x000000083c123981 */ /* 0x000168000c1e1b00 */
[----:B------:R2:W5:Y:S01]  /*2040*/  @P4 LDG.E.64 R20, desc[UR8][R26.64] ;  /* 0x000000081a144981 */ /* 0x000562000c1e1b00 */
[----:B0-----:R-:W-:Y:S02]  /*2050*/  CS2R R60, SRZ ;  /* 0x00000000003c7805 */ /* 0x001fe4000001ff00 */
[----:B--2---:R-:W-:-:S04]  /*2060*/  CS2R R26, SRZ ;  /* 0x00000000001a7805 */ /* 0x004fc8000001ff00 */
[----:B------:R0:W5:Y:S04]  /*2070*/  @P5 LDG.E.64 R60, desc[UR8][R30.64] ;  /* 0x000000081e3c5981 */ /* 0x000168000c1e1b00 */
[----:B------:R2:W5:Y:S01]  /*2080*/  @P5 LDG.E.64 R26, desc[UR8][R32.64] ;  /* 0x00000008201a5981 */ /* 0x000562000c1e1b00 */
[----:B------:R-:W-:Y:S02]  /*2090*/  LOP3.LUT P5, RZ, R89, 0x8, RZ, 0xc0, !PT ;  /* 0x0000000859ff7812 */ /* 0x000fe400078ac0ff */
[----:B0-----:R-:W-:Y:S02]  /*20a0*/  CS2R R30, SRZ ;  /* 0x00000000001e7805 */ /* 0x001fe4000001ff00 */
[----:B--2---:R-:W-:-:S04]  /*20b0*/  CS2R R32, SRZ ;  /* 0x0000000000207805 */ /* 0x004fc8000001ff00 */
[----:B------:R0:W5:Y:S04]  /*20c0*/  @P6 LDG.E.64 R30, desc[UR8][R94.64] ;  /* 0x000000085e1e6981 */ /* 0x000168000c1e1b00 */
[----:B------:R2:W5:Y:S01]  /*20d0*/  @P0 LDG.E.64 R32, desc[UR8][R38.64] ;  /* 0x0000000826200981 */ /* 0x000562000c1e1b00 */
[----:B0-----:R-:W-:Y:S02]  /*20e0*/  CS2R R94, SRZ ;  /* 0x00000000005e7805 */ /* 0x001fe4000001ff00 */
[----:B--2---:R-:W-:-:S04]  /*20f0*/  CS2R R38, SRZ ;  /* 0x0000000000267805 */ /* 0x004fc8000001ff00 */
[----:B------:R-:W5:Y:S01]  /*2100*/  @P5 LDG.E.64 R94, desc[UR8][R104.64] ;  /* 0x00000008685e5981 */ /* 0x000f62000c1e1b00 */
[----:B------:R-:W-:-:S03]  /*2110*/  CS2R R64, SRZ ;  /* 0x0000000000407805 */ /* 0x000fc6000001ff00 */
[----:B------:R-:W5:Y:S01]  /*2120*/  @P5 LDG.E.64 R38, desc[UR8][R102.64] ;  /* 0x0000000866265981 */ /* 0x000f62000c1e1b00 */
[----:B------:R-:W-:Y:S02]  /*2130*/  ISETP.GT.U32.AND P5, PT, R87, 0x1bf, PT ;  /* 0x000001bf5700780c */ /* 0x000fe40003fa4070 */
[----:B------:R-:W-:Y:S01]  /*2140*/  CS2R R92, SRZ ;  /* 0x00000000005c7805 */ /* 0x000fe2000001ff00 */
[----:B------:R0:W5:Y:S01]  /*2150*/  @P6 LDG.E.64 R64, desc[UR8][R34.64] ;  /* 0x0000000822406981 */ /* 0x000162000c1e1b00 */
[----:B------:R-:W-:Y:S04]  /*2160*/  BSSY B0, `(.L_x_2166) ;  /* 0x0000011000007945 */ /* 0x000fe80003800000 */
[----:B------:R2:W5:Y:S01]  /*2170*/  @P2 LDG.E.64 R92, desc[UR8][R42.64] ;  /* 0x000000082a5c2981 */ /* 0x000562000c1e1b00 */
[----:B0-----:R-:W-:-:S02]  /*2180*/  CS2R R34, SRZ ;  /* 0x0000000000227805 */ /* 0x001fc4000001ff00 */
[----:B--2---:R-:W-:-:S04]  /*2190*/  CS2R R42, SRZ ;  /* 0x00000000002a7805 */ /* 0x004fc8000001ff00 */
[----:B------:R0:W5:Y:S02]  /*21a0*/  @P1 LDG.E.64 R34, desc[UR8][R40.64] ;  /* 0x0000000828221981 */ /* 0x000164000c1e1b00 */
[----:B0-----:R-:W-:Y:S01]  /*21b0*/  CS2R R40, SRZ ;  /* 0x0000000000287805 */ /* 0x001fe2000001ff00 */
[----:B-1----:R-:W-:Y:S06]  /*21c0*/  @P5 BRA `(.L_x_2167) ;  /* 0x0000000000285947 */ /* 0x002fec0003800000 */
        /* <DEDUP_REMOVED lines=10> */
.L_x_2167:
[----:B------:R-:W-:Y:S05]  /*2270*/  BSYNC B0 ;  /* 0x0000000000007941 */ /* 0x000fea0003800000 */
.L_x_2166:
[----:B------:R-:W-:Y:S01]  /*2280*/  ISETP.NE.AND P5, PT, RZ, UR10, PT ;  /* 0x0000000aff007c0c */ /* 0x000fe2000bfa5270 */
[C---:B-----5:R-:W-:Y:S01]  /*2290*/  FADD.FTZ R3, -R44.reuse, R6 ;  /* 0x000000062c037221 */ /* 0x060fe20000010100 */
[C---:B------:R-:W-:Y:S01]  /*22a0*/  FADD.FTZ R7, -R44.reuse, R7 ;  /* 0x000000072c077221 */ /* 0x040fe20000010100 */
[----:B------:R-:W-:Y:S01]  /*22b0*/  LOP3.LUT R89, R89, 0xfffffffd, RZ, 0xc0, !PT ;  /* 0xfffffffd59597812 */ /* 0x000fe200078ec0ff */
[C---:B------:R-:W-:Y:S01]  /*22c0*/  FADD.FTZ R105, -R44.reuse, R98 ;  /* 0x000000622c697221 */ /* 0x040fe20000010100 */
[----:B------:R-:W-:Y:S01]  /*22d0*/  FADD.FTZ R99, -R44, R99 ;  /* 0x000000632c637221 */ /* 0x000fe20000010100 */
[----:B------:R-:W-:Y:S01]  /*22e0*/  MOV R107, R16 ;  /* 0x00000010006b7202 */ /* 0x000fe20000000f00 */
[-C--:B------:R-:W-:Y:S01]  /*22f0*/  FMUL.FTZ R3, R3, R96.reuse ;  /* 0x0000006003037220 */ /* 0x080fe20000410000 */
[----:B------:R-:W-:Y:S01]  /*2300*/  MOV R104, R17 ;  /* 0x0000001100687202 */ /* 0x000fe20000000f00 */
[----:B------:R-:W-:Y:S01]  /*2310*/  FMUL.FTZ R0, R7, R96 ;  /* 0x0000006007007220 */ /* 0x000fe20000410000 */
[----:B------:R-:W-:-:S03]  /*2320*/  MOV R106, R18 ;  /* 0x00000012006a7202 */ /* 0x000fc60000000f00 */
        /* <DEDUP_REMOVED lines=20> */
.L_x_2168:
[----:B------:R-:W-:Y:S01]  /*2470*/  FMUL.FTZ R98, R107, R40 ;  /* 0x000000286b627220 */ /* 0x000fe20000410000 */
[----:B------:R-:W-:Y:S01]  /*2480*/  MOV R103, R19 ;  /* 0x0000001300677202 */ /* 0x000fe20000000f00 */
        /* <DEDUP_REMOVED lines=21> */
[----:B------:R-:W-:-:S03]  /*25e0*/  FMUL.FTZ R99, R19, R108 ;  /* 0x0000006c13637220 */ /* 0x000fc60000410000 */
[----:B------:R-:W-:Y:S01]  /*25f0*/  FMUL.FTZ R106, R103, R106 ;  /* 0x0000006a676a7220 */ /* 0x000fe20000410000 */
[----:B------:R-:W-:-:S07]  /*2600*/  FMUL.FTZ R103, R99, R100 ;  /* 0x0000006463677220 */ /* 0x000fce0000410000 */
.L_x_2169:
        /* <DEDUP_REMOVED lines=8> */
[-C--:B------:R-:W-:Y:S01]  /*2690*/  FMUL.FTZ R97, R97, R96.reuse ;  /* 0x0000006061617220 */ /* 0x080fe20000410000 */
        /* <DEDUP_REMOVED lines=22> */
.L_x_2170:
[----:B------:R-:W-:Y:S01]  /*2800*/  FMUL.FTZ R100, R105, R40 ;  /* 0x0000002869647220 */ /* 0x000fe20000410000 */
[----:B------:R-:W-:Y:S01]  /*2810*/  FADD.FTZ R99, R54, R99 ;  /* 0x0000006336637221 */ /* 0x000fe20000010000 */
[----:B------:R-:W-:Y:S01]  /*2820*/  FFMA.FTZ R102, R6, R54, R45 ;  /* 0x0000003606667223 */ /* 0x000fe2000001002d */
[C---:B------:R-:W-:Y:S01]  /*2830*/  FADD.FTZ R109, -R44.reuse, R57 ;  /* 0x000000392c6d7221 */ /* 0x040fe20000010100 */
[----:B------:R-:W-:Y:S01]  /*2840*/  MOV R57, R22 ;  /* 0x0000001600397202 */ /* 0x000fe20000000f00 */
[----:B------:R-:W-:Y:S01]  /*2850*/  FADD.FTZ R101, R99, R100 ;  /* 0x0000006463657221 */ /* 0x000fe20000010000 */
[----:B------:R-:W-:Y:S01]  /*2860*/  FADD.FTZ R99, -R44, R56 ;  /* 0x000000382c637221 */ /* 0x000fe20000010100 */
[----:B------:R-:W-:Y:S01]  /*2870*/  FFMA.FTZ R45, R97, R100, R102 ;  /* 0x00000064612d7223 */ /* 0x000fe20000010066 */
[----:B------:R-:W-:Y:S01]  /*2880*/  MOV R54, R23 ;  /* 0x0000001700367202 */ /* 0x000fe20000000f00 */
[----:B------:R-:W-:Y:S01]  /*2890*/  FMUL.FTZ R56, R55, R41 ;  /* 0x0000002937387220 */ /* 0x000fe20000410000 */
        /* <DEDUP_REMOVED lines=21> */
.L_x_2171:
[----:B------:R-:W-:Y:S01]  /*29f0*/  FFMA.FTZ R102, R98, R56, R45 ;  /* 0x0000003862667223 */ /* 0x000fe2000001002d */
[----:B------:R-:W-:Y:S01]  /*2a00*/  FMUL.FTZ R108, R57, R40 ;  /* 0x00000028396c7220 */ /* 0x000fe20000410000 */
[----:B------:R-:W-:Y:S01]  /*2a10*/  FADD.FTZ R101, R56, R101 ;  /* 0x0000006538657221 */ /* 0x000fe20000010000 */
[C---:B------:R-:W-:Y:S01]  /*2a20*/  FADD.FTZ R111, -R44.reuse, R59 ;  /* 0x0000003b2c6f7221 */ /* 0x040fe20000010100 */
[----:B------:R-:W-:Y:S01]  /*2a30*/  MOV R56, R24 ;  /* 0x0000001800387202 */ /* 0x000fe20000000f00 */
[----:B------:R-:W-:Y:S01]  /*2a40*/  FFMA.FTZ R109, R99, R108, R102 ;  /* 0x0000006c636d7223 */ /* 0x000fe20000010066 */
[----:B------:R-:W-:Y:S01]  /*2a50*/  FADD.FTZ R108, R101, R108 ;  /* 0x0000006c656c7221 */ /* 0x000fe20000010000 */
[----:B------:R-:W-:Y:S01]  /*2a60*/  FADD.FTZ R101, -R44, R58 ;  /* 0x0000003a2c657221 */ /* 0x000fe20000010100 */
        /* <DEDUP_REMOVED lines=23> */
.L_x_2172:
[----:B------:R-:W-:Y:S01]  /*2be0*/  FFMA.FTZ R110, R100, R59, R109 ;  /* 0x0000003b646e7223 */ /* 0x000fe2000001006d */
[----:B------:R-:W-:Y:S01]  /*2bf0*/  FMUL.FTZ R58, R56, R40 ;  /* 0x00000028383a7220 */ /* 0x000fe20000410000 */
[----:B------:R-:W-:Y:S01]  /*2c00*/  FADD.FTZ R109, R59, R108 ;  /* 0x0000006c3b6d7221 */ /* 0x000fe20000010000 */
[C---:B------:R-:W-:Y:S01]  /*2c10*/  FADD.FTZ R114, -R44.reuse, R65 ;  /* 0x000000412c727221 */ /* 0x040fe20000010100 */
[C---:B------:R-:W-:Y:S01]  /*2c20*/  FADD.FTZ R65, -R44.reuse, R46 ;  /* 0x0000002e2c417221 */ /* 0x040fe20000010100 */
[----:B------:R-:W-:Y:S01]  /*2c30*/  FFMA.FTZ R59, R101, R58, R110 ;  /* 0x0000003a653b7223 */ /* 0x000fe2000001006e */
[----:B------:R-:W-:Y:S01]  /*2c40*/  FADD.FTZ R58, R109, R58 ;  /* 0x0000003a6d3a7221 */ /* 0x000fe20000010000 */
[----:B------:R-:W-:Y:S01]  /*2c50*/  FMUL.FTZ R46, R45, R41 ;  /* 0x000000292d2e7220 */ /* 0x000fe20000410000 */
[C---:B------:R-:W-:Y:S01]  /*2c60*/  FADD.FTZ R117, -R44.reuse, R60 ;  /* 0x0000003c2c757221 */ /* 0x040fe20000010100 */
        /* <DEDUP_REMOVED lines=44> */
.L_x_2173:
[----:B------:R-:W-:Y:S01]  /*2f30*/  FMUL.FTZ R50, R48, R40 ;  /* 0x0000002830327220 */ /* 0x000fe20000410000 */
[----:B------:R-:W-:Y:S01]  /*2f40*/  FFMA.FTZ R60, R3, R107, RZ ;  /* 0x0000006b033c7223 */ /* 0x000fe200000100ff */
[----:B------:R-:W-:Y:S01]  /*2f50*/  FADD.FTZ R59, RZ, R107 ;  /* 0x0000006bff3b7221 */ /* 0x000fe20000010000 */
[----:B------:R-:W-:Y:S01]  /*2f60*/  FMUL.FTZ R64, R46, R41 ;  /* 0x000000292e407220 */ /* 0x000fe20000410000 */
[----:B------:R-:W-:Y:S01]  /*2f70*/  FFMA.FTZ R107, R117, R50, R44 ;  /* 0x00000032756b7223 */ /* 0x000fe2000001002c */
[----:B------:R-:W-:Y:S01]  /*2f80*/  FADD.FTZ R58, R58, R50 ;  /* 0x000000323a3a7221 */ /* 0x000fe20000010000 */
[----:B------:R-:W-:Y:S01]  /*2f90*/  FFMA.FTZ R44, R7, R106, R60 ;  /* 0x0000006a072c7223 */ /* 0x000fe2000001003c */
[----:B------:R-:W-:Y:S01]  /*2fa0*/  FADD.FTZ R60, R59, R106 ;  /* 0x0000006a3b3c7221 */ /* 0x000fe20000010000 */
[----:B------:R-:W-:Y:S01]  /*2fb0*/  FFMA.FTZ R62, R118, R64, R107 ;  /* 0x00000040763e7223 */ /* 0x000fe2000001006b */
[----:B------:R-:W-:Y:S01]  /*2fc0*/  FADD.FTZ R59, R64, R58 ;  /* 0x0000003a403b7221 */ /* 0x000fe20000010000 */
[----:B------:R-:W-:Y:S01]  /*2fd0*/  MOV R58, R28 ;  /* 0x0000001c003a7202 */ /* 0x000fe20000000f00 */
[----:B------:R-:W-:Y:S01]  /*2fe0*/  FMUL.FTZ R115, R115, R96 ;  /* 0x0000006073737220 */ /* 0x000fe20000410000 */
[----:B------:R-:W-:Y:S01]  /*2ff0*/  MOV R50, R29 ;  /* 0x0000001d00327202 */ /* 0x000fe20000000f00 */
        /* <DEDUP_REMOVED lines=22> */
.L_x_2174:
[----:B------:R-:W-:Y:S01]  /*3160*/  FMUL.FTZ R66, R58, R40 ;  /* 0x000000283a427220 */ /* 0x000fe20000410000 */
[----:B------:R-:W-:Y:S01]  /*3170*/  FFMA.FTZ R107, R6, R103, R107 ;  /* 0x00000067066b7223 */ /* 0x000fe2000001006b */
[----:B------:R-:W-:Y:S01]  /*3180*/  FADD.FTZ R64, R64, R103 ;  /* 0x0000006740407221 */ /* 0x000fe20000010000 */
        /* <DEDUP_REMOVED lines=30> */
.L_x_2175:
[----:B------:R-:W-:Y:S01]  /*3370*/  FMUL.FTZ R105, R59, R40 ;  /* 0x000000283b697220 */ /* 0x000fe20000410000 */
[----:B------:R-:W-:Y:S01]  /*3380*/  FADD.FTZ R103, R64, R55 ;  /* 0x0000003740677221 */ /* 0x000fe20000010000 */
[----:B------:R-:W-:Y:S01]  /*3390*/  FFMA.FTZ R107, R98, R55, R107 ;  /* 0x00000037626b7223 */ /* 0x000fe2000001006b */
[----:B------:R-:W-:Y:S01]  /*33a0*/  FFMA.FTZ R62, R99, R57, R62 ;  /* 0x00000039633e7223 */ /* 0x000fe2000001003e */
[----:B------:R-:W-:Y:S01]  /*33b0*/  FFMA.FTZ R55, R113, R105, R66 ;  /* 0x0000006971377223 */ /* 0x000fe20000010042 */
[----:B------:R-:W-:Y:S01]  /*33c0*/  FMUL.FTZ R66, R44, R41 ;  /* 0x000000292c427220 */ /* 0x000fe20000410000 */
[----:B------:R-:W-:Y:S01]  /*33d0*/  FADD.FTZ R90, R90, R105 ;  /* 0x000000695a5a7221 */ /* 0x000fe20000010000 */
[----:B------:R-:W-:Y:S01]  /*33e0*/  FADD.FTZ R105, R60, R57 ;  /* 0x000000393c697221 */ /* 0x000fe20000010000 */
[----:B------:R-:W-:Y:S01]  /*33f0*/  MOV R57, R38 ;  /* 0x0000002600397202 */ /* 0x000fe20000000f00 */
[----:B------:R-:W-:Y:S01]  /*3400*/  FFMA.FTZ R64, R114, R66, R55 ;  /* 0x0000004272407223 */ /* 0x000fe20000010037 */
[----:B------:R-:W-:Y:S01]  /*3410*/  FADD.FTZ R66, R66, R90 ;  /* 0x0000005a42427221 */ /* 0x000fe20000010000 */
[----:B------:R-:W-:Y:S01]  /*3420*/  MOV R55, R39 ;  /* 0x0000002700377202 */ /* 0x000fe20000000f00 */
        /* <DEDUP_REMOVED lines=21> */
.L_x_2176:
[----:B------:R-:W-:Y:S01]  /*3580*/  FMUL.FTZ R95, R57, R40 ;  /* 0x00000028395f7220 */ /* 0x000fe20000410000 */
[----:B------:R-:W-:Y:S01]  /*3590*/  FADD.FTZ R60, R103, R54 ;  /* 0x00000036673c7221 */ /* 0x000fe20000010000 */
[----:B------:R-:W-:Y:S01]  /*35a0*/  FFMA.FTZ R107, R100, R54, R107 ;  /* 0x00000036646b7223 */ /* 0x000fe2000001006b */
[----:B------:R-:W-:Y:S01]  /*35b0*/  FADD.FTZ R105, R105, R56 ;  /* 0x0000003869697221 */ /* 0x000fe20000010000 */
[----:B------:R-:W-:Y:S01]  /*35c0*/  FFMA.FTZ R103, R111, R95, R64 ;  /* 0x0000005f6f677223 */ /* 0x000fe20000010040 */
[----:B------:R-:W-:Y:S01]  /*35d0*/  FADD.FTZ R95, R66, R95 ;  /* 0x0000005f425f7221 */ /* 0x000fe20000010000 */
[----:B------:R-:W-:Y:S01]  /*35e0*/  FMUL.FTZ R66, R55, R41 ;  /* 0x0000002937427220 */ /* 0x000fe20000410000 */
[----:B------:R-:W-:Y:S01]  /*35f0*/  FFMA.FTZ R62, R101, R56, R62 ;  /* 0x00000038653e7223 */ /* 0x000fe2000001003e */
[----:B------:R-:W-:Y:S01]  /*3600*/  MOV R56, R32 ;  /* 0x0000002000387202 */ /* 0x000fe20000000f00 */
[----:B------:R-:W-:Y:S01]  /*3610*/  FMUL.FTZ R109, R109, R96 ;  /* 0x000000606d6d7220 */ /* 0x000fe20000410000 */
[----:B------:R-:W-:Y:S01]  /*3620*/  FFMA.FTZ R64, R112, R66, R103 ;  /* 0x0000004270407223 */ /* 0x000fe20000010067 */
[----:B------:R-:W-:Y:S01]  /*3630*/  FADD.FTZ R66, R66, R95 ;  /* 0x0000005f42427221 */ /* 0x000fe20000010000 */
        /* <DEDUP_REMOVED lines=21> */
.L_x_2177:
[----:B------:R-:W-:Y:S01]  /*3790*/  FMUL.FTZ R103, R56, R40 ;  /* 0x0000002838677220 */ /* 0x000fe20000410000 */
[----:B------:R-:W-:Y:S01]  /*37a0*/  FADD.FTZ R67, R60, R45 ;  /* 0x0000002d3c437221 */ /* 0x000fe20000010000 */
[----:B------:R-:W-:Y:S01]  /*37b0*/  FFMA.FTZ R95, R102, R45, R107 ;  /* 0x0000002d665f7223 */ /* 0x000fe2000001006b */
[----:B------:R-:W-:Y:S01]  /*37c0*/  FADD.FTZ R105, R105, R48 ;  /* 0x0000003069697221 */ /* 0x000fe20000010000 */
[----:B------:R-:W-:Y:S01]  /*37d0*/  FFMA.FTZ R45, R109, R103, R64 ;  /* 0x000000676d2d7223 */ /* 0x000fe20000010040 */
[----:B------:R-:W-:Y:S01]  /*37e0*/  FMUL.FTZ R64, R54, R41 ;  /* 0x0000002936407220 */ /* 0x000fe20000410000 */
[----:B------:R-:W-:Y:S01]  /*37f0*/  FADD.FTZ R103, R66, R103 ;  /* 0x0000006742677221 */ /* 0x000fe20000010000 */
[----:B------:R-:W-:Y:S01]  /*3800*/  FFMA.FTZ R62, R117, R48, R62 ;  /* 0x00000030753e7223 */ /* 0x000fe2000001003e */
        /* <DEDUP_REMOVED lines=25> */
.L_x_2178:
[----:B------:R-:W-:Y:S01]  /*39a0*/  FMUL.FTZ R91, R48, R40 ;  /* 0x00000028305b7220 */ /* 0x000fe20000410000 */
[----:B------:R-:W-:Y:S01]  /*39b0*/  FADD.FTZ R61, R67, R46 ;  /* 0x0000002e433d7221 */ /* 0x000fe20000010000 */
[----:B------:R-:W-:Y:S01]  /*39c0*/  FMUL.FTZ R66, R45, R41 ;  /* 0x000000292d427220 */ /* 0x000fe20000410000 */
[----:B------:R-:W-:Y:S01]  /*39d0*/  FFMA.FTZ R95, R118, R46, R95 ;  /* 0x0000002e765f7223 */ /* 0x000fe2000001005f */
[----:B------:R-:W-:Y:S01]  /*39e0*/  FFMA.FTZ R67, R107, R91, R60 ;  /* 0x0000005b6b437223 */ /* 0x000fe2000001003c */
[----:B------:R-:W-:Y:S01]  /*39f0*/  FADD.FTZ R91, R64, R91 ;  /* 0x0000005b405b7221 */ /* 0x000fe20000010000 */
[----:B------:R-:W-:Y:S01]  /*3a00*/  FADD.FTZ R60, R105, R58 ;  /* 0x0000003a693c7221 */ /* 0x000fe20000010000 */
[----:B------:R-:W-:Y:S01]  /*3a10*/  FFMA.FTZ R62, R115, R58, R62 ;  /* 0x0000003a733e7223 */ /* 0x000fe2000001003e */
        /* <DEDUP_REMOVED lines=25> */
.L_x_2179:
        /* <DEDUP_REMOVED lines=33> */
.L_x_2180:
[----:B------:R-:W-:Y:S01]  /*3dc0*/  FMUL.FTZ R47, R60, R40 ;  /* 0x000000283c2f7220 */ /* 0x000fe20000410000 */
[-C--:B------:R-:W-:Y:S01]  /*3dd0*/  FMUL.FTZ R94, R49, R96.reuse ;  /* 0x00000060315e7220 */ /* 0x080fe20000410000 */
[----:B------:R-:W-:Y:S01]  /*3de0*/  FMUL.FTZ R95, R119, R96 ;  /* 0x00000060775f7220 */ /* 0x000fe20000410000 */
[----:B------:R-:W-:Y:S01]  /*3df0*/  MOV R49, R10 ;  /* 0x0000000a00317202 */ /* 0x000fe20000000f00 */
[----:B------:R-:W-:Y:S01]  /*3e00*/  FFMA.FTZ R65, R103, R47, R64 ;  /* 0x0000002f67417223 */ /* 0x000fe20000010040 */
[----:B------:R-:W-:Y:S01]  /*3e10*/  FADD.FTZ R66, R66, R47 ;  /* 0x0000002f42427221 */ /* 0x000fe20000010000 */
[----:B------:R-:W-:-:S04]  /*3e20*/  FMUL.FTZ R47, R59, R41 ;  /* 0x000000293b2f7220 */ /* 0x000fc80000410000 */
[----:B------:R-:W-:Y:S01]  /*3e30*/  FFMA.FTZ R64, R104, R47, R65 ;  /* 0x0000002f68407223 */ /* 0x000fe20000010041 */
[----:B------:R-:W-:Y:S01]  /*3e40*/  FADD.FTZ R65, R47, R66 ;  /* 0x000000422f417221 */ /* 0x000fe20000010000 */
        /* <DEDUP_REMOVED lines=20> */
.L_x_2181:
        /* <DEDUP_REMOVED lines=29> */
.L_x_2182:
[----:B------:R-:W-:Y:S01]  /*4160*/  FMUL.FTZ R90, R64, R40 ;  /* 0x00000028405a7220 */ /* 0x000fe20000410000 */
[----:B------:R-:W-:Y:S01]  /*4170*/  FMUL.FTZ R91, R52, R96 ;  /* 0x00000060345b7220 */ /* 0x000fe20000410000 */
[----:B------:R-:W-:Y:S02]  /*4180*/  MOV R52, R15 ;  /* 0x0000000f00347202 */ /* 0x000fe40000000f00 */
[----:B------:R-:W-:Y:S01]  /*4190*/  FFMA.FTZ R67, R93, R90, R66 ;  /* 0x0000005a5d437223 */ /* 0x000fe20000010042 */
[----:B------:R-:W-:Y:S01]  /*41a0*/  FADD.FTZ R90, R65, R90 ;  /* 0x0000005a415a7221 */ /* 0x000fe20000010000 */
[----:B------:R-:W-:-:S04]  /*41b0*/  FMUL.FTZ R65, R51, R41 ;  /* 0x0000002933417220 */ /* 0x000fc80000410000 */
[----:B------:R-:W-:Y:S01]  /*41c0*/  FFMA.FTZ R66, R92, R65, R67 ;  /* 0x000000415c427223 */ /* 0x000fe20000010043 */
[----:B------:R-:W-:Y:S01]  /*41d0*/  FADD.FTZ R65, R65, R90 ;  /* 0x0000005a41417221 */ /* 0x000fe20000010000 */
[----:B------:R-:W-:Y:S01]  /*41e0*/  FMUL.FTZ R90, R53, R96 ;  /* 0x00000060355a7220 */ /* 0x000fe20000410000 */
[----:B------:R-:W-:Y:S01]  /*41f0*/  MOV R53, R14 ;  /* 0x0000000e00357202 */ /* 0x000fe20000000f00 */
        /* <DEDUP_REMOVED lines=15> */
[----:B0-----:R-:W-:-:S04]  /*42f0*/  FADD.FTZ R67, -R119, 1 ;  /* 0x3f80000077437421 */ /* 0x001fc80000010100 */
[----:B------:R-:W-:Y:S01]  /*4300*/  FFMA.FTZ R67, R52, R67, 1 ;  /* 0x3f80000034437423 */ /* 0x000fe20000010043 */
[----:B------:R-:W-:-:S04]  /*4310*/  FMUL.FTZ R52, R15, R119 ;  /* 0x000000770f347220 */ /* 0x000fc80000410000 */
[----:B------:R-:W-:-:S07]  /*4320*/  FMUL.FTZ R52, R52, R67 ;  /* 0x0000004334347220 */ /* 0x000fce0000410000 */
.L_x_2183:
[----:B------:R-:W-:Y:S01]  /*4330*/  FMUL.FTZ R67, R53, R40 ;  /* 0x0000002835437220 */ /* 0x000fe20000410000 */
[----:B------:R-:W-:Y:S01]  /*4340*/  ISETP.GT.AND P5, PT, R70, 0x1e, PT ;  /* 0x0000001e4600780c */ /* 0x000fe20003fa4270 */
[----:B------:R-:W-:Y:S01]  /*4350*/  FADD.FTZ R61, R61, R44 ;  /* 0x0000002c3d3d7221 */ /* 0x000fe20000010000 */
[----:B------:R-:W-:Y:S01]  /*4360*/  FFMA.FTZ R63, R114, R44, R63 ;  /* 0x0000002c723f7223 */ /* 0x000fe2000001003f */
[----:B------:R-:W-:Y:S01]  /*4370*/  FFMA.FTZ R119, R91, R67, R66 ;  /* 0x000000435b777223 */ /* 0x000fe20000010042 */
[----:B------:R-:W-:Y:S01]  /*4380*/  FADD.FTZ R65, R65, R67 ;  /* 0x0000004341417221 */ /* 0x000fe20000010000 */
[----:B------:R-:W-:Y:S01]  /*4390*/  FMUL.FTZ R67, R52, R41 ;  /* 0x0000002934437220 */ /* 0x000fe20000410000 */
[----:B------:R-:W0:Y:S01]  /*43a0*/  S2UR UR11, SR_CgaCtaId ;  /* 0x00000000000b79c3 */ /* 0x000e220000008800 */
[----:B------:R-:W-:Y:S01]  /*43b0*/  FFMA.FTZ R62, R111, R57, R62 ;  /* 0x000000396f3e7223 */ /* 0x000fe2000001003e */
[----:B------:R-:W-:Y:S01]  /*43c0*/  FADD.FTZ R61, R61, R55 ;  /* 0x000000373d3d7221 */ /* 0x000fe20000010000 */
[----:B------:R-:W-:Y:S01]  /*43d0*/  FFMA.FTZ R66, R90, R67, R119 ;  /* 0x000000435a427223 */ /* 0x000fe20000010077 */
[----:B------:R-:W-:Y:S01]  /*43e0*/  FADD.FTZ R67, R67, R65 ;  /* 0x0000004143437221 */ /* 0x000fe20000010000 */
[----:B------:R-:W-:Y:S01]  /*43f0*/  FFMA.FTZ R63, R112, R55, R63 ;  /* 0x00000037703f7223 */ /* 0x000fe2000001003f */
[----:B------:R-:W-:Y:S01]  /*4400*/  FFMA.FTZ R62, R109, R56, R62 ;  /* 0x000000386d3e7223 */ /* 0x000fe2000001003e */
[----:B------:R-:W-:Y:S01]  /*4410*/  FADD.FTZ R44, R61, R54 ;  /* 0x000000363d2c7221 */ /* 0x000fe20000010000 */
[----:B------:R-:W1:Y:S01]  /*4420*/  SHFL.DOWN PT, R65, R66, 0x1, 0x1f ;  /* 0x08201f0042417f89 */ /* 0x000e6200000e0000 */
[----:B------:R-:W-:Y:S01]  /*4430*/  FFMA.FTZ R63, R110, R54, R63 ;  /* 0x000000366e3f7223 */ /* 0x000fe2000001003f */
[----:B------:R-:W-:Y:S01]  /*4440*/  FFMA.FTZ R62, R107, R48, R62 ;  /* 0x000000306b3e7223 */ /* 0x000fe2000001003e */
[----:B------:R-:W-:Y:S01]  /*4450*/  FADD.FTZ R55, R44, R45 ;  /* 0x0000002d2c377221 */ /* 0x000fe20000010000 */
[----:B------:R-:W2:Y:S01]  /*4460*/  SHFL.DOWN PT, R119, R67, 0x1, 0x1f ;  /* 0x08201f0043777f89 */ /* 0x000ea200000e0000 */
[----:B------:R-:W-:Y:S01]  /*4470*/  FFMA.FTZ R63, R108, R45, R63 ;  /* 0x0000002d6c3f7223 */ /* 0x000fe2000001003f */
[----:B------:R-:W-:Y:S01]  /*4480*/  FFMA.FTZ R62, R105, R58, R62 ;  /* 0x0000003a693e7223 */ /* 0x000fe2000001003e */
[----:B------:R-:W-:Y:S01]  /*4490*/  FADD.FTZ R44, R55, R46 ;  /* 0x0000002e372c7221 */ /* 0x000fe20000010000 */
[----:B------:R-:W-:Y:S01]  /*44a0*/  UMOV UR6, 0x400 ;  /* 0x0000040000067882 */ /* 0x000fe20000000000 */
[----:B------:R-:W-:Y:S01]  /*44b0*/  FFMA.FTZ R63, R106, R46, R63 ;  /* 0x0000002e6a3f7223 */ /* 0x000fe2000001003f */
[----:B------:R-:W-:Y:S01]  /*44c0*/  FFMA.FTZ R62, R103, R60, R62 ;  /* 0x0000003c673e7223 */ /* 0x000fe2000001003e */
[----:B------:R-:W-:Y:S01]  /*44d0*/  FADD.FTZ R44, R44, R59 ;  /* 0x0000003b2c2c7221 */ /* 0x000fe20000010000 */
[----:B------:R-:W-:Y:S01]  /*44e0*/  UIADD3 UR5, UR6, 0x90, URZ ;  /* 0x0000009006057890 */ /* 0x000fe2000fffe03f */
[----:B------:R-:W-:Y:S01]  /*44f0*/  FFMA.FTZ R63, R104, R59, R63 ;  /* 0x0000003b683f7223 */ /* 0x000fe2000001003f */
[----:B------:R-:W-:Y:S01]  /*4500*/  FFMA.FTZ R62, R95, R49, R62 ;  /* 0x000000315f3e7223 */ /* 0x000fe2000001003e */
[----:B------:R-:W-:Y:S01]  /*4510*/  FADD.FTZ R44, R44, R47 ;  /* 0x0000002f2c2c7221 */ /* 0x000fe20000010000 */
[----:B0-----:R-:W-:Y:S01]  /*4520*/  ULEA UR5, UR11, UR5, 0x18 ;  /* 0x000000050b057291 */ /* 0x001fe2000f8ec03f */
[----:B------:R-:W-:Y:S01]  /*4530*/  FFMA.FTZ R63, R94, R47, R63 ;  /* 0x0000002f5e3f7223 */ /* 0x000fe2000001003f */
[----:B------:R-:W-:Y:S01]  /*4540*/  FFMA.FTZ R62, R93, R64, R62 ;  /* 0x000000405d3e7223 */ /* 0x000fe2000001003e */
[----:B------:R-:W-:Y:S01]  /*4550*/  FADD.FTZ R47, R44, R51 ;  /* 0x000000332c2f7221 */ /* 0x000fe20000010000 */
[----:B------:R-:W-:Y:S01]  /*4560*/  BSSY B0, `(.L_x_2184) ;  /* 0x000004c000007945 */ /* 0x000fe20003800000 */
[----:B------:R-:W-:Y:S01]  /*4570*/  FFMA.FTZ R63, R92, R51, R63 ;  /* 0x000000335c3f7223 */ /* 0x000fe2000001003f */
[----:B------:R-:W-:Y:S01]  /*4580*/  FFMA.FTZ R44, R91, R53, R62 ;  /* 0x000000355b2c7223 */ /* 0x000fe2000001003e */
[----:B------:R-:W-:Y:S01]  /*4590*/  FADD.FTZ R47, R47, R52 ;  /* 0x000000342f2f7221 */ /* 0x000fe20000010000 */
        /* <DEDUP_REMOVED lines=23> */
[----:B------:R-:W-:Y:S01]  /*4710*/  FADD.FTZ R65, R65, R56 ;  /* 0x0000003841417221 */ /* 0x000fe20000010000 */
[----:B------:R-:W-:Y:S02]  /*4720*/  ISETP.NE.AND P5, PT, R70, RZ, PT ;  /* 0x000000ff4600720c */ /* 0x000fe40003fa5270 */
[----:B------:R-:W-:Y:S01]  /*4730*/  LEA R119, R87, UR5, 0x4 ;  /* 0x0000000557777c11 */ /* 0x000fe2000f8e20ff */
[----:B------:R-:W-:-:S04]  /*4740*/  FADD.FTZ R65, R65, R48 ;  /* 0x0000003041417221 */ /* 0x000fc80000010000 */
[----:B------:R-:W-:-:S04]  /*4750*/  FADD.FTZ R65, R65, R58 ;  /* 0x0000003a41417221 */ /* 0x000fc80000010000 */
[----:B------:R-:W-:-:S04]  /*4760*/  FADD.FTZ R46, R65, R60 ;  /* 0x0000003c412e7221 */ /* 0x000fc80000010000 */
[----:B------:R-:W-:-:S04]  /*4770*/  FADD.FTZ R45, R46, R49 ;  /* 0x000000312e2d7221 */ /* 0x000fc80000010000 */
[----:B------:R-:W-:Y:S01]  /*4780*/  FADD.FTZ R46, R45, R64 ;  /* 0x000000402d2e7221 */ /* 0x000fe20000010000 */
[----:B------:R-:W-:-:S03]  /*4790*/  FFMA.FTZ R45, R90, R52, R63 ;  /* 0x000000345a2d7223 */ /* 0x000fc6000001003f */
[----:B------:R-:W-:-:S05]  /*47a0*/  FADD.FTZ R46, R46, R53 ;  /* 0x000000352e2e7221 */ /* 0x000fca0000010000 */
[----:B------:R0:W-:Y:S04]  /*47b0*/  STS.128 [R119], R44 ;  /* 0x0000002c77007388 */ /* 0x0001e80000000c00 */
        /* <DEDUP_REMOVED lines=10> */
[----:B------:R-:W-:Y:S01]  /*4860*/  LDS.128 R64, [UR5+0x70] ;  /* 0x00007005ff407984 */ /* 0x000fe20008000c00 */
[----:B-1----:R-:W-:Y:S01]  /*4870*/  FADD.FTZ R61, R55, R56 ;  /* 0x00000038373d7221 */ /* 0x002fe20000010000 */
[----:B------:R-:W-:Y:S02]  /*4880*/  FADD.FTZ R60, R60, R57 ;  /* 0x000000393c3c7221 */ /* 0x000fe40000010000 */
[----:B------:R-:W0:Y:S01]  /*4890*/  LDS.128 R52, [UR5+0x40] ;  /* 0x00004005ff347984 */ /* 0x000e220008000c00 */
[----:B------:R-:W-:Y:S01]  /*48a0*/  FADD.FTZ R61, R61, R58 ;  /* 0x0000003a3d3d7221 */ /* 0x000fe20000010000 */
[----:B------:R-:W-:Y:S02]  /*48b0*/  FADD.FTZ R60, R60, R59 ;  /* 0x0000003b3c3c7221 */ /* 0x000fe40000010000 */
[----:B------:R-:W1:Y:S01]  /*48c0*/  LDS.128 R56, [UR5+0x50] ;  /* 0x00005005ff387984 */ /* 0x000e620008000c00 */
[----:B--2---:R-:W-:Y:S01]  /*48d0*/  FADD.FTZ R121, R61, R48 ;  /* 0x000000303d797221 */ /* 0x004fe20000010000 */
[----:B------:R-:W-:-:S02]  /*48e0*/  FADD.FTZ R48, R60, R49 ;  /* 0x000000313c307221 */ /* 0x000fc40000010000 */
[----:B------:R-:W2:Y:S01]  /*48f0*/  LDS.128 R60, [UR5+0x60] ;  /* 0x00006005ff3c7984 */ /* 0x000ea20008000c00 */
        /* <DEDUP_REMOVED lines=14> */
[----:B------:R-:W-:Y:S01]  /*49e0*/  FADD.FTZ R121, R121, R64 ;  /* 0x0000004079797221 */ /* 0x000fe20000010000 */
[----:B------:R-:W-:-:S03]  /*49f0*/  FADD.FTZ R48, R48, R65 ;  /* 0x0000004130307221 */ /* 0x000fc60000010000 */
[----:B------:R-:W-:Y:S01]  /*4a00*/  FADD.FTZ R66, R121, R66 ;  /* 0x0000004279427221 */ /* 0x000fe20000010000 */
[----:B------:R-:W-:-:S07]  /*4a10*/  FADD.FTZ R67, R48, R67 ;  /* 0x0000004330437221 */ /* 0x000fce0000010000 */
.L_x_2185:
[----:B------:R-:W-:Y:S05]  /*4a20*/  BSYNC B0 ;  /* 0x0000000000007941 */ /* 0x000fea0003800000 */
.L_x_2184:
        /* <DEDUP_REMOVED lines=17> */
[----:B--2---:R-:W-:Y:S01]  /*4b40*/  FADD.FTZ R121, R61, R48 ;  /* 0x000000303d797221 */ /* 0x004fe20000010000 */
[----:B------:R-:W-:Y:S01]  /*4b50*/  FADD.FTZ R64, R64, R55 ;  /* 0x0000003740407221 */ /* 0x000fe20000010000 */
        /* <DEDUP_REMOVED lines=16> */
[----:B------:R-:W-:Y:S01]  /*4c60*/  LDS.128 R60, [R119+0xfc0] ;  /* 0x000fc000773c7984 */ /* 0x000fe20000000c00 */
[----:B------:R-:W-:Y:S01]  /*4c70*/  FADD.FTZ R65, R65, R46 ;  /* 0x0000002e41417221 */ /* 0x000fe20000010000 */
[----:B---3--:R-:W-:Y:S01]  /*4c80*/  FADD.FTZ R121, R121, R52 ;  /* 0x0000003479797221 */ /* 0x008fe20000010000 */
[----:B------:R-:W-:Y:S01]  /*4c90*/  FADD.FTZ R64, R64, R47 ;  /* 0x0000002f40407221 */ /* 0x000fe20000010000 */
        /* <DEDUP_REMOVED lines=10> */
[----:B------:R-:W-:Y:S01]  /*4d40*/  FADD.FTZ R121, R121, R60 ;  /* 0x0000003c79797221 */ /* 0x000fe20000010000 */
        /* <DEDUP_REMOVED lines=30> */
[----:B------:R-:W-:-:S07]  /*4f30*/  FADD.FTZ R47, R58, R63 ;  /* 0x0000003f3a2f7221 */ /* 0x000fce0000010000 */
.L_x_2187:
[----:B------:R-:W-:Y:S05]  /*4f40*/  BSYNC B0 ;  /* 0x0000000000007941 */ /* 0x000fea0003800000 */
.L_x_2186:
[----:B------:R-:W0:Y:S01]  /*4f50*/  LDC.64 R50, c[0x0][0x268] ;  /* 0x00009a00ff327b82 */ /* 0x000e220000000a00 */
[----:B------:R-:W-:Y:S01]  /*4f60*/  IMAD R49, R120, 0x1c, R87 ;  /* 0x0000001c78317824 */ /* 0x000fe200078e0257 */
[----:B------:R-:W-:Y:S03]  /*4f70*/  BSSY B0, `(.L_x_2188) ;  /* 0x000000e000007945 */ /* 0x000fe60003800000 */
        /* <DEDUP_REMOVED lines=13> */
.L_x_2189:
[----:B------:R-:W-:Y:S05]  /*5050*/  BSYNC B0 ;  /* 0x0000000000007941 */ /* 0x000fea0003800000 */
.L_x_2188:
        /* <DEDUP_REMOVED lines=33> */
.L_x_2192:
[----:B-1----:R-:W2:Y:S04]  /*5270*/  LDG.E.STRONG.GPU R46, desc[UR8][R44.64] ;  /* 0x000000082c2e7981 */ /* 0x002ea8000c1ef900 */
[----:B--2---:R-:W-:Y:S01]  /*5280*/  CCTL.IVALL ;  /* 0x00000000ff00798f */ /* 0x004fe20002000000 */
[----:B------:R-:W-:Y:S05]  /*5290*/  YIELD ;  /* 0x0000000000007946 */ /* 0x000fea0003800000 */
[----:B------:R-:W-:-:S13]  /*52a0*/  ISETP.NE.AND P6, PT, R46, R53, PT ;  /* 0x000000352e00720c */ /* 0x000fda0003fc5270 */
[----:B------:R-:W-:Y:S05]  /*52b0*/  @P6 BRA `(.L_x_2192) ;  /* 0xfffffffc00ec6947 */ /* 0x000fea000383ffff */
.L_x_2191:
        /* <DEDUP_REMOVED lines=22> */
.L_x_2196:
        /* <DEDUP_REMOVED lines=115> */
.L_x_2195:
        /* <DEDUP_REMOVED lines=63> */
.L_x_2197:
[----:B------:R-:W-:-:S04]  /*5f40*/  LOP3.LUT P6, RZ, R89, 0x1, RZ, 0xc0, !PT ;  /* 0x0000000159ff7812 */ /* 0x000fc800078cc0ff */
[----:B------:R-:W-:-:S13]  /*5f50*/  ISETP.NE.OR P6, PT, R46, RZ, P6 ;  /* 0x000000ff2e00720c */ /* 0x000fda00037c5670 */
[----:B------:R-:W-:Y:S05]  /*5f60*/  @!P6 BRA `(.L_x_2193) ;  /* 0x00000000007ce947 */ /* 0x000fea0003800000 */
.L_x_2194:
        /* <DEDUP_REMOVED lines=31> */
.L_x_2193:
        /* <DEDUP_REMOVED lines=10> */
.L_x_2199:
[----:B------:R-:W-:Y:S05]  /*6200*/  BSYNC B0 ;  /* 0x0000000000007941 */ /* 0x000fea0003800000 */
.L_x_2198:
        /* <DEDUP_REMOVED lines=17> */
.L_x_2190:
[----:B------:R-:W0:Y:S01]  /*6320*/  S2UR UR6, SR_CgaCtaId ;  /* 0x00000000000679c3 */ /* 0x000e220000008800 */
[----:B------:R-:W-:Y:S01]  /*6330*/  UMOV UR5, 0x400 ;  /* 0x0000040000057882 */ /* 0x000fe20000000000 */
[----:B------:R-:W-:Y:S01]  /*6340*/  SHF.R.U32.HI R48, RZ, 0x2, R87 ;  /* 0x00000002ff307819 */ /* 0x000fe20000011657 */
[----:B------:R-:W-:Y:S01]  /*6350*/  ULDC.64 UR12, c[0x0][0x290] ;  /* 0x0000a400000c7ab9 */ /* 0x000fe20000000a00 */
[----:B------:R-:W-:-:S03]  /*6360*/  ISETP.NE.AND P6, PT, RZ, UR10, PT ;  /* 0x0000000aff007c0c */ /* 0x000fc6000bfc5270 */
[----:B------:R-:W-:Y:S01]  /*6370*/  IMAD.WIDE.U32 R48, R48, 0x24924925, RZ ;  /* 0x2492492530307825 */ /* 0x000fe200078e00ff */
[----:B-1----:R-:W1:Y:S01]  /*6380*/  LDC R47, c[0x0][0x2ac] ;  /* 0x0000ab00ff2f7b82 */ /* 0x002e620000000800 */
[----:B0-----:R-:W-:Y:S02]  /*6390*/  ULEA UR5, UR6, UR5, 0x18 ;  /* 0x0000000506057291 */ /* 0x001fe4000f8ec03f */
[----:B-1----:R-:W-:-:S07]  /*63a0*/  IMAD R48, R47, UR7, R49 ;  /* 0x000000072f307c24 */ /* 0x002fce000f8e0231 */
[----:B------:R-:W-:Y:S01]  /*63b0*/  @!P5 STS.64 [UR5+0x88], R66 ;  /* 0x00008842ff00d988 */ /* 0x000fe20008000a05 */
[----:B------:R-:W-:Y:S01]  /*63c0*/  BAR.SYNC.DEFER_BLOCKING 0x0 ;  /* 0x0000000000007b1d */ /* 0x000fe20000010000 */
[----:B------:R-:W-:-:S04]  /*63d0*/  IADD3 R49, R48, 0xc0, RZ ;  /* 0x000000c030317810 */ /* 0x000fc80007ffe0ff */
[----:B------:R-:W-:Y:S01]  /*63e0*/  SHF.R.S32.HI R50, RZ, 0x1f, R49 ;  /* 0x0000001fff327819 */ /* 0x000fe20000011431 */
        /* <DEDUP_REMOVED lines=23> */
.L_x_2200:
[----:B------:R-:W-:Y:S01]  /*6560*/  LOP3.LUT P5, RZ, R89, 0x200, RZ, 0xc0, !PT ;  /* 0x0000020059ff7812 */ /* 0x000fe200078ac0ff */
[----:B------:R-:W-:-:S12]  /*6570*/  BSSY B0, `(.L_x_2201) ;  /* 0x0000013000007945 */ /* 0x000fd80003800000 */
        /* <DEDUP_REMOVED lines=12> */
[----:B------:R-:W-:Y:S02]  /*6640*/  IADD3 R45, R47, R45, RZ ;  /* 0x0000002d2f2d7210 */ /* 0x000fe40007ffe0ff */
[-C--:B------:R-:W-:Y:S01]  /*6650*/  FMUL.FTZ R16, R3, R96.reuse ;  /* 0x0000006003107220 */ /* 0x080fe20000410000 */
[----:B------:R-:W-:Y:S01]  /*6660*/  LEA R44, P5, R46, UR14, 0x2 ;  /* 0x0000000e2e2c7c11 */ /* 0x000fe2000f8a10ff */
[----:B------:R-:W-:-:S03]  /*6670*/  FMUL.FTZ R17, R17, R96 ;  /* 0x0000006011117220 */ /* 0x000fc60000410000 */
[----:B------:R-:W-:-:S05]  /*6680*/  LEA.HI.X R45, R46, UR15, R45, 0x2, P5 ;  /* 0x0000000f2e2d7c11 */ /* 0x000fca000a8f142d */
[----:B------:R0:W-:Y:S04]  /*6690*/  STG.E.64 desc[UR8][R44.64], R16 ;  /* 0x000000102c007986 */ /* 0x0001e8000c101b08 */
.L_x_2202:
[----:B------:R-:W-:Y:S05]  /*66a0*/  BSYNC B0 ;  /* 0x0000000000007941 */ /* 0x000fea0003800000 */
.L_x_2201:
[----:B------:R-:W-:-:S13]  /*66b0*/  ISETP.NE.AND P6, PT, RZ, UR10, PT ;  /* 0x0000000aff007c0c */ /* 0x000fda000bfc5270 */
[----:B------:R-:W-:Y:S05]  /*66c0*/  @!P6 BRA `(.L_x_2203) ;  /* 0x000000000048e947 */ /* 0x000fea0003800000 */
        /* <DEDUP_REMOVED lines=18> */
.L_x_2203:
[----:B------:R-:W-:Y:S04]  /*67f0*/  BSSY B0, `(.L_x_2204) ;  /* 0x0000013000007945 */ /* 0x000fe80003800000 */
[----:B------:R-:W-:Y:S05]  /*6800*/  @!P3 BRA `(.L_x_2205) ;  /* 0x000000000044b947 */ /* 0x000fea0003800000 */
[----:B------:R-:W-:Y:S01]  /*6810*/  ULDC.64 UR14, c[0x0][0x288] ;  /* 0x0000a200000e7ab9 */ /* 0x000fe20000000a00 */
[----:B0-----:R-:W-:Y:S01]  /*6820*/  MOV R44, R122 ;  /* 0x0000007a002c7202 */ /* 0x001fe20000000f00 */
        /* <DEDUP_REMOVED lines=15> */
.L_x_2205:
[----:B------:R-:W-:Y:S05]  /*6920*/  BSYNC B0 ;  /* 0x0000000000007941 */ /* 0x000fea0003800000 */
.L_x_2204:
[----:B------:R-:W-:Y:S05]  /*6930*/  @!P6 BRA `(.L_x_2206) ;  /* 0x000000000048e947 */ /* 0x000fea0003800000 */
        /* <DEDUP_REMOVED lines=18> */
.L_x_2206:
[----:B------:R-:W-:Y:S04]  /*6a60*/  BSSY B0, `(.L_x_2207) ;  /* 0x0000013000007945 */ /* 0x000fe80003800000 */
[----:B------:R-:W-:Y:S05]  /*6a70*/  @!P4 BRA `(.L_x_2208) ;  /* 0x000000000044c947 */ /* 0x000fea0003800000 */
        /* <DEDUP_REMOVED lines=12> */
[----:B0-----:R-:W-:-:S03]  /*6b40*/  LEA R16, P5, R6, UR14, 0x2 ;  /* 0x0000000e06107c11 */ /* 0x001fc6000f8a10ff */
[-C--:B------:R-:W-:Y:S01]  /*6b50*/  FMUL.FTZ R7, R7, R96.reuse ;  /* 0x0000006007077220 */ /* 0x080fe20000410000 */
[----:B------:R-:W-:Y:S01]  /*6b60*/  LEA.HI.X R17, R6, UR15, R3, 0x2, P5 ;  /* 0x0000000f06117c11 */ /* 0x000fe2000a8f1403 */
[----:B------:R-:W-:-:S05]  /*6b70*/  FMUL.FTZ R6, R97, R96 ;  /* 0x0000006061067220 */ /* 0x000fca0000410000 */
[----:B------:R2:W-:Y:S03]  /*6b80*/  STG.E.64 desc[UR8][R16.64], R6 ;  /* 0x0000000610007986 */ /* 0x0005e6000c101b08 */
.L_x_2208:
[----:B------:R-:W-:Y:S05]  /*6b90*/  BSYNC B0 ;  /* 0x0000000000007941 */ /* 0x000fea0003800000 */
.L_x_2207:
[----:B------:R-:W-:Y:S05]  /*6ba0*/  @!P6 BRA `(.L_x_2209) ;  /* 0x000000000048e947 */ /* 0x000fea0003800000 */
[----:B------:R-:W-:Y:S01]  /*6bb0*/  FFMA.FTZ R0, R99, R40, R42 ;  /* 0x0000002863007223 */ /* 0x000fe2000001002a */
[----:B------:R-:W-:-:S03]  /*6bc0*/  FFMA.FTZ R3, R100, R41, R43 ;  /* 0x0000002964037223 */ /* 0x000fc6000001002b */
[----:B-12---:R-:W-:Y:S01]  /*6bd0*/  FMUL.FTZ R6, R0, -1.4426950216293334961 ;  /* 0xbfb8aa3b00067820 */ /* 0x006fe20000410000 */
        /* <DEDUP_REMOVED lines=15> */
.L_x_2209:
[----:B------:R-:W-:Y:S01]  /*6cd0*/  LOP3.LUT P5, RZ, R89, 0x100, RZ, 0xc0, !PT ;  /* 0x0000010059ff7812 */ /* 0x000fe200078ac0ff */
[----:B------:R-:W-:-:S12]  /*6ce0*/  BSSY B0, `(.L_x_2210) ;  /* 0x0000015000007945 */ /* 0x000fd80003800000 */
[----:B------:R-:W-:Y:S05]  /*6cf0*/  @!P5 BRA `(.L_x_2211) ;  /* 0x00000000004cd947 */ /* 0x000fea0003800000 */
[----:B------:R-:W-:Y:S01]  /*6d00*/  IADD3 R3, R86, 0x30, RZ ;  /* 0x0000003056037810 */ /* 0x000fe20007ffe0ff */
[----:B------:R-:W-:Y:S01]  /*6d10*/  ULDC.64 UR14, c[0x0][0x288] ;  /* 0x0000a200000e7ab9 */ /* 0x000fe20000000a00 */
[----:B-12---:R-:W-:Y:S01]  /*6d20*/  MOV R6, R122 ;  /* 0x0000007a00067202 */ /* 0x006fe20000000f00 */
[-CC-:B------:R-:W-:Y:S01]  /*6d30*/  FFMA.FTZ R99, R99, R51.reuse, R52.reuse ;  /* 0x0000003363637223 */ /* 0x180fe20000010034 */
        /* <DEDUP_REMOVED lines=8> */
[----:B0-----:R-:W-:Y:S02]  /*6dc0*/  LEA R16, P5, R6, UR14, 0x2 ;  /* 0x0000000e06107c11 */ /* 0x001fe4000f8a10ff */
[----:B------:R-:W-:Y:S01]  /*6dd0*/  IADD3 R3, R7, R3, RZ ;  /* 0x0000000307037210 */ /* 0x000fe20007ffe0ff */
[----:B------:R-:W-:-:S03]  /*6de0*/  FFMA.FTZ R7, R41, R23, -R100 ;  /* 0x0000001729077223 */ /* 0x000fc60000010864 */
[----:B------:R-:W-:Y:S01]  /*6df0*/  LEA.HI.X R17, R6, UR15, R3, 0x2, P5 ;  /* 0x0000000f06117c11 */ /* 0x000fe2000a8f1403 */
[-C--:B------:R-:W-:Y:S01]  /*6e00*/  FMUL.FTZ R6, R99, R96.reuse ;  /* 0x0000006063067220 */ /* 0x080fe20000410000 */
[----:B------:R-:W-:-:S05]  /*6e10*/  FMUL.FTZ R7, R7, R96 ;  /* 0x0000006007077220 */ /* 0x000fca0000410000 */
[----:B------:R3:W-:Y:S02]  /*6e20*/  STG.E.64 desc[UR8][R16.64], R6 ;  /* 0x0000000610007986 */ /* 0x0007e4000c101b08 */
.L_x_2211:
[----:B------:R-:W-:Y:S05]  /*6e30*/  BSYNC B0 ;  /* 0x0000000000007941 */ /* 0x000fea0003800000 */
.L_x_2210:
[----:B------:R-:W-:-:S13]  /*6e40*/  ISETP.NE.AND P5, PT, RZ, UR10, PT ;  /* 0x0000000aff007c0c */ /* 0x000fda000bfa5270 */
[----:B------:R-:W-:Y:S05]  /*6e50*/  @!P5 BRA `(.L_x_2212) ;  /* 0x000000000048d947 */ /* 0x000fea0003800000 */
[----:B------:R-:W-:Y:S01]  /*6e60*/  FFMA.FTZ R0, R101, R40, R42 ;  /* 0x0000002865007223 */ /* 0x000fe2000001002a */
[----:B------:R-:W-:-:S03]  /*6e70*/  FFMA.FTZ R3, R102, R41, R43 ;  /* 0x0000002966037223 */ /* 0x000fc6000001002b */
[----:B-123--:R-:W-:Y:S01]  /*6e80*/  FMUL.FTZ R6, R0, -1.4426950216293334961 ;  /* 0xbfb8aa3b00067820 */ /* 0x00efe20000410000 */
        /* <DEDUP_REMOVED lines=15> */
.L_x_2212:
[----:B------:R-:W-:Y:S01]  /*6f80*/  LOP3.LUT P5, RZ, R89, 0x80, RZ, 0xc0, !PT ;  /* 0x0000008059ff7812 */ /* 0x000fe200078ac0ff */
[----:B------:R-:W-:-:S12]  /*6f90*/  BSSY B0, `(.L_x_2213) ;  /* 0x0000015000007945 */ /* 0x000fd80003800000 */
[----:B------:R-:W-:Y:S05]  /*6fa0*/  @!P5 BRA `(.L_x_2214) ;  /* 0x00000000004cd947 */ /* 0x000fea0003800000 */
[----:B------:R-:W-:Y:S01]  /*6fb0*/  IADD3 R3, R86, 0x40, RZ ;  /* 0x0000004056037810 */ /* 0x000fe20007ffe0ff */
[----:B------:R-:W-:Y:S01]  /*6fc0*/  ULDC.64 UR14, c[0x0][0x288] ;  /* 0x0000a200000e7ab9 */ /* 0x000fe20000000a00 */
[----:B-123--:R-:W-:Y:S01]  /*6fd0*/  MOV R6, R122 ;  /* 0x0000007a00067202 */ /* 0x00efe20000000f00 */
        /* <DEDUP_REMOVED lines=16> */
.L_x_2214:
[----:B------:R-:W-:Y:S05]  /*70e0*/  BSYNC B0 ;  /* 0x0000000000007941 */ /* 0x000fea0003800000 */
.L_x_2213:
[----:B------:R-:W-:-:S13]  /*70f0*/  ISETP.NE.AND P5, PT, RZ, UR10, PT ;  /* 0x0000000aff007c0c */ /* 0x000fda000bfa5270 */
[----:B------:R-:W-:Y:S05]  /*7100*/  @!P5 BRA `(.L_x_2215) ;  /* 0x000000000048d947 */ /* 0x000fea0003800000 */
[----:B------:R-:W-:Y:S01]  /*7110*/  FFMA.FTZ R0, R117, R40, R42 ;  /* 0x0000002875007223 */ /* 0x000fe2000001002a */
[----:B------:R-:W-:-:S03]  /*7120*/  FFMA.FTZ R3, R118, R41, R43 ;  /* 0x0000002976037223 */ /* 0x000fc6000001002b */
[----:B-1234-:R-:W-:Y:S01]  /*7130*/  FMUL.FTZ R6, R0, -1.4426950216293334961 ;  /* 0xbfb8aa3b00067820 */ /* 0x01efe20000410000 */
        /* <DEDUP_REMOVED lines=15> */
.L_x_2215:
[----:B------:R-:W-:Y:S01]  /*7230*/  LOP3.LUT P5, RZ, R89, 0x40, RZ, 0xc0, !PT ;  /* 0x0000004059ff7812 */ /* 0x000fe200078ac0ff */
[----:B------:R-:W-:-:S12]  /*7240*/  BSSY B0, `(.L_x_2216) ;  /* 0x0000015000007945 */ /* 0x000fd80003800000 */
[----:B------:R-:W-:Y:S05]  /*7250*/  @!P5 BRA `(.L_x_2217) ;  /* 0x00000000004cd947 */ /* 0x000fea0003800000 */
[----:B------:R-:W-:Y:S01]  /*7260*/  IADD3 R3, R86, 0x50, RZ ;  /* 0x0000005056037810 */ /* 0x000fe20007ffe0ff */
[----:B------:R-:W-:Y:S01]  /*7270*/  ULDC.64 UR14, c[0x0][0x288] ;  /* 0x0000a200000e7ab9 */ /* 0x000fe20000000a00 */
[----:B-1234-:R-:W-:Y:S01]  /*7280*/  MOV R6, R122 ;  /* 0x0000007a00067202 */ /* 0x01efe20000000f00 */
        /* <DEDUP_REMOVED lines=16> */
.L_x_2217:
[----:B------:R-:W-:Y:S05]  /*7390*/  BSYNC B0 ;  /* 0x0000000000007941 */ /* 0x000fea0003800000 */
.L_x_2216:
[----:B------:R-:W-:-:S13]  /*73a0*/  ISETP.NE.AND P5, PT, RZ, UR10, PT ;  /* 0x0000000aff007c0c */ /* 0x000fda000bfa5270 */
[----:B------:R-:W-:Y:S05]  /*73b0*/  @!P5 BRA `(.L_x_2218) ;  /* 0x000000000048d947 */ /* 0x000fea0003800000 */
[----:B------:R-:W-:Y:S01]  /*73c0*/  FFMA.FTZ R0, R115, R40, R42 ;  /* 0x0000002873007223 */ /* 0x000fe2000001002a */
[----:B------:R-:W-:-:S03]  /*73d0*/  FFMA.FTZ R3, R116, R41, R43 ;  /* 0x0000002974037223 */ /* 0x000fc6000001002b */
[----:B01234-:R-:W-:Y:S01]  /*73e0*/  FMUL.FTZ R6, R0, -1.4426950216293334961 ;  /* 0xbfb8aa3b00067820 */ /* 0x01ffe20000410000 */
        /* <DEDUP_REMOVED lines=15> */
.L_x_2218:
[----:B------:R-:W-:Y:S01]  /*74e0*/  LOP3.LUT P5, RZ, R89, 0x20, RZ, 0xc0, !PT ;  /* 0x0000002059ff7812 */ /* 0x000fe200078ac0ff */
[----:B------:R-:W-:-:S12]  /*74f0*/  BSSY B0, `(.L_x_2219) ;  /* 0x0000015000007945 */ /* 0x000fd80003800000 */
[----:B------:R-:W-:Y:S05]  /*7500*/  @!P5 BRA `(.L_x_2220) ;  /* 0x00000000004cd947 */ /* 0x000fea0003800000 */
[----:B------:R-:W-:Y:S01]  /*7510*/  IADD3 R3, R86, 0x60, RZ ;  /* 0x0000006056037810 */ /* 0x000fe20007ffe0ff */
[----:B------:R-:W-:Y:S01]  /*7520*/  ULDC.64 UR14, c[0x0][0x288] ;  /* 0x0000a200000e7ab9 */ /* 0x000fe20000000a00 */
[----:B01234-:R-:W-:Y:S01]  /*7530*/  MOV R6, R122 ;  /* 0x0000007a00067202 */ /* 0x01ffe20000000f00 */
        /* <DEDUP_REMOVED lines=11> */
[----:B------:R-:W-:-:S03]  /*75f0*/  FFMA.FTZ R7, R41, R29, -R116 ;  /* 0x0000001d29077223 */ /* 0x000fc60000010874 */
[----:B------:R-:W-:Y:S01]  /*7600*/  LEA.HI.X R17, R6, UR15, R3, 0x2, P5 ;  /* 0x0000000f06117c11 */ /* 0x000fe2000a8f1403 */
[-C--:B------:R-:W-:Y:S01]  /*7610*/  FMUL.FTZ R6, R115, R96.reuse ;  /* 0x0000006073067220 */ /* 0x080fe20000410000 */
[----:B------:R-:W-:-:S05]  /*7620*/  FMUL.FTZ R7, R7, R96 ;  /* 0x0000006007077220 */ /* 0x000fca0000410000 */
[----:B------:R0:W-:Y:S02]  /*7630*/  STG.E.64 desc[UR8][R16.64], R6 ;  /* 0x0000000610007986 */ /* 0x0001e4000c101b08 */
.L_x_2220:
[----:B------:R-:W-:Y:S05]  /*7640*/  BSYNC B0 ;  /* 0x0000000000007941 */ /* 0x000fea0003800000 */
.L_x_2219:
        /* <DEDUP_REMOVED lines=20> */
.L_x_2221:
        /* <DEDUP_REMOVED lines=22> */
.L_x_2223:
[----:B------:R-:W-:Y:S05]  /*78f0*/  BSYNC B0 ;  /* 0x0000000000007941 */ /* 0x000fea0003800000 */
.L_x_2222:
        /* <DEDUP_REMOVED lines=20> */
.L_x_2224:
        /* <DEDUP_REMOVED lines=22> */
.L_x_2226:
[----:B------:R-:W-:Y:S05]  /*7ba0*/  BSYNC B0 ;  /* 0x0000000000007941 */ /* 0x000fea0003800000 */
.L_x_2225:
        /* <DEDUP_REMOVED lines=20> */
.L_x_2227:
[----:B------:R-:W-:Y:S04]  /*7cf0*/  BSSY B0, `(.L_x_2228) ;  /* 0x0000015000007945 */ /* 0x000fe80003800000 */
        /* <DEDUP_REMOVED lines=20> */
.L_x_2229:
[----:B------:R-:W-:Y:S05]  /*7e40*/  BSYNC B0 ;  /* 0x0000000000007941 */ /* 0x000fea0003800000 */
.L_x_2228:
        /* <DEDUP_REMOVED lines=19> */
.L_x_2230:
        /* <DEDUP_REMOVED lines=21> */
.L_x_2232:
[----:B------:R-:W-:Y:S05]  /*80d0*/  BSYNC B0 ;  /* 0x0000000000007941 */ /* 0x000fea0003800000 */
.L_x_2231:
        /* <DEDUP_REMOVED lines=19> */
.L_x_2233:
        /* <DEDUP_REMOVED lines=21> */
.L_x_2235:
[----:B------:R-:W-:Y:S05]  /*8360*/  BSYNC B0 ;  /* 0x0000000000007941 */ /* 0x000fea0003800000 */
.L_x_2234:
        /* <DEDUP_REMOVED lines=19> */
.L_x_2236:
[----:B------:R-:W-:Y:S01]  /*84a0*/  ISETP.GE.U32.AND P5, PT, R49, UR12, PT ;  /* 0x0000000c31007c0c */ /* 0x000fe2000bfa6070 */
[----:B------:R-:W-:Y:S01]  /*84b0*/  BSSY B0, `(.L_x_2237) ;  /* 0x0000019000007945 */ /* 0x000fe20003800000 */
[----:B------:R-:W-:Y:S02]  /*84c0*/  IADD3 R19, R48, 0xd0, RZ ;  /* 0x000000d030137810 */ /* 0x000fe40007ffe0ff */
[----:B------:R-:W-:Y:S02]  /*84d0*/  ISETP.GE.AND.EX P5, PT, R50, UR13, PT, P5 ;  /* 0x0000000d32007c0c */ /* 0x000fe4000bfa6350 */
[----:B------:R-:W-:Y:S02]  /*84e0*/  SHF.R.S32.HI R20, RZ, 0x1f, R19 ;  /* 0x0000001fff147819 */ /* 0x000fe40000011413 */
[----:B------:R-:W-:-:S13]  /*84f0*/  ISETP.LT.U32.AND P5, PT, R87, 0x1c0, !P5 ;  /* 0x000001c05700780c */ /* 0x000fda0006fa1070 */
        /* <DEDUP_REMOVED lines=10> */
[----:B------:R-:W-:Y:S01]  /*85a0*/  FFMA.FTZ R9, R41, R9, -R104 ;  /* 0x0000000929097223 */ /* 0x000fe20000010868 */
[----:B------:R-:W-:-:S04]  /*85b0*/  IMAD.WIDE.U32 R16, R3, UR14, R6 ;  /* 0x0000000e03107c25 */ /* 0x000fc8000f8e0006 */
[-C--:B------:R-:W-:Y:S01]  /*85c0*/  FMUL.FTZ R8, R103, R96.reuse ;  /* 0x0000006067087220 */ /* 0x080fe20000410000 */
[----:B------:R-:W-:Y:S01]  /*85d0*/  FMUL.FTZ R9, R9, R96 ;  /* 0x0000006009097220 */ /* 0x000fe20000410000 */
[----:B------:R-:W-:Y:S01]  /*85e0*/  IMAD R3, R3, UR15, R0 ;  /* 0x0000000f03037c24 */ /* 0x000fe2000f8e0200 */
[----:B------:R-:W-:Y:S02]  /*85f0*/  ULDC.64 UR14, c[0x0][0x210] ;  /* 0x00008400000e7ab9 */ /* 0x000fe40000000a00 */
[----:B------:R-:W-:Y:S02]  /*8600*/  LEA R6, P5, R16, UR14, 0x2 ;  /* 0x0000000e10067c11 */ /* 0x000fe4000f8a10ff */
[----:B------:R-:W-:-:S04]  /*8610*/  IADD3 R3, R17, R3, RZ ;  /* 0x0000000311037210 */ /* 0x000fc80007ffe0ff */
[----:B------:R-:W-:-:S05]  /*8620*/  LEA.HI.X R7, R16, UR15, R3, 0x2, P5 ;  /* 0x0000000f10077c11 */ /* 0x000fca000a8f1403 */
[----:B------:R0:W-:Y:S02]  /*8630*/  STG.E.64 desc[UR8][R6.64], R8 ;  /* 0x0000000806007986 */ /* 0x0001e4000c101b08 */
.L_x_2238:
[----:B------:R-:W-:Y:S05]  /*8640*/  BSYNC B0 ;  /* 0x0000000000007941 */ /* 0x000fea0003800000 */
.L_x_2237:
        /* <DEDUP_REMOVED lines=19> */
.L_x_2239:
[----:B------:R-:W-:Y:S01]  /*8780*/  ISETP.GE.U32.AND P5, PT, R19, UR12, PT ;  /* 0x0000000c13007c0c */ /* 0x000fe2000bfa6070 */
[----:B------:R-:W-:Y:S01]  /*8790*/  BSSY B0, `(.L_x_2240) ;  /* 0x0000019000007945 */ /* 0x000fe20003800000 */
[----:B01234-:R-:W-:Y:S02]  /*87a0*/  IADD3 R17, R48, 0xe0, RZ ;  /* 0x000000e030117810 */ /* 0x01ffe40007ffe0ff */
[----:B------:R-:W-:Y:S02]  /*87b0*/  ISETP.GE.AND.EX P5, PT, R20, UR13, PT, P5 ;  /* 0x0000000d14007c0c */ /* 0x000fe4000bfa6350 */
[----:B------:R-:W-:Y:S02]  /*87c0*/  SHF.R.S32.HI R18, RZ, 0x1f, R17 ;  /* 0x0000001fff127819 */ /* 0x000fe40000011411 */
[----:B------:R-:W-:-:S13]  /*87d0*/  ISETP.LT.U32.AND P5, PT, R87, 0x1c0, !P5 ;  /* 0x000001c05700780c */ /* 0x000fda0006fa1070 */
[----:B------:R-:W-:Y:S05]  /*87e0*/  @!P5 BRA `(.L_x_2241) ;  /* 0x00000000004cd947 */ /* 0x000fea0003800000 */
[----:B------:R-:W-:Y:S01]  /*87f0*/  IADD3 R3, R86, 0xd0, RZ ;  /* 0x000000d056037810 */ /* 0x000fe20007ffe0ff */
[----:B------:R-:W-:Y:S01]  /*8800*/  ULDC.64 UR14, c[0x0][0x288] ;  /* 0x0000a200000e7ab9 */ /* 0x000fe20000000a00 */
[----:B------:R-:W-:Y:S01]  /*8810*/  MOV R6, R122 ;  /* 0x0000007a00067202 */ /* 0x000fe20000000f00 */
        /* <DEDUP_REMOVED lines=16> */
.L_x_2241:
[----:B------:R-:W-:Y:S05]  /*8920*/  BSYNC B0 ;  /* 0x0000000000007941 */ /* 0x000fea0003800000 */
.L_x_2240:
        /* <DEDUP_REMOVED lines=19> */
.L_x_2242:
        /* <DEDUP_REMOVED lines=9> */
[----:B0-----:R-:W-:Y:S01]  /*8af0*/  MOV R6, R122 ;  /* 0x0000007a00067202 */ /* 0x001fe20000000f00 */
        /* <DEDUP_REMOVED lines=16> */
.L_x_2244:
[----:B------:R-:W-:Y:S05]  /*8c00*/  BSYNC B0 ;  /* 0x0000000000007941 */ /* 0x000fea0003800000 */
.L_x_2243:
[----:B------:R-:W-:Y:S05]  /*8c10*/  @!P6 BRA `(.L_x_2245) ;  /* 0x000000000048e947 */ /* 0x000fea0003800000 */
[----:B------:R-:W-:Y:S01]  /*8c20*/  FFMA.FTZ R42, R91, R40, R42 ;  /* 0x000000285b2a7223 */ /* 0x000fe2000001002a */
[----:B------:R-:W-:-:S03]  /*8c30*/  FFMA.FTZ R43, R90, R41, R43 ;  /* 0x000000295a2b7223 */ /* 0x000fc6000001002b */
[----:B------:R-:W-:Y:S01]  /*8c40*/  FMUL.FTZ R0, R42, -1.4426950216293334961 ;  /* 0xbfb8aa3b2a007820 */ /* 0x000fe20000410000 */
[----:B01----:R-:W-:-:S05]  /*8c50*/  FMUL.FTZ R6, R43, -1.4426950216293334961 ;  /* 0xbfb8aa3b2b067820 */ /* 0x003fca0000410000 */
        /* <DEDUP_REMOVED lines=14> */
.L_x_2245:
[----:B------:R-:W-:Y:S01]  /*8d40*/  ISETP.GE.U32.AND P5, PT, R48, UR12, PT ;  /* 0x0000000c30007c0c */ /* 0x000fe2000bfa6070 */
[----:B------:R-:W-:Y:S03]  /*8d50*/  BSSY B0, `(.L_x_2246) ;  /* 0x0000014000007945 */ /* 0x000fe60003800000 */
[----:B------:R-:W-:-:S04]  /*8d60*/  ISETP.GE.AND.EX P5, PT, R11, UR13, PT, P5 ;  /* 0x0000000d0b007c0c */ /* 0x000fc8000bfa6350 */
[----:B------:R-:W-:-:S13]  /*8d70*/  ISETP.LT.U32.AND P5, PT, R87, 0x1c0, !P5 ;  /* 0x000001c05700780c */ /* 0x000fda0006fa1070 */
[----:B------:R-:W-:Y:S05]  /*8d80*/  @!P5 BRA `(.L_x_2247) ;  /* 0x000000000040d947 */ /* 0x000fea0003800000 */
        /* <DEDUP_REMOVED lines=10> */
[-C--:B------:R-:W-:Y:S01]  /*8e30*/  FMUL.FTZ R14, R91, R96.reuse ;  /* 0x000000605b0e7220 */ /* 0x080fe20000410000 */
[----:B01----:R-:W-:Y:S01]  /*8e40*/  LEA R6, P5, R122, UR12, 0x2 ;  /* 0x0000000c7a067c11 */ /* 0x003fe2000f8a10ff */
[----:B------:R-:W-:Y:S01]  /*8e50*/  FMUL.FTZ R15, R15, R96 ;  /* 0x000000600f0f7220 */ /* 0x000fe20000410000 */
[----:B------:R-:W-:-:S04]  /*8e60*/  IADD3 R3, R123, R3, RZ ;  /* 0x000000037b037210 */ /* 0x000fc80007ffe0ff */
[----:B------:R-:W-:-:S05]  /*8e70*/  LEA.HI.X R7, R122, UR13, R3, 0x2, P5 ;  /* 0x0000000d7a077c11 */ /* 0x000fca000a8f1403 */
[----:B------:R2:W-:Y:S02]  /*8e80*/  STG.E.64 desc[UR8][R6.64], R14 ;  /* 0x0000000e06007986 */ /* 0x0005e4000c101b08 */
.L_x_2247:
[----:B------:R-:W-:Y:S05]  /*8e90*/  BSYNC B0 ;  /* 0x0000000000007941 */ /* 0x000fea0003800000 */
.L_x_2246:
[----:B------:R-:W-:Y:S02]  /*8ea0*/  IADD3 R81, R74, R81, RZ ;  /* 0x000000514a517210 */ /* 0x000fe40007ffe0ff */
[----:B------:R-:W-:Y:S02]  /*8eb0*/  IADD3 R76, R76, 0x1, RZ ;  /* 0x000000014c4c7810 */ /* 0x000fe40007ffe0ff */
[----:B------:R-:W-:-:S13]  /*8ec0*/  ISETP.GE.AND P5, PT, R81, UR4, PT ;  /* 0x0000000451007c0c */ /* 0x000fda000bfa6270 */
[----:B------:R-:W-:Y:S05]  /*8ed0*/  @!P5 BRA `(.L_x_2248) ;  /* 0xffffff780004d947 */ /* 0x000fea000383ffff */
.L_x_2165:
[----:B012---:R-:W0:Y:S01]  /*8ee0*/  LDC R6, c[0x0][0xc] ;  /* 0x00000300ff067b82 */ /* 0x007e220000000800 */
[----:B------:R-:W-:Y:S01]  /*8ef0*/  ISETP.NE.AND P2, PT, R87, RZ, PT ;  /* 0x000000ff5700720c */ /* 0x000fe20003f45270 */
[----:B------:R-:W-:Y:S06]  /*8f00*/  BSSY B0, `(.L_x_2249) ;  /* 0x0000015000007945 */ /* 0x000fec0003800000 */
[----:B------:R-:W1:Y:S08]  /*8f10*/  LDC R7, c[0x0][0x10] ;  /* 0x00000400ff077b82 */ /* 0x000e700000000800 */
[----:B------:R-:W2:Y:S01]  /*8f20*/  LDC.64 R2, c[0x0][0x258] ;  /* 0x00009600ff027b82 */ /* 0x000ea20000000a00 */
[----:B0-----:R-:W-:-:S02]  /*8f30*/  IADD3 R0, R6, -0x1, RZ ;  /* 0xffffffff06007810 */ /* 0x001fc40007ffe0ff */
[----:B------:R-:W-:Y:S02]  /*8f40*/  ISETP.NE.AND P1, PT, R6, 0x1, PT ;  /* 0x000000010600780c */ /* 0x000fe40003f25270 */
[----:B------:R-:W-:Y:S02]  /*8f50*/  ISETP.NE.AND P0, PT, R0, UR7, PT ;  /* 0x0000000700007c0c */ /* 0x000fe4000bf05270 */
[C---:B-1----:R-:W-:Y:S02]  /*8f60*/  SHF.L.U32 R0, R7.reuse, 0x1, RZ ;  /* 0x0000000107007819 */ /* 0x042fe400000006ff */
[----:B------:R-:W-:Y:S02]  /*8f70*/  IADD3 R4, R7, -0x1, RZ ;  /* 0xffffffff07047810 */ /* 0x000fe40007ffe0ff */
[----:B------:R-:W-:Y:S02]  /*8f80*/  SEL R5, R0, RZ, P1 ;  /* 0x000000ff00057207 */ /* 0x000fe40000800000 */
[----:B------:R-:W-:-:S03]  /*8f90*/  ISETP.NE.OR P0, PT, R79, R4, P0 ;  /* 0x000000044f00720c */ /* 0x000fc60000705670 */
[----:B--2---:R-:W-:Y:S01]  /*8fa0*/  IMAD.WIDE.U32 R2, R5, 0x4, R2 ;  /* 0x0000000405027825 */ /* 0x004fe200078e0002 */
        /* <DEDUP_REMOVED lines=10> */
.L_x_2250:
[----:B------:R-:W-:Y:S05]  /*9050*/  BSYNC B0 ;  /* 0x0000000000007941 */ /* 0x000fea0003800000 */
.L_x_2249:
[----:B------:R-:W-:Y:S05]  /*9060*/  @P0 EXIT ;  /* 0x000000000000094d */ /* 0x000fea0003800000 */
[----:B------:R-:W-:Y:S05]  /*9070*/  @P2 BRA `(.L_x_2251) ;  /* 0x0000000000202947 */ /* 0x000fea0003800000 */
[----:B------:R-:W-:-:S05]  /*9080*/  IMAD R0, R6, R7, RZ ;  /* 0x0000000706007224 */ /* 0x000fca00078e02ff */
[----:B------:R-:W-:-:S13]  /*9090*/  ISETP.NE.AND P0, PT, R0, -0x1, PT ;  /* 0xffffffff0000780c */ /* 0x000fda0003f05270 */
[----:B------:R-:W-:Y:S05]  /*90a0*/  @!P0 BRA `(.L_x_2251) ;  /* 0x0000000000148947 */ /* 0x000fea0003800000 */
.L_x_2252:
[----:B0-----:R-:W2:Y:S04]  /*90b0*/  LDG.E.STRONG.GPU R5, desc[UR8][R2.64] ;  /* 0x0000000802057981 */ /* 0x001ea8000c1ef900 */
[----:B--2---:R-:W-:Y:S01]  /*90c0*/  CCTL.IVALL ;  /* 0x00000000ff00798f */ /* 0x004fe20002000000 */
[----:B------:R-:W-:Y:S05]  /*90d0*/  YIELD ;  /* 0x0000000000007946 */ /* 0x000fea0003800000 */
[----:B------:R-:W-:-:S13]  /*90e0*/  ISETP.NE.AND P0, PT, R5, R0, PT ;  /* 0x000000000500720c */ /* 0x000fda0003f05270 */
[----:B------:R-:W-:Y:S05]  /*90f0*/  @P0 BRA `(.L_x_2252) ;  /* 0xfffffffc00ec0947 */ /* 0x000fea000383ffff */
.L_x_2251:
        /* <DEDUP_REMOVED lines=24> */
.L_x_2253:
        /* <DEDUP_REMOVED lines=23> */
.L_x_2254:
        /* <DEDUP_REMOVED lines=9> */
.L_x_5167:


//--------------------- .text._Z35group_norm_nhwc_bwd_one_pass_kernelI11Fp32IOFp32WLi512ELi56ELi448EEv26Group_norm_nhwc_bwd_params --------------------------
	.section	.text._Z35group_norm_nhwc_bwd_one_pass_kernelI11Fp32IOFp32WLi512ELi56ELi448EEv26Group_norm_nhwc_bwd_params,"ax",@progbits
	.align	128
        .global         _Z35group_norm_nhwc_bwd_one_pass_kernelI11Fp32IOFp32WLi512ELi56ELi448EEv26Group_norm_nhwc_bwd_params
        .type           _Z35group_norm_nhwc_bwd_one_pass_kernelI11Fp32IOFp32WLi512ELi56ELi448EEv26Group_norm_nhwc_bwd_params,@function
        .size           _Z35group_norm_nhwc_bwd_one_pass_kernelI11Fp32IOFp32WLi512ELi56ELi448EEv26Group_norm_nhwc_bwd_params,(.L_x_5168 - _Z35group_norm_nhwc_bwd_one_pass_kernelI11Fp32IOFp32WLi512ELi56ELi448EEv26Group_norm_nhwc_bwd_params)
        .other          _Z35group_norm_nhwc_bwd_one_pass_kernelI11Fp32IOFp32WLi512ELi56ELi448EEv26Group_norm_nhwc_bwd_params,@"STO_CUDA_ENTRY STV_DEFAULT"
_Z35group_norm_nhwc_bwd_one_pass_kernelI11Fp32IOFp32WLi512ELi56ELi448EEv26Group_norm_nhwc_bwd_params:
.text._Z35group_norm_nhwc_bwd_one_pass_kernelI11Fp32IOFp32WLi512ELi56ELi448EEv26Group_norm_nhwc_bwd_params:
        /* <DEDUP_REMOVED lines=12> */
[--C-:B------:R-:W-:Y:S01]  /*00c0*/  SHF.R.U32.HI R80, RZ, 0x2, R0.reuse ;  /* 0x00000002ff507819 */ /* 0x100fe20000011600 */
[----:B------:R-:W-:Y:S01]  /*00d0*/  ULDC.64 UR10, c[0x0][0x288] ;  /* 0x0000a200000a7ab9 */ /* 0x000fe20000000a00 */
[----:B------:R-:W-:Y:S01]  /*00e0*/  UMOV UR6, 0x400 ;  /* 0x0000040000067882 */ /* 0x000fe20000000000 */
[----:B------:R-:W-:Y:S02]  /*00f0*/  UIMAD.WIDE.U32 UR4, UR10, 0x3, URZ ;  /* 0x000000030a0478a5 */ /* 0x000fe4000f8e003f */
[----:B------:R-:W-:Y:S01]  /*0100*/  IMAD.WIDE.U32 R80, R80, 0x24924925, RZ ;  /* 0x2492492550507825 */ /* 0x000fe200078e00ff */
[----:B------:R-:W-:Y:S01]  /*0110*/  UIMAD UR12, UR11, 0x3, URZ ;  /* 0x000000030b0c78a4 */ /* 0x000fe2000f8e023f */
[----:B------:R-:W0:Y:S01]  /*0120*/  LDC R3, c[0x0][0x2ac] ;  /* 0x0000ab00ff037b82 */ /* 0x000e220000000800 */
[----:B------:R-:W-:Y:S01]  /*0130*/  ULDC.64 UR14, c[0x0][0x290] ;  /* 0x0000a400000e7ab9 */ /* 0x000fe20000000a00 */
[----:B------:R-:W-:Y:S01]  /*0140*/  ULEA.HI UR9, UP0, UR11, UR10, URZ, 0x1 ;  /* 0x0000000a0b097291 */ /* 0x000fe2000f81083f */
[----:B------:R-:W-:Y:S01]  /*0150*/  IMAD R2, R81, -0x1c, R0 ;  /* 0xffffffe451027824 */ /* 0x000fe200078e0200 */
[----:B------:R-:W-:-:S02]  /*0160*/  UIADD3 UR12, UR5, UR12, URZ ;  /* 0x0000000c050c7290 */ /* 0x000fc4000fffe03f */
[----:B------:R-:W-:Y:S02]  /*0170*/  UIADD3.X UR11, URZ, UR11, URZ, UP0, !UPT ;  /* 0x0000000b3f0b7290 */ /* 0x000fe400087fe43f */
[----:B------:R-:W1:Y:S01]  /*0180*/  S2UR UR7, SR_CgaCtaId ;  /* 0x00000000000779c3 */ /* 0x000e620000008800 */
[----:B------:R-:W-:Y:S02]  /*0190*/  ULEA.HI UR10, UP0, UR12, UR4, URZ, 0x1 ;  /* 0x000000040c0a7291 */ /* 0x000fe4000f81083f */
[----:B------:R-:W-:Y:S02]  /*01a0*/  USHF.R.S64 UR9, UR9, 0x1, UR11 ;  /* 0x0000000109097899 */ /* 0x000fe4000800100b */
[----:B------:R-:W-:Y:S02]  /*01b0*/  UIADD3.X UR12, URZ, UR12, URZ, UP0, !UPT ;  /* 0x0000000c3f0c7290 */ /* 0x000fe400087fe43f */
[----:B------:R-:W-:Y:S02]  /*01c0*/  USHF.R.S32.HI UR11, URZ, 0x1, UR11 ;  /* 0x000000013f0b7899 */ /* 0x000fe4000801140b */
[----:B------:R-:W-:-:S02]  /*01d0*/  USHF.R.S64 UR10, UR10, 0x1, UR12 ;  /* 0x000000010a0a7899 */ /* 0x000fc4000800100c */
[----:B------:R-:W-:Y:S02]  /*01e0*/  USHF.R.S32.HI UR12, URZ, 0x1, UR12 ;  /* 0x000000013f0c7899 */ /* 0x000fe4000801140c */
[----:B------:R-:W-:Y:S02]  /*01f0*/  USHF.L.U64.HI UR11, UR9, 0x2, UR11 ;  /* 0x00000002090b7899 */ /* 0x000fe4000801020b */
[----:B------:R-:W-:Y:S01]  /*0200*/  USHF.L.U64.HI UR12, UR10, 0x2, UR12 ;  /* 0x000000020a0c7899 */ /* 0x000fe2000801020c */
[----:B0-----:R-:W-:Y:S01]  /*0210*/  IMAD R80, R3, UR24, R81 ;  /* 0x0000001803507c24 */ /* 0x001fe2000f8e0251 */
[----:B------:R-:W-:Y:S01]  /*0220*/  SHF.R.S32.HI R3, RZ, 0x1f, R0 ;  /* 0x0000001fff037819 */ /* 0x000fe20000011400 */
[----:B------:R-:W-:Y:S01]  /*0230*/  ULDC.U8 UR25, c[0x0][0x2a4] ;  /* 0x0000a90000197ab9 */ /* 0x000fe20000000000 */
[----:B------:R-:W-:Y:S02]  /*0240*/  UMOV UR4, URZ ;  /* 0x0000003f00047c82 */ /* 0x000fe40008000000 */
[----:B------:R-:W-:-:S02]  /*0250*/  LEA.HI R3, R3, R0, RZ, 0x5 ;  /* 0x0000000003037211 */ /* 0x000fc400078f28ff */
[----:B------:R-:W-:Y:S01]  /*0260*/  ISETP.GE.U32.AND P1, PT, R80, UR14, PT ;  /* 0x0000000e50007c0c */ /* 0x000fe2000bf26070 */
[----:B-1----:R-:W-:Y:S01]  /*0270*/  ULEA UR6, UR7, UR6, 0x18 ;  /* 0x0000000607067291 */ /* 0x002fe2000f8ec03f */
[----:B------:R-:W-:Y:S02]  /*0280*/  SHF.R.S32.HI R4, RZ, 0x1f, R80 ;  /* 0x0000001fff047819 */ /* 0x000fe40000011450 */
[----:B------:R-:W-:Y:S02]  /*0290*/  SHF.R.S32.HI R3, RZ, 0x5, R3 ;  /* 0x00000005ff037819 */ /* 0x000fe40000011403 */
[----:B------:R-:W-:Y:S02]  /*02a0*/  ISETP.GE.AND.EX P1, PT, R4, UR15, PT, P1 ;  /* 0x0000000f04007c0c */ /* 0x000fe4000bf26310 */
[----:B------:R-:W-:Y:S02]  /*02b0*/  SHF.L.U32 R4, R2, 0x1, RZ ;  /* 0x0000000102047819 */ /* 0x000fe400000006ff */
[----:B------:R-:W-:-:S02]  /*02c0*/  LEA R3, R3, UR6, 0x3 ;  /* 0x0000000603037c11 */ /* 0x000fc4000f8e18ff */
[C---:B------:R-:W-:Y:S01]  /*02d0*/  IADD3 R2, R80.reuse, 0x10, RZ ;  /* 0x0000001050027810 */ /* 0x040fe20007ffe0ff */
[----:B------:R0:W-:Y:S01]  /*02e0*/  STL [R1+0x8c], R4 ;  /* 0x00008c0401007387 */ /* 0x0001e20000100800 */
[C---:B------:R-:W-:Y:S02]  /*02f0*/  IADD3 R2, R80.reuse, 0x40, RZ ;  /* 0x0000004050027810 */ /* 0x040fe40007ffe0ff */
[C---:B------:R-:W-:Y:S01]  /*0300*/  IADD3 R2, R80.reuse, 0x60, RZ ;  /* 0x0000006050027810 */ /* 0x040fe20007ffe0ff */
[----:B------:R1:W-:Y:S01]  /*0310*/  STL [R1+0x98], R3 ;  /* 0x0000980301007387 */ /* 0x0003e20000100800 */
[----:B------:R-:W-:Y:S02]  /*0320*/  IADD3 R2, R80, 0x80, RZ ;  /* 0x0000008050027810 */ /* 0x000fe40007ffe0ff */
[----:B------:R-:W-:Y:S02]  /*0330*/  ISETP.LT.U32.AND P1, PT, R0, 0x1c0, !P1 ;  /* 0x000001c00000780c */ /* 0x000fe40004f21070 */
[----:B------:R-:W-:-:S02]  /*0340*/  IADD3 R2, R80, 0xb0, RZ ;  /* 0x000000b050027810 */ /* 0x000fc40007ffe0ff */
[C---:B0-----:R-:W-:Y:S02]  /*0350*/  IADD3 R4, R80.reuse, 0x20, RZ ;  /* 0x0000002050047810 */ /* 0x041fe40007ffe0ff */
[C---:B------:R-:W-:Y:S02]  /*0360*/  IADD3 R4, R80.reuse, 0x90, RZ ;  /* 0x0000009050047810 */ /* 0x040fe40007ffe0ff */
[C---:B-1----:R-:W-:Y:S02]  /*0370*/  IADD3 R3, R80.reuse, 0x30, RZ ;  /* 0x0000003050037810 */ /* 0x042fe40007ffe0ff */
[C---:B------:R-:W-:Y:S02]  /*0380*/  IADD3 R3, R80.reuse, 0x50, RZ ;  /* 0x0000005050037810 */ /* 0x040fe40007ffe0ff */
[C---:B------:R-:W-:Y:S02]  /*0390*/  IADD3 R3, R80.reuse, 0x70, RZ ;  /* 0x0000007050037810 */ /* 0x040fe40007ffe0ff */
[----:B------:R-:W-:-:S07]  /*03a0*/  IADD3 R3, R80, 0xa0, RZ ;  /* 0x000000a050037810 */ /* 0x000fce0007ffe0ff */
.L_x_2402:
[----:B--2---:R-:W2:Y:S01]  /*03b0*/  LDL R5, [R1+0x8c] ;  /* 0x00008c0001057983 */ /* 0x004ea20000100800 */
[----:B------:R-:W-:Y:S01]  /*03c0*/  ULDC UR14, c[0x0][0x2a0] ;  /* 0x0000a800000e7ab9 */ /* 0x000fe20000000800 */
[----:B------:R-:W-:Y:S01]  /*03d0*/  IABS R4, UR8 ;  /* 0x0000000800047c13 */ /* 0x000fe20008000000 */
[----:B------:R-:W-:Y:S01]  /*03e0*/  UMOV UR6, URZ ;  /* 0x0000003f00067c82 */ /* 0x000fe20008000000 */
[----:B----4-:R-:W-:Y:S01]  /*03f0*/  MOV R2, UR14 ;  /* 0x0000000e00027c02 */ /* 0x010fe20008000f00 */
[----:B------:R-:W-:Y:S01]  /*0400*/  UISETP.GE.AND UP4, UPT, UR8, URZ, UPT ;  /* 0x0000003f0800728c */ /* 0x000fe2000bf86270 */
[----:B------:R-:W-:Y:S01]  /*0410*/  R2UR UR13, R4 ;  /* 0x00000000040d72ca */ /* 0x000fe200000e0000 */
[----:B------:R-:W-:Y:S01]  /*0420*/  ULOP3.LUT UR15, UR8, UR14, URZ, 0x3c, !UPT ;  /* 0x0000000e080f7292 */ /* 0x000fe2000f8e3c3f */
[----:B------:R-:W-:Y:S01]  /*0430*/  IABS R2, R2 ;  /* 0x0000000200027213 */ /* 0x000fe20000000000 */
[----:B------:R-:W-:Y:S01]  /*0440*/  ULDC.64 UR18, c[0x0][0x290] ;  /* 0x0000a40000127ab9 */ /* 0x000fe20000000a00 */
[----:B------:R-:W-:Y:S01]  /*0450*/  IADD3 R23, R80, 0x140, RZ ;  /* 0x0000014050177810 */ /* 0x000fe20007ffe0ff */
[----:B------:R-:W-:Y:S01]  /*0460*/  UISETP.GE.AND UP5, UPT, UR15, URZ, UPT ;  /* 0x0000003f0f00728c */ /* 0x000fe2000bfa6270 */
[----:B------:R-:W-:Y:S01]  /*0470*/  R2UR UR16, R2 ;  /* 0x00000000021072ca */ /* 0x000fe200000e0000 */
[----:B01-3--:R-:W0:Y:S01]  /*0480*/  @P1 LDC.64 R12, c[0x0][0x288] ;  /* 0x0000a200ff0c1b82 */ /* 0x00be220000000a00 */
[----:B------:R-:W-:Y:S01]  /*0490*/  ISETP.GE.U32.AND P3, PT, R23, UR18, PT ;  /* 0x0000001217007c0c */ /* 0x000fe2000bf66070 */
[----:B------:R-:W-:Y:S01]  /*04a0*/  UISETP.NE.AND UP0, UPT, UR14, URZ, UPT ;  /* 0x0000003f0e00728c */ /* 0x000fe2000bf05270 */
[----:B------:R-:W-:-:S02]  /*04b0*/  IADD3 R33, R80, 0xc0, RZ ;  /* 0x000000c050217810 */ /* 0x000fc40007ffe0ff */
[----:B------:R-:W-:Y:S02]  /*04c0*/  CS2R R106, SRZ ;  /* 0x00000000006a7805 */ /* 0x000fe4000001ff00 */
[----:B------:R-:W-:Y:S02]  /*04d0*/  SHF.R.S32.HI R6, RZ, 0x1f, R80 ;  /* 0x0000001fff067819 */ /* 0x000fe40000011450 */
[----:B------:R-:W-:Y:S01]  /*04e0*/  ISETP.GE.U32.AND P2, PT, R33, UR18, PT ;  /* 0x0000001221007c0c */ /* 0x000fe2000bf46070 */
[----:B------:R-:W1:Y:S01]  /*04f0*/  @P1 LDC.64 R16, c[0x0][0x230] ;  /* 0x00008c00ff101b82 */ /* 0x000e620000000a00 */
[----:B------:R-:W-:Y:S02]  /*0500*/  SHF.R.S32.HI R9, RZ, 0x1f, R33 ;  /* 0x0000001fff097819 */ /* 0x000fe40000011421 */
[----:B------:R-:W-:Y:S01]  /*0510*/  IADD3 R35, R80, 0xd0, RZ ;  /* 0x000000d050237810 */ /* 0x000fe20007ffe0ff */
[----:B------:R-:W3:Y:S01]  /*0520*/  I2F.RP R2, UR16 ;  /* 0x0000001000027d06 */ /* 0x000ee20008209400 */
[----:B------:R-:W-:-:S02]  /*0530*/  ISETP.GE.AND.EX P2, PT, R9, UR19, PT, P2 ;  /* 0x0000001309007c0c */ /* 0x000fc4000bf46320 */
[----:B------:R-:W-:Y:S01]  /*0540*/  ISETP.GE.U32.AND P4, PT, R35, UR18, PT ;  /* 0x0000001223007c0c */ /* 0x000fe2000bf86070 */
[----:B------:R-:W4:Y:S01]  /*0550*/  @P1 LDC.64 R18, c[0x0][0x228] ;  /* 0x00008a00ff121b82 */ /* 0x000f220000000a00 */
[----:B------:R-:W-:Y:S02]  /*0560*/  ISETP.GT.U32.OR P2, PT, R0, 0x1bf, P2 ;  /* 0x000001bf0000780c */ /* 0x000fe40001744470 */
[----:B------:R-:W-:Y:S02]  /*0570*/  SHF.R.S32.HI R11, RZ, 0x1f, R35 ;  /* 0x0000001fff0b7819 */ /* 0x000fe40000011423 */
[----:B------:R-:W-:Y:S02]  /*0580*/  SHF.R.S32.HI R25, RZ, 0x1f, R23 ;  /* 0x0000001fff197819 */ /* 0x000fe40000011417 */
[----:B------:R-:W-:Y:S02]  /*0590*/  ISETP.GE.AND.EX P4, PT, R11, UR19, PT, P4 ;  /* 0x000000130b007c0c */ /* 0x000fe4000bf86340 */
[----:B------:R-:W-:Y:S01]  /*05a0*/  IADD3 R39, R80, 0xf0, RZ ;  /* 0x000000f050277810 */ /* 0x000fe20007ffe0ff */
[----:B---3--:R-:W3:Y:S01]  /*05b0*/  MUFU.RCP R2, R2 ;  /* 0x0000000200027308 */ /* 0x008ee20000001000 */
[----:B------:R-:W-:-:S03]  /*05c0*/  ISETP.GT.U32.OR P4, PT, R0, 0x1bf, P4 ;  /* 0x000001bf0000780c */ /* 0x000fc60002784470 */
[----:B------:R-:W1:Y:S01]  /*05d0*/  @!P2 LDC.64 R20, c[0x0][0x288] ;  /* 0x0000a200ff14ab82 */ /* 0x000e620000000a00 */
[----:B------:R-:W-:-:S09]  /*05e0*/  IADD3 R41, R80, 0x100, RZ ;  /* 0x0000010050297810 */ /* 0x000fd20007ffe0ff */
[----:B------:R-:W4:Y:S01]  /*05f0*/  @!P4 LDC.64 R26, c[0x0][0x288] ;  /* 0x0000a200ff1acb82 */ /* 0x000f220000000a00 */
[----:B---3--:R-:W-:Y:S02]  /*0600*/  IADD3 R3, R2, 0xffffffe, RZ ;  /* 0x0ffffffe02037810 */ /* 0x008fe40007ffe0ff */
[----:B------:R-:W-:-:S04]  /*0610*/  SHF.R.S32.HI R2, RZ, 0x1f, R23 ;  /* 0x0000001fff027819 */ /* 0x000fc80000011417 */
[----:B------:R-:W3:Y:S01]  /*0620*/  F2I.FTZ.U32.TRUNC.NTZ R3, R3 ;  /* 0x0000000300037305 */ /* 0x000ee2000021f000 */
[----:B------:R-:W-:-:S04]  /*0630*/  ISETP.GE.AND.EX P3, PT, R2, UR19, PT, P3 ;  /* 0x0000001302007c0c */ /* 0x000fc8000bf66330 */
[----:B------:R-:W-:Y:S02]  /*0640*/  ISETP.GT.U32.OR P3, PT, R0, 0x1bf, P3 ;  /* 0x000001bf0000780c */ /* 0x000fe40001f64470 */
[----:B---3--:R-:W-:-:S11]  /*0650*/  R2UR UR7, R3 ;  /* 0x00000000030772ca */ /* 0x008fd600000e0000 */
[----:B------:R-:W3:Y:S08]  /*0660*/  @!P3 LDC.64 R14, c[0x0][0x288] ;  /* 0x0000a200ff0ebb82 */ /* 0x000ef00000000a00 */
[----:B------:R-:W4:Y:S01]  /*0670*/  @!P3 LDC.64 R30, c[0x0][0x228] ;  /* 0x00008a00ff1ebb82 */ /* 0x000f220000000a00 */
[----:B------:R-:W-:-:S04]  /*0680*/  UIADD3 UR5, URZ, -UR7, URZ ;  /* 0x800000073f057290 */ /* 0x000fc8000fffe03f */
[----:B------:R-:W-:-:S03]  /*0690*/  UIMAD UR5, UR5, UR16, URZ ;  /* 0x00000010050572a4 */ /* 0x000fc6000f8e023f */
[----:B------:R-:W4:Y:S01]  /*06a0*/  @!P3 LDC.64 R28, c[0x0][0x230] ;  /* 0x00008c00ff1cbb82 */ /* 0x000f220000000a00 */
[----:B------:R-:W-:-:S04]  /*06b0*/  UIMAD.WIDE.U32 UR6, UR7, UR5, UR6 ;  /* 0x00000005070672a5 */ /* 0x000fc8000f8e0006 */
[----:B------:R-:W-:Y:S01]  /*06c0*/  UIMAD.WIDE.U32 UR6, UR7, UR13, URZ ;  /* 0x0000000d070672a5 */ /* 0x000fe2000f8e003f */
[----:B---3--:R-:W-:-:S03]  /*06d0*/  @!P3 IMAD R10, R25, R14, RZ ;  /* 0x0000000e190ab224 */ /* 0x008fc600078e02ff */
[----:B------:R-:W-:Y:S01]  /*06e0*/  UIADD3 UR5, -UR7, URZ, URZ ;  /* 0x0000003f07057290 */ /* 0x000fe2000fffe13f */
[----:B------:R-:W3:Y:S01]  /*06f0*/  @!P2 LDC.64 R24, c[0x0][0x228] ;  /* 0x00008a00ff18ab82 */ /* 0x000ee20000000a00 */
[----:B------:R-:W-:Y:S02]  /*0700*/  @!P3 IMAD R15, R23, R15, R10 ;  /* 0x0000000f170fb224 */ /* 0x000fe400078e020a */
[----:B------:R-:W-:Y:S02]  /*0710*/  UIMAD UR5, UR16, UR5, UR13 ;  /* 0x00000005100572a4 */ /* 0x000fe4000f8e020d */
[----:B------:R-:W-:Y:S02]  /*0720*/  ULOP3.LUT UR13, URZ, UR14, URZ, 0x33, !UPT ;  /* 0x0000000e3f0d7292 */ /* 0x000fe4000f8e333f */
[----:B------:R-:W-:Y:S01]  /*0730*/  UISETP.GT.U32.AND UP2, UPT, UR16, UR5, UPT ;  /* 0x000000051000728c */ /* 0x000fe2000bf44070 */
[----:B------:R-:W-:-:S10]  /*0740*/  ULDC.64 UR14, c[0x0][0x298] ;  /* 0x0000a600000e7ab9 */ /* 0x000fd40000000a00 */
[----:B------:R-:W-:Y:S02]  /*0750*/  @!UP2 UIADD3 UR5, UR5, -UR16, URZ ;  /* 0x800000100505a290 */ /* 0x000fe4000fffe03f */
[----:B------:R-:W-:Y:S02]  /*0760*/  @!UP2 UIADD3 UR7, UR7, 0x1, URZ ;  /* 0x000000010707a890 */ /* 0x000fe4000fffe03f */
[----:B------:R-:W-:Y:S02]  /*0770*/  UISETP.GE.U32.AND UP1, UPT, UR5, UR16, UPT ;  /* 0x000000100500728c */ /* 0x000fe4000bf26070 */
[----:B------:R-:W-:Y:S02]  /*0780*/  UIADD3 UR6, UR5, -UR16, URZ ;  /* 0x8000001005067290 */ /* 0x000fe4000fffe03f */
[----:B------:R-:W-:-:S04]  /*0790*/  UISETP.GT.U32.AND UP3, UPT, UR16, UR5, UPT ;  /* 0x000000051000728c */ /* 0x000fc8000bf64070 */
[----:B------:R-:W-:-:S03]  /*07a0*/  USEL UR5, UR6, UR5, !UP3 ;  /* 0x0000000506057287 */ /* 0x000fc6000d800000 */
[----:B------:R-:W-:Y:S02]  /*07b0*/  @UP1 UIADD3 UR7, UR7, 0x1, URZ ;  /* 0x0000000107071890 */ /* 0x000fe4000fffe03f */
[----:B------:R-:W-:Y:S02]  /*07c0*/  @!UP4 UIADD3 UR5, -UR5, URZ, URZ ;  /* 0x0000003f0505c290 */ /* 0x000fe4000fffe13f */
[----:B------:R-:W-:Y:S02]  /*07d0*/  @!UP5 UIADD3 UR7, -UR7, URZ, URZ ;  /* 0x0000003f0707d290 */ /* 0x000fe4000fffe13f */
[----:B------:R-:W-:Y:S02]  /*07e0*/  USEL UR16, UR13, UR5, !UP0 ;  /* 0x000000050d107287 */ /* 0x000fe4000c000000 */
[----:B------:R-:W-:Y:S02]  /*07f0*/  USEL UR7, UR13, UR7, !UP0 ;  /* 0x000000070d077287 */ /* 0x000fe4000c000000 */
[----:B------:R-:W-:-:S02]  /*0800*/  UIMAD UR17, UR16, 0x38, URZ ;  /* 0x00000038101178a4 */ /* 0x000fc4000f8e023f */
[----:B------:R-:W-:-:S04]  /*0810*/  USHF.R.S32.HI UR5, URZ, 0x1f, UR7 ;  /* 0x0000001f3f057899 */ /* 0x000fc80008011407 */
[----:B------:R-:W-:Y:S01]  /*0820*/  MOV R4, UR17 ;  /* 0x0000001100047c02 */ /* 0x000fe20008000f00 */
[----:B------:R-:W-:-:S04]  /*0830*/  UIMAD UR5, UR5, UR14, URZ ;  /* 0x0000000e050572a4 */ /* 0x000fc8000f8e023f */
[----:B------:R-:W-:Y:S01]  /*0840*/  UIMAD UR5, UR7, UR15, UR5 ;  /* 0x0000000f070572a4 */ /* 0x000fe2000f8e0205 */
[----:B------:R-:W-:Y:S02]  /*0850*/  CS2R R104, SRZ ;  /* 0x0000000000687805 */ /* 0x000fe4000001ff00 */
[----:B--2---:R-:W-:Y:S02]  /*0860*/  SHF.R.S32.HI R3, RZ, 0x1f, R5 ;  /* 0x0000001fff037819 */ /* 0x004fe40000011405 */
[----:B------:R-:W-:Y:S02]  /*0870*/  IADD3 R2, P0, R5, UR17, RZ ;  /* 0x0000001105027c10 */ /* 0x000fe4000ff1e0ff */
[----:B------:R-:W-:Y:S02]  /*0880*/  MOV R5, UR14 ;  /* 0x0000000e00057c02 */ /* 0x000fe40008000f00 */
[----:B------:R-:W-:Y:S01]  /*0890*/  LEA.HI.X.SX32 R3, R4, R3, 0x1, P0 ;  /* 0x0000000304037211 */ /* 0x000fe200000f0eff */
[----:B0-----:R-:W-:-:S02]  /*08a0*/  @P1 IMAD R4, R6, R12, RZ ;  /* 0x0000000c06041224 */ /* 0x001fc400078e02ff */
[----:B------:R-:W-:Y:S01]  /*08b0*/  IMAD.WIDE.U32 R2, R5, UR7, R2 ;  /* 0x0000000705027c25 */ /* 0x000fe2000f8e0002 */
[C---:B------:R-:W-:Y:S02]  /*08c0*/  IADD3 R43, R80.reuse, 0x110, RZ ;  /* 0x00000110502b7810 */ /* 0x040fe40007ffe0ff */
[----:B------:R-:W-:Y:S02]  /*08d0*/  CS2R R102, SRZ ;  /* 0x0000000000667805 */ /* 0x000fe4000001ff00 */
[----:B------:R-:W-:Y:S01]  /*08e0*/  CS2R R100, SRZ ;  /* 0x0000000000647805 */ /* 0x000fe2000001ff00 */
[C---:B------:R-:W-:Y:S01]  /*08f0*/  @P1 IMAD R13, R80.reuse, R13, R4 ;  /* 0x0000000d500d1224 */ /* 0x040fe200078e0204 */
[----:B------:R-:W-:Y:S02]  /*0900*/  IADD3 R5, R3, UR5, RZ ;  /* 0x0000000503057c10 */ /* 0x000fe4000fffe0ff */
[----:B------:R-:W-:Y:S02]  /*0910*/  IADD3 R49, R80, 0x130, RZ ;  /* 0x0000013050317810 */ /* 0x000fe40007ffe0ff */
[----:B------:R-:W-:-:S02]  /*0920*/  CS2R R98, SRZ ;  /* 0x0000000000627805 */ /* 0x000fc4000001ff00 */
[----:B------:R-:W-:Y:S02]  /*0930*/  @P1 MOV R4, R2 ;  /* 0x0000000200041202 */ /* 0x000fe40000000f00 */
[C---:B------:R-:W-:Y:S02]  /*0940*/  IADD3 R51, R80.reuse, 0x150, RZ ;  /* 0x0000015050337810 */ /* 0x040fe40007ffe0ff */
[----:B------:R-:W-:Y:S02]  /*0950*/  CS2R R96, SRZ ;  /* 0x0000000000607805 */ /* 0x000fe4000001ff00 */
[----:B------:R-:W-:Y:S01]  /*0960*/  CS2R R94, SRZ ;  /* 0x00000000005e7805 */ /* 0x000fe2000001ff00 */
[----:B------:R-:W-:Y:S01]  /*0970*/  @P1 IMAD.WIDE.U32 R6, R80, R12, R4 ;  /* 0x0000000c50061225 */ /* 0x000fe200078e0004 */
[----:B------:R-:W-:Y:S02]  /*0980*/  CS2R R92, SRZ ;  /* 0x00000000005c7805 */ /* 0x000fe4000001ff00 */
[----:B------:R-:W-:-:S02]  /*0990*/  CS2R R90, SRZ ;  /* 0x00000000005a7805 */ /* 0x000fc4000001ff00 */
[----:B------:R-:W-:Y:S01]  /*09a0*/  CS2R R88, SRZ ;  /* 0x0000000000587805 */ /* 0x000fe2000001ff00 */
[----:B-1----:R-:W-:Y:S01]  /*09b0*/  @!P2 IMAD R12, R9, R20, RZ ;  /* 0x00000014090ca224 */ /* 0x002fe200078e02ff */
[----:B------:R-:W-:Y:S02]  /*09c0*/  @P1 IADD3 R7, R7, R13, RZ ;  /* 0x0000000d07071210 */ /* 0x000fe40007ffe0ff */
[----:B------:R-:W-:Y:S02]  /*09d0*/  CS2R R86, SRZ ;  /* 0x0000000000567805 */ /* 0x000fe4000001ff00 */
[C---:B------:R-:W-:Y:S02]  /*09e0*/  @P1 SHF.L.U32 R13, R6.reuse, 0x2, RZ ;  /* 0x00000002060d1819 */ /* 0x040fe400000006ff */
[----:B------:R-:W-:Y:S02]  /*09f0*/  CS2R R82, SRZ ;  /* 0x0000000000527805 */ /* 0x000fe4000001ff00 */
[----:B------:R-:W-:-:S02]  /*0a00*/  @P1 SHF.L.U64.HI R8, R6, 0x2, R7 ;  /* 0x0000000206081819 */ /* 0x000fc40000010207 */
[----:B------:R-:W-:Y:S02]  /*0a10*/  CS2R R84, SRZ ;  /* 0x0000000000547805 */ /* 0x000fe4000001ff00 */
[----:B------:R-:W-:Y:S02]  /*0a20*/  @!P3 MOV R6, R2 ;  /* 0x000000020006b202 */ /* 0x000fe40000000f00 */
[----:B------:R-:W-:Y:S02]  /*0a30*/  CS2R R78, SRZ ;  /* 0x00000000004e7805 */ /* 0x000fe4000001ff00 */
[----:B------:R-:W-:Y:S02]  /*0a40*/  @!P3 MOV R7, R5 ;  /* 0x000000050007b202 */ /* 0x000fe40000000f00 */
[----:B------:R-:W-:Y:S02]  /*0a50*/  CS2R R62, SRZ ;  /* 0x00000000003e7805 */ /* 0x000fe4000001ff00 */
[----:B------:R-:W-:-:S02]  /*0a60*/  @P1 IADD3 R36, P0, R13, R16, RZ ;  /* 0x000000100d241210 */ /* 0x000fc40007f1e0ff */
[----:B------:R-:W-:Y:S02]  /*0a70*/  CS2R R60, SRZ ;  /* 0x00000000003c7805 */ /* 0x000fe4000001ff00 */
[----:B----4-:R-:W-:Y:S01]  /*0a80*/  @P1 IADD3 R118, P5, R13, R18, RZ ;  /* 0x000000120d761210 */ /* 0x010fe20007fbe0ff */
[----:B------:R-:W-:Y:S01]  /*0a90*/  @!P3 IMAD.WIDE.U32 R6, R23, R14, R6 ;  /* 0x0000000e1706b225 */ /* 0x000fe200078e0006 */
[C---:B------:R-:W-:Y:S01]  /*0aa0*/  @P1 IADD3.X R37, R8.reuse, R17, RZ, P0, !PT ;  /* 0x0000001108251210 */ /* 0x040fe200007fe4ff */
[----:B------:R-:W0:Y:S01]  /*0ab0*/  @!P2 LDC.64 R22, c[0x0][0x230] ;  /* 0x00008c00ff16ab82 */ /* 0x000e220000000a00 */
[----:B------:R-:W-:Y:S01]  /*0ac0*/  @P1 IADD3.X R119, R8, R19, RZ, P5, !PT ;  /* 0x0000001308771210 */ /* 0x000fe20002ffe4ff */
[----:B------:R-:W-:Y:S01]  /*0ad0*/  @!P2 IMAD R13, R33, R21, R12 ;  /* 0x00000015210da224 */ /* 0x000fe200078e020c */
[----:B------:R-:W-:Y:S01]  /*0ae0*/  @!P3 IADD3 R7, R7, R15, RZ ;  /* 0x0000000f0707b210 */ /* 0x000fe20007ffe0ff */
[----:B------:R1:W-:Y:S01]  /*0af0*/  @P1 STL.64 [R1+0x38], R36 ;  /* 0x0000382401001387 */ /* 0x0003e20000100a00 */
[----:B------:R-:W-:-:S02]  /*0b00*/  @!P3 SHF.L.U32 R17, R6, 0x2, RZ ;  /* 0x000000020611b819 */ /* 0x000fc400000006ff */
[----:B------:R-:W-:Y:S02]  /*0b10*/  CS2R R68, SRZ ;  /* 0x0000000000447805 */ /* 0x000fe4000001ff00 */
[----:B------:R-:W-:Y:S02]  /*0b20*/  @!P3 SHF.L.U64.HI R10, R6, 0x2, R7 ;  /* 0x00000002060ab819 */ /* 0x000fe40000010207 */
[----:B------:R-:W-:Y:S02]  /*0b30*/  CS2R R70, SRZ ;  /* 0x0000000000467805 */ /* 0x000fe4000001ff00 */
[----:B------:R-:W-:Y:S02]  /*0b40*/  @!P2 MOV R6, R2 ;  /* 0x000000020006a202 */ /* 0x000fe40000000f00 */
[----:B------:R-:W-:Y:S02]  /*0b50*/  IADD3 R77, R80, 0x60, RZ ;  /* 0x00000060504d7810 */ /* 0x000fe40007ffe0ff */
[----:B------:R-:W-:-:S02]  /*0b60*/  CS2R R124, SRZ ;  /* 0x00000000007c7805 */ /* 0x000fc4000001ff00 */
[----:B------:R-:W-:Y:S02]  /*0b70*/  @!P2 MOV R7, R5 ;  /* 0x000000050007a202 */ /* 0x000fe40000000f00 */
[----:B------:R-:W-:Y:S02]  /*0b80*/  CS2R R108, SRZ ;  /* 0x00000000006c7805 */ /* 0x000fe4000001ff00 */
[C---:B------:R-:W-:Y:S02]  /*0b90*/  @!P3 IADD3 R16, P6, R17.reuse, R30, RZ ;  /* 0x0000001e1110b210 */ /* 0x040fe40007fde0ff */
[----:B------:R-:W-:Y:S02]  /*0ba0*/  CS2R R110, SRZ ;  /* 0x00000000006e7805 */ /* 0x000fe4000001ff00 */
[----:B------:R-:W-:Y:S01]  /*0bb0*/  @!P3 IADD3 R8, P5, R17, R28, RZ ;  /* 0x0000001c1108b210 */ /* 0x000fe20007fbe0ff */
[----:B------:R-:W-:Y:S01]  /*0bc0*/  @!P2 IMAD.WIDE.U32 R6, R33, R20, R6 ;  /* 0x000000142106a225 */ /* 0x000fe200078e0006 */
[----:B------:R-:W-:-:S02]  /*0bd0*/  @!P3 IADD3.X R17, R10, R31, RZ, P6, !PT ;  /* 0x0000001f0a11b210 */ /* 0x000fc400037fe4ff */
[----:B------:R-:W-:Y:S02]  /*0be0*/  CS2R R112, SRZ ;  /* 0x0000000000707805 */ /* 0x000fe4000001ff00 */
[----:B------:R-:W-:Y:S01]  /*0bf0*/  @!P3 IADD3.X R9, R10, R29, RZ, P5, !PT ;  /* 0x0000001d0a09b210 */ /* 0x000fe20002ffe4ff */
[----:B------:R-:W-:Y:S01]  /*0c00*/  ULDC.64 UR6, c[0x0][0x248] ;  /* 0x0000920000067ab9 */ /* 0x000fe20000000a00 */
[----:B------:R-:W-:Y:S01]  /*0c10*/  @!P2 IADD3 R7, R7, R13, RZ ;  /* 0x0000000d0707a210 */ /* 0x000fe20007ffe0ff */
[----:B------:R-:W2:Y:S01]  /*0c20*/  @!P4 LDC.64 R28, c[0x0][0x230] ;  /* 0x00008c00ff1ccb82 */ /* 0x000ea20000000a00 */
[C---:B------:R-:W-:Y:S01]  /*0c30*/  @!P2 SHF.L.U32 R19, R6.reuse, 0x2, RZ ;  /* 0x000000020613a819 */ /* 0x040fe200000006ff */
[----:B------:R4:W2:Y:S01]  /*0c40*/  @!P3 LDG.E.64 R106, desc[UR22][R8.64] ;  /* 0x00000016086ab981 */ /* 0x0008a2000c1e1b00 */
[----:B------:R-:W-:Y:S01]  /*0c50*/  @!P2 SHF.L.U64.HI R12, R6, 0x2, R7 ;  /* 0x00000002060ca819 */ /* 0x000fe20000010207 */
[----:B------:R-:W-:Y:S01]  /*0c60*/  @!P4 IMAD R6, R11, R26, RZ ;  /* 0x0000001a0b06c224 */ /* 0x000fe200078e02ff */
[----:B------:R-:W-:-:S02]  /*0c70*/  @!P4 MOV R7, R5 ;  /* 0x000000050007c202 */ /* 0x000fc40000000f00 */
[----:B---3--:R-:W-:Y:S01]  /*0c80*/  @!P2 IADD3 R18, P6, R19, R24, RZ ;  /* 0x000000181312a210 */ /* 0x008fe20007fde0ff */
[----:B------:R-:W-:Y:S01]  /*0c90*/  @!P4 IMAD R13, R35, R27, R6 ;  /* 0x0000001b230dc224 */ /* 0x000fe200078e0206 */
[----:B------:R-:W-:Y:S02]  /*0ca0*/  @!P4 MOV R6, R2 ;  /* 0x000000020006c202 */ /* 0x000fe40000000f00 */
[----:B0-----:R-:W-:Y:S02]  /*0cb0*/  @!P2 IADD3 R10, P5, R19, R22, RZ ;  /* 0x00000016130aa210 */ /* 0x001fe40007fbe0ff */
[C---:B------:R-:W-:Y:S01]  /*0cc0*/  @!P2 IADD3.X R19, R12.reuse, R25, RZ, P6, !PT ;  /* 0x000000190c13a210 */ /* 0x040fe200037fe4ff */
[----:B------:R-:W-:Y:S01]  /*0cd0*/  @!P4 IMAD.WIDE.U32 R6, R35, R26, R6 ;  /* 0x0000001a2306c225 */ /* 0x000fe200078e0006 */
[----:B------:R-:W-:Y:S02]  /*0ce0*/  @!P2 IADD3.X R11, R12, R23, RZ, P5, !PT ;  /* 0x000000170c0ba210 */ /* 0x000fe40002ffe4ff */
[----:B----4-:R-:W-:-:S02]  /*0cf0*/  CS2R R8, SRZ ;  /* 0x0000000000087805 */ /* 0x010fc4000001ff00 */
[----:B-1----:R-:W-:Y:S01]  /*0d00*/  IADD3 R37, R80, 0xe0, RZ ;  /* 0x000000e050257810 */ /* 0x002fe20007ffe0ff */
[----:B------:R-:W0:Y:S01]  /*0d10*/  @!P4 LDC.64 R26, c[0x0][0x228] ;  /* 0x00008a00ff1acb82 */ /* 0x000e220000000a00 */
[----:B------:R-:W-:Y:S01]  /*0d20*/  @!P4 IADD3 R7, R7, R13, RZ ;  /* 0x0000000d0707c210 */ /* 0x000fe20007ffe0ff */
[----:B------:R-:W3:Y:S01]  /*0d30*/  @!P2 LDG.E.64 R104, desc[UR22][R10.64] ;  /* 0x000000160a68a981 */ /* 0x000ee2000c1e1b00 */
[C---:B------:R-:W-:Y:S02]  /*0d40*/  @!P4 SHF.L.U32 R25, R6.reuse, 0x2, RZ ;  /* 0x000000020619c819 */ /* 0x040fe400000006ff */
[----:B------:R-:W-:Y:S02]  /*0d50*/  @!P4 SHF.L.U64.HI R20, R6, 0x2, R7 ;  /* 0x000000020614c819 */ /* 0x000fe40000010207 */
[----:B------:R-:W-:Y:S01]  /*0d60*/  CS2R R6, SRZ ;  /* 0x0000000000067805 */ /* 0x000fe2000001ff00 */
[----:B------:R-:W4:Y:S01]  /*0d70*/  @!P2 LDG.E.64 R8, desc[UR22][R18.64] ;  /* 0x000000161208a981 */ /* 0x000f22000c1e1b00 */
[----:B------:R-:W-:-:S02]  /*0d80*/  ISETP.GE.U32.AND P0, PT, R37, UR18, PT ;  /* 0x0000001225007c0c */ /* 0x000fc4000bf06070 */
[----:B------:R-:W-:Y:S02]  /*0d90*/  SHF.R.S32.HI R15, RZ, 0x1f, R37 ;  /* 0x0000001fff0f7819 */ /* 0x000fe40000011425 */
[----:B------:R1:W3:Y:S01]  /*0da0*/  @!P3 LDG.E.64 R6, desc[UR22][R16.64] ;  /* 0x000000161006b981 */ /* 0x0002e2000c1e1b00 */
[----:B------:R-:W-:Y:S02]  /*0db0*/  ISETP.GE.U32.AND P5, PT, R39, UR18, PT ;  /* 0x0000001227007c0c */ /* 0x000fe4000bfa6070 */
[----:B------:R-:W-:Y:S02]  /*0dc0*/  ISETP.GE.AND.EX P0, PT, R15, UR19, PT, P0 ;  /* 0x000000130f007c0c */ /* 0x000fe4000bf06300 */
[----:B------:R-:W-:Y:S02]  /*0dd0*/  SHF.R.S32.HI R21, RZ, 0x1f, R39 ;  /* 0x0000001fff157819 */ /* 0x000fe40000011427 */
[----:B------:R-:W-:Y:S02]  /*0de0*/  ISETP.GT.U32.OR P0, PT, R0, 0x1bf, P0 ;  /* 0x000001bf0000780c */ /* 0x000fe40000704470 */
[----:B------:R-:W-:-:S04]  /*0df0*/  ISETP.GE.AND.EX P5, PT, R21, UR19, PT, P5 ;  /* 0x0000001315007c0c */ /* 0x000fc8000bfa6350 */
[----:B------:R-:W-:-:S07]  /*0e00*/  ISETP.GT.U32.OR P5, PT, R0, 0x1bf, P5 ;  /* 0x000001bf0000780c */ /* 0x000fce0002fa4470 */
[----:B------:R-:W0:Y:S01]  /*0e10*/  @!P0 LDC.64 R30, c[0x0][0x288] ;  /* 0x0000a200ff1e8b82 */ /* 0x000e220000000a00 */
[----:B------:R-:W-:Y:S02]  /*0e20*/  ISETP.GE.U32.AND P3, PT, R41, UR18, PT ;  /* 0x0000001229007c0c */ /* 0x000fe4000bf66070 */
[----:B------:R-:W-:-:S04]  /*0e30*/  SHF.R.S32.HI R23, RZ, 0x1f, R41 ;  /* 0x0000001fff177819 */ /* 0x000fc80000011429 */
[----:B------:R-:W-:Y:S01]  /*0e40*/  ISETP.GE.AND.EX P3, PT, R23, UR19, PT, P3 ;  /* 0x0000001317007c0c */ /* 0x000fe2000bf66330 */
[----:B------:R-:W0:Y:S01]  /*0e50*/  @!P5 LDC.64 R32, c[0x0][0x288] ;  /* 0x0000a200ff20db82 */ /* 0x000e220000000a00 */
[C---:B--2---:R-:W-:Y:S02]  /*0e60*/  @!P4 IADD3 R12, P6, R25.reuse, R28, RZ ;  /* 0x0000001c190cc210 */ /* 0x044fe40007fde0ff */
[----:B------:R-:W-:Y:S02]  /*0e70*/  ISETP.GT.U32.OR P3, PT, R0, 0x1bf, P3 ;  /* 0x000001bf0000780c */ /* 0x000fe40001f64470 */
[----:B------:R-:W-:Y:S02]  /*0e80*/  @!P4 IADD3.X R13, R20, R29, RZ, P6, !PT ;  /* 0x0000001d140dc210 */ /* 0x000fe400037fe4ff */
[----:B-1----:R-:W-:Y:S01]  /*0e90*/  @!P0 MOV R16, R2 ;  /* 0x0000000200108202 */ /* 0x002fe20000000f00 */
[----:B------:R-:W1:Y:S01]  /*0ea0*/  @!P0 LDC.64 R28, c[0x0][0x230] ;  /* 0x00008c00ff1c8b82 */ /* 0x000e620000000a00 */
[----:B------:R-:W-:Y:S01]  /*0eb0*/  @!P0 MOV R17, R5 ;  /* 0x0000000500118202 */ /* 0x000fe20000000f00 */
[----:B------:R2:W4:Y:S01]  /*0ec0*/  @!P4 LDG.E.64 R102, desc[UR22][R12.64] ;  /* 0x000000160c66c981 */ /* 0x000522000c1e1b00 */
[----:B0-----:R-:W-:Y:S01]  /*0ed0*/  @!P4 IADD3 R14, P6, R25, R26, RZ ;  /* 0x0000001a190ec210 */ /* 0x001fe20007fde0ff */
[----:B------:R-:W-:-:S04]  /*0ee0*/  @!P0 IMAD R22, R15, R30, RZ ;  /* 0x0000001e0f168224 */ /* 0x000fc800078e02ff */
[----:B------:R-:W0:Y:S01]  /*0ef0*/  @!P5 LDC.64 R34, c[0x0][0x230] ;  /* 0x00008c00ff22db82 */ /* 0x000e220000000a00 */
[----:B------:R-:W-:-:S04]  /*0f00*/  @!P0 IMAD.WIDE.U32 R16, R37, R30, R16 ;  /* 0x0000001e25108225 */ /* 0x000fc800078e0010 */
[----:B------:R-:W-:-:S03]  /*0f10*/  @!P0 IMAD R25, R37, R31, R22 ;  /* 0x0000001f25198224 */ /* 0x000fc600078e0216 */
[----:B------:R-:W0:Y:S08]  /*0f20*/  @!P0 LDC.64 R30, c[0x0][0x228] ;  /* 0x00008a00ff1e8b82 */ /* 0x000e300000000a00 */
[----:B------:R-:W0:Y:S01]  /*0f30*/  @!P3 LDC.64 R36, c[0x0][0x288] ;  /* 0x0000a200ff24bb82 */ /* 0x000e220000000a00 */
[----:B------:R-:W-:Y:S01]  /*0f40*/  @!P4 IADD3.X R15, R20, R27, RZ, P6, !PT ;  /* 0x0000001b140fc210 */ /* 0x000fe200037fe4ff */
[----:B------:R-:W-:Y:S01]  /*0f50*/  @!P5 IMAD R20, R21, R32, RZ ;  /* 0x000000201514d224 */ /* 0x000fe200078e02ff */
[----:B------:R-:W-:-:S02]  /*0f60*/  @!P0 IADD3 R17, R17, R25, RZ ;  /* 0x0000001911118210 */ /* 0x000fc40007ffe0ff */
[----:B------:R-:W-:Y:S02]  /*0f70*/  ISETP.GE.U32.AND P2, PT, R43, UR18, PT ;  /* 0x000000122b007c0c */ /* 0x000fe4000bf46070 */
[C---:B------:R-:W-:Y:S02]  /*0f80*/  @!P0 SHF.L.U32 R21, R16.reuse, 0x2, RZ ;  /* 0x0000000210158819 */ /* 0x040fe400000006ff */
[----:B------:R-:W-:Y:S02]  /*0f90*/  SHF.R.S32.HI R27, RZ, 0x1f, R43 ;  /* 0x0000001fff1b7819 */ /* 0x000fe4000001142b */
[----:B------:R-:W-:Y:S02]  /*0fa0*/  @!P0 SHF.L.U64.HI R22, R16, 0x2, R17 ;  /* 0x0000000210168819 */ /* 0x000fe40000010211 */
[----:B-1----:R-:W-:Y:S02]  /*0fb0*/  @!P0 IADD3 R16, P6, R21, R28, RZ ;  /* 0x0000001c15108210 */ /* 0x002fe40007fde0ff */
[----:B------:R-:W-:-:S02]  /*0fc0*/  ISETP.GE.AND.EX P2, PT, R27, UR19, PT, P2 ;  /* 0x000000131b007c0c */ /* 0x000fc4000bf46320 */
[----:B------:R-:W-:Y:S02]  /*0fd0*/  @!P5 MOV R10, R2 ;  /* 0x00000002000ad202 */ /* 0x000fe40000000f00 */
[----:B------:R-:W-:Y:S01]  /*0fe0*/  @!P5 MOV R11, R5 ;  /* 0x00000005000bd202 */ /* 0x000fe20000000f00 */
[C---:B------:R-:W-:Y:S01]  /*0ff0*/  @!P5 IMAD R25, R39.reuse, R33, R20 ;  /* 0x000000212719d224 */ /* 0x040fe200078e0214 */
[----:B------:R-:W-:Y:S02]  /*1000*/  @!P0 IADD3.X R17, R22, R29, RZ, P6, !PT ;  /* 0x0000001d16118210 */ /* 0x000fe400037fe4ff */
[----:B------:R-:W-:Y:S01]  /*1010*/  ISETP.GT.U32.OR P2, PT, R0, 0x1bf, P2 ;  /* 0x000001bf0000780c */ /* 0x000fe20001744470 */
[----:B------:R-:W-:Y:S01]  /*1020*/  @!P5 IMAD.WIDE.U32 R10, R39, R32, R10 ;  /* 0x00000020270ad225 */ /* 0x000fe200078e000a */
[----:B0-----:R-:W-:Y:S01]  /*1030*/  @!P0 IADD3 R20, P6, R21, R30, RZ ;  /* 0x0000001e15148210 */ /* 0x001fe20007fde0ff */
[----:B------:R-:W0:Y:S01]  /*1040*/  @!P5 LDC.64 R32, c[0x0][0x228] ;  /* 0x00008a00ff20db82 */ /* 0x000e220000000a00 */
[----:B------:R-:W-:Y:S01]  /*1050*/  @!P3 MOV R19, R5 ;  /* 0x000000050013b202 */ /* 0x000fe20000000f00 */
[----:B------:R-:W-:Y:S01]  /*1060*/  @!P3 IMAD R18, R23, R36, RZ ;  /* 0x000000241712b224 */ /* 0x000fe200078e02ff */
[----:B------:R-:W-:Y:S01]  /*1070*/  @!P0 IADD3.X R21, R22, R31, RZ, P6, !PT ;  /* 0x0000001f16158210 */ /* 0x000fe200037fe4ff */
[----:B------:R-:W5:Y:S01]  /*1080*/  @!P0 LDG.E.64 R100, desc[UR22][R16.64] ;  /* 0x0000001610648981 */ /* 0x000f62000c1e1b00 */
[----:B------:R-:W-:Y:S01]  /*1090*/  @!P5 IADD3 R11, R11, R25, RZ ;  /* 0x000000190b0bd210 */ /* 0x000fe20007ffe0ff */
[----:B------:R-:W-:Y:S01]  /*10a0*/  @!P3 IMAD R31, R41, R37, R18 ;  /* 0x00000025291fb224 */ /* 0x000fe200078e0212 */
[----:B------:R-:W-:Y:S01]  /*10b0*/  @!P5 SHF.L.U32 R29, R10, 0x2, RZ ;  /* 0x000000020a1dd819 */ /* 0x000fe200000006ff */
[----:B------:R-:W1:Y:S01]  /*10c0*/  @!P3 LDC.64 R38, c[0x0][0x230] ;  /* 0x00008c00ff26bb82 */ /* 0x000e620000000a00 */
[----:B------:R-:W-:-:S02]  /*10d0*/  @!P3 MOV R18, R2 ;  /* 0x000000020012b202 */ /* 0x000fc40000000f00 */
[----:B------:R-:W-:Y:S02]  /*10e0*/  @!P5 SHF.L.U64.HI R22, R10, 0x2, R11 ;  /* 0x000000020a16d819 */ /* 0x000fe4000001020b */
[----:B------:R-:W-:Y:S01]  /*10f0*/  @!P5 IADD3 R24, P6, R29, R34, RZ ;  /* 0x000000221d18d210 */ /* 0x000fe20007fde0ff */
[----:B------:R-:W-:Y:S02]  /*1100*/  @!P3 IMAD.WIDE.U32 R18, R41, R36, R18 ;  /* 0x000000242912b225 */ /* 0x000fe400078e0012 */
[----:B------:R-:W2:Y:S01]  /*1110*/  @!P2 LDC.64 R36, c[0x0][0x288] ;  /* 0x0000a200ff24ab82 */ /* 0x000ea20000000a00 */
[----:B------:R-:W-:Y:S02]  /*1120*/  @!P5 IADD3.X R25, R22, R35, RZ, P6, !PT ;  /* 0x000000231619d210 */ /* 0x000fe400037fe4ff */
[----:B------:R-:W-:Y:S02]  /*1130*/  CS2R R10, SRZ ;  /* 0x00000000000a7805 */ /* 0x000fe4000001ff00 */
[----:B------:R-:W-:-:S02]  /*1140*/  IADD3 R41, R80, 0x120, RZ ;  /* 0x0000012050297810 */ /* 0x000fc40007ffe0ff */
[----:B------:R-:W-:Y:S01]  /*1150*/  @!P3 IADD3 R19, R19, R31, RZ ;  /* 0x0000001f1313b210 */ /* 0x000fe20007ffe0ff */
[----:B------:R-:W5:Y:S01]  /*1160*/  @!P5 LDG.E.64 R98, desc[UR22][R24.64] ;  /* 0x000000161862d981 */ /* 0x000f62000c1e1b00 */
[----:B------:R-:W2:Y:S01]  /*1170*/  @!P3 LDC.64 R34, c[0x0][0x228] ;  /* 0x00008a00ff22bb82 */ /* 0x000ea20000000a00 */
[----:B------:R-:W-:Y:S02]  /*1180*/  SHF.R.S32.HI R23, RZ, 0x1f, R41 ;  /* 0x0000001fff177819 */ /* 0x000fe40000011429 */
[----:B------:R2:W5:Y:S01]  /*1190*/  @!P4 LDG.E.64 R10, desc[UR22][R14.64] ;  /* 0x000000160e0ac981 */ /* 0x000562000c1e1b00 */
[----:B------:R-:W-:-:S04]  /*11a0*/  ISETP.GE.U32.AND P4, PT, R41, UR18, PT ;  /* 0x0000001229007c0c */ /* 0x000fc8000bf86070 */
[----:B------:R-:W-:Y:S02]  /*11b0*/  ISETP.GE.AND.EX P4, PT, R23, UR19, PT, P4 ;  /* 0x0000001317007c0c */ /* 0x000fe4000bf86340 */
[----:B0-----:R-:W-:Y:S02]  /*11c0*/  @!P5 IADD3 R28, P6, R29, R32, RZ ;  /* 0x000000201d1cd210 */ /* 0x001fe40007fde0ff */
[----:B------:R-:W-:Y:S02]  /*11d0*/  ISETP.GT.U32.OR P4, PT, R0, 0x1bf, P4 ;  /* 0x000001bf0000780c */ /* 0x000fe40002784470 */
[----:B------:R-:W-:Y:S02]  /*11e0*/  @!P3 SHF.L.U32 R31, R18, 0x2, RZ ;  /* 0x00000002121fb819 */ /* 0x000fe400000006ff */
[----:B------:R-:W-:Y:S02]  /*11f0*/  @!P5 IADD3.X R29, R22, R33, RZ, P6, !PT ;  /* 0x00000021161dd210 */ /* 0x000fe400037fe4ff */
[----:B------:R-:W-:-:S02]  /*1200*/  @!P3 SHF.L.U64.HI R22, R18, 0x2, R19 ;  /* 0x000000021216b819 */ /* 0x000fc40000010213 */
[----:B-1----:R-:W-:Y:S01]  /*1210*/  @!P3 IADD3 R18, P6, R31, R38, RZ ;  /* 0x000000261f12b210 */ /* 0x002fe20007fde0ff */
[----:B--2---:R-:W-:-:S03]  /*1220*/  @!P2 IMAD R12, R27, R36, RZ ;  /* 0x000000241b0ca224 */ /* 0x004fc600078e02ff */
[C---:B------:R-:W-:Y:S01]  /*1230*/  @!P3 IADD3.X R19, R22.reuse, R39, RZ, P6, !PT ;  /* 0x000000271613b210 */ /* 0x040fe200037fe4ff */
[----:B------:R-:W0:Y:S01]  /*1240*/  @!P4 LDC.64 R44, c[0x0][0x228] ;  /* 0x00008a00ff2ccb82 */ /* 0x000e220000000a00 */
[----:B------:R-:W-:Y:S01]  /*1250*/  @!P3 IADD3 R26, P6, R31, R34, RZ ;  /* 0x000000221f1ab210 */ /* 0x000fe20007fde0ff */
[----:B------:R-:W-:Y:S01]  /*1260*/  @!P2 IMAD R31, R43, R37, R12 ;  /* 0x000000252b1fa224 */ /* 0x000fe200078e020c */
[----:B------:R-:W-:Y:S02]  /*1270*/  CS2R R12, SRZ ;  /* 0x00000000000c7805 */ /* 0x000fe4000001ff00 */
[----:B------:R-:W-:Y:S01]  /*1280*/  @!P2 MOV R14, R2 ;  /* 0x00000002000ea202 */ /* 0x000fe20000000f00 */
[----:B------:R-:W5:Y:S01]  /*1290*/  @!P3 LDG.E.64 R96, desc[UR22][R18.64] ;  /* 0x000000161260b981 */ /* 0x000f62000c1e1b00 */
[----:B------:R-:W-:Y:S01]  /*12a0*/  @!P3 IADD3.X R27, R22, R35, RZ, P6, !PT ;  /* 0x00000023161bb210 */ /* 0x000fe200037fe4ff */
[----:B------:R-:W1:Y:S01]  /*12b0*/  @!P4 LDC.64 R38, c[0x0][0x288] ;  /* 0x0000a200ff26cb82 */ /* 0x000e620000000a00 */
[----:B------:R-:W-:Y:S01]  /*12c0*/  @!P2 MOV R15, R5 ;  /* 0x00000005000fa202 */ /* 0x000fe20000000f00 */
[----:B------:R2:W5:Y:S01]  /*12d0*/  @!P0 LDG.E.64 R12, desc[UR22][R20.64] ;  /* 0x00000016140c8981 */ /* 0x000562000c1e1b00 */
[----:B------:R-:W-:-:S05]  /*12e0*/  ISETP.GE.U32.AND P0, PT, R49, UR18, PT ;  /* 0x0000001231007c0c */ /* 0x000fca000bf06070 */
[----:B------:R-:W2:Y:S01]  /*12f0*/  @!P2 LDC.64 R34, c[0x0][0x230] ;  /* 0x00008c00ff22ab82 */ /* 0x000ea20000000a00 */
[----:B------:R-:W-:Y:S01]  /*1300*/  SHF.R.S32.HI R33, RZ, 0x1f, R49 ;  /* 0x0000001fff217819 */ /* 0x000fe20000011431 */
[----:B------:R-:W-:-:S03]  /*1310*/  @!P2 IMAD.WIDE.U32 R14, R43, R36, R14 ;  /* 0x000000242b0ea225 */ /* 0x000fc600078e000e */
[----:B------:R-:W-:Y:S02]  /*1320*/  ISETP.GE.AND.EX P0, PT, R33, UR19, PT, P0 ;  /* 0x0000001321007c0c */ /* 0x000fe4000bf06300 */
[----:B------:R-:W-:Y:S01]  /*1330*/  @!P2 IADD3 R15, R15, R31, RZ ;  /* 0x0000001f0f0fa210 */ /* 0x000fe20007ffe0ff */
[----:B------:R-:W0:Y:S01]  /*1340*/  @!P2 LDC.64 R36, c[0x0][0x228] ;  /* 0x00008a00ff24ab82 */ /* 0x000e220000000a00 */
[----:B------:R-:W-:Y:S02]  /*1350*/  ISETP.GT.U32.OR P0, PT, R0, 0x1bf, P0 ;  /* 0x000001bf0000780c */ /* 0x000fe40000704470 */
[C---:B------:R-:W-:Y:S02]  /*1360*/  @!P2 SHF.L.U32 R31, R14.reuse, 0x2, RZ ;  /* 0x000000020e1fa819 */ /* 0x040fe400000006ff */
[----:B------:R-:W-:Y:S02]  /*1370*/  @!P2 SHF.L.U64.HI R30, R14, 0x2, R15 ;  /* 0x000000020e1ea819 */ /* 0x000fe4000001020f */
[----:B------:R-:W-:Y:S01]  /*1380*/  CS2R R14, SRZ ;  /* 0x00000000000e7805 */ /* 0x000fe2000001ff00 */
[----:B-1----:R-:W-:-:S05]  /*1390*/  @!P4 IMAD R16, R23, R38, RZ ;  /* 0x000000261710c224 */ /* 0x002fca00078e02ff */
[----:B------:R1:W5:Y:S01]  /*13a0*/  @!P5 LDG.E.64 R14, desc[UR22][R28.64] ;  /* 0x000000161c0ed981 */ /* 0x000362000c1e1b00 */
[----:B------:R-:W-:Y:S01]  /*13b0*/  @!P4 IMAD R23, R41, R39, R16 ;  /* 0x000000272917c224 */ /* 0x000fe200078e0210 */
[----:B------:R-:W3:Y:S01]  /*13c0*/  @!P0 LDC.64 R46, c[0x0][0x288] ;  /* 0x0000a200ff2e8b82 */ /* 0x000ee20000000a00 */
[----:B--2---:R-:W-:Y:S02]  /*13d0*/  @!P2 IADD3 R20, P5, R31, R34, RZ ;  /* 0x000000221f14a210 */ /* 0x004fe40007fbe0ff */
[----:B------:R-:W-:Y:S02]  /*13e0*/  @!P4 MOV R16, R2 ;  /* 0x000000020010c202 */ /* 0x000fe40000000f00 */
[----:B------:R-:W-:Y:S02]  /*13f0*/  @!P4 MOV R17, R5 ;  /* 0x000000050011c202 */ /* 0x000fe40000000f00 */
[----:B------:R-:W-:Y:S01]  /*1400*/  @!P2 IADD3.X R21, R30, R35, RZ, P5, !PT ;  /* 0x000000231e15a210 */ /* 0x000fe20002ffe4ff */
[----:B-1----:R-:W1:Y:S01]  /*1410*/  @!P0 LDC.64 R28, c[0x0][0x228] ;  /* 0x00008a00ff1c8b82 */ /* 0x002e620000000a00 */
[----:B------:R-:W-:-:S02]  /*1420*/  ISETP.GE.U32.AND P5, PT, R51, UR18, PT ;  /* 0x0000001233007c0c */ /* 0x000fc4000bfa6070 */
[----:B------:R-:W-:Y:S01]  /*1430*/  SHF.R.S32.HI R39, RZ, 0x1f, R51 ;  /* 0x0000001fff277819 */ /* 0x000fe20000011433 */
[----:B------:R-:W-:Y:S01]  /*1440*/  @!P4 IMAD.WIDE.U32 R16, R41, R38, R16 ;  /* 0x000000262910c225 */ /* 0x000fe200078e0010 */
[----:B0-----:R-:W-:Y:S01]  /*1450*/  @!P2 IADD3 R22, P6, R31, R36, RZ ;  /* 0x000000241f16a210 */ /* 0x001fe20007fde0ff */
[----:B------:R-:W5:Y:S01]  /*1460*/  @!P2 LDG.E.64 R94, desc[UR22][R20.64] ;  /* 0x00000016145ea981 */ /* 0x000f62000c1e1b00 */
[----:B------:R-:W-:Y:S01]  /*1470*/  ISETP.GE.AND.EX P5, PT, R39, UR19, PT, P5 ;  /* 0x0000001327007c0c */ /* 0x000fe2000bfa6350 */
[----:B------:R-:W0:Y:S01]  /*1480*/  @!P4 LDC.64 R40, c[0x0][0x230] ;  /* 0x00008c00ff28cb82 */ /* 0x000e220000000a00 */
[----:B------:R-:W-:Y:S02]  /*1490*/  @!P4 IADD3 R17, R17, R23, RZ ;  /* 0x000000171111c210 */ /* 0x000fe40007ffe0ff */
[----:B------:R-:W-:Y:S02]  /*14a0*/  ISETP.GT.U32.OR P5, PT, R0, 0x1bf, P5 ;  /* 0x000001bf0000780c */ /* 0x000fe40002fa4470 */
[----:B------:R-:W-:-:S02]  /*14b0*/  @!P4 SHF.L.U32 R43, R16, 0x2, RZ ;  /* 0x00000002102bc819 */ /* 0x000fc400000006ff */
[----:B------:R-:W-:Y:S02]  /*14c0*/  @!P4 SHF.L.U64.HI R32, R16, 0x2, R17 ;  /* 0x000000021020c819 */ /* 0x000fe40000010211 */
[----:B------:R-:W-:Y:S02]  /*14d0*/  CS2R R16, SRZ ;  /* 0x0000000000107805 */ /* 0x000fe4000001ff00 */
[----:B------:R-:W-:Y:S01]  /*14e0*/  IADD3 R35, R80, 0x170, RZ ;  /* 0x0000017050237810 */ /* 0x000fe20007ffe0ff */
[----:B---3--:R-:W-:Y:S01]  /*14f0*/  @!P0 IMAD R24, R33, R46, RZ ;  /* 0x0000002e21188224 */ /* 0x008fe200078e02ff */
[----:B------:R-:W-:Y:S02]  /*1500*/  @!P2 IADD3.X R23, R30, R37, RZ, P6, !PT ;  /* 0x000000251e17a210 */ /* 0x000fe400037fe4ff */
[----:B------:R-:W2:Y:S01]  /*1510*/  @!P0 LDC.64 R36, c[0x0][0x230] ;  /* 0x00008c00ff248b82 */ /* 0x000ea20000000a00 */
[----:B------:R3:W5:Y:S01]  /*1520*/  @!P3 LDG.E.64 R16, desc[UR22][R26.64] ;  /* 0x000000161a10b981 */ /* 0x000762000c1e1b00 */
[----:B------:R-:W-:-:S02]  /*1530*/  ISETP.GE.U32.AND P3, PT, R35, UR18, PT ;  /* 0x0000001223007c0c */ /* 0x000fc4000bf66070 */
[----:B------:R-:W-:Y:S01]  /*1540*/  SHF.R.S32.HI R48, RZ, 0x1f, R35 ;  /* 0x0000001fff307819 */ /* 0x000fe20000011423 */
[----:B------:R-:W-:-:S03]  /*1550*/  @!P0 IMAD R19, R49, R47, R24 ;  /* 0x0000002f31138224 */ /* 0x000fc600078e0218 */
[----:B------:R-:W1:Y:S01]  /*1560*/  @!P5 LDC.64 R30, c[0x0][0x288] ;  /* 0x0000a200ff1edb82 */ /* 0x000e620000000a00 */
[----:B------:R-:W-:Y:S02]  /*1570*/  ISETP.GE.AND.EX P3, PT, R48, UR19, PT, P3 ;  /* 0x0000001330007c0c */ /* 0x000fe4000bf66330 */
[----:B------:R-:W-:Y:S02]  /*1580*/  @!P0 MOV R24, R2 ;  /* 0x0000000200188202 */ /* 0x000fe40000000f00 */
[----:B------:R-:W-:Y:S02]  /*1590*/  @!P0 MOV R25, R5 ;  /* 0x0000000500198202 */ /* 0x000fe40000000f00 */
[----:B------:R-:W-:Y:S01]  /*15a0*/  ISETP.GT.U32.OR P3, PT, R0, 0x1bf, P3 ;  /* 0x000001bf0000780c */ /* 0x000fe20001f64470 */
[----:B------:R-:W-:Y:S01]  /*15b0*/  @!P0 IMAD.WIDE.U32 R24, R49, R46, R24 ;  /* 0x0000002e31188225 */ /* 0x000fe200078e0018 */
[----:B0-----:R-:W-:-:S04]  /*15c0*/  @!P4 IADD3 R40, P6, R43, R40, RZ ;  /* 0x000000282b28c210 */ /* 0x001fc80007fde0ff */
[----:B---3--:R-:W-:Y:S02]  /*15d0*/  @!P0 IADD3 R27, R25, R19, RZ ;  /* 0x00000013191b8210 */ /* 0x008fe40007ffe0ff */
[----:B------:R-:W-:Y:S02]  /*15e0*/  CS2R R18, SRZ ;  /* 0x0000000000127805 */ /* 0x000fe4000001ff00 */
[----:B------:R-:W-:Y:S02]  /*15f0*/  @!P4 IADD3.X R41, R32, R41, RZ, P6, !PT ;  /* 0x000000292029c210 */ /* 0x000fe400037fe4ff */
[----:B------:R-:W-:Y:S01]  /*1600*/  @!P4 IADD3 R42, P6, R43, R44, RZ ;  /* 0x0000002c2b2ac210 */ /* 0x000fe20007fde0ff */
[----:B------:R-:W0:Y:S01]  /*1610*/  @!P3 LDC.64 R46, c[0x0][0x230] ;  /* 0x00008c00ff2ebb82 */ /* 0x000e220000000a00 */
[C---:B------:R-:W-:Y:S01]  /*1620*/  @!P0 SHF.L.U32 R25, R24.reuse, 0x2, RZ ;  /* 0x0000000218198819 */ /* 0x040fe200000006ff */
[----:B------:R3:W5:Y:S01]  /*1630*/  @!P2 LDG.E.64 R18, desc[UR22][R22.64] ;  /* 0x000000161612a981 */ /* 0x000762000c1e1b00 */
[----:B------:R-:W-:-:S02]  /*1640*/  @!P0 SHF.L.U64.HI R34, R24, 0x2, R27 ;  /* 0x0000000218228819 */ /* 0x000fc4000001021b */
[----:B------:R-:W-:Y:S01]  /*1650*/  @!P4 IADD3.X R43, R32, R45, RZ, P6, !PT ;  /* 0x0000002d202bc210 */ /* 0x000fe200037fe4ff */
[----:B-1----:R-:W-:Y:S01]  /*1660*/  @!P5 IMAD R38, R39, R30, RZ ;  /* 0x0000001e2726d224 */ /* 0x002fe200078e02ff */
[----:B------:R-:W-:Y:S01]  /*1670*/  @!P5 MOV R20, R2 ;  /* 0x000000020014d202 */ /* 0x000fe20000000f00 */
[----:B------:R-:W1:Y:S01]  /*1680*/  @!P3 LDC.64 R26, c[0x0][0x288] ;  /* 0x0000a200ff1abb82 */ /* 0x000e620000000a00 */
[C---:B--2---:R-:W-:Y:S01]  /*1690*/  @!P0 IADD3 R36, P2, R25.reuse, R36, RZ ;  /* 0x0000002419248210 */ /* 0x044fe20007f5e0ff */
[----:B------:R-:W5:Y:S01]  /*16a0*/  @!P4 LDG.E.64 R92, desc[UR22][R40.64] ;  /* 0x00000016285cc981 */ /* 0x000f62000c1e1b00 */
[----:B------:R-:W-:Y:S02]  /*16b0*/  @!P0 IADD3 R28, P6, R25, R28, RZ ;  /* 0x0000001c191c8210 */ /* 0x000fe40007fde0ff */
[----:B------:R-:W-:-:S03]  /*16c0*/  IADD3 R39, R80, 0x180, RZ ;  /* 0x0000018050277810 */ /* 0x000fc60007ffe0ff */
[----:B------:R-:W2:Y:S01]  /*16d0*/  @!P5 LDC.64 R24, c[0x0][0x230] ;  /* 0x00008c00ff18db82 */ /* 0x000ea20000000a00 */
[----:B------:R-:W-:Y:S02]  /*16e0*/  @!P5 MOV R21, R5 ;  /* 0x000000050015d202 */ /* 0x000fe40000000f00 */
[----:B------:R-:W-:-:S05]  /*16f0*/  @!P0 IADD3.X R37, R34, R37, RZ, P2, !PT ;  /* 0x0000002522258210 */ /* 0x000fca00017fe4ff */
[----:B------:R-:W4:Y:S01]  /*1700*/  @!P5 LDC.64 R32, c[0x0][0x228] ;  /* 0x00008a00ff20db82 */ /* 0x000f220000000a00 */
[----:B------:R-:W-:Y:S01]  /*1710*/  ISETP.GE.U32.AND P2, PT, R39, UR18, PT ;  /* 0x0000001227007c0c */ /* 0x000fe2000bf46070 */
[C---:B------:R-:W-:Y:S01]  /*1720*/  @!P5 IMAD R45, R51.reuse, R31, R38 ;  /* 0x0000001f332dd224 */ /* 0x040fe200078e0226 */
[----:B------:R-:W-:Y:S01]  /*1730*/  SHF.R.S32.HI R50, RZ, 0x1f, R39 ;  /* 0x0000001fff327819 */ /* 0x000fe20000011427 */
[----:B------:R-:W-:Y:S01]  /*1740*/  @!P5 IMAD.WIDE.U32 R30, R51, R30, R20 ;  /* 0x0000001e331ed225 */ /* 0x000fe200078e0014 */
[----:B------:R-:W-:Y:S01]  /*1750*/  @!P0 IADD3.X R29, R34, R29, RZ, P6, !PT ;  /* 0x0000001d221d8210 */ /* 0x000fe200037fe4ff */
[----:B------:R-:W5:Y:S01]  /*1760*/  @!P0 LDG.E.64 R90, desc[UR22][R36.64] ;  /* 0x00000016245a8981 */ /* 0x000f62000c1e1b00 */
[----:B------:R-:W-:Y:S02]  /*1770*/  ISETP.GE.AND.EX P2, PT, R50, UR19, PT, P2 ;  /* 0x0000001332007c0c */ /* 0x000fe4000bf46320 */
[----:B------:R-:W-:Y:S02]  /*1780*/  @!P5 IADD3 R21, R31, R45, RZ ;  /* 0x0000002d1f15d210 */ /* 0x000fe40007ffe0ff */
[----:B------:R-:W-:-:S02]  /*1790*/  ISETP.GT.U32.OR P2, PT, R0, 0x1bf, P2 ;  /* 0x000001bf0000780c */ /* 0x000fc40001744470 */
[C---:B------:R-:W-:Y:S02]  /*17a0*/  @!P5 SHF.L.U64.HI R44, R30.reuse, 0x2, R21 ;  /* 0x000000021e2cd819 */ /* 0x040fe40000010215 */
[----:B------:R-:W-:Y:S02]  /*17b0*/  CS2R R20, SRZ ;  /* 0x0000000000147805 */ /* 0x000fe4000001ff00 */
[----:B---3--:R-:W-:Y:S01]  /*17c0*/  @!P5 SHF.L.U32 R23, R30, 0x2, RZ ;  /* 0x000000021e17d819 */ /* 0x008fe200000006ff */
[----:B-1----:R-:W-:-:S03]  /*17d0*/  @!P3 IMAD R22, R48, R26, RZ ;  /* 0x0000001a3016b224 */ /* 0x002fc600078e02ff */
[----:B------:R1:W5:Y:S01]  /*17e0*/  @!P4 LDG.E.64 R20, desc[UR22][R42.64] ;  /* 0x000000162a14c981 */ /* 0x000362000c1e1b00 */
[----:B--2---:R-:W-:Y:S01]  /*17f0*/  @!P5 IADD3 R34, P4, R23, R24, RZ ;  /* 0x000000181722d210 */ /* 0x004fe20007f9e0ff */
[----:B------:R-:W-:Y:S01]  /*1800*/  @!P3 IMAD R45, R35, R27, R22 ;  /* 0x0000001b232db224 */ /* 0x000fe200078e0216 */
[----:B----4-:R-:W-:Y:S02]  /*1810*/  @!P5 IADD3 R32, P6, R23, R32, RZ ;  /* 0x000000201720d210 */ /* 0x010fe40007fde0ff */
[----:B------:R-:W-:Y:S01]  /*1820*/  CS2R R22, SRZ ;  /* 0x0000000000167805 */ /* 0x000fe2000001ff00 */
[----:B------:R-:W2:Y:S01]  /*1830*/  @!P2 LDC.64 R30, c[0x0][0x288] ;  /* 0x0000a200ff1eab82 */ /* 0x000ea20000000a00 */
[----:B------:R-:W-:Y:S01]  /*1840*/  STL [R1+0xa0], R106 ;  /* 0x0000a06a01007387 */ /* 0x000fe20000100800 */
[----:B------:R-:W-:-:S03]  /*1850*/  IADD3 R38, R80, 0x190, RZ ;  /* 0x0000019050267810 */ /* 0x000fc60007ffe0ff */
[----:B------:R-:W-:Y:S01]  /*1860*/  STL [R1+0x9c], R107 ;  /* 0x00009c6b01007387 */ /* 0x000fe20000100800 */
[----:B------:R-:W-:Y:S02]  /*1870*/  IADD3 R48, R80, 0x1a0, RZ ;  /* 0x000001a050307810 */ /* 0x000fe40007ffe0ff */
[----:B-1----:R-:W1:Y:S01]  /*1880*/  @!P2 LDC.64 R42, c[0x0][0x230] ;  /* 0x00008c00ff2aab82 */ /* 0x002e620000000a00 */
[----:B------:R3:W5:Y:S01]  /*1890*/  @!P0 LDG.E.64 R22, desc[UR22][R28.64] ;  /* 0x000000161c168981 */ /* 0x000762000c1e1b00 */
[----:B------:R-:W-:-:S06]  /*18a0*/  ISETP.GE.U32.AND P0, PT, R38, UR18, PT ;  /* 0x0000001226007c0c */ /* 0x000fcc000bf06070 */
[----:B------:R-:W4:Y:S01]  /*18b0*/  @!P2 LDC.64 R36, c[0x0][0x228] ;  /* 0x00008a00ff24ab82 */ /* 0x000f220000000a00 */
[----:B------:R-:W-:Y:S04]  /*18c0*/  STL.64 [R1+0xa8], R6 ;  /* 0x0000a80601007387 */ /* 0x000fe80000100a00 */
[----:B------:R-:W-:Y:S04]  /*18d0*/  STL.64 [R1+0xb0], R104 ;  /* 0x0000b06801007387 */ /* 0x000fe80000100a00 */
[----:B------:R0:W-:Y:S01]  /*18e0*/  STL.64 [R1+0xb8], R8 ;  /* 0x0000b80801007387 */ /* 0x0001e20000100a00 */
[----:B---3--:R-:W-:-:S02]  /*18f0*/  @!P3 MOV R28, R2 ;  /* 0x00000002001cb202 */ /* 0x008fc40000000f00 */
[----:B------:R-:W-:Y:S02]  /*1900*/  @!P3 MOV R29, R5 ;  /* 0x00000005001db202 */ /* 0x000fe40000000f00 */
[----:B0-----:R-:W-:-:S04]  /*1910*/  SHF.R.S32.HI R8, RZ, 0x1f, R38 ;  /* 0x0000001fff087819 */ /* 0x001fc80000011426 */
[----:B------:R-:W-:-:S04]  /*1920*/  ISETP.GE.AND.EX P0, PT, R8, UR19, PT, P0 ;  /* 0x0000001308007c0c */ /* 0x000fc8000bf06300 */
[----:B------:R-:W-:Y:S01]  /*1930*/  ISETP.GT.U32.OR P0, PT, R0, 0x1bf, P0 ;  /* 0x000001bf0000780c */ /* 0x000fe20000704470 */
[----:B------:R-:W-:Y:S01]  /*1940*/  @!P3 IMAD.WIDE.U32 R26, R35, R26, R28 ;  /* 0x0000001a231ab225 */ /* 0x000fe200078e001c */
[----:B------:R-:W-:Y:S02]  /*1950*/  @!P5 IADD3.X R35, R44, R25, RZ, P4, !PT ;  /* 0x000000192c23d210 */ /* 0x000fe400027fe4ff */
[----:B------:R-:W-:Y:S02]  /*1960*/  ISETP.GE.U32.AND P4, PT, R48, UR18, PT ;  /* 0x0000001230007c0c */ /* 0x000fe4000bf86070 */
[----:B------:R-:W-:Y:S01]  /*1970*/  SHF.R.S32.HI R7, RZ, 0x1f, R48 ;  /* 0x0000001fff077819 */ /* 0x000fe20000011430 */
[----:B--2---:R-:W-:Y:S01]  /*1980*/  @!P2 IMAD R24, R50, R30, RZ ;  /* 0x0000001e3218a224 */ /* 0x004fe200078e02ff */
[----:B------:R-:W-:Y:S01]  /*1990*/  @!P3 IADD3 R25, R27, R45, RZ ;  /* 0x0000002d1b19b210 */ /* 0x000fe20007ffe0ff */
[----:B------:R-:W5:Y:S01]  /*19a0*/  @!P5 LDG.E.64 R88, desc[UR22][R34.64] ;  /* 0x000000162258d981 */ /* 0x000f62000c1e1b00 */
[----:B------:R-:W-:-:S02]  /*19b0*/  @!P5 IADD3.X R33, R44, R33, RZ, P6, !PT ;  /* 0x000000212c21d210 */ /* 0x000fc400037fe4ff */
[----:B------:R-:W-:Y:S01]  /*19c0*/  ISETP.GE.AND.EX P4, PT, R7, UR19, PT, P4 ;  /* 0x0000001307007c0c */ /* 0x000fe2000bf86340 */
[----:B------:R-:W0:Y:S01]  /*19d0*/  @!P3 LDC.64 R44, c[0x0][0x228] ;  /* 0x00008a00ff2cbb82 */ /* 0x000e220000000a00 */
[----:B------:R-:W-:Y:S01]  /*19e0*/  @!P3 SHF.L.U64.HI R40, R26, 0x2, R25 ;  /* 0x000000021a28b819 */ /* 0x000fe20000010219 */
[----:B------:R-:W-:Y:S01]  /*19f0*/  @!P2 IMAD R51, R39, R31, R24 ;  /* 0x0000001f2733a224 */ /* 0x000fe200078e0218 */
[----:B------:R-:W-:Y:S02]  /*1a00*/  ISETP.GT.U32.OR P4, PT, R0, 0x1bf, P4 ;  /* 0x000001bf0000780c */ /* 0x000fe40002784470 */
[----:B------:R-:W-:-:S03]  /*1a10*/  CS2R R24, SRZ ;  /* 0x0000000000187805 */ /* 0x000fc6000001ff00 */
[----:B------:R-:W2:Y:S03]  /*1a20*/  @!P0 LDC.64 R28, c[0x0][0x288] ;  /* 0x0000a200ff1c8b82 */ /* 0x000ea60000000a00 */
[----:B------:R3:W5:Y:S01]  /*1a30*/  @!P5 LDG.E.64 R24, desc[UR22][R32.64] ;  /* 0x000000162018d981 */ /* 0x000762000c1e1b00 */
[----:B------:R-:W-:Y:S02]  /*1a40*/  @!P3 SHF.L.U32 R41, R26, 0x2, RZ ;  /* 0x000000021a29b819 */ /* 0x000fe400000006ff */
[----:B------:R-:W-:Y:S02]  /*1a50*/  IADD3 R49, R80, 0x1b0, RZ ;  /* 0x000001b050317810 */ /* 0x000fe40007ffe0ff */
[----:B------:R-:W1:Y:S01]  /*1a60*/  @!P4 LDC.64 R26, c[0x0][0x288] ;  /* 0x0000a200ff1acb82 */ /* 0x000e620000000a00 */
[----:B---3--:R-:W-:Y:S02]  /*1a70*/  @!P2 MOV R32, R2 ;  /* 0x000000020020a202 */ /* 0x008fe40000000f00 */
[----:B------:R-:W-:-:S05]  /*1a80*/  @!P2 MOV R33, R5 ;  /* 0x000000050021a202 */ /* 0x000fca0000000f00 */
[----:B------:R-:W3:Y:S01]  /*1a90*/  @!P0 LDC.64 R34, c[0x0][0x228] ;  /* 0x00008a00ff228b82 */ /* 0x000ee20000000a00 */
[----:B------:R-:W-:Y:S01]  /*1aa0*/  @!P2 IMAD.WIDE.U32 R30, R39, R30, R32 ;  /* 0x0000001e271ea225 */ /* 0x000fe200078e0020 */
[----:B------:R-:W-:Y:S02]  /*1ab0*/  @!P3 IADD3 R46, P6, R41, R46, RZ ;  /* 0x0000002e292eb210 */ /* 0x000fe40007fde0ff */
[----:B------:R-:W-:Y:S02]  /*1ac0*/  ISETP.GE.U32.AND P5, PT, R49, UR18, PT ;  /* 0x0000001231007c0c */ /* 0x000fe4000bfa6070 */
[----:B------:R-:W-:Y:S02]  /*1ad0*/  SHF.R.S32.HI R6, RZ, 0x1f, R49 ;  /* 0x0000001fff067819 */ /* 0x000fe40000011431 */
[----:B------:R-:W3:Y:S01]  /*1ae0*/  @!P0 LDC.64 R32, c[0x0][0x230] ;  /* 0x00008c00ff208b82 */ /* 0x000ee20000000a00 */
[----:B------:R-:W-:Y:S02]  /*1af0*/  @!P2 IADD3 R31, R31, R51, RZ ;  /* 0x000000331f1fa210 */ /* 0x000fe40007ffe0ff */
[----:B------:R-:W-:-:S02]  /*1b00*/  @!P3 IADD3.X R47, R40, R47, RZ, P6, !PT ;  /* 0x0000002f282fb210 */ /* 0x000fc400037fe4ff */
[----:B------:R-:W-:Y:S02]  /*1b10*/  ISETP.GE.AND.EX P5, PT, R6, UR19, PT, P5 ;  /* 0x0000001306007c0c */ /* 0x000fe4000bfa6350 */
[----:B0-----:R-:W-:Y:S01]  /*1b20*/  @!P3 IADD3 R44, P6, R41, R44, RZ ;  /* 0x0000002c292cb210 */ /* 0x001fe20007fde0ff */
[----:B--2---:R-:W-:Y:S01]  /*1b30*/  @!P0 IMAD R41, R8, R28, RZ ;  /* 0x0000001c08298224 */ /* 0x004fe200078e02ff */
[C---:B------:R-:W-:Y:S01]  /*1b40*/  @!P2 SHF.L.U32 R39, R30.reuse, 0x2, RZ ;  /* 0x000000021e27a819 */ /* 0x040fe200000006ff */
[----:B-1----:R-:W-:Y:S01]  /*1b50*/  @!P4 IMAD R52, R7, R26, RZ ;  /* 0x0000001a0734c224 */ /* 0x002fe200078e02ff */
[----:B------:R-:W-:Y:S01]  /*1b60*/  @!P2 SHF.L.U64.HI R50, R30, 0x2, R31 ;  /* 0x000000021e32a819 */ /* 0x000fe2000001021f */
[----:B------:R-:W5:Y:S01]  /*1b70*/  @!P3 LDG.E.64 R86, desc[UR22][R46.64] ;  /* 0x000000162e56b981 */ /* 0x000f62000c1e1b00 */
[----:B------:R-:W-:Y:S02]  /*1b80*/  @!P0 MOV R30, R2 ;  /* 0x00000002001e8202 */ /* 0x000fe40000000f00 */
[----:B------:R-:W-:Y:S01]  /*1b90*/  @!P0 MOV R31, R5 ;  /* 0x00000005001f8202 */ /* 0x000fe20000000f00 */
[----:B------:R-:W-:Y:S01]  /*1ba0*/  @!P0 IMAD R51, R38, R29, R41 ;  /* 0x0000001d26338224 */ /* 0x000fe200078e0229 */
[----:B------:R-:W-:-:S02]  /*1bb0*/  ISETP.GT.U32.OR P5, PT, R0, 0x1bf, P5 ;  /* 0x000001bf0000780c */ /* 0x000fc40002fa4470 */
[----:B------:R-:W-:Y:S01]  /*1bc0*/  @!P3 IADD3.X R45, R40, R45, RZ, P6, !PT ;  /* 0x0000002d282db210 */ /* 0x000fe200037fe4ff */
[----:B------:R-:W-:Y:S01]  /*1bd0*/  @!P0 IMAD.WIDE.U32 R28, R38, R28, R30 ;  /* 0x0000001c261c8225 */ /* 0x000fe200078e001e */
[C---:B------:R-:W-:Y:S01]  /*1be0*/  @!P2 IADD3 R42, P6, R39.reuse, R42, RZ ;  /* 0x0000002a272aa210 */ /* 0x040fe20007fde0ff */
[----:B------:R-:W0:Y:S03]  /*1bf0*/  @!P4 LDC.64 R40, c[0x0][0x230] ;  /* 0x00008c00ff28cb82 */ /* 0x000e260000000a00 */
[C---:B------:R-:W-:Y:S02]  /*1c00*/  @!P2 IADD3.X R43, R50.reuse, R43, RZ, P6, !PT ;  /* 0x0000002b322ba210 */ /* 0x040fe400037fe4ff */
[----:B----4-:R-:W-:Y:S02]  /*1c10*/  @!P2 IADD3 R36, P6, R39, R36, RZ ;  /* 0x000000242724a210 */ /* 0x010fe40007fde0ff */
[----:B------:R-:W-:Y:S01]  /*1c20*/  @!P0 IADD3 R29, R29, R51, RZ ;  /* 0x000000331d1d8210 */ /* 0x000fe20007ffe0ff */
[----:B------:R-:W1:Y:S01]  /*1c30*/  @!P4 LDC.64 R38, c[0x0][0x228] ;  /* 0x00008a00ff26cb82 */ /* 0x000e620000000a00 */
[----:B------:R-:W-:Y:S01]  /*1c40*/  @!P2 IADD3.X R37, R50, R37, RZ, P6, !PT ;  /* 0x000000253225a210 */ /* 0x000fe200037fe4ff */
[----:B------:R-:W-:Y:S01]  /*1c50*/  @!P4 IMAD R53, R48, R27, R52 ;  /* 0x0000001b3035c224 */ /* 0x000fe200078e0234 */
[C---:B------:R-:W-:Y:S01]  /*1c60*/  @!P0 SHF.L.U32 R51, R28.reuse, 0x2, RZ ;  /* 0x000000021c338819 */ /* 0x040fe200000006ff */
[----:B------:R2:W5:Y:S01]  /*1c70*/  @!P2 LDG.E.64 R84, desc[UR22][R42.64] ;  /* 0x000000162a54a981 */ /* 0x000562000c1e1b00 */
[----:B------:R-:W-:-:S02]  /*1c80*/  @!P0 SHF.L.U64.HI R50, R28, 0x2, R29 ;  /* 0x000000021c328819 */ /* 0x000fc4000001021d */
[----:B------:R-:W-:Y:S01]  /*1c90*/  @!P4 MOV R28, R2 ;  /* 0x00000002001cc202 */ /* 0x000fe20000000f00 */
[----:B------:R-:W4:Y:S01]  /*1ca0*/  @!P5 LDC.64 R30, c[0x0][0x288] ;  /* 0x0000a200ff1edb82 */ /* 0x000f220000000a00 */
[----:B------:R-:W-:Y:S02]  /*1cb0*/  @!P4 MOV R29, R5 ;  /* 0x00000005001dc202 */ /* 0x000fe40000000f00 */
[----:B---3--:R-:W-:Y:S01]  /*1cc0*/  @!P0 IADD3 R32, P6, R51, R32, RZ ;  /* 0x0000002033208210 */ /* 0x008fe20007fde0ff */
[----:B------:R-:W-:-:S03]  /*1cd0*/  @!P4 IMAD.WIDE.U32 R26, R48, R26, R28 ;  /* 0x0000001a301ac225 */ /* 0x000fc600078e001c */
[----:B------:R-:W-:Y:S01]  /*1ce0*/  @!P0 IADD3.X R33, R50, R33, RZ, P6, !PT ;  /* 0x0000002132218210 */ /* 0x000fe200037fe4ff */
[----:B--2---:R-:W2:Y:S01]  /*1cf0*/  @!P5 LDC.64 R42, c[0x0][0x228] ;  /* 0x00008a00ff2adb82 */ /* 0x004ea20000000a00 */
[----:B------:R-:W-:Y:S02]  /*1d00*/  @!P0 IADD3 R34, P6, R51, R34, RZ ;  /* 0x0000002233228210 */ /* 0x000fe40007fde0ff */
[----:B------:R-:W-:Y:S01]  /*1d10*/  @!P4 IADD3 R29, R27, R53, RZ ;  /* 0x000000351b1dc210 */ /* 0x000fe20007ffe0ff */
[----:B------:R3:W5:Y:S01]  /*1d20*/  @!P0 LDG.E.64 R82, desc[UR22][R32.64] ;  /* 0x0000001620528981 */ /* 0x000762000c1e1b00 */
[----:B------:R-:W-:Y:S02]  /*1d30*/  @!P4 SHF.L.U32 R27, R26, 0x2, RZ ;  /* 0x000000021a1bc819 */ /* 0x000fe400000006ff */
[----:B------:R-:W-:Y:S02]  /*1d40*/  @!P0 IADD3.X R35, R50, R35, RZ, P6, !PT ;  /* 0x0000002332238210 */ /* 0x000fe400037fe4ff */
[----:B------:R-:W-:-:S02]  /*1d50*/  @!P4 SHF.L.U64.HI R26, R26, 0x2, R29 ;  /* 0x000000021a1ac819 */ /* 0x000fc4000001021d */
[----:B0-----:R-:W-:-:S04]  /*1d60*/  @!P4 IADD3 R40, P6, R27, R40, RZ ;  /* 0x000000281b28c210 */ /* 0x001fc80007fde0ff */
[----:B------:R-:W-:Y:S02]  /*1d70*/  @!P4 IADD3.X R41, R26, R41, RZ, P6, !PT ;  /* 0x000000291a29c210 */ /* 0x000fe400037fe4ff */
[----:B-1----:R-:W-:Y:S01]  /*1d80*/  @!P4 IADD3 R38, P6, R27, R38, RZ ;  /* 0x000000261b26c210 */ /* 0x002fe20007fde0ff */
[----:B----4-:R-:W-:Y:S01]  /*1d90*/  @!P5 IMAD R28, R6, R30, RZ ;  /* 0x0000001e061cd224 */ /* 0x010fe200078e02ff */
[----:B------:R-:W-:Y:S02]  /*1da0*/  @!P5 MOV R27, R5 ;  /* 0x00000005001bd202 */ /* 0x000fe40000000f00 */
[----:B------:R-:W-:Y:S02]  /*1db0*/  IADD3 R48, R80, 0x1d0, RZ ;  /* 0x000001d050307810 */ /* 0x000fe40007ffe0ff */
[----:B---3--:R-:W-:Y:S02]  /*1dc0*/  CS2R R32, SRZ ;  /* 0x0000000000207805 */ /* 0x008fe4000001ff00 */
[----:B------:R-:W-:Y:S01]  /*1dd0*/  @!P4 IADD3.X R39, R26, R39, RZ, P6, !PT ;  /* 0x000000271a27c210 */ /* 0x000fe200037fe4ff */
[----:B------:R-:W5:Y:S01]  /*1de0*/  @!P4 LDG.E.64 R78, desc[UR22][R40.64] ;  /* 0x00000016284ec981 */ /* 0x000f62000c1e1b00 */
[----:B------:R-:W-:Y:S01]  /*1df0*/  @!P5 MOV R26, R2 ;  /* 0x00000002001ad202 */ /* 0x000fe20000000f00 */
[C---:B------:R-:W-:Y:S01]  /*1e00*/  @!P5 IMAD R51, R49.reuse, R31, R28 ;  /* 0x0000001f3133d224 */ /* 0x040fe200078e021c */
[----:B------:R-:W-:Y:S01]  /*1e10*/  SHF.R.S32.HI R8, RZ, 0x1f, R48 ;  /* 0x0000001fff087819 */ /* 0x000fe20000011430 */
[----:B------:R-:W5:Y:S02]  /*1e20*/  @!P4 LDG.E.64 R32, desc[UR22][R38.64] ;  /* 0x000000162620c981 */ /* 0x000f64000c1e1b00 */
[----:B------:R-:W-:Y:S01]  /*1e30*/  @!P5 IMAD.WIDE.U32 R30, R49, R30, R26 ;  /* 0x0000001e311ed225 */ /* 0x000fe200078e001a */
[----:B------:R-:W-:-:S02]  /*1e40*/  CS2R R26, SRZ ;  /* 0x00000000001a7805 */ /* 0x000fc4000001ff00 */
[----:B------:R-:W-:-:S04]  /*1e50*/  IADD3 R49, R80, 0x1c0, RZ ;  /* 0x000001c050317810 */ /* 0x000fc80007ffe0ff */
[----:B------:R-:W-:Y:S01]  /*1e60*/  SHF.R.S32.HI R6, RZ, 0x1f, R49 ;  /* 0x0000001fff067819 */ /* 0x000fe20000011431 */
[----:B------:R0:W5:Y:S01]  /*1e70*/  @!P3 LDG.E.64 R26, desc[UR22][R44.64] ;  /* 0x000000162c1ab981 */ /* 0x000162000c1e1b00 */
[----:B------:R-:W-:-:S04]  /*1e80*/  ISETP.GE.U32.AND P3, PT, R49, UR18, PT ;  /* 0x0000001231007c0c */ /* 0x000fc8000bf66070 */
[----:B------:R-:W-:-:S04]  /*1e90*/  ISETP.GE.AND.EX P3, PT, R6, UR19, PT, P3 ;  /* 0x0000001306007c0c */ /* 0x000fc8000bf66330 */
[----:B------:R-:W-:Y:S02]  /*1ea0*/  ISETP.GT.U32.OR P3, PT, R0, 0x1bf, P3 ;  /* 0x000001bf0000780c */ /* 0x000fe40001f64470 */
[----:B------:R-:W-:Y:S02]  /*1eb0*/  @!P5 IADD3 R31, R31, R51, RZ ;  /* 0x000000331f1fd210 */ /* 0x000fe40007ffe0ff */
[C---:B------:R-:W-:Y:S02]  /*1ec0*/  @!P5 SHF.L.U32 R47, R30.reuse, 0x2, RZ ;  /* 0x000000021e2fd819 */ /* 0x040fe400000006ff */
[----:B------:R-:W-:Y:S02]  /*1ed0*/  @!P5 SHF.L.U64.HI R52, R30, 0x2, R31 ;  /* 0x000000021e34d819 */ /* 0x000fe4000001021f */
[----:B------:R-:W-:Y:S02]  /*1ee0*/  CS2R R30, SRZ ;  /* 0x00000000001e7805 */ /* 0x000fe4000001ff00 */
[----:B------:R-:W-:-:S02]  /*1ef0*/  CS2R R28, SRZ ;  /* 0x00000000001c7805 */ /* 0x000fc4000001ff00 */
[----:B------:R-:W-:Y:S01]  /*1f00*/  IADD3 R51, R80, 0x1e0, RZ ;  /* 0x000001e050337810 */ /* 0x000fe20007ffe0ff */
[----:B0-----:R-:W0:Y:S01]  /*1f10*/  @!P3 LDC.64 R44, c[0x0][0x288] ;  /* 0x0000a200ff2cbb82 */ /* 0x001e220000000a00 */
[----:B------:R-:W5:Y:S02]  /*1f20*/  @!P0 LDG.E.64 R30, desc[UR22][R34.64] ;  /* 0x00000016221e8981 */ /* 0x000f64000c1e1b00 */
[----:B------:R-:W-:Y:S02]  /*1f30*/  ISETP.GE.U32.AND P0, PT, R51, UR18, PT ;  /* 0x0000001233007c0c */ /* 0x000fe4000bf06070 */
[----:B------:R-:W-:Y:S01]  /*1f40*/  SHF.R.S32.HI R7, RZ, 0x1f, R51 ;  /* 0x0000001fff077819 */ /* 0x000fe20000011433 */
[----:B------:R1:W5:Y:S01]  /*1f50*/  @!P2 LDG.E.64 R28, desc[UR22][R36.64] ;  /* 0x00000016241ca981 */ /* 0x000362000c1e1b00 */
[----:B------:R-:W-:Y:S02]  /*1f60*/  ISETP.GE.U32.AND P2, PT, R48, UR18, PT ;  /* 0x0000001230007c0c */ /* 0x000fe4000bf46070 */
[----:B------:R-:W-:Y:S01]  /*1f70*/  ISETP.GE.AND.EX P0, PT, R7, UR19, PT, P0 ;  /* 0x0000001307007c0c */ /* 0x000fe2000bf06300 */
[----:B------:R-:W3:Y:S01]  /*1f80*/  @!P3 LDC.64 R40, c[0x0][0x230] ;  /* 0x00008c00ff28bb82 */ /* 0x000ee20000000a00 */
[----:B------:R-:W-:-:S07]  /*1f90*/  ISETP.GE.AND.EX P2, PT, R8, UR19, PT, P2 ;  /* 0x0000001308007c0c */ /* 0x000fce000bf46320 */
[----:B-1----:R-:W1:Y:S01]  /*1fa0*/  @!P5 LDC.64 R36, c[0x0][0x230] ;  /* 0x00008c00ff24db82 */ /* 0x002e620000000a00 */
[C---:B------:R-:W-:Y:S02]  /*1fb0*/  ISETP.GT.U32.OR P0, PT, R0.reuse, 0x1bf, P0 ;  /* 0x000001bf0000780c */ /* 0x040fe40000704470 */
[----:B------:R-:W-:Y:S01]  /*1fc0*/  ISETP.GT.U32.OR P2, PT, R0, 0x1bf, P2 ;  /* 0x000001bf0000780c */ /* 0x000fe20001744470 */
[----:B0-----:R-:W-:Y:S01]  /*1fd0*/  @!P3 IMAD R46, R6, R44, RZ ;  /* 0x0000002c062eb224 */ /* 0x001fe200078e02ff */
[----:B--2---:R-:W-:-:S03]  /*1fe0*/  @!P5 IADD3 R42, P6, R47, R42, RZ ;  /* 0x0000002a2f2ad210 */ /* 0x004fc60007fde0ff */
[----:B------:R-:W0:Y:S01]  /*1ff0*/  @!P3 LDC.64 R38, c[0x0][0x228] ;  /* 0x00008a00ff26bb82 */ /* 0x000e220000000a00 */
[----:B------:R-:W-:-:S07]  /*2000*/  @!P3 IMAD R53, R49, R45, R46 ;  /* 0x0000002d3135b224 */ /* 0x000fce00078e022e */
[----:B------:R-:W2:Y:S01]  /*2010*/  @!P0 LDC.64 R54, c[0x0][0x288] ;  /* 0x0000a200ff368b82 */ /* 0x000ea20000000a00 */
[----:B------:R-:W-:-:S07]  /*2020*/  @!P3 MOV R46, R2 ;  /* 0x00000002002eb202 */ /* 0x000fce0000000f00 */
[----:B------:R-:W4:Y:S01]  /*2030*/  @!P2 LDC.64 R34, c[0x0][0x288] ;  /* 0x0000a200ff22ab82 */ /* 0x000f220000000a00 */
[----:B-1----:R-:W-:Y:S02]  /*2040*/  @!P5 IADD3 R36, P4, R47, R36, RZ ;  /* 0x000000242f24d210 */ /* 0x002fe40007f9e0ff */
[----:B------:R-:W-:-:S03]  /*2050*/  @!P3 MOV R47, R5 ;  /* 0x00000005002fb202 */ /* 0x000fc60000000f00 */
[----:B------:R-:W-:Y:S01]  /*2060*/  @!P3 IMAD.WIDE.U32 R44, R49, R44, R46 ;  /* 0x0000002c312cb225 */ /* 0x000fe200078e002e */
[----:B------:R-:W-:Y:S01]  /*2070*/  @!P5 IADD3.X R37, R52, R37, RZ, P4, !PT ;  /* 0x000000253425d210 */ /* 0x000fe200027fe4ff */
[----:B------:R-:W-:Y:S01]  /*2080*/  STL.64 [R1+0xc0], R102 ;  /* 0x0000c06601007387 */ /* 0x000fe20000100a00 */
[----:B------:R-:W-:Y:S01]  /*2090*/  IADD3 R50, R80, 0x160, RZ ;  /* 0x0000016050327810 */ /* 0x000fe20007ffe0ff */
[----:B------:R-:W1:Y:S01]  /*20a0*/  @!P0 LDC.64 R58, c[0x0][0x230] ;  /* 0x00008c00ff3a8b82 */ /* 0x000e620000000a00 */
[----:B------:R-:W-:Y:S01]  /*20b0*/  @!P3 IADD3 R45, R45, R53, RZ ;  /* 0x000000352d2db210 */ /* 0x000fe20007ffe0ff */
[----:B------:R3:W5:Y:S01]  /*20c0*/  @!P5 LDG.E.64 R62, desc[UR22][R36.64] ;  /* 0x00000016243ed981 */ /* 0x000762000c1e1b00 */
[----:B------:R-:W-:Y:S02]  /*20d0*/  @!P5 IADD3.X R43, R52, R43, RZ, P6, !PT ;  /* 0x0000002b342bd210 */ /* 0x000fe400037fe4ff */
[C---:B------:R-:W-:Y:S02]  /*20e0*/  @!P3 SHF.L.U32 R49, R44.reuse, 0x2, RZ ;  /* 0x000000022c31b819 */ /* 0x040fe400000006ff */
[----:B------:R-:W-:-:S02]  /*20f0*/  @!P3 SHF.L.U64.HI R52, R44, 0x2, R45 ;  /* 0x000000022c34b819 */ /* 0x000fc4000001022d */
[----:B------:R-:W1:Y:S01]  /*2100*/  @!P2 LDC.64 R44, c[0x0][0x230] ;  /* 0x00008c00ff2cab82 */ /* 0x000e620000000a00 */
[----:B--2---:R-:W-:Y:S01]  /*2110*/  @!P0 IMAD R56, R7, R54, RZ ;  /* 0x0000003607388224 */ /* 0x004fe200078e02ff */
[----:B---3--:R-:W-:Y:S02]  /*2120*/  @!P0 MOV R36, R2 ;  /* 0x0000000200248202 */ /* 0x008fe40000000f00 */
[----:B------:R-:W-:Y:S01]  /*2130*/  @!P0 MOV R37, R5 ;  /* 0x0000000500258202 */ /* 0x000fe20000000f00 */
[----:B----4-:R-:W-:Y:S02]  /*2140*/  @!P2 IMAD R46, R8, R34, RZ ;  /* 0x00000022082ea224 */ /* 0x010fe400078e02ff */
[C---:B------:R-:W-:Y:S02]  /*2150*/  @!P0 IMAD R57, R51.reuse, R55, R56 ;  /* 0x0000003733398224 */ /* 0x040fe400078e0238 */
[----:B------:R-:W-:Y:S01]  /*2160*/  @!P0 IMAD.WIDE.U32 R54, R51, R54, R36 ;  /* 0x0000003633368225 */ /* 0x000fe200078e0024 */
[----:B------:R-:W-:-:S03]  /*2170*/  @!P2 MOV R47, R5 ;  /* 0x00000005002fa202 */ /* 0x000fc60000000f00 */
[C---:B------:R-:W-:Y:S01]  /*2180*/  @!P2 IMAD R53, R48.reuse, R35, R46 ;  /* 0x000000233035a224 */ /* 0x040fe200078e022e */
[----:B------:R-:W-:Y:S02]  /*2190*/  @!P2 MOV R46, R2 ;  /* 0x00000002002ea202 */ /* 0x000fe40000000f00 */
[----:B------:R-:W-:Y:S02]  /*21a0*/  @!P3 IADD3 R40, P6, R49, R40, RZ ;  /* 0x000000283128b210 */ /* 0x000fe40007fde0ff */
[----:B------:R-:W-:Y:S02]  /*21b0*/  @!P0 IADD3 R37, R55, R57, RZ ;  /* 0x0000003937258210 */ /* 0x000fe40007ffe0ff */
[----:B------:R-:W-:Y:S01]  /*21c0*/  CS2R R56, SRZ ;  /* 0x0000000000387805 */ /* 0x000fe2000001ff00 */
[----:B------:R-:W-:Y:S01]  /*21d0*/  @!P2 IMAD.WIDE.U32 R34, R48, R34, R46 ;  /* 0x000000223022a225 */ /* 0x000fe200078e002e */
[----:B------:R-:W-:Y:S01]  /*21e0*/  @!P3 IADD3.X R41, R52, R41, RZ, P6, !PT ;  /* 0x000000293429b210 */ /* 0x000fe200037fe4ff */
[----:B------:R-:W2:Y:S01]  /*21f0*/  @!P2 LDC.64 R46, c[0x0][0x228] ;  /* 0x00008a00ff2eab82 */ /* 0x000ea20000000a00 */
[----:B0-----:R-:W-:-:S02]  /*2200*/  @!P3 IADD3 R38, P6, R49, R38, RZ ;  /* 0x000000263126b210 */ /* 0x001fc40007fde0ff */
[----:B------:R-:W-:Y:S01]  /*2210*/  @!P2 IADD3 R35, R35, R53, RZ ;  /* 0x000000352323a210 */ /* 0x000fe20007ffe0ff */
[----:B------:R-:W3:Y:S01]  /*2220*/  @!P3 LDG.E.64 R56, desc[UR22][R40.64] ;  /* 0x000000162838b981 */ /* 0x000ee2000c1e1b00 */
[----:B------:R-:W-:Y:S02]  /*2230*/  @!P2 SHF.L.U32 R53, R34, 0x2, RZ ;  /* 0x000000022235a819 */ /* 0x000fe400000006ff */
[----:B------:R-:W-:Y:S02]  /*2240*/  @!P3 IADD3.X R39, R52, R39, RZ, P6, !PT ;  /* 0x000000273427b210 */ /* 0x000fe400037fe4ff */
[----:B------:R-:W-:Y:S02]  /*2250*/  @!P2 SHF.L.U64.HI R52, R34, 0x2, R35 ;  /* 0x000000022234a819 */ /* 0x000fe40000010223 */
[----:B-1----:R-:W-:-:S04]  /*2260*/  @!P2 IADD3 R44, P6, R53, R44, RZ ;  /* 0x0000002c352ca210 */ /* 0x002fc80007fde0ff */
[----:B------:R-:W-:-:S05]  /*2270*/  @!P2 IADD3.X R45, R52, R45, RZ, P6, !PT ;  /* 0x0000002d342da210 */ /* 0x000fca00037fe4ff */
[----:B------:R-:W4:Y:S01]  /*2280*/  @!P2 LDG.E.64 R60, desc[UR22][R44.64] ;  /* 0x000000162c3ca981 */ /* 0x000f22000c1e1b00 */
[----:B------:R-:W-:Y:S02]  /*2290*/  ISETP.GE.U32.AND P4, PT, R50, UR18, PT ;  /* 0x0000001232007c0c */ /* 0x000fe4000bf86070 */
[----:B------:R-:W-:Y:S02]  /*22a0*/  SHF.R.S32.HI R6, RZ, 0x1f, R50 ;  /* 0x0000001fff067819 */ /* 0x000fe40000011432 */
[----:B------:R-:W-:Y:S02]  /*22b0*/  CS2R R34, SRZ ;  /* 0x0000000000227805 */ /* 0x000fe4000001ff00 */
[----:B------:R-:W-:Y:S02]  /*22c0*/  ISETP.GE.AND.EX P4, PT, R6, UR19, PT, P4 ;  /* 0x0000001306007c0c */ /* 0x000fe4000bf86340 */
[----:B------:R-:W-:Y:S02]  /*22d0*/  IADD3 R8, R80, 0x10, RZ ;  /* 0x0000001050087810 */ /* 0x000fe40007ffe0ff */
[----:B------:R0:W5:Y:S01]  /*22e0*/  @!P5 LDG.E.64 R34, desc[UR22][R42.64] ;  /* 0x000000162a22d981 */ /* 0x000162000c1e1b00 */
[----:B------:R-:W-:-:S02]  /*22f0*/  ISETP.GT.U32.OR P4, PT, R0, 0x1bf, P4 ;  /* 0x000001bf0000780c */ /* 0x000fc40002784470 */
[----:B------:R-:W-:Y:S02]  /*2300*/  SHF.R.S32.HI R9, RZ, 0x1f, R8 ;  /* 0x0000001fff097819 */ /* 0x000fe40000011408 */
[----:B------:R-:W-:-:S04]  /*2310*/  ISETP.GE.U32.AND P5, PT, R8, UR18, PT ;  /* 0x0000001208007c0c */ /* 0x000fc8000bfa6070 */
[----:B------:R-:W-:Y:S01]  /*2320*/  ISETP.GE.AND.EX P5, PT, R9, UR19, PT, P5 ;  /* 0x0000001309007c0c */ /* 0x000fe2000bfa6350 */
[----:B0-----:R-:W0:Y:S03]  /*2330*/  @!P0 LDC.64 R42, c[0x0][0x228] ;  /* 0x00008a00ff2a8b82 */ /* 0x001e260000000a00 */
[----:B------:R-:W-:-:S05]  /*2340*/  ISETP.GT.U32.OR P5, PT, R0, 0x1bf, P5 ;  /* 0x000001bf0000780c */ /* 0x000fca0002fa4470 */
[----:B------:R-:W1:Y:S01]  /*2350*/  @!P4 LDC.64 R48, c[0x0][0x288] ;  /* 0x0000a200ff30cb82 */ /* 0x000e620000000a00 */
[----:B--2---:R-:W-:-:S04]  /*2360*/  @!P2 IADD3 R46, P6, R53, R46, RZ ;  /* 0x0000002e352ea210 */ /* 0x004fc80007fde0ff */
[----:B------:R-:W-:-:S03]  /*2370*/  @!P2 IADD3.X R47, R52, R47, RZ, P6, !PT ;  /* 0x0000002f342fa210 */ /* 0x000fc600037fe4ff */
[----:B------:R-:W2:Y:S01]  /*2380*/  @!P5 LDC.64 R40, c[0x0][0x288] ;  /* 0x0000a200ff28db82 */ /* 0x000ea20000000a00 */
[C---:B------:R-:W-:Y:S02]  /*2390*/  @!P0 SHF.L.U32 R52, R54.reuse, 0x2, RZ ;  /* 0x0000000236348819 */ /* 0x040fe400000006ff */
[----:B------:R-:W-:Y:S02]  /*23a0*/  @!P0 SHF.L.U64.HI R54, R54, 0x2, R37 ;  /* 0x0000000236368819 */ /* 0x000fe40000010225 */
[----:B------:R-:W-:-:S03]  /*23b0*/  CS2R R36, SRZ ;  /* 0x0000000000247805 */ /* 0x000fc6000001ff00 */
[----:B------:R-:W4:Y:S03]  /*23c0*/  @!P5 LDC.64 R44, c[0x0][0x230] ;  /* 0x00008c00ff2cdb82 */ /* 0x000f260000000a00 */
[----:B------:R1:W5:Y:S02]  /*23d0*/  @!P3 LDG.E.64 R36, desc[UR22][R38.64] ;  /* 0x000000162624b981 */ /* 0x000364000c1e1b00 */
[----:B-1----:R-:W-:Y:S01]  /*23e0*/  @!P4 IMAD R55, R6, R48, RZ ;  /* 0x000000300637c224 */ /* 0x002fe200078e02ff */
[----:B------:R-:W-:Y:S02]  /*23f0*/  @!P4 MOV R38, R2 ;  /* 0x000000020026c202 */ /* 0x000fe40000000f00 */
[----:B------:R-:W-:Y:S01]  /*2400*/  @!P4 MOV R39, R5 ;  /* 0x000000050027c202 */ /* 0x000fe20000000f00 */
[C---:B------:R-:W-:Y:S02]  /*2410*/  @!P4 IMAD R55, R50.reuse, R49, R55 ;  /* 0x000000313237c224 */ /* 0x040fe400078e0237 */
[----:B------:R-:W-:Y:S01]  /*2420*/  @!P4 IMAD.WIDE.U32 R48, R50, R48, R38 ;  /* 0x000000303230c225 */ /* 0x000fe200078e0026 */
[----:B0-----:R-:W-:Y:S01]  /*2430*/  @!P0 IADD3 R42, P6, R52, R42, RZ ;  /* 0x0000002a342a8210 */ /* 0x001fe20007fde0ff */
[----:B------:R-:W0:Y:S03]  /*2440*/  @!P4 LDC.64 R50, c[0x0][0x230] ;  /* 0x00008c00ff32cb82 */ /* 0x000e260000000a00 */
[----:B------:R-:W-:Y:S01]  /*2450*/  @!P4 IADD3 R55, R49, R55, RZ ;  /* 0x000000373137c210 */ /* 0x000fe20007ffe0ff */
[----:B--2---:R-:W-:-:S03]  /*2460*/  @!P5 IMAD R49, R9, R40, RZ ;  /* 0x000000280931d224 */ /* 0x004fc600078e02ff */
[----:B------:R-:W-:Y:S01]  /*2470*/  @!P4 SHF.L.U64.HI R55, R48, 0x2, R55 ;  /* 0x000000023037c819 */ /* 0x000fe20000010237 */
[----:B------:R-:W-:Y:S01]  /*2480*/  @!P5 IMAD R41, R8, R41, R49 ;  /* 0x000000290829d224 */ /* 0x000fe200078e0231 */
[----:B------:R-:W-:Y:S02]  /*2490*/  @!P5 MOV R49, R5 ;  /* 0x000000050031d202 */ /* 0x000fe40000000f00 */
[----:B------:R-:W-:Y:S02]  /*24a0*/  CS2R R38, SRZ ;  /* 0x0000000000267805 */ /* 0x000fe4000001ff00 */
[----:B------:R-:W-:-:S04]  /*24b0*/  @!P0 IADD3.X R43, R54, R43, RZ, P6, !PT ;  /* 0x0000002b362b8210 */ /* 0x000fc800037fe4ff */
[----:B------:R1:W5:Y:S01]  /*24c0*/  @!P2 LDG.E.64 R38, desc[UR22][R46.64] ;  /* 0x000000162e26a981 */ /* 0x000362000c1e1b00 */
[----:B------:R-:W-:-:S03]  /*24d0*/  @!P0 IADD3 R58, P2, R52, R58, RZ ;  /* 0x0000003a343a8210 */ /* 0x000fc60007f5e0ff */
[----:B---3--:R2:W-:Y:S01]  /*24e0*/  STL.64 [R1+0x48], R56 ;  /* 0x0000483801007387 */ /* 0x0085e20000100a00 */
[----:B------:R-:W-:Y:S01]  /*24f0*/  IADD3 R6, R80, 0x20, RZ ;  /* 0x0000002050067810 */ /* 0x000fe20007ffe0ff */
[----:B------:R-:W3:Y:S08]  /*2500*/  @!P5 LDC.64 R52, c[0x0][0x228] ;  /* 0x00008a00ff34db82 */ /* 0x000ef00000000a00 */
[----:B--2---:R-:W2:Y:S01]  /*2510*/  @!P4 LDC.64 R56, c[0x0][0x228] ;  /* 0x00008a00ff38cb82 */ /* 0x004ea20000000a00 */
[----:B----4-:R4:W-:Y:S02]  /*2520*/  STL.64 [R1+0x60], R60 ;  /* 0x0000603c01007387 */ /* 0x0109e40000100a00 */
[----:B----4-:R-:W-:-:S02]  /*2530*/  @!P4 SHF.L.U32 R60, R48, 0x2, RZ ;  /* 0x00000002303cc819 */ /* 0x010fc400000006ff */
[----:B------:R-:W-:-:S05]  /*2540*/  @!P5 MOV R48, R2 ;  /* 0x000000020030d202 */ /* 0x000fca0000000f00 */
[----:B------:R-:W-:Y:S01]  /*2550*/  @!P5 IMAD.WIDE.U32 R48, R8, R40, R48 ;  /* 0x000000280830d225 */ /* 0x000fe200078e0030 */
[----:B--2---:R-:W-:-:S04]  /*2560*/  @!P4 IADD3 R56, P6, R60, R56, RZ ;  /* 0x000000383c38c210 */ /* 0x004fc80007fde0ff */
[----:B------:R-:W-:Y:S02]  /*2570*/  @!P5 IADD3 R41, R49, R41, RZ ;  /* 0x000000293129d210 */ /* 0x000fe40007ffe0ff */
[C---:B------:R-:W-:Y:S02]  /*2580*/  @!P5 SHF.L.U32 R40, R48.reuse, 0x2, RZ ;  /* 0x000000023028d819 */ /* 0x040fe400000006ff */
[----:B------:R-:W-:Y:S02]  /*2590*/  @!P4 IADD3.X R57, R55, R57, RZ, P6, !PT ;  /* 0x000000393739c210 */ /* 0x000fe400037fe4ff */
[----:B------:R-:W-:Y:S02]  /*25a0*/  @!P5 SHF.L.U64.HI R48, R48, 0x2, R41 ;  /* 0x000000023030d819 */ /* 0x000fe40000010229 */
[----:B------:R-:W-:Y:S02]  /*25b0*/  @!P5 IADD3 R44, P6, R40, R44, RZ ;  /* 0x0000002c282cd210 */ /* 0x000fe40007fde0ff */
[----:B------:R-:W-:-:S02]  /*25c0*/  @!P0 IADD3.X R59, R54, R59, RZ, P2, !PT ;  /* 0x0000003b363b8210 */ /* 0x000fc400017fe4ff */
[----:B------:R-:W-:-:S03]  /*25d0*/  @!P5 IADD3.X R45, R48, R45, RZ, P6, !PT ;  /* 0x0000002d302dd210 */ /* 0x000fc600037fe4ff */
[----:B------:R-:W2:Y:S04]  /*25e0*/  @!P0 LDG.E.64 R68, desc[UR22][R58.64] ;  /* 0x000000163a448981 */ /* 0x000ea8000c1e1b00 */
[----:B------:R-:W4:Y:S01]  /*25f0*/  @!P5 LDG.E.64 R70, desc[UR22][R44.64] ;  /* 0x000000162c46d981 */ /* 0x000f22000c1e1b00 */
[----:B------:R-:W-:Y:S02]  /*2600*/  SHF.R.S32.HI R7, RZ, 0x1f, R6 ;  /* 0x0000001fff077819 */ /* 0x000fe40000011406 */
[----:B------:R-:W-:-:S04]  /*2610*/  ISETP.GE.U32.AND P3, PT, R6, UR18, PT ;  /* 0x0000001206007c0c */ /* 0x000fc8000bf66070 */
[----:B------:R-:W-:-:S04]  /*2620*/  ISETP.GE.AND.EX P3, PT, R7, UR19, PT, P3 ;  /* 0x0000001307007c0c */ /* 0x000fc8000bf66330 */
[----:B------:R-:W-:Y:S02]  /*2630*/  ISETP.GT.U32.OR P3, PT, R0, 0x1bf, P3 ;  /* 0x000001bf0000780c */ /* 0x000fe40001f64470 */
[----:B0-----:R-:W-:-:S11]  /*2640*/  @!P4 IADD3 R50, P2, R60, R50, RZ ;  /* 0x000000323c32c210 */ /* 0x001fd60007f5e0ff */
[----:B-1----:R-:W0:Y:S01]  /*2650*/  @!P3 LDC.64 R46, c[0x0][0x288] ;  /* 0x0000a200ff2ebb82 */ /* 0x002e220000000a00 */
[----:B------:R-:W-:-:S07]  /*2660*/  @!P4 IADD3.X R51, R55, R51, RZ, P2, !PT ;  /* 0x000000333733c210 */ /* 0x000fce00017fe4ff */
[----:B------:R-:W1:Y:S01]  /*2670*/  @!P3 LDC.64 R54, c[0x0][0x230] ;  /* 0x00008c00ff36bb82 */ /* 0x000e620000000a00 */
[----:B---3--:R-:W-:Y:S02]  /*2680*/  @!P5 IADD3 R52, P6, R40, R52, RZ ;  /* 0x000000342834d210 */ /* 0x008fe40007fde0ff */
[----:B------:R-:W-:Y:S02]  /*2690*/  @!P3 MOV R40, R2 ;  /* 0x000000020028b202 */ /* 0x000fe40000000f00 */
[----:B------:R-:W-:Y:S02]  /*26a0*/  @!P3 MOV R41, R5 ;  /* 0x000000050029b202 */ /* 0x000fe40000000f00 */
[----:B------:R-:W-:Y:S01]  /*26b0*/  IADD3 R9, R80, 0x30, RZ ;  /* 0x0000003050097810 */ /* 0x000fe20007ffe0ff */
[----:B------:R-:W3:Y:S01]  /*26c0*/  @!P3 LDC.64 R66, c[0x0][0x228] ;  /* 0x00008a00ff42bb82 */ /* 0x000ee20000000a00 */
[----:B0-----:R-:W-:-:S04]  /*26d0*/  @!P3 IMAD R60, R7, R46, RZ ;  /* 0x0000002e073cb224 */ /* 0x001fc800078e02ff */
[C---:B------:R-:W-:Y:S02]  /*26e0*/  @!P3 IMAD R60, R6.reuse, R47, R60 ;  /* 0x0000002f063cb224 */ /* 0x040fe400078e023c */
[----:B------:R-:W-:Y:S01]  /*26f0*/  @!P3 IMAD.WIDE.U32 R46, R6, R46, R40 ;  /* 0x0000002e062eb225 */ /* 0x000fe200078e0028 */
[----:B------:R-:W-:-:S04]  /*2700*/  @!P5 IADD3.X R53, R48, R53, RZ, P6, !PT ;  /* 0x000000353035d210 */ /* 0x000fc800037fe4ff */
[----:B------:R-:W-:Y:S02]  /*2710*/  @!P3 IADD3 R60, R47, R60, RZ ;  /* 0x0000003c2f3cb210 */ /* 0x000fe40007ffe0ff */
[C---:B------:R-:W-:Y:S02]  /*2720*/  @!P3 SHF.L.U32 R47, R46.reuse, 0x2, RZ ;  /* 0x000000022e2fb819 */ /* 0x040fe400000006ff */
[----:B------:R-:W-:Y:S02]  /*2730*/  @!P3 SHF.L.U64.HI R46, R46, 0x2, R60 ;  /* 0x000000022e2eb819 */ /* 0x000fe4000001023c */
[----:B-1----:R-:W-:-:S04]  /*2740*/  @!P3 IADD3 R54, P6, R47, R54, RZ ;  /* 0x000000362f36b210 */ /* 0x002fc80007fde0ff */
[----:B------:R-:W-:Y:S02]  /*2750*/  @!P3 IADD3.X R55, R46, R55, RZ, P6, !PT ;  /* 0x000000372e37b210 */ /* 0x000fe400037fe4ff */
[----:B------:R-:W-:Y:S02]  /*2760*/  SHF.R.S32.HI R64, RZ, 0x1f, R9 ;  /* 0x0000001fff407819 */ /* 0x000fe40000011409 */
[----:B------:R-:W-:Y:S01]  /*2770*/  ISETP.GE.U32.AND P2, PT, R9, UR18, PT ;  /* 0x0000001209007c0c */ /* 0x000fe2000bf46070 */
[----:B--2---:R-:W-:Y:S04]  /*2780*/  STL.64 [R1+0x90], R68 ;  /* 0x0000904401007387 */ /* 0x004fe80000100a00 */
[----:B----4-:R0:W-:Y:S02]  /*2790*/  STL.64 [R1+0x8], R70 ;  /* 0x0000084601007387 */ /* 0x0101e40000100a00 */
[----:B0-----:R-:W-:-:S06]  /*27a0*/  CS2R R70, SRZ ;  /* 0x0000000000467805 */ /* 0x001fcc000001ff00 */
[----:B------:R-:W2:Y:S01]  /*27b0*/  @!P3 LDG.E.64 R70, desc[UR22][R54.64] ;  /* 0x000000163646b981 */ /* 0x000ea2000c1e1b00 */
[----:B------:R-:W-:-:S04]  /*27c0*/  ISETP.GE.AND.EX P2, PT, R64, UR19, PT, P2 ;  /* 0x0000001340007c0c */ /* 0x000fc8000bf46320 */
[----:B------:R-:W-:Y:S02]  /*27d0*/  ISETP.GT.U32.OR P2, PT, R0, 0x1bf, P2 ;  /* 0x000001bf0000780c */ /* 0x000fe40001744470 */
[----:B------:R-:W-:Y:S02]  /*27e0*/  CS2R R40, SRZ ;  /* 0x0000000000287805 */ /* 0x000fe4000001ff00 */
[----:B------:R-:W-:-:S04]  /*27f0*/  IADD3 R7, R80, 0x40, RZ ;  /* 0x0000004050077810 */ /* 0x000fc80007ffe0ff */
[----:B------:R-:W-:Y:S01]  /*2800*/  SHF.R.S32.HI R8, RZ, 0x1f, R7 ;  /* 0x0000001fff087819 */ /* 0x000fe20000011407 */
[----:B------:R0:W5:Y:S01]  /*2810*/  @!P0 LDG.E.64 R40, desc[UR22][R42.64] ;  /* 0x000000162a288981 */ /* 0x000162000c1e1b00 */
[----:B------:R-:W-:-:S03]  /*2820*/  ISETP.GE.U32.AND P0, PT, R7, UR18, PT ;  /* 0x0000001207007c0c */ /* 0x000fc6000bf06070 */
[----:B------:R-:W1:Y:S01]  /*2830*/  @!P2 LDC.64 R48, c[0x0][0x288] ;  /* 0x0000a200ff30ab82 */ /* 0x000e620000000a00 */
[----:B------:R-:W-:-:S04]  /*2840*/  ISETP.GE.AND.EX P0, PT, R8, UR19, PT, P0 ;  /* 0x0000001308007c0c */ /* 0x000fc8000bf06300 */
[----:B------:R-:W-:Y:S02]  /*2850*/  ISETP.GT.U32.OR P0, PT, R0, 0x1bf, P0 ;  /* 0x000001bf0000780c */ /* 0x000fe40000704470 */
[----:B0-----:R-:W-:Y:S02]  /*2860*/  CS2R R42, SRZ ;  /* 0x00000000002a7805 */ /* 0x001fe4000001ff00 */
[----:B------:R-:W-:Y:S01]  /*2870*/  CS2R R60, SRZ ;  /* 0x00000000003c7805 */ /* 0x000fe2000001ff00 */
[----:B------:R-:W0:Y:S03]  /*2880*/  @!P2 LDC.64 R58, c[0x0][0x230] ;  /* 0x00008c00ff3aab82 */ /* 0x000e260000000a00 */
[----:B------:R-:W5:Y:S01]  /*2890*/  @!P4 LDG.E.64 R42, desc[UR22][R56.64] ;  /* 0x00000016382ac981 */ /* 0x000f62000c1e1b00 */
[----:B------:R-:W-:-:S03]  /*28a0*/  IADD3 R68, R80, 0x50, RZ ;  /* 0x0000005050447810 */ /* 0x000fc60007ffe0ff */
[----:B------:R1:W5:Y:S01]  /*28b0*/  @!P4 LDG.E.64 R60, desc[UR22][R50.64] ;  /* 0x00000016323cc981 */ /* 0x000362000c1e1b00 */
[----:B---3--:R-:W-:Y:S02]  /*28c0*/  @!P3 IADD3 R66, P6, R47, R66, RZ ;  /* 0x000000422f42b210 */ /* 0x008fe40007fde0ff */
[----:B------:R-:W-:Y:S02]  /*28d0*/  CS2R R44, SRZ ;  /* 0x00000000002c7805 */ /* 0x000fe4000001ff00 */
[----:B------:R-:W-:Y:S01]  /*28e0*/  SHF.R.S32.HI R76, RZ, 0x1f, R77 ;  /* 0x0000001fff4c7819 */ /* 0x000fe2000001144d */
[----:B------:R-:W3:Y:S01]  /*28f0*/  @!P0 LDC.64 R72, c[0x0][0x230] ;  /* 0x00008c00ff488b82 */ /* 0x000ee20000000a00 */
[----:B-1----:R-:W-:-:S07]  /*2900*/  @!P2 IMAD R50, R64, R48, RZ ;  /* 0x000000304032a224 */ /* 0x002fce00078e02ff */
[----:B------:R-:W1:Y:S01]  /*2910*/  @!P0 LDC.64 R56, c[0x0][0x288] ;  /* 0x0000a200ff388b82 */ /* 0x000e620000000a00 */
[----:B------:R-:W-:Y:S01]  /*2920*/  @!P2 MOV R51, R5 ;  /* 0x000000050033a202 */ /* 0x000fe20000000f00 */
[----:B------:R-:W-:Y:S01]  /*2930*/  @!P2 IMAD R47, R9, R49, R50 ;  /* 0x00000031092fa224 */ /* 0x000fe200078e0232 */
[----:B------:R-:W-:Y:S01]  /*2940*/  @!P2 MOV R50, R2 ;  /* 0x000000020032a202 */ /* 0x000fe20000000f00 */
[----:B------:R1:W5:Y:S01]  /*2950*/  @!P5 LDG.E.64 R44, desc[UR22][R52.64] ;  /* 0x00000016342cd981 */ /* 0x000362000c1e1b00 */
[----:B------:R-:W-:-:S03]  /*2960*/  SHF.R.S32.HI R6, RZ, 0x1f, R68 ;  /* 0x0000001fff067819 */ /* 0x000fc60000011444 */
[----:B------:R-:W4:Y:S01]  /*2970*/  @!P2 LDC.64 R64, c[0x0][0x228] ;  /* 0x00008a00ff40ab82 */ /* 0x000f220000000a00 */
[----:B------:R-:W-:Y:S01]  /*2980*/  ISETP.GE.U32.AND P4, PT, R68, UR18, PT ;  /* 0x0000001244007c0c */ /* 0x000fe2000bf86070 */
[----:B------:R-:W-:-:S03]  /*2990*/  @!P2 IMAD.WIDE.U32 R48, R9, R48, R50 ;  /* 0x000000300930a225 */ /* 0x000fc600078e0032 */
[----:B------:R-:W-:Y:S02]  /*29a0*/  ISETP.GE.AND.EX P4, PT, R6, UR19, PT, P4 ;  /* 0x0000001306007c0c */ /* 0x000fe4000bf86340 */
[----:B------:R-:W-:Y:S02]  /*29b0*/  @!P2 IADD3 R47, R49, R47, RZ ;  /* 0x0000002f312fa210 */ /* 0x000fe40007ffe0ff */
[----:B------:R-:W-:Y:S02]  /*29c0*/  ISETP.GT.U32.OR P4, PT, R0, 0x1bf, P4 ;  /* 0x000001bf0000780c */ /* 0x000fe40002784470 */
[----:B------:R-:W-:Y:S02]  /*29d0*/  ISETP.GE.U32.AND P5, PT, R77, UR18, PT ;  /* 0x000000124d007c0c */ /* 0x000fe4000bfa6070 */
[----:B------:R-:W-:Y:S02]  /*29e0*/  @!P2 SHF.L.U32 R49, R48, 0x2, RZ ;  /* 0x000000023031a819 */ /* 0x000fe400000006ff */
[----:B------:R-:W-:-:S02]  /*29f0*/  @!P3 IADD3.X R67, R46, R67, RZ, P6, !PT ;  /* 0x000000432e43b210 */ /* 0x000fc400037fe4ff */
[----:B------:R-:W-:Y:S02]  /*2a00*/  @!P2 SHF.L.U64.HI R48, R48, 0x2, R47 ;  /* 0x000000023030a819 */ /* 0x000fe4000001022f */
[----:B------:R-:W-:Y:S02]  /*2a10*/  CS2R R46, SRZ ;  /* 0x00000000002e7805 */ /* 0x000fe4000001ff00 */
[----:B------:R-:W-:Y:S01]  /*2a20*/  ISETP.GE.AND.EX P5, PT, R76, UR19, PT, P5 ;  /* 0x000000134c007c0c */ /* 0x000fe2000bfa6350 */
[----:B-1----:R-:W-:Y:S01]  /*2a30*/  @!P0 IMAD R52, R8, R56, RZ ;  /* 0x0000003808348224 */ /* 0x002fe200078e02ff */
[----:B0-----:R-:W-:Y:S01]  /*2a40*/  @!P2 IADD3 R58, P6, R49, R58, RZ ;  /* 0x0000003a313aa210 */ /* 0x001fe20007fde0ff */
[----:B------:R-:W0:Y:S01]  /*2a50*/  @!P4 LDC.64 R50, c[0x0][0x288] ;  /* 0x0000a200ff32cb82 */ /* 0x000e220000000a00 */
[----:B------:R-:W-:Y:S01]  /*2a60*/  IADD3 R8, R80, 0x70, RZ ;  /* 0x0000007050087810 */ /* 0x000fe20007ffe0ff */
[----:B------:R1:W5:Y:S01]  /*2a70*/  @!P3 LDG.E.64 R46, desc[UR22][R66.64] ;  /* 0x00000016422eb981 */ /* 0x000362000c1e1b00 */
[----:B------:R-:W-:-:S02]  /*2a80*/  ISETP.GT.U32.OR P5, PT, R0, 0x1bf, P5 ;  /* 0x000001bf0000780c */ /* 0x000fc40002fa4470 */
[----:B----4-:R-:W-:Y:S01]  /*2a90*/  @!P2 IADD3 R64, P3, R49, R64, RZ ;  /* 0x000000403140a210 */ /* 0x010fe20007f7e0ff */
[----:B------:R-:W-:Y:S01]  /*2aa0*/  @!P0 IMAD R49, R7, R57, R52 ;  /* 0x0000003907318224 */ /* 0x000fe200078e0234 */
[----:B------:R-:W-:Y:S01]  /*2ab0*/  @!P2 IADD3.X R59, R48, R59, RZ, P6, !PT ;  /* 0x0000003b303ba210 */ /* 0x000fe200037fe4ff */
[----:B------:R-:W4:Y:S01]  /*2ac0*/  @!P4 LDC.64 R54, c[0x0][0x230] ;  /* 0x00008c00ff36cb82 */ /* 0x000f220000000a00 */
[----:B------:R-:W-:Y:S02]  /*2ad0*/  SHF.R.S32.HI R9, RZ, 0x1f, R8 ;  /* 0x0000001fff097819 */ /* 0x000fe40000011408 */
[----:B------:R-:W-:Y:S01]  /*2ae0*/  ISETP.GE.U32.AND P6, PT, R8, UR18, PT ;  /* 0x0000001208007c0c */ /* 0x000fe2000bfc6070 */
[----:B------:R3:W5:Y:S01]  /*2af0*/  @!P2 LDG.E.64 R124, desc[UR22][R58.64] ;  /* 0x000000163a7ca981 */ /* 0x000762000c1e1b00 */
[----:B------:R-:W-:Y:S02]  /*2b00*/  @!P0 MOV R52, R2 ;  /* 0x0000000200348202 */ /* 0x000fe40000000f00 */
[----:B------:R-:W-:Y:S01]  /*2b10*/  @!P0 MOV R53, R5 ;  /* 0x0000000500358202 */ /* 0x000fe20000000f00 */
[----:B------:R-:W4:Y:S01]  /*2b20*/  @!P5 LDC.64 R74, c[0x0][0x288] ;  /* 0x0000a200ff4adb82 */ /* 0x000f220000000a00 */
[----:B------:R-:W-:-:S02]  /*2b30*/  @!P2 IADD3.X R65, R48, R65, RZ, P3, !PT ;  /* 0x000000413041a210 */ /* 0x000fc40001ffe4ff */
[----:B------:R-:W-:Y:S01]  /*2b40*/  ISETP.GE.AND.EX P3, PT, R9, UR19, PT, P6 ;  /* 0x0000001309007c0c */ /* 0x000fe2000bf66360 */
[----:B------:R-:W-:-:S03]  /*2b50*/  @!P0 IMAD.WIDE.U32 R56, R7, R56, R52 ;  /* 0x0000003807388225 */ /* 0x000fc600078e0034 */
[----:B------:R-:W-:Y:S01]  /*2b60*/  ISETP.GT.U32.OR P3, PT, R0, 0x1bf, P3 ;  /* 0x000001bf0000780c */ /* 0x000fe20001f64470 */
[----:B------:R-:W4:Y:S01]  /*2b70*/  @!P0 LDC.64 R52, c[0x0][0x228] ;  /* 0x00008a00ff348b82 */ /* 0x000f220000000a00 */
[----:B------:R-:W-:Y:S02]  /*2b80*/  @!P0 IADD3 R49, R57, R49, RZ ;  /* 0x0000003139318210 */ /* 0x000fe40007ffe0ff */
[C---:B-1----:R-:W-:Y:S02]  /*2b90*/  @!P0 SHF.L.U32 R66, R56.reuse, 0x2, RZ ;  /* 0x0000000238428819 */ /* 0x042fe400000006ff */
[----:B------:R-:W-:Y:S02]  /*2ba0*/  @!P0 SHF.L.U64.HI R56, R56, 0x2, R49 ;  /* 0x0000000238388819 */ /* 0x000fe40000010231 */
[----:B------:R-:W-:Y:S01]  /*2bb0*/  CS2R R48, SRZ ;  /* 0x0000000000307805 */ /* 0x000fe2000001ff00 */
[----:B0-----:R-:W-:-:S04]  /*2bc0*/  @!P4 IMAD R57, R6, R50, RZ ;  /* 0x000000320639c224 */ /* 0x001fc800078e02ff */
[----:B---3--:R-:W0:Y:S01]  /*2bd0*/  @!P3 LDC.64 R58, c[0x0][0x288] ;  /* 0x0000a200ff3abb82 */ /* 0x008e220000000a00 */
[----:B------:R1:W5:Y:S01]  /*2be0*/  @!P2 LDG.E.64 R48, desc[UR22][R64.64] ;  /* 0x000000164030a981 */ /* 0x000362000c1e1b00 */
[----:B------:R-:W-:Y:S01]  /*2bf0*/  @!P4 IMAD R57, R68, R51, R57 ;  /* 0x000000334439c224 */ /* 0x000fe200078e0239 */
[----:B------:R-:W-:Y:S02]  /*2c00*/  @!P0 IADD3 R72, P6, R66, R72, RZ ;  /* 0x0000004842488210 */ /* 0x000fe40007fde0ff */
[----:B-1----:R-:W-:Y:S02]  /*2c10*/  @!P4 MOV R64, R2 ;  /* 0x000000020040c202 */ /* 0x002fe40000000f00 */
[----:B------:R-:W-:-:S03]  /*2c20*/  @!P4 MOV R65, R5 ;  /* 0x000000050041c202 */ /* 0x000fc60000000f00 */
[----:B------:R-:W-:-:S03]  /*2c30*/  @!P4 IMAD.WIDE.U32 R50, R68, R50, R64 ;  /* 0x000000324432c225 */ /* 0x000fc600078e0040 */
[----:B------:R-:W1:Y:S01]  /*2c40*/  @!P5 LDC.64 R64, c[0x0][0x230] ;  /* 0x00008c00ff40db82 */ /* 0x000e620000000a00 */
[----:B------:R-:W-:Y:S02]  /*2c50*/  @!P0 IADD3.X R73, R56, R73, RZ, P6, !PT ;  /* 0x0000004938498210 */ /* 0x000fe400037fe4ff */
[----:B----4-:R-:W-:Y:S02]  /*2c60*/  @!P0 IADD3 R52, P6, R66, R52, RZ ;  /* 0x0000003442348210 */ /* 0x010fe40007fde0ff */
[----:B------:R-:W-:Y:S01]  /*2c70*/  @!P4 IADD3 R57, R51, R57, RZ ;  /* 0x000000393339c210 */ /* 0x000fe20007ffe0ff */
[----:B------:R-:W-:Y:S01]  /*2c80*/  @!P5 IMAD R51, R76, R74, RZ ;  /* 0x0000004a4c33d224 */ /* 0x000fe200078e02ff */
[----:B------:R-:W-:Y:S01]  /*2c90*/  @!P5 MOV R66, R2 ;  /* 0x000000020042d202 */ /* 0x000fe20000000f00 */
[----:B------:R-:W3:Y:S01]  /*2ca0*/  @!P5 LDC.64 R68, c[0x0][0x228] ;  /* 0x00008a00ff44db82 */ /* 0x000ee20000000a00 */
[----:B------:R-:W-:Y:S01]  /*2cb0*/  @!P5 MOV R67, R5 ;  /* 0x000000050043d202 */ /* 0x000fe20000000f00 */
[----:B------:R-:W5:Y:S01]  /*2cc0*/  @!P0 LDG.E.64 R108, desc[UR22][R72.64] ;  /* 0x00000016486c8981 */ /* 0x000f62000c1e1b00 */
[----:B------:R-:W-:Y:S01]  /*2cd0*/  @!P4 SHF.L.U32 R76, R50, 0x2, RZ ;  /* 0x00000002324cc819 */ /* 0x000fe200000006ff */
[C---:B------:R-:W-:Y:S01]  /*2ce0*/  @!P5 IMAD R51, R77.reuse, R75, R51 ;  /* 0x0000004b4d33d224 */ /* 0x040fe200078e0233 */
[----:B------:R-:W-:Y:S01]  /*2cf0*/  @!P0 IADD3.X R53, R56, R53, RZ, P6, !PT ;  /* 0x0000003538358210 */ /* 0x000fe200037fe4ff */
[----:B------:R-:W-:Y:S01]  /*2d00*/  @!P5 IMAD.WIDE.U32 R74, R77, R74, R66 ;  /* 0x0000004a4d4ad225 */ /* 0x000fe200078e0042 */
[----:B------:R-:W-:Y:S01]  /*2d10*/  @!P4 SHF.L.U64.HI R50, R50, 0x2, R57 ;  /* 0x000000023232c819 */ /* 0x000fe20000010239 */
[----:B------:R-:W4:Y:S01]  /*2d20*/  @!P3 LDC.64 R66, c[0x0][0x228] ;  /* 0x00008a00ff42bb82 */ /* 0x000f220000000a00 */
[----:B------:R-:W-:-:S02]  /*2d30*/  @!P4 IADD3 R54, P6, R76, R54, RZ ;  /* 0x000000364c36c210 */ /* 0x000fc40007fde0ff */
[----:B------:R-:W-:Y:S02]  /*2d40*/  @!P5 IADD3 R81, R75, R51, RZ ;  /* 0x000000334b51d210 */ /* 0x000fe40007ffe0ff */
[----:B------:R-:W-:-:S03]  /*2d50*/  @!P4 IADD3.X R55, R50, R55, RZ, P6, !PT ;  /* 0x000000373237c210 */ /* 0x000fc600037fe4ff */
[----:B------:R-:W4:Y:S01]  /*2d60*/  @!P3 LDC.64 R56, c[0x0][0x230] ;  /* 0x00008c00ff38bb82 */ /* 0x000f220000000a00 */
[----:B0-----:R-:W-:Y:S01]  /*2d70*/  @!P3 IMAD R75, R9, R58, RZ ;  /* 0x0000003a094bb224 */ /* 0x001fe200078e02ff */
[----:B------:R-:W-:Y:S01]  /*2d80*/  @!P5 SHF.L.U32 R51, R74, 0x2, RZ ;  /* 0x000000024a33d819 */ /* 0x000fe200000006ff */
[----:B------:R0:W5:Y:S02]  /*2d90*/  @!P4 LDG.E.64 R110, desc[UR22][R54.64] ;  /* 0x00000016366ec981 */ /* 0x000164000c1e1b00 */
[----:B------:R-:W-:Y:S01]  /*2da0*/  @!P3 IMAD R59, R8, R59, R75 ;  /* 0x0000003b083bb224 */ /* 0x000fe200078e024b */
[----:B------:R-:W-:Y:S02]  /*2db0*/  @!P3 MOV R75, R5 ;  /* 0x00000005004bb202 */ /* 0x000fe40000000f00 */
[----:B------:R-:W-:-:S04]  /*2dc0*/  IADD3 R6, R80, 0x80, RZ ;  /* 0x0000008050067810 */ /* 0x000fc80007ffe0ff */
[----:B------:R-:W-:Y:S02]  /*2dd0*/  SHF.R.S32.HI R7, RZ, 0x1f, R6 ;  /* 0x0000001fff077819 */ /* 0x000fe40000011406 */
[----:B------:R-:W-:-:S04]  /*2de0*/  ISETP.GE.U32.AND P2, PT, R6, UR18, PT ;  /* 0x0000001206007c0c */ /* 0x000fc8000bf46070 */
[----:B------:R-:W-:-:S04]  /*2df0*/  ISETP.GE.AND.EX P2, PT, R7, UR19, PT, P2 ;  /* 0x0000001307007c0c */ /* 0x000fc8000bf46320 */
[----:B------:R-:W-:Y:S02]  /*2e00*/  ISETP.GT.U32.OR P2, PT, R0, 0x1bf, P2 ;  /* 0x000001bf0000780c */ /* 0x000fe40001744470 */
[C---:B------:R-:W-:Y:S02]  /*2e10*/  IADD3 R103, R80.reuse, 0x90, RZ ;  /* 0x0000009050677810 */ /* 0x040fe40007ffe0ff */
[----:B0-----:R-:W-:Y:S02]  /*2e20*/  CS2R R54, SRZ ;  /* 0x0000000000367805 */ /* 0x001fe4000001ff00 */
[----:B------:R-:W-:-:S04]  /*2e30*/  IADD3 R106, R80, 0xa0, RZ ;  /* 0x000000a0506a7810 */ /* 0x000fc80007ffe0ff */
[----:B------:R-:W-:-:S03]  /*2e40*/  SHF.R.S32.HI R102, RZ, 0x1f, R106 ;  /* 0x0000001fff667819 */ /* 0x000fc6000001146a */
[----:B------:R-:W0:Y:S01]  /*2e50*/  @!P2 LDC.64 R72, c[0x0][0x228] ;  /* 0x00008a00ff48ab82 */ /* 0x000e220000000a00 */
[----:B------:R-:W-:Y:S01]  /*2e60*/  UIMAD.WIDE UR6, UR8, 0x8, UR6 ;  /* 0x00000008080678a5 */ /* 0x000fe2000f8e0206 */
[----:B--2---:R2:W-:Y:S06]  /*2e70*/  STL.64 [R1], R70 ;  /* 0x0000004601007387 */ /* 0x0045ec0000100a00 */
[----:B--2---:R-:W2:Y:S02]  /*2e80*/  @!P4 LDC.64 R70, c[0x0][0x228] ;  /* 0x00008a00ff46cb82 */ /* 0x004ea40000000a00 */
[----:B--2---:R-:W-:-:S06]  /*2e90*/  @!P4 IADD3 R70, P6, R76, R70, RZ ;  /* 0x000000464c46c210 */ /* 0x004fcc0007fde0ff */
[----:B------:R-:W2:Y:S01]  /*2ea0*/  @!P2 LDC.64 R76, c[0x0][0x288] ;  /* 0x0000a200ff4cab82 */ /* 0x000ea20000000a00 */
[----:B------:R-:W-:Y:S02]  /*2eb0*/  @!P4 IADD3.X R71, R50, R71, RZ, P6, !PT ;  /* 0x000000473247c210 */ /* 0x000fe400037fe4ff */
[----:B------:R-:W-:Y:S02]  /*2ec0*/  @!P5 SHF.L.U64.HI R50, R74, 0x2, R81 ;  /* 0x000000024a32d819 */ /* 0x000fe40000010251 */
[----:B------:R-:W-:Y:S02]  /*2ed0*/  @!P3 MOV R74, R2 ;  /* 0x00000002004ab202 */ /* 0x000fe40000000f00 */
[----:B-1----:R-:W-:-:S03]  /*2ee0*/  @!P5 IADD3 R64, P6, R51, R64, RZ ;  /* 0x000000403340d210 */ /* 0x002fc60007fde0ff */
[----:B------:R-:W-:Y:S01]  /*2ef0*/  @!P3 IMAD.WIDE.U32 R74, R8, R58, R74 ;  /* 0x0000003a084ab225 */ /* 0x000fe200078e004a */
[----:B------:R-:W-:Y:S02]  /*2f00*/  @!P5 IADD3.X R65, R50, R65, RZ, P6, !PT ;  /* 0x000000413241d210 */ /* 0x000fe400037fe4ff */
[----:B---3--:R-:W-:Y:S02]  /*2f10*/  @!P5 IADD3 R68, P6, R51, R68, RZ ;  /* 0x000000443344d210 */ /* 0x008fe40007fde0ff */
[----:B------:R-:W-:Y:S01]  /*2f20*/  @!P3 IADD3 R59, R75, R59, RZ ;  /* 0x0000003b4b3bb210 */ /* 0x000fe20007ffe0ff */
[----:B------:R-:W5:Y:S01]  /*2f30*/  @!P5 LDG.E.64 R112, desc[UR22][R64.64] ;  /* 0x000000164070d981 */ /* 0x000f62000c1e1b00 */
[----:B------:R-:W-:Y:S02]  /*2f40*/  @!P3 SHF.L.U32 R51, R74, 0x2, RZ ;  /* 0x000000024a33b819 */ /* 0x000fe400000006ff */
[----:B------:R-:W-:Y:S02]  /*2f50*/  @!P5 IADD3.X R69, R50, R69, RZ, P6, !PT ;  /* 0x000000453245d210 */ /* 0x000fe400037fe4ff */
[----:B------:R-:W-:-:S02]  /*2f60*/  @!P3 SHF.L.U64.HI R59, R74, 0x2, R59 ;  /* 0x000000024a3bb819 */ /* 0x000fc4000001023b */
[----:B----4-:R-:W-:Y:S01]  /*2f70*/  @!P3 IADD3 R56, P6, R51, R56, RZ ;  /* 0x000000383338b210 */ /* 0x010fe20007fde0ff */
[----:B------:R-:W5:Y:S03]  /*2f80*/  @!P5 LDG.E.64 R54, desc[UR22][R68.64] ;  /* 0x000000164436d981 */ /* 0x000f66000c1e1b00 */
[----:B------:R-:W-:Y:S02]  /*2f90*/  @!P3 IADD3.X R57, R59, R57, RZ, P6, !PT ;  /* 0x000000393b39b210 */ /* 0x000fe400037fe4ff */
[----:B------:R-:W-:Y:S02]  /*2fa0*/  @!P3 IADD3 R66, P6, R51, R66, RZ ;  /* 0x000000423342b210 */ /* 0x000fe40007fde0ff */
[----:B------:R-:W-:Y:S02]  /*2fb0*/  CS2R R50, SRZ ;  /* 0x0000000000327805 */ /* 0x000fe4000001ff00 */
[----:B------:R-:W-:-:S04]  /*2fc0*/  SHF.R.S32.HI R81, RZ, 0x1f, R103 ;  /* 0x0000001fff517819 */ /* 0x000fc80000011467 */
[----:B------:R1:W5:Y:S01]  /*2fd0*/  @!P0 LDG.E.64 R50, desc[UR22][R52.64] ;  /* 0x0000001634328981 */ /* 0x000362000c1e1b00 */
[----:B------:R-:W-:Y:S02]  /*2fe0*/  ISETP.GE.U32.AND P0, PT, R103, UR18, PT ;  /* 0x0000001267007c0c */ /* 0x000fe4000bf06070 */
[----:B-1----:R-:W-:Y:S02]  /*2ff0*/  CS2R R52, SRZ ;  /* 0x0000000000347805 */ /* 0x002fe4000001ff00 */
[----:B------:R-:W-:-:S04]  /*3000*/  ISETP.GE.AND.EX P0, PT, R81, UR19, PT, P0 ;  /* 0x0000001351007c0c */ /* 0x000fc8000bf06300 */
[----:B------:R1:W5:Y:S01]  /*3010*/  @!P4 LDG.E.64 R52, desc[UR22][R70.64] ;  /* 0x000000164634c981 */ /* 0x000362000c1e1b00 */
[----:B------:R-:W-:Y:S02]  /*3020*/  ISETP.GE.U32.AND P4, PT, R106, UR18, PT ;  /* 0x000000126a007c0c */ /* 0x000fe4000bf86070 */
[----:B------:R-:W-:Y:S02]  /*3030*/  ISETP.GT.U32.OR P0, PT, R0, 0x1bf, P0 ;  /* 0x000001bf0000780c */ /* 0x000fe40000704470 */
[----:B------:R-:W-:-:S04]  /*3040*/  ISETP.GE.AND.EX P5, PT, R102, UR19, PT, P4 ;  /* 0x0000001366007c0c */ /* 0x000fc8000bfa6340 */
[----:B------:R-:W-:Y:S01]  /*3050*/  ISETP.GT.U32.OR P5, PT, R0, 0x1bf, P5 ;  /* 0x000001bf0000780c */ /* 0x000fe20002fa4470 */
[----:B-1----:R-:W1:Y:S01]  /*3060*/  @!P2 LDC.64 R70, c[0x0][0x230] ;  /* 0x00008c00ff46ab82 */ /* 0x002e620000000a00 */
[----:B--2---:R-:W-:Y:S01]  /*3070*/  @!P2 IMAD R58, R7, R76, RZ ;  /* 0x0000004c073aa224 */ /* 0x004fe200078e02ff */
[----:B------:R-:W-:Y:S02]  /*3080*/  @!P2 MOV R74, R2 ;  /* 0x00000002004aa202 */ /* 0x000fe40000000f00 */
[----:B------:R-:W-:-:S04]  /*3090*/  @!P2 MOV R75, R5 ;  /* 0x00000005004ba202 */ /* 0x000fc80000000f00 */
[----:B------:R-:W2:Y:S01]  /*30a0*/  @!P0 LDC.64 R68, c[0x0][0x288] ;  /* 0x0000a200ff448b82 */ /* 0x000ea20000000a00 */
[C---:B------:R-:W-:Y:S02]  /*30b0*/  @!P2 IMAD R58, R6.reuse, R77, R58 ;  /* 0x0000004d063aa224 */ /* 0x040fe400078e023a */
[----:B------:R-:W-:-:S05]  /*30c0*/  @!P2 IMAD.WIDE.U32 R76, R6, R76, R74 ;  /* 0x0000004c064ca225 */ /* 0x000fca00078e004a */
[----:B------:R-:W3:Y:S01]  /*30d0*/  @!P5 LDC.64 R64, c[0x0][0x288] ;  /* 0x0000a200ff40db82 */ /* 0x000ee20000000a00 */
[----:B------:R-:W-:Y:S02]  /*30e0*/  @!P3 IADD3.X R67, R59, R67, RZ, P6, !PT ;  /* 0x000000433b43b210 */ /* 0x000fe400037fe4ff */
[----:B------:R-:W-:Y:S02]  /*30f0*/  @!P2 IADD3 R59, R77, R58, RZ ;  /* 0x0000003a4d3ba210 */ /* 0x000fe40007ffe0ff */
[C---:B------:R-:W-:Y:S02]  /*3100*/  @!P2 SHF.L.U32 R58, R76.reuse, 0x2, RZ ;  /* 0x000000024c3aa819 */ /* 0x040fe400000006ff */
[----:B------:R-:W-:Y:S02]  /*3110*/  @!P2 SHF.L.U64.HI R76, R76, 0x2, R59 ;  /* 0x000000024c4ca819 */ /* 0x000fe4000001023b */
[----:B------:R-:W-:Y:S02]  /*3120*/  CS2R R114, SRZ ;  /* 0x0000000000727805 */ /* 0x000fe4000001ff00 */
[----:B-1----:R-:W-:Y:S01]  /*3130*/  @!P2 IADD3 R70, P6, R58, R70, RZ ;  /* 0x000000463a46a210 */ /* 0x002fe20007fde0ff */
[----:B------:R-:W1:Y:S01]  /*3140*/  @!P0 LDC.64 R116, c[0x0][0x230] ;  /* 0x00008c00ff748b82 */ /* 0x000e620000000a00 */
[----:B------:R-:W-:-:S02]  /*3150*/  @!P0 MOV R59, R5 ;  /* 0x00000005003b8202 */ /* 0x000fc40000000f00 */
[----:B------:R-:W-:Y:S01]  /*3160*/  @!P2 IADD3.X R71, R76, R71, RZ, P6, !PT ;  /* 0x000000474c47a210 */ /* 0x000fe200037fe4ff */
[----:B------:R4:W5:Y:S01]  /*3170*/  @!P3 LDG.E.64 R114, desc[UR22][R56.64] ;  /* 0x000000163872b981 */ /* 0x000962000c1e1b00 */
[----:B0-----:R-:W-:Y:S01]  /*3180*/  @!P2 IADD3 R72, P6, R58, R72, RZ ;  /* 0x000000483a48a210 */ /* 0x001fe20007fde0ff */
[----:B--2---:R-:W-:Y:S01]  /*3190*/  @!P0 IMAD R81, R81, R68, RZ ;  /* 0x0000004451518224 */ /* 0x004fe200078e02ff */
[----:B------:R-:W-:Y:S02]  /*31a0*/  @!P0 MOV R58, R2 ;  /* 0x00000002003a8202 */ /* 0x000fe40000000f00 */
[----:B------:R-:W-:Y:S01]  /*31b0*/  MOV R104, R118 ;  /* 0x0000007600687202 */ /* 0x000fe20000000f00 */
[C---:B------:R-:W-:Y:S02]  /*31c0*/  @!P0 IMAD R81, R103.reuse, R69, R81 ;  /* 0x0000004567518224 */ /* 0x040fe400078e0251 */
[----:B------:R-:W-:Y:S01]  /*31d0*/  @!P0 IMAD.WIDE.U32 R68, R103, R68, R58 ;  /* 0x0000004467448225 */ /* 0x000fe200078e003a */
[----:B------:R-:W-:-:S02]  /*31e0*/  MOV R103, UR7 ;  /* 0x0000000700677c02 */ /* 0x000fc40008000f00 */
[----:B------:R-:W-:Y:S01]  /*31f0*/  IADD3 R8, R80, 0xb0, RZ ;  /* 0x000000b050087810 */ /* 0x000fe20007ffe0ff */
[----:B---3--:R-:W-:Y:S01]  /*3200*/  @!P5 IMAD R118, R102, R64, RZ ;  /* 0x000000406676d224 */ /* 0x008fe200078e02ff */
[----:B------:R-:W-:Y:S02]  /*3210*/  MOV R102, UR6 ;  /* 0x0000000600667c02 */ /* 0x000fe40008000f00 */
[----:B----4-:R-:W-:Y:S02]  /*3220*/  CS2R R56, SRZ ;  /* 0x0000000000387805 */ /* 0x010fe4000001ff00 */
[----:B------:R-:W-:Y:S01]  /*3230*/  IADD3 R6, R80, 0x1f0, RZ ;  /* 0x000001f050067810 */ /* 0x000fe20007ffe0ff */
[----:B------:R-:W0:Y:S01]  /*3240*/  @!P5 LDC.64 R58, c[0x0][0x230] ;  /* 0x00008c00ff3adb82 */ /* 0x000e220000000a00 */
[----:B------:R-:W2:Y:S01]  /*3250*/  LDG.E.64 R102, desc[UR22][R102.64] ;  /* 0x0000001666667981 */ /* 0x000ea2000c1e1b00 */
[----:B------:R-:W-:Y:S02]  /*3260*/  SHF.R.S32.HI R9, RZ, 0x1f, R8 ;  /* 0x0000001fff097819 */ /* 0x000fe40000011408 */
[----:B------:R-:W-:Y:S01]  /*3270*/  ISETP.GE.U32.AND P4, PT, R8, UR18, PT ;  /* 0x0000001208007c0c */ /* 0x000fe2000bf86070 */
[----:B------:R3:W5:Y:S03]  /*3280*/  @!P3 LDG.E.64 R56, desc[UR22][R66.64] ;  /* 0x000000164238b981 */ /* 0x000766000c1e1b00 */
[----:B------:R-:W-:-:S04]  /*3290*/  ISETP.GE.AND.EX P4, PT, R9, UR19, PT, P4 ;  /* 0x0000001309007c0c */ /* 0x000fc8000bf86340 */
[----:B------:R-:W-:Y:S02]  /*32a0*/  ISETP.GT.U32.OR P4, PT, R0, 0x1bf, P4 ;  /* 0x000001bf0000780c */ /* 0x000fe40002784470 */
[----:B------:R-:W-:Y:S01]  /*32b0*/  ISETP.GE.U32.AND P3, PT, R6, UR18, PT ;  /* 0x0000001206007c0c */ /* 0x000fe2000bf66070 */
[----:B---3--:R-:W3:Y:S01]  /*32c0*/  @!P0 LDC.64 R66, c[0x0][0x228] ;  /* 0x00008a00ff428b82 */ /* 0x008ee20000000a00 */
[----:B------:R-:W-:-:S04]  /*32d0*/  SHF.R.S32.HI R7, RZ, 0x1f, R6 ;  /* 0x0000001fff077819 */ /* 0x000fc80000011406 */
[----:B------:R-:W-:-:S05]  /*32e0*/  ISETP.GE.AND.EX P3, PT, R7, UR19, PT, P3 ;  /* 0x0000001307007c0c */ /* 0x000fca000bf66330 */
[----:B------:R-:W4:Y:S01]  /*32f0*/  @!P4 LDC.64 R74, c[0x0][0x288] ;  /* 0x0000a200ff4acb82 */ /* 0x000f220000000a00 */
[----:B------:R-:W-:Y:S02]  /*3300*/  ISETP.GT.U32.OR P3, PT, R0, 0x1bf, P3 ;  /* 0x000001bf0000780c */ /* 0x000fe40001f64470 */
[----:B------:R-:W-:Y:S02]  /*3310*/  @!P0 IADD3 R81, R69, R81, RZ ;  /* 0x0000005145518210 */ /* 0x000fe40007ffe0ff */
[----:B------:R-:W-:Y:S02]  /*3320*/  @!P2 IADD3.X R73, R76, R73, RZ, P6, !PT ;  /* 0x000000494c49a210 */ /* 0x000fe400037fe4ff */
[C---:B------:R-:W-:Y:S01]  /*3330*/  @!P0 SHF.L.U32 R122, R68.reuse, 0x2, RZ ;  /* 0x00000002447a8819 */ /* 0x040fe200000006ff */
[----:B------:R-:W0:Y:S01]  /*3340*/  @!P5 LDC.64 R76, c[0x0][0x228] ;  /* 0x00008a00ff4cdb82 */ /* 0x000e220000000a00 */
[----:B------:R-:W-:Y:S01]  /*3350*/  @!P0 SHF.L.U64.HI R81, R68, 0x2, R81 ;  /* 0x0000000244518819 */ /* 0x000fe20000010251 */
[----:B------:R-:W-:Y:S01]  /*3360*/  @!P5 IMAD R123, R106, R65, R118 ;  /* 0x000000416a7bd224 */ /* 0x000fe200078e0276 */
[----:B------:R-:W-:-:S05]  /*3370*/  MOV R105, R119 ;  /* 0x0000007700697202 */ /* 0x000fca0000000f00 */
[----:B------:R-:W0:Y:S01]  /*3380*/  @!P3 LDC.64 R68, c[0x0][0x288] ;  /* 0x0000a200ff44bb82 */ /* 0x000e220000000a00 */
[----:B------:R-:W-:Y:S02]  /*3390*/  @!P5 MOV R118, R2 ;  /* 0x000000020076d202 */ /* 0x000fe40000000f00 */
[----:B------:R-:W-:Y:S02]  /*33a0*/  @!P5 MOV R119, R5 ;  /* 0x000000050077d202 */ /* 0x000fe40000000f00 */
[----:B-1----:R-:W-:Y:S01]  /*33b0*/  @!P0 IADD3 R120, P6, R122, R116, RZ ;  /* 0x000000747a788210 */ /* 0x002fe20007fde0ff */
[----:B------:R-:W-:-:S03]  /*33c0*/  @!P5 IMAD.WIDE.U32 R64, R106, R64, R118 ;  /* 0x000000406a40d225 */ /* 0x000fc600078e0076 */
[----:B------:R-:W-:Y:S01]  /*33d0*/  @!P0 IADD3.X R121, R81, R117, RZ, P6, !PT ;  /* 0x0000007551798210 */ /* 0x000fe200037fe4ff */
[----:B----4-:R-:W-:Y:S01]  /*33e0*/  @!P4 IMAD R116, R9, R74, RZ ;  /* 0x0000004a0974c224 */ /* 0x010fe200078e02ff */
[----:B---3--:R-:W-:Y:S02]  /*33f0*/  @!P0 IADD3 R66, P6, R122, R66, RZ ;  /* 0x000000427a428210 */ /* 0x008fe40007fde0ff */
[----:B------:R-:W-:Y:S01]  /*3400*/  @!P5 IADD3 R65, R65, R123, RZ ;  /* 0x0000007b4141d210 */ /* 0x000fe20007ffe0ff */
[----:B------:R-:W-:Y:S01]  /*3410*/  @!P4 IMAD R118, R8, R75, R116 ;  /* 0x0000004b0876c224 */ /* 0x000fe200078e0274 */
[----:B------:R-:W-:Y:S02]  /*3420*/  @!P5 SHF.L.U32 R122, R64, 0x2, RZ ;  /* 0x00000002407ad819 */ /* 0x000fe400000006ff */
[----:B------:R-:W-:Y:S02]  /*3430*/  @!P4 MOV R116, R2 ;  /* 0x000000020074c202 */ /* 0x000fe40000000f00 */
[----:B------:R-:W-:-:S02]  /*3440*/  @!P4 MOV R117, R5 ;  /* 0x000000050075c202 */ /* 0x000fc40000000f00 */
[----:B------:R-:W-:Y:S02]  /*3450*/  @!P0 IADD3.X R67, R81, R67, RZ, P6, !PT ;  /* 0x0000004351438210 */ /* 0x000fe400037fe4ff */
[----:B------:R-:W-:Y:S01]  /*3460*/  @!P5 SHF.L.U64.HI R81, R64, 0x2, R65 ;  /* 0x000000024051d819 */ /* 0x000fe20000010241 */
[----:B------:R-:W-:Y:S01]  /*3470*/  @!P4 IMAD.WIDE.U32 R116, R8, R74, R116 ;  /* 0x0000004a0874c225 */ /* 0x000fe200078e0074 */
[----:B------:R-:W1:Y:S08]  /*3480*/  @!P4 LDC.64 R64, c[0x0][0x228] ;  /* 0x00008a00ff40cb82 */ /* 0x000e700000000a00 */
[----:B------:R-:W3:Y:S01]  /*3490*/  @!P4 LDC.64 R74, c[0x0][0x230] ;  /* 0x00008c00ff4acb82 */ /* 0x000ee20000000a00 */
[----:B--2---:R-:W-:-:S02]  /*34a0*/  MOV R106, R102 ;  /* 0x00000066006a7202 */ /* 0x004fc40000000f00 */
[C---:B0-----:R-:W-:Y:S02]  /*34b0*/  @!P5 IADD3 R102, P6, R122.reuse, R58, RZ ;  /* 0x0000003a7a66d210 */ /* 0x041fe40007fde0ff */
[----:B------:R-:W-:Y:S02]  /*34c0*/  MOV R107, R103 ;  /* 0x00000067006b7202 */ /* 0x000fe40000000f00 */
[----:B------:R-:W-:Y:S01]  /*34d0*/  @!P5 IADD3.X R103, R81, R59, RZ, P6, !PT ;  /* 0x0000003b5167d210 */ /* 0x000fe200037fe4ff */
[----:B------:R-:W-:Y:S01]  /*34e0*/  @!P3 IMAD R59, R7, R68, RZ ;  /* 0x00000044073bb224 */ /* 0x000fe200078e02ff */
[----:B------:R-:W-:Y:S02]  /*34f0*/  @!P5 IADD3 R122, P6, R122, R76, RZ ;  /* 0x0000004c7a7ad210 */ /* 0x000fe40007fde0ff */
[----:B------:R-:W-:Y:S02]  /*3500*/  @!P4 IADD3 R58, R117, R118, RZ ;  /* 0x00000076753ac210 */ /* 0x000fe40007ffe0ff */
[----:B------:R-:W-:Y:S01]  /*3510*/  @!P5 IADD3.X R123, R81, R77, RZ, P6, !PT ;  /* 0x0000004d517bd210 */ /* 0x000fe200037fe4ff */
[----:B------:R-:W-:Y:S01]  /*3520*/  @!P3 IMAD R81, R6, R69, R59 ;  /* 0x000000450651b224 */ /* 0x000fe200078e023b */
[----:B------:R-:W-:-:S02]  /*3530*/  @!P4 SHF.L.U64.HI R77, R116, 0x2, R58 ;  /* 0x00000002744dc819 */ /* 0x000fc4000001023a */
[----:B------:R-:W-:Y:S02]  /*3540*/  @!P3 MOV R58, R2 ;  /* 0x00000002003ab202 */ /* 0x000fe40000000f00 */
[----:B------:R-:W-:Y:S02]  /*3550*/  @!P3 MOV R59, R5 ;  /* 0x00000005003bb202 */ /* 0x000fe40000000f00 */
[----:B------:R-:W-:Y:S02]  /*3560*/  @!P4 SHF.L.U32 R76, R116, 0x2, RZ ;  /* 0x00000002744cc819 */ /* 0x000fe400000006ff */
[----:B------:R-:W-:Y:S01]  /*3570*/  CS2R R116, SRZ ;  /* 0x0000000000747805 */ /* 0x000fe2000001ff00 */
[----:B------:R-:W-:Y:S01]  /*3580*/  @!P3 IMAD.WIDE.U32 R68, R6, R68, R58 ;  /* 0x000000440644b225 */ /* 0x000fe200078e003a */
[----:B------:R-:W-:-:S04]  /*3590*/  CS2R R58, SRZ ;  /* 0x00000000003a7805 */ /* 0x000fc8000001ff00 */
[----:B------:R0:W5:Y:S04]  /*35a0*/  @!P2 LDG.E.64 R116, desc[UR22][R70.64] ;  /* 0x000000164674a981 */ /* 0x000168000c1e1b00 */
[----:B------:R2:W5:Y:S01]  /*35b0*/  @!P2 LDG.E.64 R58, desc[UR22][R72.64] ;  /* 0x00000016483aa981 */ /* 0x000562000c1e1b00 */
[----:B0-----:R-:W0:Y:S08]  /*35c0*/  @!P3 LDC.64 R70, c[0x0][0x230] ;  /* 0x00008c00ff46bb82 */ /* 0x001e300000000a00 */
[----:B--2---:R-:W2:Y:S01]  /*35d0*/  @!P3 LDC.64 R72, c[0x0][0x228] ;  /* 0x00008a00ff48bb82 */ /* 0x004ea20000000a00 */
[----:B---3--:R-:W-:-:S02]  /*35e0*/  @!P4 IADD3 R8, P2, R76, R74, RZ ;  /* 0x0000004a4c08c210 */ /* 0x008fc40007f5e0ff */
[----:B-1----:R-:W-:Y:S02]  /*35f0*/  @!P4 IADD3 R6, P6, R76, R64, RZ ;  /* 0x000000404c06c210 */ /* 0x002fe40007fde0ff */
[C---:B------:R-:W-:Y:S02]  /*3600*/  @!P4 IADD3.X R9, R77.reuse, R75, RZ, P2, !PT ;  /* 0x0000004b4d09c210 */ /* 0x040fe400017fe4ff */
[----:B------:R-:W-:Y:S02]  /*3610*/  @!P4 IADD3.X R7, R77, R65, RZ, P6, !PT ;  /* 0x000000414d07c210 */ /* 0x000fe400037fe4ff */
[----:B------:R-:W-:Y:S02]  /*3620*/  @!P3 IADD3 R77, R69, R81, RZ ;  /* 0x00000051454db210 */ /* 0x000fe40007ffe0ff */
[----:B------:R-:W-:Y:S02]  /*3630*/  CS2R R118, SRZ ;  /* 0x0000000000767805 */ /* 0x000fe4000001ff00 */
[----:B------:R-:W-:-:S02]  /*3640*/  CS2R R64, SRZ ;  /* 0x0000000000407805 */ /* 0x000fc4000001ff00 */
[C---:B------:R-:W-:Y:S02]  /*3650*/  @!P3 SHF.L.U64.HI R77, R68.reuse, 0x2, R77 ;  /* 0x00000002444db819 */ /* 0x040fe4000001024d */
[----:B------:R-:W-:Y:S01]  /*3660*/  @!P3 SHF.L.U32 R68, R68, 0x2, RZ ;  /* 0x000000024444b819 */ /* 0x000fe200000006ff */
[----:B------:R1:W5:Y:S04]  /*3670*/  @!P0 LDG.E.64 R118, desc[UR22][R120.64] ;  /* 0x0000001678768981 */ /* 0x000368000c1e1b00 */
[----:B------:R-:W5:Y:S01]  /*3680*/  @!P0 LDG.E.64 R64, desc[UR22][R66.64] ;  /* 0x0000001642408981 */ /* 0x000f62000c1e1b00 */
[----:B--2---:R-:W-:Y:S02]  /*3690*/  @!P3 IADD3 R76, P2, R68, R72, RZ ;  /* 0x00000048444cb210 */ /* 0x004fe40007f5e0ff */
[----:B-1----:R-:W-:-:S02]  /*36a0*/  MOV R120, R104 ;  /* 0x0000006800787202 */ /* 0x002fc40000000f00 */
[----:B0-----:R-:W-:Y:S02]  /*36b0*/  @!P3 IADD3 R104, P0, R68, R70, RZ ;  /* 0x000000464468b210 */ /* 0x001fe40007f1e0ff */
[----:B------:R-:W2:Y:S01]  /*36c0*/  LDL.LU.64 R68, [R1+0x38] ;  /* 0x0000380001447983 */ /* 0x000ea20000300a00 */
[----:B------:R-:W-:Y:S02]  /*36d0*/  MOV R121, R105 ;  /* 0x0000006900797202 */ /* 0x000fe40000000f00 */
[----:B------:R-:W-:Y:S02]  /*36e0*/  @!P3 IADD3.X R105, R77, R71, RZ, P0, !PT ;  /* 0x000000474d69b210 */ /* 0x000fe400007fe4ff */
[----:B------:R-:W-:Y:S02]  /*36f0*/  CS2R R70, SRZ ;  /* 0x0000000000467805 */ /* 0x000fe4000001ff00 */
[----:B------:R-:W-:-:S04]  /*3700*/  CS2R R74, SRZ ;  /* 0x00000000004a7805 */ /* 0x000fc8000001ff00 */
[----:B------:R0:W5:Y:S02]  /*3710*/  @!P4 LDG.E.64 R70, desc[UR22][R6.64] ;  /* 0x000000160646c981 */ /* 0x000164000c1e1b00 */
[----:B0-----:R-:W-:-:S06]  /*3720*/  CS2R R6, SRZ ;  /* 0x0000000000067805 */ /* 0x001fcc000001ff00 */
[----:B------:R-:W3:Y:S01]  /*3730*/  @!P3 LDG.E.64 R6, desc[UR22][R104.64] ;  /* 0x000000166806b981 */ /* 0x000ee2000c1e1b00 */
[----:B------:R-:W-:Y:S02]  /*3740*/  R2UR UR6, R106 ;  /* 0x000000006a0672ca */ /* 0x000fe400000e0000 */
[----:B------:R-:W-:Y:S02]  /*3750*/  @!P3 IADD3.X R77, R77, R73, RZ, P2, !PT ;  /* 0x000000494d4db210 */ /* 0x000fe400017fe4ff */
[----:B------:R-:W-:-:S06]  /*3760*/  CS2R R72, SRZ ;  /* 0x0000000000487805 */ /* 0x000fcc000001ff00 */
[----:B------:R0:W5:Y:S03]  /*3770*/  @!P3 LDG.E.64 R72, desc[UR22][R76.64] ;  /* 0x000000164c48b981 */ /* 0x000166000c1e1b00 */
[----:B0-----:R-:W-:-:S05]  /*3780*/  MOV R76, UR6 ;  /* 0x00000006004c7c02 */ /* 0x001fca0008000f00 */
[----:B------:R-:W-:-:S05]  /*3790*/  FFMA.FTZ R76, -R76, UR6, R107 ;  /* 0x000000064c4c7c23 */ /* 0x000fca000801016b */
[----:B------:R-:W-:Y:S01]  /*37a0*/  FSETP.GTU.FTZ.AND P0, PT, R76, RZ, PT ;  /* 0x000000ff4c00720b */ /* 0x000fe20003f1c000 */
[----:B--2---:R0:W2:-:S12]  /*37b0*/  @P1 LDG.E.64 R74, desc[UR22][R68.64] ;  /* 0x00000016444a1981 */ /* 0x004098000c1e1b00 */
[----:B------:R-:W-:Y:S01]  /*37c0*/  VOTEU.ANY UP0, P0 ;  /* 0x00000000003f7886 */ /* 0x000fe20000000100 */
[----:B------:R-:W-:-:S04]  /*37d0*/  PLOP3.LUT P0, PT, PT, PT, UP0, 0x80, 0x0 ;  /* 0x000000000000781c */ /* 0x000fc80003f0f008 */
[----:B------:R-:W-:-:S09]  /*37e0*/  @UP0 ULDC UR5, c[0x0][0x250] ;  /* 0x0000940000050ab9 */ /* 0x000fd20000000800 */
[----:B------:R-:W-:-:S06]  /*37f0*/  @P0 FADD.FTZ R76, R76, UR5 ;  /* 0x000000054c4c0e21 */ /* 0x000fcc0008010000 */
[----:B------:R-:W1:Y:S01]  /*3800*/  @P0 MUFU.RSQ R76, R76 ;  /* 0x0000004c004c0308 */ /* 0x000e620000001400 */
[----:B------:R-:W-:Y:S02]  /*3810*/  CS2R R66, SRZ ;  /* 0x0000000000427805 */ /* 0x000fe4000001ff00 */
[----:B0-----:R-:W-:-:S04]  /*3820*/  CS2R R68, SRZ ;  /* 0x0000000000447805 */ /* 0x001fc8000001ff00 */
[----:B------:R0:W5:Y:S04]  /*3830*/  @P1 LDG.E.64 R66, desc[UR22][R120.64] ;  /* 0x0000001678421981 */ /* 0x000168000c1e1b00 */
[----:B------:R4:W5:Y:S01]  /*3840*/  @!P5 LDG.E.64 R68, desc[UR22][R122.64] ;  /* 0x000000167a44d981 */ /* 0x000962000c1e1b00 */
[----:B0-----:R-:W-:Y:S02]  /*3850*/  CS2R R120, SRZ ;  /* 0x0000000000787805 */ /* 0x001fe4000001ff00 */
[----:B-1----:R-:W-:Y:S02]  /*3860*/  @P0 R2UR UR5, R76 ;  /* 0x000000004c0502ca */ /* 0x002fe400000e0000 */
[----:B------:R-:W-:Y:S02]  /*3870*/  ISETP.GT.U32.AND P0, PT, R0, 0x1bf, PT ;  /* 0x000001bf0000780c */ /* 0x000fe40003f04070 */
[----:B----4-:R-:W-:Y:S01]  /*3880*/  CS2R R122, SRZ ;  /* 0x00000000007a7805 */ /* 0x010fe2000001ff00 */
[----:B------:R0:W5:Y:S05]  /*3890*/  @!P5 LDG.E.64 R120, desc[UR22][R102.64] ;  /* 0x000000166678d981 */ /* 0x00016a000c1e1b00 */
[----:B------:R0:W5:Y:S01]  /*38a0*/  @!P4 LDG.E.64 R122, desc[UR22][R8.64] ;  /* 0x00000016087ac981 */ /* 0x000162000c1e1b00 */
[----:B------:R-:W-:-:S03]  /*38b0*/  UMOV UR26, 0x3f800000 ;  /* 0x3f800000001a7882 */ /* 0x000fc60000000000 */
[----:B------:R0:W5:Y:S04]  /*38c0*/  LDL.LU.64 R102, [R1+0xc0] ;  /* 0x0000c00001667983 */ /* 0x0001680000300a00 */
[----:B------:R0:W5:Y:S04]  /*38d0*/  LDL.LU.64 R8, [R1+0xb8] ;  /* 0x0000b80001087983 */ /* 0x0001680000300a00 */
[----:B------:R0:W5:Y:S01]  /*38e0*/  LDL.LU.64 R104, [R1+0xb0] ;  /* 0x0000b00001687983 */ /* 0x0001620000300a00 */
[----:B------:R-:W-:-:S03]  /*38f0*/  @UP0 UMOV UR26, UR5 ;  /* 0x00000005001a0c82 */ /* 0x000fc60008000000 */
[----:B---3--:R1:W-:Y:S01]  /*3900*/  STL.64 [R1+0x58], R6 ;  /* 0x0000580601007387 */ /* 0x0083e20000100a00 */
[----:B------:R-:W-:Y:S01]  /*3910*/  BSSY B0, `(.L_x_2256) ;  /* 0x000001b000007945 */ /* 0x000fe20003800000 */
[----:B------:R-:W-:Y:S02]  /*3920*/  ISETP.NE.AND P5, PT, RZ, UR25, PT ;  /* 0x00000019ff007c0c */ /* 0x000fe4000bfa5270 */
[----:B-1----:R0:W5:Y:S04]  /*3930*/  LDL.LU.64 R6, [R1+0xa8] ;  /* 0x0000a80001067983 */ /* 0x0021680000300a00 */
[----:B------:R0:W5:Y:S04]  /*3940*/  LDL.LU R106, [R1+0xa0] ;  /* 0x0000a000016a7983 */ /* 0x0001680000300800 */
[----:B------:R0:W5:Y:S01]  /*3950*/  LDL.LU R107, [R1+0x9c] ;  /* 0x00009c00016b7983 */ /* 0x0001620000300800 */
[----:B--2---:R-:W-:Y:S01]  /*3960*/  FADD.FTZ R76, R74, -UR6 ;  /* 0x800000064a4c7e21 */ /* 0x004fe20008010000 */
[----:B------:R-:W-:-:S04]  /*3970*/  FADD.FTZ R74, R75, -UR6 ;  /* 0x800000064b4a7e21 */ /* 0x000fc80008010000 */
[----:B------:R1:W-:Y:S04]  /*3980*/  STL [R1+0x20], R76 ;  /* 0x0000204c01007387 */ /* 0x0003e80000100800 */
[----:B------:R2:W-:Y:S01]  /*3990*/  STL [R1+0x1c], R74 ;  /* 0x00001c4a01007387 */ /* 0x0005e20000100800 */
[----:B-1----:R-:W-:Y:S02]  /*39a0*/  CS2R R76, SRZ ;  /* 0x00000000004c7805 */ /* 0x002fe4000001ff00 */
[----:B--2---:R-:W-:Y:S01]  /*39b0*/  CS2R R74, SRZ ;  /* 0x00000000004a7805 */ /* 0x004fe2000001ff00 */
[----:B0-----:R-:W-:Y:S06]  /*39c0*/  @P0 BRA `(.L_x_2257) ;  /* 0x00000000003c0947 */ /* 0x001fec0003800000 */
[----:B------:R-:W2:Y:S01]  /*39d0*/  LDL R81, [R1+0x8c] ;  /* 0x00008c0001517983 */ /* 0x000ea20000100800 */
[----:B------:R-:W-:-:S03]  /*39e0*/  ISETP.NE.AND P0, PT, RZ, UR25, PT ;  /* 0x00000019ff007c0c */ /* 0x000fc6000bf05270 */
[----:B------:R-:W-:Y:S04]  /*39f0*/  STL [R1+0xa8], R0 ;  /* 0x0000a80001007387 */ /* 0x000fe80000100800 */
[----:B------:R0:W-:Y:S06]  /*3a00*/  STL.64 [R1+0xa0], R2 ;  /* 0x0000a00201007387 */ /* 0x0001ec0000100a00 */
[----:B------:R-:W1:Y:S08]  /*3a10*/  @P0 LDC.64 R76, c[0x0][0x240] ;  /* 0x00009000ff4c0b82 */ /* 0x000e700000000a00 */
[----:B0-----:R-:W0:Y:S01]  /*3a20*/  LDC.64 R2, c[0x0][0x238] ;  /* 0x00008e00ff027b82 */ /* 0x001e220000000a00 */
[----:B--2---:R-:W-:-:S04]  /*3a30*/  IADD3 R81, R81, UR17, RZ ;  /* 0x0000001151517c10 */ /* 0x004fc8000fffe0ff */
[C---:B-1----:R-:W-:Y:S01]  /*3a40*/  @P0 LEA R76, P2, R81.reuse, R76, 0x2 ;  /* 0x0000004c514c0211 */ /* 0x042fe200078410ff */
[----:B0-----:R-:W-:Y:S01]  /*3a50*/  IMAD.WIDE R2, R81, 0x4, R2 ;  /* 0x0000000451027825 */ /* 0x001fe200078e0202 */
[----:B------:R-:W-:-:S04]  /*3a60*/  SHF.R.S32.HI R0, RZ, 0x1f, R81 ;  /* 0x0000001fff007819 */ /* 0x000fc80000011451 */
[----:B------:R-:W-:Y:S02]  /*3a70*/  @P0 LEA.HI.X R77, R81, R77, R0, 0x2, P2 ;  /* 0x0000004d514d0211 */ /* 0x000fe400010f1400 */
[----:B------:R0:W5:Y:S04]  /*3a80*/  LDL.LU R0, [R1+0xa8] ;  /* 0x0000a80001007983 */ /* 0x0001680000300800 */
[----:B------:R0:W5:Y:S04]  /*3a90*/  @P0 LDG.E.64 R74, desc[UR22][R76.64] ;  /* 0x000000164c4a0981 */ /* 0x000168000c1e1b00 */
[----:B------:R0:W5:Y:S04]  /*3aa0*/  LDG.E.64 R76, desc[UR22][R2.64] ;  /* 0x00000016024c7981 */ /* 0x000168000c1e1b00 */
[----:B------:R0:W5:Y:S02]  /*3ab0*/  LDL.LU.64 R2, [R1+0xa0] ;  /* 0x0000a00001027983 */ /* 0x0001640000300a00 */
.L_x_2257:
[----:B------:R-:W-:Y:S05]  /*3ac0*/  BSYNC B0 ;  /* 0x0000000000007941 */ /* 0x000fea0003800000 */
.L_x_2256:
[----:B-----5:R0:W-:Y:S04]  /*3ad0*/  STL [R1+0xa0], R2 ;  /* 0x0000a00201007387 */ /* 0x0201e80000100800 */
[----:B0-----:R-:W2:Y:S04]  /*3ae0*/  LDL.LU R2, [R1+0x20] ;  /* 0x0000200001027983 */ /* 0x001ea80000300800 */
[----:B------:R0:W-:Y:S04]  /*3af0*/  STL [R1+0x9c], R0 ;  /* 0x00009c0001007387 */ /* 0x0001e80000100800 */
[----:B0-----:R-:W3:Y:S01]  /*3b00*/  LDL.LU R0, [R1+0x1c] ;  /* 0x00001c0001007983 */ /* 0x001ee20000300800 */
[----:B------:R-:W-:-:S03]  /*3b10*/  MOV R81, R67 ;  /* 0x0000004300517202 */ /* 0x000fc60000000f00 */
[----:B------:R-:W-:Y:S01]  /*3b20*/  STL [R1+0x10], R66 ;  /* 0x0000104201007387 */ /* 0x000fe20000100800 */
[----:B--2---:R-:W-:-:S05]  /*3b30*/  FMUL.FTZ R2, R2, UR26 ;  /* 0x0000001a02027c20 */ /* 0x004fca0008410000 */
[----:B------:R0:W-:Y:S01]  /*3b40*/  STL [R1+0x6c], R2 ;  /* 0x00006c0201007387 */ /* 0x0001e20000100800 */
[----:B---3--:R-:W-:-:S03]  /*3b50*/  FMUL.FTZ R0, R0, UR26 ;  /* 0x0000001a00007c20 */ /* 0x008fc60008410000 */
[----:B0-----:R0:W5:Y:S04]  /*3b60*/  LDL.LU R2, [R1+0xa0] ;  /* 0x0000a00001027983 */ /* 0x0011680000300800 */
[----:B------:R1:W-:Y:S04]  /*3b70*/  STL [R1+0x70], R0 ;  /* 0x0000700001007387 */ /* 0x0003e80000100800 */
[----:B-1----:R0:W5:Y:S01]  /*3b80*/  LDL.LU R0, [R1+0x9c] ;  /* 0x00009c0001007983 */ /* 0x0021620000300800 */
[----:B------:R-:W-:Y:S05]  /*3b90*/  @!P5 BRA `(.L_x_2258) ;  /* 0x00000000006cd947 */ /* 0x000fea0003800000 */
[----:B------:R-:W2:Y:S04]  /*3ba0*/  LDL R81, [R1+0x6c] ;  /* 0x00006c0001517983 */ /* 0x000ea80000100800 */
[----:B------:R-:W-:Y:S04]  /*3bb0*/  STL [R1+0xa4], R3 ;  /* 0x0000a40301007387 */ /* 0x000fe80000100800 */
[----:B-----5:R1:W-:Y:S04]  /*3bc0*/  STL [R1+0xa0], R2 ;  /* 0x0000a00201007387 */ /* 0x0203e80000100800 */
[----:B-1----:R-:W3:Y:S04]  /*3bd0*/  LDL R2, [R1+0x70] ;  /* 0x0000700001027983 */ /* 0x002ee80000100800 */
[----:B------:R2:W-:Y:S02]  /*3be0*/  STL [R1+0x9c], R0 ;  /* 0x00009c0001007387 */ /* 0x0005e40000100800 */
[----:B--2---:R-:W-:-:S04]  /*3bf0*/  FFMA.FTZ R0, R81, R76, R74 ;  /* 0x0000004c51007223 */ /* 0x004fc8000001004a */
[----:B------:R-:W-:-:S06]  /*3c00*/  FMUL.FTZ R81, R0, -1.4426950216293334961 ;  /* 0xbfb8aa3b00517820 */ /* 0x000fcc0000410000 */
[----:B------:R-:W1:Y:S02]  /*3c10*/  MUFU.EX2 R81, R81 ;  /* 0x0000005100517308 */ /* 0x000e640000000800 */
[----:B-1----:R-:W-:-:S06]  /*3c20*/  FADD.FTZ R81, R81, 1 ;  /* 0x3f80000051517421 */ /* 0x002fcc0000010000 */
[----:B------:R-:W1:Y:S02]  /*3c30*/  MUFU.RCP R81, R81 ;  /* 0x0000005100517308 */ /* 0x000e640000001000 */
[----:B-1----:R-:W-:Y:S01]  /*3c40*/  FADD.FTZ R3, -R81, 1 ;  /* 0x3f80000051037421 */ /* 0x002fe20000010100 */
[----:B------:R-:W-:-:S03]  /*3c50*/  FMUL.FTZ R81, R66, R81 ;  /* 0x0000005142517220 */ /* 0x000fc60000410000 */
[----:B------:R-:W-:Y:S02]  /*3c60*/  FFMA.FTZ R0, R0, R3, 1 ;  /* 0x3f80000000007423 */ /* 0x000fe40000010003 */
[----:B------:R1:W5:Y:S02]  /*3c70*/  LDL.LU R3, [R1+0xa4] ;  /* 0x0000a40001037983 */ /* 0x0003640000300800 */
[----:B------:R-:W-:Y:S01]  /*3c80*/  FMUL.FTZ R81, R81, R0 ;  /* 0x0000000051517220 */ /* 0x000fe20000410000 */
[----:B---3--:R-:W-:-:S04]  /*3c90*/  FFMA.FTZ R0, R2, R77, R75 ;  /* 0x0000004d02007223 */ /* 0x008fc8000001004b */
[----:B------:R2:W-:Y:S02]  /*3ca0*/  STL [R1+0x10], R81 ;  /* 0x0000105101007387 */ /* 0x0005e40000100800 */
[----:B--2---:R-:W-:-:S06]  /*3cb0*/  FMUL.FTZ R81, R0, -1.4426950216293334961 ;  /* 0xbfb8aa3b00517820 */ /* 0x004fcc0000410000 */
[----:B------:R-:W2:Y:S02]  /*3cc0*/  MUFU.EX2 R81, R81 ;  /* 0x0000005100517308 */ /* 0x000ea40000000800 */
[----:B--2---:R-:W-:-:S06]  /*3cd0*/  FADD.FTZ R81, R81, 1 ;  /* 0x3f80000051517421 */ /* 0x004fcc0000010000 */
[----:B------:R-:W2:Y:S02]  /*3ce0*/  MUFU.RCP R81, R81 ;  /* 0x0000005100517308 */ /* 0x000ea40000001000 */
[----:B--2---:R-:W-:Y:S01]  /*3cf0*/  FADD.FTZ R2, -R81, 1 ;  /* 0x3f80000051027421 */ /* 0x004fe20000010100 */
[----:B------:R-:W-:-:S03]  /*3d00*/  FMUL.FTZ R81, R67, R81 ;  /* 0x0000005143517220 */ /* 0x000fc60000410000 */
[----:B------:R-:W-:Y:S02]  /*3d10*/  FFMA.FTZ R0, R0, R2, 1 ;  /* 0x3f80000000007423 */ /* 0x000fe40000010002 */
[----:B------:R1:W5:Y:S02]  /*3d20*/  LDL.LU R2, [R1+0xa0] ;  /* 0x0000a00001027983 */ /* 0x0003640000300800 */
[----:B------:R-:W-:Y:S02]  /*3d30*/  FMUL.FTZ R81, R81, R0 ;  /* 0x0000000051517220 */ /* 0x000fe40000410000 */
[----:B------:R1:W5:Y:S05]  /*3d40*/  LDL.LU R0, [R1+0x9c] ;  /* 0x00009c0001007983 */ /* 0x00036a0000300800 */
.L_x_2258:
[----:B------:R2:W-:Y:S04]  /*3d50*/  STL [R1+0xb0], R6 ;  /* 0x0000b00601007387 */ /* 0x0005e80000100800 */
[----:B--2---:R-:W2:Y:S04]  /*3d60*/  LDL R6, [R1+0x6c] ;  /* 0x00006c0001067983 */ /* 0x004ea80000100800 */
[----:B------:R3:W-:Y:S04]  /*3d70*/  STL [R1+0xac], R5 ;  /* 0x0000ac0501007387 */ /* 0x0007e80000100800 */
[----:B---3--:R-:W3:Y:S04]  /*3d80*/  LDL R5, [R1+0x70] ;  /* 0x0000700001057983 */ /* 0x008ee80000100800 */
[----:B------:R4:W-:Y:S04]  /*3d90*/  STL [R1+0xa8], R4 ;  /* 0x0000a80401007387 */ /* 0x0009e80000100800 */
[----:B----4-:R-:W4:Y:S04]  /*3da0*/  LDL R4, [R1+0x10] ;  /* 0x0000100001047983 */ /* 0x010f280000100800 */
[----:B-----5:R-:W-:Y:S04]  /*3db0*/  STL [R1+0xa4], R3 ;  /* 0x0000a40301007387 */ /* 0x020fe80000100800 */
[----:B------:R0:W-:Y:S04]  /*3dc0*/  STL [R1+0xa0], R2 ;  /* 0x0000a00201007387 */ /* 0x0001e80000100800 */
[----:B0-----:R-:W3:Y:S04]  /*3dd0*/  LDL.LU R2, [R1+0x8] ;  /* 0x0000080001027983 */ /* 0x001ee80000300800 */
[----:B------:R0:W-:Y:S04]  /*3de0*/  STL [R1+0x9c], R0 ;  /* 0x00009c0001007387 */ /* 0x0001e80000100800 */
[----:B0-----:R-:W3:Y:S01]  /*3df0*/  LDL.LU R0, [R1+0xc] ;  /* 0x00000c0001007983 */ /* 0x001ee20000300800 */
[----:B------:R-:W-:Y:S01]  /*3e00*/  FMUL.FTZ R3, R81, R77 ;  /* 0x0000004d51037220 */ /* 0x000fe20000410000 */
[----:B----4-:R-:W-:-:S04]  /*3e10*/  FMUL.FTZ R4, R4, R76 ;  /* 0x0000004c04047220 */ /* 0x010fc80000410000 */
[----:B--2---:R-:W-:Y:S01]  /*3e20*/  FFMA.FTZ R6, R6, R4, RZ ;  /* 0x0000000406067223 */ /* 0x004fe200000100ff */
[----:B------:R-:W-:-:S03]  /*3e30*/  FADD.FTZ R4, RZ, R4 ;  /* 0x00000004ff047221 */ /* 0x000fc60000010000 */
[----:B---3--:R-:W-:Y:S01]  /*3e40*/  FFMA.FTZ R5, R5, R3, R6 ;  /* 0x0000000305057223 */ /* 0x008fe20000010006 */
[----:B------:R-:W-:Y:S01]  /*3e50*/  FADD.FTZ R3, R3, R4 ;  /* 0x0000000403037221 */ /* 0x000fe20000010000 */
[----:B------:R0:W5:Y:S04]  /*3e60*/  LDL.LU R6, [R1+0xb0] ;  /* 0x0000b00001067983 */ /* 0x0001680000300800 */
[----:B------:R2:W-:Y:S01]  /*3e70*/  STL [R1+0x20], R5 ;  /* 0x0000200501007387 */ /* 0x0005e20000100800 */
[----:B------:R-:W-:-:S04]  /*3e80*/  FADD.FTZ R2, R2, -UR6 ;  /* 0x8000000602027e21 */ /* 0x000fc80008010000 */
[----:B------:R-:W-:Y:S01]  /*3e90*/  FMUL.FTZ R2, R2, UR26 ;  /* 0x0000001a02027c20 */ /* 0x000fe20008410000 */
[----:B--2---:R0:W5:Y:S04]  /*3ea0*/  LDL.LU R5, [R1+0xac] ;  /* 0x0000ac0001057983 */ /* 0x0041680000300800 */
[----:B------:R0:W5:Y:S01]  /*3eb0*/  LDL.LU R4, [R1+0xa8] ;  /* 0x0000a80001047983 */ /* 0x0001620000300800 */
[----:B------:R-:W-:-:S03]  /*3ec0*/  FADD.FTZ R0, R0, -UR6 ;  /* 0x8000000600007e21 */ /* 0x000fc60008010000 */
[----:B------:R2:W-:Y:S01]  /*3ed0*/  STL [R1+0x1c], R3 ;  /* 0x00001c0301007387 */ /* 0x0005e20000100800 */
[----:B------:R-:W-:-:S03]  /*3ee0*/  FMUL.FTZ R0, R0, UR26 ;  /* 0x0000001a00007c20 */ /* 0x000fc60008410000 */
[----:B--2---:R0:W5:Y:S04]  /*3ef0*/  LDL.LU R3, [R1+0xa4] ;  /* 0x0000a40001037983 */ /* 0x0041680000300800 */
[----:B------:R2:W-:Y:S04]  /*3f00*/  STL [R1+0x7c], R2 ;  /* 0x00007c0201007387 */ /* 0x0005e80000100800 */
[----:B--2---:R0:W5:Y:S04]  /*3f10*/  LDL.LU R2, [R1+0xa0] ;  /* 0x0000a00001027983 */ /* 0x0041680000300800 */
[----:B------:R2:W-:Y:S04]  /*3f20*/  STL [R1+0x88], R0 ;  /* 0x0000880001007387 */ /* 0x0005e80000100800 */
[----:B--2---:R0:W5:Y:S04]  /*3f30*/  LDL.LU R0, [R1+0x9c] ;  /* 0x00009c0001007983 */ /* 0x0041680000300800 */
[----:B------:R0:W-:Y:S04]  /*3f40*/  STL [R1+0xc], R44 ;  /* 0x00000c2c01007387 */ /* 0x0001e80000100800 */
[----:B------:R0:W-:Y:S01]  /*3f50*/  STL [R1+0x8], R45 ;  /* 0x0000082d01007387 */ /* 0x0001e20000100800 */
[----:B------:R-:W-:Y:S05]  /*3f60*/  @!P5 BRA `(.L_x_2259) ;  /* 0x000000000078d947 */ /* 0x000fea0003800000 */
[----:B-----5:R2:W-:Y:S04]  /*3f70*/  STL [R1+0xa8], R4 ;  /* 0x0000a80401007387 */ /* 0x0205e80000100800 */
[----:B--2---:R-:W2:Y:S04]  /*3f80*/  LDL R4, [R1+0x7c] ;  /* 0x00007c0001047983 */ /* 0x004ea80000100800 */
[----:B------:R3:W-:Y:S04]  /*3f90*/  STL [R1+0xa4], R3 ;  /* 0x0000a40301007387 */ /* 0x0007e80000100800 */
[----:B---3--:R-:W3:Y:S04]  /*3fa0*/  LDL R3, [R1+0x88] ;  /* 0x0000880001037983 */ /* 0x008ee80000100800 */
[----:B------:R2:W-:Y:S04]  /*3fb0*/  STL [R1+0xa0], R2 ;  /* 0x0000a00201007387 */ /* 0x0005e80000100800 */
[----:B------:R4:W-:Y:S01]  /*3fc0*/  STL [R1+0x9c], R0 ;  /* 0x00009c0001007387 */ /* 0x0009e20000100800 */
[----:B--2---:R-:W-:-:S04]  /*3fd0*/  FFMA.FTZ R2, R4, R76, R74 ;  /* 0x0000004c04027223 */ /* 0x004fc8000001004a */
[----:B----4-:R-:W-:-:S06]  /*3fe0*/  FMUL.FTZ R0, R2, -1.4426950216293334961 ;  /* 0xbfb8aa3b02007820 */ /* 0x010fcc0000410000 */
[----:B------:R-:W2:Y:S02]  /*3ff0*/  MUFU.EX2 R0, R0 ;  /* 0x0000000000007308 */ /* 0x000ea40000000800 */
[----:B--2---:R-:W-:-:S06]  /*4000*/  FADD.FTZ R0, R0, 1 ;  /* 0x3f80000000007421 */ /* 0x004fcc0000010000 */
[----:B------:R-:W2:Y:S02]  /*4010*/  MUFU.RCP R0, R0 ;  /* 0x0000000000007308 */ /* 0x000ea40000001000 */
[----:B--2---:R-:W-:Y:S01]  /*4020*/  FADD.FTZ R4, -R0, 1 ;  /* 0x3f80000000047421 */ /* 0x004fe20000010100 */
[----:B------:R-:W-:-:S03]  /*4030*/  FMUL.FTZ R0, R44, R0 ;  /* 0x000000002c007220 */ /* 0x000fc60000410000 */
[----:B------:R-:W-:Y:S02]  /*4040*/  FFMA.FTZ R2, R2, R4, 1 ;  /* 0x3f80000002027423 */ /* 0x000fe40000010004 */
[----:B------:R2:W5:Y:S02]  /*4050*/  LDL.LU R4, [R1+0xa8] ;  /* 0x0000a80001047983 */ /* 0x0005640000300800 */
[----:B------:R-:W-:Y:S01]  /*4060*/  FMUL.FTZ R0, R0, R2 ;  /* 0x0000000200007220 */ /* 0x000fe20000410000 */
[----:B---3--:R-:W-:-:S04]  /*4070*/  FFMA.FTZ R2, R3, R77, R75 ;  /* 0x0000004d03027223 */ /* 0x008fc8000001004b */
[----:B------:R3:W-:Y:S02]  /*4080*/  STL [R1+0xc], R0 ;  /* 0x00000c0001007387 */ /* 0x0007e40000100800 */
[----:B---3--:R-:W-:-:S06]  /*4090*/  FMUL.FTZ R0, R2, -1.4426950216293334961 ;  /* 0xbfb8aa3b02007820 */ /* 0x008fcc0000410000 */
[----:B------:R-:W3:Y:S02]  /*40a0*/  MUFU.EX2 R0, R0 ;  /* 0x0000000000007308 */ /* 0x000ee40000000800 */
[----:B---3--:R-:W-:-:S06]  /*40b0*/  FADD.FTZ R0, R0, 1 ;  /* 0x3f80000000007421 */ /* 0x008fcc0000010000 */
[----:B------:R-:W3:Y:S02]  /*40c0*/  MUFU.RCP R0, R0 ;  /* 0x0000000000007308 */ /* 0x000ee40000001000 */
[----:B---3--:R-:W-:Y:S01]  /*40d0*/  FADD.FTZ R3, -R0, 1 ;  /* 0x3f80000000037421 */ /* 0x008fe20000010100 */
[----:B------:R-:W-:-:S03]  /*40e0*/  FMUL.FTZ R0, R45, R0 ;  /* 0x000000002d007220 */ /* 0x000fc60000410000 */
[----:B------:R-:W-:Y:S02]  /*40f0*/  FFMA.FTZ R2, R2, R3, 1 ;  /* 0x3f80000002027423 */ /* 0x000fe40000010003 */
[----:B------:R2:W5:Y:S02]  /*4100*/  LDL.LU R3, [R1+0xa4] ;  /* 0x0000a40001037983 */ /* 0x0005640000300800 */
[----:B------:R-:W-:Y:S02]  /*4110*/  FMUL.FTZ R0, R0, R2 ;  /* 0x0000000200007220 */ /* 0x000fe40000410000 */
[----:B------:R2:W5:Y:S04]  /*4120*/  LDL.LU R2, [R1+0xa0] ;  /* 0x0000a00001027983 */ /* 0x0005680000300800 */
[----:B------:R3:W-:Y:S04]  /*4130*/  STL [R1+0x8], R0 ;  /* 0x0000080001007387 */ /* 0x0007e80000100800 */
[----:B---3--:R2:W5:Y:S02]  /*4140*/  LDL.LU R0, [R1+0x9c] ;  /* 0x00009c0001007983 */ /* 0x0085640000300800 */
.L_x_2259:
[----:B------:R3:W-:Y:S04]  /*4150*/  STL [R1+0xc4], R11 ;  /* 0x0000c40b01007387 */ /* 0x0007e80000100800 */
[----:B---3--:R-:W3:Y:S04]  /*4160*/  LDL R11, [R1+0x6c] ;  /* 0x00006c00010b7983 */ /* 0x008ee80000100800 */
[----:B------:R4:W-:Y:S04]  /*4170*/  STL [R1+0xc0], R10 ;  /* 0x0000c00a01007387 */ /* 0x0009e80000100800 */
[----:B----4-:R-:W4:Y:S04]  /*4180*/  LDL.LU R10, [R1+0xc] ;  /* 0x00000c00010a7983 */ /* 0x010f280000300800 */
[----:B------:R1:W-:Y:S04]  /*4190*/  STL [R1+0xbc], R9 ;  /* 0x0000bc0901007387 */ /* 0x0003e80000100800 */
[----:B-1----:R-:W3:Y:S04]  /*41a0*/  LDL.LU R9, [R1+0x10] ;  /* 0x0000100001097983 */ /* 0x002ee80000300800 */
[----:B------:R1:W-:Y:S04]  /*41b0*/  STL [R1+0xb8], R8 ;  /* 0x0000b80801007387 */ /* 0x0003e80000100800 */
[----:B-1----:R-:W2:Y:S04]  /*41c0*/  LDL.LU R8, [R1+0x20] ;  /* 0x0000200001087983 */ /* 0x002ea80000300800 */
[----:B------:R1:W-:Y:S04]  /*41d0*/  STL [R1+0xb4], R7 ;  /* 0x0000b40701007387 */ /* 0x0003e80000100800 */
[----:B-1----:R-:W2:Y:S04]  /*41e0*/  LDL R7, [R1+0x70] ;  /* 0x0000700001077983 */ /* 0x002ea80000100800 */
[----:B-----5:R1:W-:Y:S04]  /*41f0*/  STL [R1+0xb0], R6 ;  /* 0x0000b00601007387 */ /* 0x0203e80000100800 */
[----:B-1----:R-:W2:Y:S04]  /*4200*/  LDL.LU R6, [R1+0x8] ;  /* 0x0000080001067983 */ /* 0x002ea80000300800 */
[----:B------:R1:W-:Y:S04]  /*4210*/  STL [R1+0xac], R5 ;  /* 0x0000ac0501007387 */ /* 0x0003e80000100800 */
[----:B-1----:R-:W2:Y:S04]  /*4220*/  LDL.LU R5, [R1+0x1c] ;  /* 0x00001c0001057983 */ /* 0x002ea80000300800 */
[----:B------:R1:W-:Y:S04]  /*4230*/  STL [R1+0xa8], R4 ;  /* 0x0000a80401007387 */ /* 0x0003e80000100800 */
[----:B-1----:R-:W2:Y:S04]  /*4240*/  LDL R4, [R1+0x7c] ;  /* 0x00007c0001047983 */ /* 0x002ea80000100800 */
[----:B------:R1:W-:Y:S04]  /*4250*/  STL [R1+0xa4], R3 ;  /* 0x0000a40301007387 */ /* 0x0003e80000100800 */
[----:B-1----:R-:W2:Y:S04]  /*4260*/  LDL R3, [R1+0x88] ;  /* 0x0000880001037983 */ /* 0x002ea80000100800 */
[----:B------:R-:W-:Y:S04]  /*4270*/  STL [R1+0xa0], R2 ;  /* 0x0000a00201007387 */ /* 0x000fe80000100800 */
[----:B------:R1:W-:Y:S04]  /*4280*/  STL [R1+0x9c], R0 ;  /* 0x00009c0001007387 */ /* 0x0003e80000100800 */
[----:B-1----:R-:W2:Y:S01]  /*4290*/  LDL.LU R0, [R1] ;  /* 0x0000000001007983 */ /* 0x002ea20000300800 */
[----:B----4-:R-:W-:Y:S01]  /*42a0*/  FMUL.FTZ R2, R10, R76 ;  /* 0x0000004c0a027220 */ /* 0x010fe20000410000 */
[----:B---3--:R-:W-:Y:S01]  /*42b0*/  FFMA.FTZ R11, R11, R9, RZ ;  /* 0x000000090b0b7223 */ /* 0x008fe200000100ff */
[----:B------:R-:W-:-:S04]  /*42c0*/  FADD.FTZ R9, RZ, R9 ;  /* 0x00000009ff097221 */ /* 0x000fc80000010000 */
[----:B------:R-:W-:Y:S01]  /*42d0*/  FADD.FTZ R9, R9, R10 ;  /* 0x0000000a09097221 */ /* 0x000fe20000010000 */
[----:B--2---:R-:W-:Y:S01]  /*42e0*/  FFMA.FTZ R7, R7, R81, RZ ;  /* 0x0000005107077223 */ /* 0x004fe200000100ff */
[C---:B------:R-:W-:Y:S01]  /*42f0*/  FFMA.FTZ R11, R4.reuse, R10, R11 ;  /* 0x0000000a040b7223 */ /* 0x040fe2000001000b */
[----:B------:R-:W-:Y:S01]  /*4300*/  FFMA.FTZ R4, R4, R2, R8 ;  /* 0x0000000204047223 */ /* 0x000fe20000010008 */
[----:B------:R-:W-:Y:S01]  /*4310*/  FADD.FTZ R2, R5, R2 ;  /* 0x0000000205027221 */ /* 0x000fe20000010000 */
[----:B------:R-:W-:Y:S02]  /*4320*/  FADD.FTZ R5, RZ, R81 ;  /* 0x00000051ff057221 */ /* 0x000fe40000010000 */
[----:B------:R1:W-:Y:S01]  /*4330*/  STL [R1+0x2c], R11 ;  /* 0x00002c0b01007387 */ /* 0x0003e20000100800 */
[----:B------:R-:W-:Y:S01]  /*4340*/  FMUL.FTZ R81, R6, R77 ;  /* 0x0000004d06517220 */ /* 0x000fe20000410000 */
[----:B------:R-:W-:Y:S01]  /*4350*/  FADD.FTZ R5, R5, R6 ;  /* 0x0000000605057221 */ /* 0x000fe20000010000 */
[C---:B------:R-:W-:Y:S01]  /*4360*/  FFMA.FTZ R7, R3.reuse, R6, R7 ;  /* 0x0000000603077223 */ /* 0x040fe20000010007 */
[----:B-1----:R1:W5:Y:S04]  /*4370*/  LDL.LU R11, [R1+0xc4] ;  /* 0x0000c400010b7983 */ /* 0x0023680000300800 */
[----:B------:R1:W5:Y:S04]  /*4380*/  LDL.LU R10, [R1+0xc0] ;  /* 0x0000c000010a7983 */ /* 0x0003680000300800 */
[----:B------:R2:W-:Y:S01]  /*4390*/  STL [R1+0x24], R9 ;  /* 0x0000240901007387 */ /* 0x0005e20000100800 */
[----:B------:R-:W-:Y:S01]  /*43a0*/  FFMA.FTZ R3, R3, R81, R4 ;  /* 0x0000005103037223 */ /* 0x000fe20000010004 */
[----:B------:R-:W-:-:S02]  /*43b0*/  FADD.FTZ R81, R81, R2 ;  /* 0x0000000251517221 */ /* 0x000fc40000010000 */
[----:B--2---:R1:W5:Y:S04]  /*43c0*/  LDL.LU R9, [R1+0xbc] ;  /* 0x0000bc0001097983 */ /* 0x0043680000300800 */
[----:B------:R1:W5:Y:S04]  /*43d0*/  LDL.LU R8, [R1+0xb8] ;  /* 0x0000b80001087983 */ /* 0x0003680000300800 */
[----:B------:R2:W-:Y:S04]  /*43e0*/  STL [R1+0x28], R7 ;  /* 0x0000280701007387 */ /* 0x0005e80000100800 */
        /* <DEDUP_REMOVED lines=9> */
[----:B--2---:R-:W2:Y:S01]  /*4480*/  LDL.LU R81, [R1+0x4] ;  /* 0x0000040001517983 */ /* 0x004ea20000300800 */
[----:B------:R-:W-:-:S04]  /*4490*/  FADD.FTZ R0, R0, -UR6 ;  /* 0x8000000600007e21 */ /* 0x000fc80008010000 */
[----:B------:R-:W-:-:S05]  /*44a0*/  FMUL.FTZ R0, R0, UR26 ;  /* 0x0000001a00007c20 */ /* 0x000fca0008410000 */
[----:B------:R3:W-:Y:S04]  /*44b0*/  STL [R1+0x74], R0 ;  /* 0x0000740001007387 */ /* 0x0007e80000100800 */
[----:B---3--:R1:W5:Y:S04]  /*44c0*/  LDL.LU R0, [R1+0x9c] ;  /* 0x00009c0001007983 */ /* 0x0083680000300800 */
[----:B------:R-:W-:Y:S01]  /*44d0*/  STL [R1], R46 ;  /* 0x0000002e01007387 */ /* 0x000fe20000100800 */
[----:B--2---:R-:W-:-:S04]  /*44e0*/  FADD.FTZ R81, R81, -UR6 ;  /* 0x8000000651517e21 */ /* 0x004fc80008010000 */
[----:B------:R-:W-:-:S05]  /*44f0*/  FMUL.FTZ R81, R81, UR26 ;  /* 0x0000001a51517c20 */ /* 0x000fca0008410000 */
[----:B------:R2:W-:Y:S02]  /*4500*/  STL [R1+0x80], R81 ;  /* 0x0000805101007387 */ /* 0x0005e40000100800 */
[----:B--2---:R-:W-:Y:S01]  /*4510*/  MOV R81, R47 ;  /* 0x0000002f00517202 */ /* 0x004fe20000000f00 */
[----:B-1----:R-:W-:Y:S06]  /*4520*/  @!P5 BRA `(.L_x_2260) ;  /* 0x00000000006cd947 */ /* 0x002fec0003800000 */
[----:B------:R-:W2:Y:S04]  /*4530*/  LDL R81, [R1+0x74] ;  /* 0x0000740001517983 */ /* 0x000ea80000100800 */
[----:B-----5:R-:W-:Y:S04]  /*4540*/  STL [R1+0xa4], R3 ;  /* 0x0000a40301007387 */ /* 0x020fe80000100800 */
[----:B------:R1:W-:Y:S04]  /*4550*/  STL [R1+0xa0], R2 ;  /* 0x0000a00201007387 */ /* 0x0003e80000100800 */
        /* <DEDUP_REMOVED lines=13> */
[----:B------:R2:W-:Y:S02]  /*4630*/  STL [R1], R81 ;  /* 0x0000005101007387 */ /* 0x0005e40000100800 */
        /* <DEDUP_REMOVED lines=10> */
.L_x_2260:
[----:B-----5:R2:W-:Y:S04]  /*46e0*/  STL [R1+0xc0], R10 ;  /* 0x0000c00a01007387 */ /* 0x0205e80000100800 */
[----:B--2---:R-:W2:Y:S04]  /*46f0*/  LDL.LU R10, [R1+0x24] ;  /* 0x00002400010a7983 */ /* 0x004ea80000300800 */
[----:B------:R3:W-:Y:S04]  /*4700*/  STL [R1+0xbc], R9 ;  /* 0x0000bc0901007387 */ /* 0x0007e80000100800 */
[----:B---3--:R-:W3:Y:S04]  /*4710*/  LDL.LU R9, [R1+0x2c] ;  /* 0x00002c0001097983 */ /* 0x008ee80000300800 */
[----:B------:R4:W-:Y:S04]  /*4720*/  STL [R1+0xb8], R8 ;  /* 0x0000b80801007387 */ /* 0x0009e80000100800 */
[----:B----4-:R-:W2:Y:S04]  /*4730*/  LDL.LU R8, [R1] ;  /* 0x0000000001087983 */ /* 0x010ea80000300800 */
[----:B------:R4:W-:Y:S04]  /*4740*/  STL [R1+0xb4], R7 ;  /* 0x0000b40701007387 */ /* 0x0009e80000100800 */
[----:B----4-:R-:W4:Y:S04]  /*4750*/  LDL.LU R7, [R1+0x10] ;  /* 0x0000100001077983 */ /* 0x010f280000300800 */
[----:B------:R0:W-:Y:S04]  /*4760*/  STL [R1+0xb0], R6 ;  /* 0x0000b00601007387 */ /* 0x0001e80000100800 */
[----:B0-----:R-:W3:Y:S04]  /*4770*/  LDL.LU R6, [R1+0x1c] ;  /* 0x00001c0001067983 */ /* 0x001ee80000300800 */
[----:B------:R0:W-:Y:S04]  /*4780*/  STL [R1+0xac], R5 ;  /* 0x0000ac0501007387 */ /* 0x0001e80000100800 */
[----:B0-----:R-:W4:Y:S04]  /*4790*/  LDL.LU R5, [R1+0x28] ;  /* 0x0000280001057983 */ /* 0x001f280000300800 */
[----:B------:R0:W-:Y:S04]  /*47a0*/  STL [R1+0xa8], R4 ;  /* 0x0000a80401007387 */ /* 0x0001e80000100800 */
[----:B0-----:R-:W4:Y:S04]  /*47b0*/  LDL R4, [R1+0x74] ;  /* 0x0000740001047983 */ /* 0x001f280000100800 */
[----:B------:R0:W-:Y:S04]  /*47c0*/  STL [R1+0xa4], R3 ;  /* 0x0000a40301007387 */ /* 0x0001e80000100800 */
[----:B0-----:R-:W4:Y:S04]  /*47d0*/  LDL R3, [R1+0x80] ;  /* 0x0000800001037983 */ /* 0x001f280000100800 */
[----:B------:R0:W-:Y:S04]  /*47e0*/  STL [R1+0xa0], R2 ;  /* 0x0000a00201007387 */ /* 0x0001e80000100800 */
[----:B0-----:R-:W4:Y:S04]  /*47f0*/  LDL.LU R2, [R1+0xc] ;  /* 0x00000c0001027983 */ /* 0x001f280000300800 */
[----:B------:R0:W-:Y:S01]  /*4800*/  STL [R1+0x9c], R0 ;  /* 0x00009c0001007387 */ /* 0x0001e20000100800 */
[----:B------:R-:W-:Y:S01]  /*4810*/  FADD.FTZ R124, R124, -UR6 ;  /* 0x800000067c7c7e21 */ /* 0x000fe20008010000 */
[----:B------:R-:W-:-:S03]  /*4820*/  FADD.FTZ R125, R125, -UR6 ;  /* 0x800000067d7d7e21 */ /* 0x000fc60008010000 */
[----:B------:R-:W-:Y:S01]  /*4830*/  FMUL.FTZ R124, R124, UR26 ;  /* 0x0000001a7c7c7c20 */ /* 0x000fe20008410000 */
[----:B------:R-:W-:Y:S01]  /*4840*/  FMUL.FTZ R125, R125, UR26 ;  /* 0x0000001a7d7d7c20 */ /* 0x000fe20008410000 */
[----:B--2---:R-:W-:Y:S01]  /*4850*/  FADD.FTZ R10, R10, R8 ;  /* 0x000000080a0a7221 */ /* 0x004fe20000010000 */
[----:B0-----:R-:W-:-:S04]  /*4860*/  FMUL.FTZ R0, R8, R76 ;  /* 0x0000004c08007220 */ /* 0x001fc80000410000 */
[----:B------:R0:W-:Y:S04]  /*4870*/  STL [R1+0x20], R10 ;  /* 0x0000200a01007387 */ /* 0x0001e80000100800 */
[----:B0-----:R0:W5:Y:S01]  /*4880*/  LDL.LU R10, [R1+0xc0] ;  /* 0x0000c000010a7983 */ /* 0x0011620000300800 */
[----:B---3--:R-:W-:Y:S01]  /*4890*/  FADD.FTZ R6, R6, R81 ;  /* 0x0000005106067221 */ /* 0x008fe20000010000 */
[C---:B----4-:R-:W-:Y:S01]  /*48a0*/  FFMA.FTZ R8, R4.reuse, R8, R9 ;  /* 0x0000000804087223 */ /* 0x050fe20000010009 */
[----:B------:R-:W-:Y:S01]  /*48b0*/  FFMA.FTZ R4, R4, R0, R7 ;  /* 0x0000000004047223 */ /* 0x000fe20000010007 */
[----:B------:R0:W5:Y:S04]  /*48c0*/  LDL.LU R9, [R1+0xbc] ;  /* 0x0000bc0001097983 */ /* 0x0001680000300800 */
[----:B------:R2:W-:Y:S04]  /*48d0*/  STL [R1+0x14], R8 ;  /* 0x0000140801007387 */ /* 0x0005e80000100800 */
[----:B--2---:R0:W5:Y:S04]  /*48e0*/  LDL.LU R8, [R1+0xb8] ;  /* 0x0000b80001087983 */ /* 0x0041680000300800 */
[----:B------:R0:W5:Y:S04]  /*48f0*/  LDL.LU R7, [R1+0xb4] ;  /* 0x0000b40001077983 */ /* 0x0001680000300800 */
[----:B------:R2:W-:Y:S01]  /*4900*/  STL [R1+0x18], R6 ;  /* 0x0000180601007387 */ /* 0x0005e20000100800 */
[----:B------:R-:W-:Y:S01]  /*4910*/  FADD.FTZ R2, R2, R0 ;  /* 0x0000000002027221 */ /* 0x000fe20000010000 */
[----:B------:R-:W-:Y:S01]  /*4920*/  FMUL.FTZ R0, R81, R77 ;  /* 0x0000004d51007220 */ /* 0x000fe20000410000 */
[C---:B------:R-:W-:Y:S01]  /*4930*/  FFMA.FTZ R81, R3.reuse, R81, R5 ;  /* 0x0000005103517223 */ /* 0x040fe20000010005 */
[----:B--2---:R0:W5:Y:S04]  /*4940*/  LDL.LU R6, [R1+0xb0] ;  /* 0x0000b00001067983 */ /* 0x0041680000300800 */
[----:B------:R0:W5:Y:S04]  /*4950*/  LDL.LU R5, [R1+0xac] ;  /* 0x0000ac0001057983 */ /* 0x0001680000300800 */
[----:B------:R2:W-:Y:S02]  /*4960*/  STL [R1+0x10], R81 ;  /* 0x0000105101007387 */ /* 0x0005e40000100800 */
[----:B--2---:R-:W-:-:S02]  /*4970*/  FFMA.FTZ R81, R3, R0, R4 ;  /* 0x0000000003517223 */ /* 0x004fc40000010004 */
[----:B------:R0:W5:Y:S04]  /*4980*/  LDL.LU R4, [R1+0xa8] ;  /* 0x0000a80001047983 */ /* 0x0001680000300800 */
[----:B------:R0:W5:Y:S04]  /*4990*/  LDL.LU R3, [R1+0xa4] ;  /* 0x0000a40001037983 */ /* 0x0001680000300800 */
[----:B------:R2:W-:Y:S02]  /*49a0*/  STL [R1+0xc], R81 ;  /* 0x00000c5101007387 */ /* 0x0005e40000100800 */
[----:B--2---:R-:W-:-:S02]  /*49b0*/  FADD.FTZ R81, R0, R2 ;  /* 0x0000000200517221 */ /* 0x004fc40000010000 */
[----:B------:R0:W5:Y:S04]  /*49c0*/  LDL.LU R2, [R1+0xa0] ;  /* 0x0000a00001027983 */ /* 0x0001680000300800 */
[----:B------:R0:W5:Y:S04]  /*49d0*/  LDL.LU R0, [R1+0x9c] ;  /* 0x00009c0001007983 */ /* 0x0001680000300800 */
[----:B------:R2:W-:Y:S04]  /*49e0*/  STL [R1+0x4], R81 ;  /* 0x0000045101007387 */ /* 0x0005e80000100800 */
[----:B------:R3:W-:Y:S04]  /*49f0*/  STL [R1+0x78], R124 ;  /* 0x0000787c01007387 */ /* 0x0007e80000100800 */
[----:B------:R0:W-:Y:S01]  /*4a00*/  STL [R1+0x84], R125 ;  /* 0x0000847d01007387 */ /* 0x0001e20000100800 */
[----:B--2---:R-:W-:-:S02]  /*4a10*/  MOV R81, R48 ;  /* 0x0000003000517202 */ /* 0x004fc40000000f00 */
[----:B---3--:R-:W-:Y:S01]  /*4a20*/  MOV R124, R49 ;  /* 0x00000031007c7202 */ /* 0x008fe20000000f00 */
[----:B------:R-:W-:Y:S06]  /*4a30*/  @!P5 BRA `(.L_x_2261) ;  /* 0x00000000005cd947 */ /* 0x000fec0003800000 */
[----:B------:R-:W-:Y:S02]  /*4a40*/  MOV R124, R125 ;  /* 0x0000007d007c7202 */ /* 0x000fe40000000f00 */
[----:B0-----:R-:W2:Y:S04]  /*4a50*/  LDL R125, [R1+0x78] ;  /* 0x00007800017d7983 */ /* 0x001ea80000100800 */
[----:B-----5:R0:W-:Y:S02]  /*4a60*/  STL [R1+0x9c], R0 ;  /* 0x00009c0001007387 */ /* 0x0201e40000100800 */
[----:B0-----:R-:W-:Y:S01]  /*4a70*/  MOV R0, R124 ;  /* 0x0000007c00007202 */ /* 0x001fe20000000f00 */
[----:B--2---:R-:W-:-:S04]  /*4a80*/  FFMA.FTZ R81, R125, R76, R74 ;  /* 0x0000004c7d517223 */ /* 0x004fc8000001004a */
        /* <DEDUP_REMOVED lines=14> */
[----:B------:R-:W-:Y:S02]  /*4b70*/  FFMA.FTZ R125, R125, R0, 1 ;  /* 0x3f8000007d7d7423 */ /* 0x000fe40000010000 */
[----:B------:R2:W5:Y:S01]  /*4b80*/  LDL.LU R0, [R1+0x9c] ;  /* 0x00009c0001007983 */ /* 0x0005620000300800 */
[----:B------:R-:W-:-:S04]  /*4b90*/  FMUL.FTZ R124, R49, R124 ;  /* 0x0000007c317c7220 */ /* 0x000fc80000410000 */
[----:B------:R-:W-:-:S07]  /*4ba0*/  FMUL.FTZ R124, R124, R125 ;  /* 0x0000007d7c7c7220 */ /* 0x000fce0000410000 */
.L_x_2261:
[----:B-----5:R3:W-:Y:S04]  /*4bb0*/  STL [R1+0xb4], R7 ;  /* 0x0000b40701007387 */ /* 0x0207e80000100800 */
[----:B---3--:R-:W3:Y:S04]  /*4bc0*/  LDL.LU R7, [R1+0x20] ;  /* 0x0000200001077983 */ /* 0x008ee80000300800 */
[----:B------:R4:W-:Y:S04]  /*4bd0*/  STL [R1+0xb0], R6 ;  /* 0x0000b00601007387 */ /* 0x0009e80000100800 */
[----:B----4-:R-:W4:Y:S04]  /*4be0*/  LDL.LU R6, [R1+0x14] ;  /* 0x0000140001067983 */ /* 0x010f280000300800 */
[----:B------:R0:W-:Y:S04]  /*4bf0*/  STL [R1+0xac], R5 ;  /* 0x0000ac0501007387 */ /* 0x0001e80000100800 */
[----:B0-----:R-:W2:Y:S04]  /*4c00*/  LDL.LU R5, [R1+0xc] ;  /* 0x00000c0001057983 */ /* 0x001ea80000300800 */
[----:B------:R0:W-:Y:S04]  /*4c10*/  STL [R1+0xa8], R4 ;  /* 0x0000a80401007387 */ /* 0x0001e80000100800 */
[----:B0-----:R-:W2:Y:S04]  /*4c20*/  LDL.LU R4, [R1+0x18] ;  /* 0x0000180001047983 */ /* 0x001ea80000300800 */
[----:B------:R0:W-:Y:S04]  /*4c30*/  STL [R1+0xa4], R3 ;  /* 0x0000a40301007387 */ /* 0x0001e80000100800 */
[----:B0-----:R-:W2:Y:S04]  /*4c40*/  LDL.LU R3, [R1+0x10] ;  /* 0x0000100001037983 */ /* 0x001ea80000300800 */
[----:B------:R0:W-:Y:S04]  /*4c50*/  STL [R1+0xa0], R2 ;  /* 0x0000a00201007387 */ /* 0x0001e80000100800 */
[----:B0-----:R-:W4:Y:S01]  /*4c60*/  LDL R2, [R1+0x78] ;  /* 0x0000780001027983 */ /* 0x001f220000100800 */
[----:B------:R-:W-:-:S03]  /*4c70*/  FMUL.FTZ R125, R81, R76 ;  /* 0x0000004c517d7220 */ /* 0x000fc60000410000 */
[----:B------:R0:W-:Y:S04]  /*4c80*/  STL [R1+0x9c], R0 ;  /* 0x00009c0001007387 */ /* 0x0001e80000100800 */
[----:B0-----:R-:W2:Y:S01]  /*4c90*/  LDL R0, [R1+0x84] ;  /* 0x0000840001007983 */ /* 0x001ea20000100800 */
[----:B---3--:R-:W-:-:S05]  /*4ca0*/  FADD.FTZ R7, R7, R81 ;  /* 0x0000005107077221 */ /* 0x008fca0000010000 */
[----:B------:R0:W-:Y:S04]  /*4cb0*/  STL [R1+0x1c], R7 ;  /* 0x00001c0701007387 */ /* 0x0001e80000100800 */
[----:B0-----:R0:W5:Y:S01]  /*4cc0*/  LDL.LU R7, [R1+0xb4] ;  /* 0x0000b40001077983 */ /* 0x0011620000300800 */
[----:B----4-:R-:W-:-:S03]  /*4cd0*/  FFMA.FTZ R81, R2, R81, R6 ;  /* 0x0000005102517223 */ /* 0x010fc60000010006 */
[----:B------:R0:W5:Y:S04]  /*4ce0*/  LDL.LU R6, [R1+0xb0] ;  /* 0x0000b00001067983 */ /* 0x0001680000300800 */
[----:B------:R3:W-:Y:S04]  /*4cf0*/  STL [R1+0x8], R81 ;  /* 0x0000085101007387 */ /* 0x0007e80000100800 */
[----:B---3--:R-:W3:Y:S01]  /*4d00*/  LDL.LU R81, [R1+0x4] ;  /* 0x0000040001517983 */ /* 0x008ee20000300800 */
[----:B--2---:R-:W-:Y:S01]  /*4d10*/  FFMA.FTZ R2, R2, R125, R5 ;  /* 0x0000007d02027223 */ /* 0x004fe20000010005 */
[----:B------:R-:W-:-:S02]  /*4d20*/  FADD.FTZ R4, R4, R124 ;  /* 0x0000007c04047221 */ /* 0x000fc40000010000 */
[----:B------:R0:W5:Y:S04]  /*4d30*/  LDL.LU R5, [R1+0xac] ;  /* 0x0000ac0001057983 */ /* 0x0001680000300800 */
[----:B------:R2:W-:Y:S01]  /*4d40*/  STL [R1+0x14], R4 ;  /* 0x0000140401007387 */ /* 0x0005e20000100800 */
[----:B------:R-:W-:Y:S01]  /*4d50*/  FADD.FTZ R108, R108, -UR6 ;  /* 0x800000066c6c7e21 */ /* 0x000fe20008010000 */
[----:B------:R-:W-:Y:S02]  /*4d60*/  FADD.FTZ R109, R109, -UR6 ;  /* 0x800000066d6d7e21 */ /* 0x000fe40008010000 */
[----:B--2---:R0:W5:Y:S01]  /*4d70*/  LDL.LU R4, [R1+0xa8] ;  /* 0x0000a80001047983 */ /* 0x0041620000300800 */
[----:B------:R-:W-:Y:S01]  /*4d80*/  FMUL.FTZ R108, R108, UR26 ;  /* 0x0000001a6c6c7c20 */ /* 0x000fe20008410000 */
[----:B---3--:R-:W-:Y:S01]  /*4d90*/  FADD.FTZ R125, R81, R125 ;  /* 0x0000007d517d7221 */ /* 0x008fe20000010000 */
[----:B------:R-:W-:Y:S01]  /*4da0*/  FMUL.FTZ R81, R124, R77 ;  /* 0x0000004d7c517220 */ /* 0x000fe20000410000 */
[----:B------:R-:W-:-:S02]  /*4db0*/  FFMA.FTZ R124, R0, R124, R3 ;  /* 0x0000007c007c7223 */ /* 0x000fc40000010003 */
[----:B------:R0:W5:Y:S04]  /*4dc0*/  LDL.LU R3, [R1+0xa4] ;  /* 0x0000a40001037983 */ /* 0x0001680000300800 */
[----:B------:R2:W-:Y:S02]  /*4dd0*/  STL [R1+0x4], R124 ;  /* 0x0000047c01007387 */ /* 0x0005e40000100800 */
[----:B--2---:R-:W-:Y:S02]  /*4de0*/  FFMA.FTZ R124, R0, R81, R2 ;  /* 0x00000051007c7223 */ /* 0x004fe40000010002 */
[----:B------:R0:W5:Y:S04]  /*4df0*/  LDL.LU R2, [R1+0xa0] ;  /* 0x0000a00001027983 */ /* 0x0001680000300800 */
[----:B------:R0:W5:Y:S04]  /*4e00*/  LDL.LU R0, [R1+0x9c] ;  /* 0x00009c0001007983 */ /* 0x0001680000300800 */
[----:B------:R2:W-:Y:S04]  /*4e10*/  STL [R1], R124 ;  /* 0x0000007c01007387 */ /* 0x0005e80000100800 */
[----:B------:R3:W-:Y:S01]  /*4e20*/  STL [R1+0x68], R108 ;  /* 0x0000686c01007387 */ /* 0x0007e20000100800 */
[----:B--2---:R-:W-:-:S05]  /*4e30*/  FMUL.FTZ R124, R109, UR26 ;  /* 0x0000001a6d7c7c20 */ /* 0x004fca0008410000 */
[----:B------:R0:W-:Y:S01]  /*4e40*/  STL [R1+0x54], R124 ;  /* 0x0000547c01007387 */ /* 0x0001e20000100800 */
[----:B------:R-:W-:Y:S01]  /*4e50*/  FADD.FTZ R125, R81, R125 ;  /* 0x0000007d517d7221 */ /* 0x000fe20000010000 */
[----:B------:R-:W-:Y:S02]  /*4e60*/  MOV R81, R50 ;  /* 0x0000003200517202 */ /* 0x000fe40000000f00 */
[----:B---3--:R-:W-:Y:S01]  /*4e70*/  MOV R108, R51 ;  /* 0x00000033006c7202 */ /* 0x008fe20000000f00 */
[----:B------:R-:W-:Y:S06]  /*4e80*/  @!P5 BRA `(.L_x_2262) ;  /* 0x00000000004cd947 */ /* 0x000fec0003800000 */
[----:B------:R-:W2:Y:S02]  /*4e90*/  LDL R109, [R1+0x68] ;  /* 0x00006800016d7983 */ /* 0x000ea40000100800 */
[----:B--2---:R-:W-:-:S04]  /*4ea0*/  FFMA.FTZ R81, R109, R76, R74 ;  /* 0x0000004c6d517223 */ /* 0x004fc8000001004a */
[----:B------:R-:W-:-:S06]  /*4eb0*/  FMUL.FTZ R108, R81, -1.4426950216293334961 ;  /* 0xbfb8aa3b516c7820 */ /* 0x000fcc0000410000 */
[----:B------:R-:W2:Y:S02]  /*4ec0*/  MUFU.EX2 R108, R108 ;  /* 0x0000006c006c7308 */ /* 0x000ea40000000800 */
[----:B--2---:R-:W-:-:S06]  /*4ed0*/  FADD.FTZ R108, R108, 1 ;  /* 0x3f8000006c6c7421 */ /* 0x004fcc0000010000 */
[----:B------:R-:W2:Y:S02]  /*4ee0*/  MUFU.RCP R108, R108 ;  /* 0x0000006c006c7308 */ /* 0x000ea40000001000 */
[----:B--2---:R-:W-:Y:S01]  /*4ef0*/  FADD.FTZ R109, -R108, 1 ;  /* 0x3f8000006c6d7421 */ /* 0x004fe20000010100 */
[----:B------:R-:W-:-:S03]  /*4f00*/  FMUL.FTZ R108, R50, R108 ;  /* 0x0000006c326c7220 */ /* 0x000fc60000410000 */
[----:B------:R-:W-:-:S04]  /*4f10*/  FFMA.FTZ R81, R81, R109, 1 ;  /* 0x3f80000051517423 */ /* 0x000fc8000001006d */
[----:B------:R-:W-:Y:S01]  /*4f20*/  FMUL.FTZ R81, R108, R81 ;  /* 0x000000516c517220 */ /* 0x000fe20000410000 */
[----:B------:R-:W-:-:S04]  /*4f30*/  FFMA.FTZ R108, R124, R77, R75 ;  /* 0x0000004d7c6c7223 */ /* 0x000fc8000001004b */
[----:B------:R-:W-:-:S06]  /*4f40*/  FMUL.FTZ R109, R108, -1.4426950216293334961 ;  /* 0xbfb8aa3b6c6d7820 */ /* 0x000fcc0000410000 */
[----:B------:R-:W2:Y:S02]  /*4f50*/  MUFU.EX2 R109, R109 ;  /* 0x0000006d006d7308 */ /* 0x000ea40000000800 */
[----:B--2---:R-:W-:-:S06]  /*4f60*/  FADD.FTZ R109, R109, 1 ;  /* 0x3f8000006d6d7421 */ /* 0x004fcc0000010000 */
[----:B------:R-:W0:Y:S02]  /*4f70*/  MUFU.RCP R109, R109 ;  /* 0x0000006d006d7308 */ /* 0x000e240000001000 */
[----:B0-----:R-:W-:Y:S01]  /*4f80*/  FADD.FTZ R124, -R109, 1 ;  /* 0x3f8000006d7c7421 */ /* 0x001fe20000010100 */
[----:B------:R-:W-:-:S03]  /*4f90*/  FMUL.FTZ R109, R51, R109 ;  /* 0x0000006d336d7220 */ /* 0x000fc60000410000 */
[----:B------:R-:W-:-:S04]  /*4fa0*/  FFMA.FTZ R108, R108, R124, 1 ;  /* 0x3f8000006c6c7423 */ /* 0x000fc8000001007c */
[----:B------:R-:W-:-:S07]  /*4fb0*/  FMUL.FTZ R108, R109, R108 ;  /* 0x0000006c6d6c7220 */ /* 0x000fce0000410000 */
.L_x_2262:
[----:B-----5:R2:W-:Y:S04]  /*4fc0*/  STL [R1+0xb0], R6 ;  /* 0x0000b00601007387 */ /* 0x0205e80000100800 */
[----:B--2---:R-:W2:Y:S04]  /*4fd0*/  LDL.LU R6, [R1+0x1c] ;  /* 0x00001c0001067983 */ /* 0x004ea80000300800 */
[----:B------:R3:W-:Y:S04]  /*4fe0*/  STL [R1+0xac], R5 ;  /* 0x0000ac0501007387 */ /* 0x0007e80000100800 */
[----:B---3--:R-:W3:Y:S04]  /*4ff0*/  LDL.LU R5, [R1+0x8] ;  /* 0x0000080001057983 */ /* 0x008ee80000300800 */
[----:B------:R4:W-:Y:S04]  /*5000*/  STL [R1+0xa8], R4 ;  /* 0x0000a80401007387 */ /* 0x0009e80000100800 */
[----:B----4-:R-:W4:Y:S04]  /*5010*/  LDL.LU R4, [R1] ;  /* 0x0000000001047983 */ /* 0x010f280000300800 */
[----:B0-----:R-:W3:Y:S04]  /*5020*/  LDL R124, [R1+0x68] ;  /* 0x00006800017c7983 */ /* 0x001ee80000100800 */
[----:B------:R0:W-:Y:S04]  /*5030*/  STL [R1+0xa4], R3 ;  /* 0x0000a40301007387 */ /* 0x0001e80000100800 */
[----:B0-----:R-:W4:Y:S04]  /*5040*/  LDL.LU R3, [R1+0x14] ;  /* 0x0000140001037983 */ /* 0x001f280000300800 */
[----:B------:R0:W-:Y:S04]  /*5050*/  STL [R1+0xa0], R2 ;  /* 0x0000a00201007387 */ /* 0x0001e80000100800 */
[----:B0-----:R-:W4:Y:S04]  /*5060*/  LDL.LU R2, [R1+0x4] ;  /* 0x0000040001027983 */ /* 0x001f280000300800 */
[----:B------:R0:W-:Y:S04]  /*5070*/  STL [R1+0x9c], R0 ;  /* 0x00009c0001007387 */ /* 0x0001e80000100800 */
[----:B0-----:R-:W4:Y:S01]  /*5080*/  LDL R0, [R1+0x54] ;  /* 0x0000540001007983 */ /* 0x001f220000100800 */
[----:B------:R-:W-:Y:S01]  /*5090*/  FMUL.FTZ R109, R81, R76 ;  /* 0x0000004c516d7220 */ /* 0x000fe20000410000 */
[----:B------:R-:W-:-:S03]  /*50a0*/  FADD.FTZ R110, R110, -UR6 ;  /* 0x800000066e6e7e21 */ /* 0x000fc60008010000 */
[----:B------:R-:W-:Y:S01]  /*50b0*/  FADD.FTZ R125, R125, R109 ;  /* 0x0000006d7d7d7221 */ /* 0x000fe20000010000 */
[----:B------:R-:W-:-:S04]  /*50c0*/  FADD.FTZ R111, R111, -UR6 ;  /* 0x800000066f6f7e21 */ /* 0x000fc80008010000 */
[----:B------:R-:W-:Y:S01]  /*50d0*/  FMUL.FTZ R111, R111, UR26 ;  /* 0x0000001a6f6f7c20 */ /* 0x000fe20008410000 */
[----:B--2---:R-:W-:-:S05]  /*50e0*/  FADD.FTZ R6, R6, R81 ;  /* 0x0000005106067221 */ /* 0x004fca0000010000 */
[----:B------:R0:W-:Y:S04]  /*50f0*/  STL [R1+0xc], R6 ;  /* 0x00000c0601007387 */ /* 0x0001e80000100800 */
[----:B0-----:R0:W5:Y:S01]  /*5100*/  LDL.LU R6, [R1+0xb0] ;  /* 0x0000b00001067983 */ /* 0x0011620000300800 */
[C---:B---3--:R-:W-:Y:S01]  /*5110*/  FFMA.FTZ R81, R124.reuse, R81, R5 ;  /* 0x000000517c517223 */ /* 0x048fe20000010005 */
[----:B----4-:R-:W-:Y:S01]  /*5120*/  FFMA.FTZ R124, R124, R109, R4 ;  /* 0x0000006d7c7c7223 */ /* 0x010fe20000010004 */
[----:B------:R-:W-:Y:S01]  /*5130*/  FMUL.FTZ R109, R108, R77 ;  /* 0x0000004d6c6d7220 */ /* 0x000fe20000410000 */
[----:B------:R0:W5:Y:S03]  /*5140*/  LDL.LU R5, [R1+0xac] ;  /* 0x0000ac0001057983 */ /* 0x0001660000300800 */
[----:B------:R-:W-:Y:S01]  /*5150*/  FADD.FTZ R125, R109, R125 ;  /* 0x0000007d6d7d7221 */ /* 0x000fe20000010000 */
[----:B------:R0:W5:Y:S01]  /*5160*/  LDL.LU R4, [R1+0xa8] ;  /* 0x0000a80001047983 */ /* 0x0001620000300800 */
[----:B------:R-:W-:-:S05]  /*5170*/  FADD.FTZ R3, R3, R108 ;  /* 0x0000006c03037221 */ /* 0x000fca0000010000 */
[----:B------:R2:W-:Y:S04]  /*5180*/  STL [R1+0x8], R3 ;  /* 0x0000080301007387 */ /* 0x0005e80000100800 */
[----:B--2---:R0:W5:Y:S01]  /*5190*/  LDL.LU R3, [R1+0xa4] ;  /* 0x0000a40001037983 */ /* 0x0041620000300800 */
[C---:B------:R-:W-:Y:S01]  /*51a0*/  FFMA.FTZ R108, R0.reuse, R108, R2 ;  /* 0x0000006c006c7223 */ /* 0x040fe20000010002 */
[----:B------:R-:W-:Y:S01]  /*51b0*/  FFMA.FTZ R124, R0, R109, R124 ;  /* 0x0000006d007c7223 */ /* 0x000fe2000001007c */
[----:B------:R-:W-:Y:S01]  /*51c0*/  FMUL.FTZ R109, R110, UR26 ;  /* 0x0000001a6e6d7c20 */ /* 0x000fe20008410000 */
[----:B------:R0:W5:Y:S04]  /*51d0*/  LDL.LU R2, [R1+0xa0] ;  /* 0x0000a00001027983 */ /* 0x0001680000300800 */
[----:B------:R0:W5:Y:S01]  /*51e0*/  LDL.LU R0, [R1+0x9c] ;  /* 0x00009c0001007983 */ /* 0x0001620000300800 */
[----:B------:R-:W-:-:S03]  /*51f0*/  MOV R110, R52 ;  /* 0x00000034006e7202 */ /* 0x000fc60000000f00 */
[----:B------:R2:W-:Y:S04]  /*5200*/  STL [R1+0x4], R108 ;  /* 0x0000046c01007387 */ /* 0x0005e80000100800 */
[----:B------:R0:W-:Y:S04]  /*5210*/  STL [R1+0x50], R109 ;  /* 0x0000506d01007387 */ /* 0x0001e80000100800 */
[----:B------:R0:W-:Y:S01]  /*5220*/  STL [R1+0x44], R111 ;  /* 0x0000446f01007387 */ /* 0x0001e20000100800 */
[----:B--2---:R-:W-:Y:S01]  /*5230*/  MOV R108, R53 ;  /* 0x00000035006c7202 */ /* 0x004fe20000000f00 */
        /* <DEDUP_REMOVED lines=19> */
.L_x_2263:
[----:B-----5:R2:W-:Y:S04]  /*5370*/  STL [R1+0xa4], R3 ;  /* 0x0000a40301007387 */ /* 0x0205e80000100800 */
[----:B--2---:R-:W2:Y:S04]  /*5380*/  LDL.LU R3, [R1+0xc] ;  /* 0x00000c0001037983 */ /* 0x004ea80000300800 */
[----:B------:R3:W-:Y:S04]  /*5390*/  STL [R1+0xa0], R2 ;  /* 0x0000a00201007387 */ /* 0x0007e80000100800 */
[----:B---3--:R-:W3:Y:S01]  /*53a0*/  LDL R2, [R1+0x50] ;  /* 0x0000500001027983 */ /* 0x008ee20000100800 */
[----:B0-----:R-:W-:-:S03]  /*53b0*/  FMUL.FTZ R109, R110, R76 ;  /* 0x0000004c6e6d7220 */ /* 0x001fc60000410000 */
[----:B------:R0:W-:Y:S01]  /*53c0*/  STL [R1+0x9c], R0 ;  /* 0x00009c0001007387 */ /* 0x0001e20000100800 */
[----:B------:R-:W-:-:S03]  /*53d0*/  FADD.FTZ R125, R125, R109 ;  /* 0x0000006d7d7d7221 */ /* 0x000fc60000010000 */
[----:B0-----:R-:W4:Y:S04]  /*53e0*/  LDL.LU R0, [R1+0x4] ;  /* 0x0000040001007983 */ /* 0x001f280000300800 */
[----:B------:R-:W4:Y:S01]  /*53f0*/  LDL R111, [R1+0x44] ;  /* 0x00004400016f7983 */ /* 0x000f220000100800 */
[----:B--2---:R-:W-:-:S05]  /*5400*/  FADD.FTZ R3, R3, R110 ;  /* 0x0000006e03037221 */ /* 0x004fca0000010000 */
[----:B------:R0:W-:Y:S01]  /*5410*/  STL [R1], R3 ;  /* 0x0000000301007387 */ /* 0x0001e20000100800 */
[----:B---3--:R-:W-:-:S03]  /*5420*/  FFMA.FTZ R81, R2, R110, R81 ;  /* 0x0000006e02517223 */ /* 0x008fc60000010051 */
[----:B0-----:R0:W5:Y:S01]  /*5430*/  LDL.LU R3, [R1+0xa4] ;  /* 0x0000a40001037983 */ /* 0x0011620000300800 */
[----:B------:R-:W-:-:S03]  /*5440*/  FFMA.FTZ R124, R2, R109, R124 ;  /* 0x0000006d027c7223 */ /* 0x000fc6000001007c */
[----:B------:R0:W5:Y:S04]  /*5450*/  LDL.LU R2, [R1+0xa0] ;  /* 0x0000a00001027983 */ /* 0x0001680000300800 */
[----:B------:R-:W2:Y:S01]  /*5460*/  LDL.LU R109, [R1+0x8] ;  /* 0x00000800016d7983 */ /* 0x000ea20000300800 */
[----:B------:R-:W-:Y:S01]  /*5470*/  FADD.FTZ R112, R112, -UR6 ;  /* 0x8000000670707e21 */ /* 0x000fe20008010000 */
[----:B------:R-:W-:Y:S01]  /*5480*/  FADD.FTZ R113, R113, -UR6 ;  /* 0x8000000671717e21 */ /* 0x000fe20008010000 */
[----:B------:R-:W-:Y:S02]  /*5490*/  FMUL.FTZ R110, R108, R77 ;  /* 0x0000004d6c6e7220 */ /* 0x000fe40000410000 */
[----:B------:R-:W-:Y:S01]  /*54a0*/  FMUL.FTZ R112, R112, UR26 ;  /* 0x0000001a70707c20 */ /* 0x000fe20008410000 */
[----:B------:R-:W-:Y:S01]  /*54b0*/  FMUL.FTZ R113, R113, UR26 ;  /* 0x0000001a71717c20 */ /* 0x000fe20008410000 */
[----:B------:R-:W-:Y:S01]  /*54c0*/  FADD.FTZ R125, R110, R125 ;  /* 0x0000007d6e7d7221 */ /* 0x000fe20000010000 */
[----:B----4-:R-:W-:Y:S01]  /*54d0*/  FFMA.FTZ R124, R111, R110, R124 ;  /* 0x0000006e6f7c7223 */ /* 0x010fe2000001007c */
[----:B------:R-:W-:Y:S01]  /*54e0*/  MOV R110, R54 ;  /* 0x00000036006e7202 */ /* 0x000fe20000000f00 */
[----:B--2---:R-:W-:Y:S01]  /*54f0*/  FADD.FTZ R109, R109, R108 ;  /* 0x0000006c6d6d7221 */ /* 0x004fe20000010000 */
[----:B------:R-:W-:-:S02]  /*5500*/  FFMA.FTZ R108, R111, R108, R0 ;  /* 0x0000006c6f6c7223 */ /* 0x000fc40000010000 */
[----:B------:R0:W5:Y:S01]  /*5510*/  LDL.LU R0, [R1+0x9c] ;  /* 0x00009c0001007983 */ /* 0x0001620000300800 */
[----:B------:R-:W-:-:S03]  /*5520*/  MOV R111, R55 ;  /* 0x00000037006f7202 */ /* 0x000fc60000000f00 */
[----:B------:R0:W-:Y:S04]  /*5530*/  STL [R1+0x40], R112 ;  /* 0x0000407001007387 */ /* 0x0001e80000100800 */
[----:B------:R0:W-:Y:S01]  /*5540*/  STL [R1+0x3c], R113 ;  /* 0x00003c7101007387 */ /* 0x0001e20000100800 */
[----:B------:R-:W-:Y:S05]  /*5550*/  @!P5 BRA `(.L_x_2264) ;  /* 0x000000000048d947 */ /* 0x000fea0003800000 */
        /* <DEDUP_REMOVED lines=18> */
.L_x_2264:
[----:B0-----:R-:W2:Y:S04]  /*5680*/  LDL.LU R113, [R1] ;  /* 0x0000000001717983 */ /* 0x001ea80000300800 */
[----:B-----5:R0:W-:Y:S04]  /*5690*/  STL [R1+0x9c], R0 ;  /* 0x00009c0001007387 */ /* 0x0201e80000100800 */
[----:B0-----:R-:W3:Y:S01]  /*56a0*/  LDL R0, [R1+0x40] ;  /* 0x0000400001007983 */ /* 0x001ee20000100800 */
[----:B------:R-:W-:-:S04]  /*56b0*/  FMUL.FTZ R112, R110, R76 ;  /* 0x0000004c6e707220 */ /* 0x000fc80000410000 */
[----:B------:R-:W-:Y:S01]  /*56c0*/  FADD.FTZ R125, R125, R112 ;  /* 0x000000707d7d7221 */ /* 0x000fe20000010000 */
[----:B------:R-:W-:Y:S01]  /*56d0*/  FADD.FTZ R114, R114, -UR6 ;  /* 0x8000000672727e21 */ /* 0x000fe20008010000 */
[----:B------:R-:W-:Y:S01]  /*56e0*/  FADD.FTZ R115, R115, -UR6 ;  /* 0x8000000673737e21 */ /* 0x000fe20008010000 */
[----:B------:R-:W-:Y:S01]  /*56f0*/  FADD.FTZ R109, R109, R111 ;  /* 0x0000006f6d6d7221 */ /* 0x000fe20000010000 */
[----:B--2---:R-:W-:Y:S01]  /*5700*/  FADD.FTZ R113, R113, R110 ;  /* 0x0000006e71717221 */ /* 0x004fe20000010000 */
[C---:B---3--:R-:W-:Y:S01]  /*5710*/  FFMA.FTZ R81, R0.reuse, R110, R81 ;  /* 0x0000006e00517223 */ /* 0x048fe20000010051 */
[----:B------:R-:W-:Y:S02]  /*5720*/  FFMA.FTZ R124, R0, R112, R124 ;  /* 0x00000070007c7223 */ /* 0x000fe4000001007c */
[----:B------:R0:W5:Y:S04]  /*5730*/  LDL.LU R0, [R1+0x9c] ;  /* 0x00009c0001007983 */ /* 0x0001680000300800 */
[----:B------:R-:W2:Y:S01]  /*5740*/  LDL R112, [R1+0x3c] ;  /* 0x00003c0001707983 */ /* 0x000ea20000100800 */
[----:B------:R-:W-:Y:S01]  /*5750*/  FMUL.FTZ R110, R111, R77 ;  /* 0x0000004d6f6e7220 */ /* 0x000fe20000410000 */
[----:B------:R-:W-:-:S03]  /*5760*/  FMUL.FTZ R115, R115, UR26 ;  /* 0x0000001a73737c20 */ /* 0x000fc60008410000 */
[----:B------:R-:W-:Y:S01]  /*5770*/  FADD.FTZ R125, R110, R125 ;  /* 0x0000007d6e7d7221 */ /* 0x000fe20000010000 */
[----:B--2---:R-:W-:Y:S01]  /*5780*/  FFMA.FTZ R108, R112, R111, R108 ;  /* 0x0000006f706c7223 */ /* 0x004fe2000001006c */
[----:B------:R-:W-:Y:S01]  /*5790*/  FMUL.FTZ R111, R114, UR26 ;  /* 0x0000001a726f7c20 */ /* 0x000fe20008410000 */
[----:B------:R-:W-:Y:S01]  /*57a0*/  FFMA.FTZ R124, R112, R110, R124 ;  /* 0x0000006e707c7223 */ /* 0x000fe2000001007c */
[----:B------:R-:W-:Y:S02]  /*57b0*/  MOV R112, R56 ;  /* 0x0000003800707202 */ /* 0x000fe40000000f00 */
[----:B------:R-:W-:Y:S01]  /*57c0*/  MOV R110, R57 ;  /* 0x00000039006e7202 */ /* 0x000fe20000000f00 */
[----:B------:R0:W-:Y:S04]  /*57d0*/  STL [R1+0x38], R111 ;  /* 0x0000386f01007387 */ /* 0x0001e80000100800 */
[----:B------:R0:W-:Y:S01]  /*57e0*/  STL [R1+0x34], R115 ;  /* 0x0000347301007387 */ /* 0x0001e20000100800 */
[----:B------:R-:W-:Y:S05]  /*57f0*/  @!P5 BRA `(.L_x_2265) ;  /* 0x000000000048d947 */ /* 0x000fea0003800000 */
        /* <DEDUP_REMOVED lines=18> */
.L_x_2265:
[----:B------:R-:W2:Y:S01]  /*5920*/  LDL R114, [R1+0x38] ;  /* 0x0000380001727983 */ /* 0x000ea20000100800 */
[----:B0-----:R-:W-:Y:S01]  /*5930*/  FMUL.FTZ R111, R112, R76 ;  /* 0x0000004c706f7220 */ /* 0x001fe20000410000 */
[----:B------:R-:W-:Y:S01]  /*5940*/  FADD.FTZ R116, R116, -UR6 ;  /* 0x8000000674747e21 */ /* 0x000fe20008010000 */
[----:B------:R-:W-:Y:S01]  /*5950*/  FADD.FTZ R117, R117, -UR6 ;  /* 0x8000000675757e21 */ /* 0x000fe20008010000 */
[----:B------:R-:W-:Y:S01]  /*5960*/  FADD.FTZ R109, R109, R110 ;  /* 0x0000006e6d6d7221 */ /* 0x000fe20000010000 */
[----:B------:R-:W-:Y:S01]  /*5970*/  FADD.FTZ R125, R125, R111 ;  /* 0x0000006f7d7d7221 */ /* 0x000fe20000010000 */
[----:B------:R-:W-:Y:S01]  /*5980*/  FFMA.FTZ R108, R115, R110, R108 ;  /* 0x0000006e736c7223 */ /* 0x000fe2000001006c */
[----:B------:R-:W-:Y:S01]  /*5990*/  FADD.FTZ R113, R113, R112 ;  /* 0x0000007071717221 */ /* 0x000fe20000010000 */
[----:B------:R-:W-:Y:S01]  /*59a0*/  FMUL.FTZ R117, R117, UR26 ;  /* 0x0000001a75757c20 */ /* 0x000fe20008410000 */
[----:B--2---:R-:W-:Y:S01]  /*59b0*/  FFMA.FTZ R124, R114, R111, R124 ;  /* 0x0000006f727c7223 */ /* 0x004fe2000001007c */
[----:B------:R-:W-:Y:S01]  /*59c0*/  FMUL.FTZ R111, R110, R77 ;  /* 0x0000004d6e6f7220 */ /* 0x000fe20000410000 */
[----:B------:R-:W-:Y:S01]  /*59d0*/  FFMA.FTZ R81, R114, R112, R81 ;  /* 0x0000007072517223 */ /* 0x000fe20000010051 */
[----:B------:R-:W-:-:S02]  /*59e0*/  MOV R114, R58 ;  /* 0x0000003a00727202 */ /* 0x000fc40000000f00 */
[----:B------:R-:W-:Y:S01]  /*59f0*/  FFMA.FTZ R110, R115, R111, R124 ;  /* 0x0000006f736e7223 */ /* 0x000fe2000001007c */
[----:B------:R-:W-:Y:S01]  /*5a00*/  FADD.FTZ R125, R111, R125 ;  /* 0x0000007d6f7d7221 */ /* 0x000fe20000010000 */
[----:B------:R-:W-:Y:S01]  /*5a10*/  FMUL.FTZ R124, R116, UR26 ;  /* 0x0000001a747c7c20 */ /* 0x000fe20008410000 */
        /* <DEDUP_REMOVED lines=20> */
.L_x_2266:
[----:B------:R-:W-:Y:S01]  /*5b60*/  FMUL.FTZ R112, R114, R76 ;  /* 0x0000004c72707220 */ /* 0x000fe20000410000 */
[----:B------:R-:W-:Y:S01]  /*5b70*/  FADD.FTZ R118, R118, -UR6 ;  /* 0x8000000676767e21 */ /* 0x000fe20008010000 */
[----:B------:R-:W-:Y:S01]  /*5b80*/  FADD.FTZ R119, R119, -UR6 ;  /* 0x8000000677777e21 */ /* 0x000fe20008010000 */
[----:B------:R-:W-:Y:S01]  /*5b90*/  FADD.FTZ R109, R109, R111 ;  /* 0x0000006f6d6d7221 */ /* 0x000fe20000010000 */
[C---:B------:R-:W-:Y:S01]  /*5ba0*/  FFMA.FTZ R110, R124.reuse, R112, R110 ;  /* 0x000000707c6e7223 */ /* 0x040fe2000001006e */
[----:B------:R-:W-:Y:S01]  /*5bb0*/  FADD.FTZ R125, R125, R112 ;  /* 0x000000707d7d7221 */ /* 0x000fe20000010000 */
[----:B------:R-:W-:Y:S01]  /*5bc0*/  FMUL.FTZ R112, R111, R77 ;  /* 0x0000004d6f707220 */ /* 0x000fe20000410000 */
[----:B------:R-:W-:Y:S01]  /*5bd0*/  FFMA.FTZ R108, R117, R111, R108 ;  /* 0x0000006f756c7223 */ /* 0x000fe2000001006c */
[----:B------:R-:W-:Y:S01]  /*5be0*/  FADD.FTZ R113, R113, R114 ;  /* 0x0000007271717221 */ /* 0x000fe20000010000 */
[----:B------:R-:W-:Y:S01]  /*5bf0*/  FFMA.FTZ R81, R124, R114, R81 ;  /* 0x000000727c517223 */ /* 0x000fe20000010051 */
[----:B------:R-:W-:Y:S01]  /*5c00*/  FFMA.FTZ R110, R117, R112, R110 ;  /* 0x00000070756e7223 */ /* 0x000fe2000001006e */
[----:B------:R-:W-:Y:S01]  /*5c10*/  FADD.FTZ R112, R112, R125 ;  /* 0x0000007d70707221 */ /* 0x000fe20000010000 */
[----:B------:R-:W-:Y:S01]  /*5c20*/  FMUL.FTZ R125, R118, UR26 ;  /* 0x0000001a767d7c20 */ /* 0x000fe20008410000 */
[----:B------:R-:W-:Y:S01]  /*5c30*/  FMUL.FTZ R119, R119, UR26 ;  /* 0x0000001a77777c20 */ /* 0x000fe20008410000 */
[----:B------:R-:W-:-:S02]  /*5c40*/  MOV R115, R64 ;  /* 0x0000004000737202 */ /* 0x000fc40000000f00 */
        /* <DEDUP_REMOVED lines=20> */
.L_x_2267:
[----:B------:R-:W-:Y:S01]  /*5d90*/  FADD.FTZ R120, R120, -UR6 ;  /* 0x8000000678787e21 */ /* 0x000fe20008010000 */
[----:B------:R-:W-:Y:S01]  /*5da0*/  FADD.FTZ R121, R121, -UR6 ;  /* 0x8000000679797e21 */ /* 0x000fe20008010000 */
[----:B------:R-:W-:Y:S01]  /*5db0*/  FMUL.FTZ R114, R115, R76 ;  /* 0x0000004c73727220 */ /* 0x000fe20000410000 */
[----:B------:R-:W-:Y:S01]  /*5dc0*/  FADD.FTZ R113, R113, R115 ;  /* 0x0000007371717221 */ /* 0x000fe20000010000 */
[----:B------:R-:W-:Y:S01]  /*5dd0*/  FMUL.FTZ R120, R120, UR26 ;  /* 0x0000001a78787c20 */ /* 0x000fe20008410000 */
[----:B------:R-:W-:Y:S01]  /*5de0*/  FMUL.FTZ R118, R121, UR26 ;  /* 0x0000001a79767c20 */ /* 0x000fe20008410000 */
[----:B------:R-:W-:Y:S01]  /*5df0*/  FFMA.FTZ R110, R125, R114, R110 ;  /* 0x000000727d6e7223 */ /* 0x000fe2000001006e */
[----:B------:R-:W-:Y:S01]  /*5e00*/  FADD.FTZ R112, R112, R114 ;  /* 0x0000007270707221 */ /* 0x000fe20000010000 */
[----:B------:R-:W-:Y:S01]  /*5e10*/  FMUL.FTZ R114, R111, R77 ;  /* 0x0000004d6f727220 */ /* 0x000fe20000410000 */
[----:B------:R0:W-:Y:S01]  /*5e20*/  STL [R1+0x4], R120 ;  /* 0x0000047801007387 */ /* 0x0001e20000100800 */
[----:B------:R-:W-:Y:S01]  /*5e30*/  FFMA.FTZ R81, R125, R115, R81 ;  /* 0x000000737d517223 */ /* 0x000fe20000010051 */
[----:B------:R-:W-:Y:S01]  /*5e40*/  FADD.FTZ R109, R109, R111 ;  /* 0x0000006f6d6d7221 */ /* 0x000fe20000010000 */
[C---:B------:R-:W-:Y:S01]  /*5e50*/  FFMA.FTZ R108, R119.reuse, R111, R108 ;  /* 0x0000006f776c7223 */ /* 0x040fe2000001006c */
[----:B------:R0:W-:Y:S01]  /*5e60*/  STL [R1], R118 ;  /* 0x0000007601007387 */ /* 0x0001e20000100800 */
[----:B------:R-:W-:Y:S01]  /*5e70*/  FFMA.FTZ R110, R119, R114, R110 ;  /* 0x00000072776e7223 */ /* 0x000fe2000001006e */
[----:B------:R-:W-:Y:S01]  /*5e80*/  FADD.FTZ R112, R114, R112 ;  /* 0x0000007072707221 */ /* 0x000fe20000010000 */
[----:B------:R-:W-:-:S02]  /*5e90*/  MOV R115, R68 ;  /* 0x0000004400737202 */ /* 0x000fc40000000f00 */
[----:B------:R-:W-:Y:S01]  /*5ea0*/  MOV R111, R69 ;  /* 0x00000045006f7202 */ /* 0x000fe20000000f00 */
[----:B------:R-:W-:Y:S06]  /*5eb0*/  @!P5 BRA `(.L_x_2268) ;  /* 0x000000000048d947 */ /* 0x000fec0003800000 */
[----:B------:R-:W-:-:S04]  /*5ec0*/  FFMA.FTZ R111, R120, R76, R74 ;  /* 0x0000004c786f7223 */ /* 0x000fc8000001004a */
[----:B------:R-:W-:-:S06]  /*5ed0*/  FMUL.FTZ R114, R111, -1.4426950216293334961 ;  /* 0xbfb8aa3b6f727820 */ /* 0x000fcc0000410000 */
[----:B------:R-:W2:Y:S02]  /*5ee0*/  MUFU.EX2 R114, R114 ;  /* 0x0000007200727308 */ /* 0x000ea40000000800 */
[----:B--2---:R-:W-:-:S06]  /*5ef0*/  FADD.FTZ R114, R114, 1 ;  /* 0x3f80000072727421 */ /* 0x004fcc0000010000 */
[----:B------:R-:W2:Y:S02]  /*5f00*/  MUFU.RCP R114, R114 ;  /* 0x0000007200727308 */ /* 0x000ea40000001000 */
[----:B--2---:R-:W-:Y:S01]  /*5f10*/  FADD.FTZ R115, -R114, 1 ;  /* 0x3f80000072737421 */ /* 0x004fe20000010100 */
[----:B------:R-:W-:-:S03]  /*5f20*/  FMUL.FTZ R114, R68, R114 ;  /* 0x0000007244727220 */ /* 0x000fc60000410000 */
[----:B------:R-:W-:Y:S01]  /*5f30*/  FFMA.FTZ R115, R111, R115, 1 ;  /* 0x3f8000006f737423 */ /* 0x000fe20000010073 */
[----:B------:R-:W-:-:S03]  /*5f40*/  FFMA.FTZ R111, R118, R77, R75 ;  /* 0x0000004d766f7223 */ /* 0x000fc6000001004b */
[----:B------:R-:W-:Y:S01]  /*5f50*/  FMUL.FTZ R115, R114, R115 ;  /* 0x0000007372737220 */ /* 0x000fe20000410000 */
[----:B------:R-:W-:-:S06]  /*5f60*/  FMUL.FTZ R114, R111, -1.4426950216293334961 ;  /* 0xbfb8aa3b6f727820 */ /* 0x000fcc0000410000 */
[----:B------:R-:W2:Y:S02]  /*5f70*/  MUFU.EX2 R114, R114 ;  /* 0x0000007200727308 */ /* 0x000ea40000000800 */
[----:B--2---:R-:W-:-:S06]  /*5f80*/  FADD.FTZ R114, R114, 1 ;  /* 0x3f80000072727421 */ /* 0x004fcc0000010000 */
[----:B------:R-:W2:Y:S02]  /*5f90*/  MUFU.RCP R114, R114 ;  /* 0x0000007200727308 */ /* 0x000ea40000001000 */
[----:B--2---:R-:W-:Y:S01]  /*5fa0*/  FADD.FTZ R116, -R114, 1 ;  /* 0x3f80000072747421 */ /* 0x004fe20000010100 */
[----:B------:R-:W-:-:S03]  /*5fb0*/  FMUL.FTZ R114, R69, R114 ;  /* 0x0000007245727220 */ /* 0x000fc60000410000 */
[----:B------:R-:W-:-:S04]  /*5fc0*/  FFMA.FTZ R111, R111, R116, 1 ;  /* 0x3f8000006f6f7423 */ /* 0x000fc80000010074 */
[----:B------:R-:W-:-:S07]  /*5fd0*/  FMUL.FTZ R111, R114, R111 ;  /* 0x0000006f726f7220 */ /* 0x000fce0000410000 */
.L_x_2268:
[----:B------:R-:W-:Y:S01]  /*5fe0*/  FMUL.FTZ R114, R115, R76 ;  /* 0x0000004c73727220 */ /* 0x000fe20000410000 */
[----:B------:R-:W-:Y:S01]  /*5ff0*/  FADD.FTZ R122, R122, -UR6 ;  /* 0x800000067a7a7e21 */ /* 0x000fe20008010000 */
[----:B------:R-:W-:Y:S01]  /*6000*/  FADD.FTZ R123, R123, -UR6 ;  /* 0x800000067b7b7e21 */ /* 0x000fe20008010000 */
[C---:B------:R-:W-:Y:S01]  /*6010*/  FFMA.FTZ R81, R120.reuse, R115, R81 ;  /* 0x0000007378517223 */ /* 0x040fe20000010051 */
[----:B------:R-:W-:Y:S01]  /*6020*/  FFMA.FTZ R110, R120, R114, R110 ;  /* 0x00000072786e7223 */ /* 0x000fe2000001006e */
[----:B------:R-:W-:Y:S01]  /*6030*/  FADD.FTZ R112, R112, R114 ;  /* 0x0000007270707221 */ /* 0x000fe20000010000 */
[----:B------:R-:W-:Y:S01]  /*6040*/  FMUL.FTZ R114, R111, R77 ;  /* 0x0000004d6f727220 */ /* 0x000fe20000410000 */
[----:B------:R-:W-:Y:S01]  /*6050*/  FFMA.FTZ R108, R118, R111, R108 ;  /* 0x0000006f766c7223 */ /* 0x000fe2000001006c */
[----:B0-----:R-:W-:Y:S01]  /*6060*/  FMUL.FTZ R120, R122, UR26 ;  /* 0x0000001a7a787c20 */ /* 0x001fe20008410000 */
[----:B------:R-:W-:Y:S01]  /*6070*/  FADD.FTZ R113, R113, R115 ;  /* 0x0000007371717221 */ /* 0x000fe20000010000 */
[----:B------:R-:W-:Y:S01]  /*6080*/  FFMA.FTZ R110, R118, R114, R110 ;  /* 0x00000072766e7223 */ /* 0x000fe2000001006e */
[----:B------:R-:W-:Y:S01]  /*6090*/  FMUL.FTZ R118, R123, UR26 ;  /* 0x0000001a7b767c20 */ /* 0x000fe20008410000 */
[----:B------:R-:W-:Y:S01]  /*60a0*/  FADD.FTZ R109, R109, R111 ;  /* 0x0000006f6d6d7221 */ /* 0x000fe20000010000 */
[----:B------:R0:W-:Y:S01]  /*60b0*/  STL [R1+0x14], R120 ;  /* 0x0000147801007387 */ /* 0x0001e20000100800 */
[----:B------:R-:W-:Y:S01]  /*60c0*/  FADD.FTZ R112, R114, R112 ;  /* 0x0000007072707221 */ /* 0x000fe20000010000 */
[----:B------:R-:W-:-:S02]  /*60d0*/  MOV R115, R70 ;  /* 0x0000004600737202 */ /* 0x000fc40000000f00 */
[----:B------:R0:W-:Y:S01]  /*60e0*/  STL [R1+0x10], R118 ;  /* 0x0000107601007387 */ /* 0x0001e20000100800 */
        /* <DEDUP_REMOVED lines=20> */
.L_x_2269:
[----:B------:R-:W-:Y:S01]  /*6230*/  FADD.FTZ R104, R104, -UR6 ;  /* 0x8000000668687e21 */ /* 0x000fe20008010000 */
[----:B------:R-:W-:Y:S01]  /*6240*/  FADD.FTZ R105, R105, -UR6 ;  /* 0x8000000669697e21 */ /* 0x000fe20008010000 */
[----:B------:R-:W-:Y:S01]  /*6250*/  FMUL.FTZ R114, R115, R76 ;  /* 0x0000004c73727220 */ /* 0x000fe20000410000 */
[----:B------:R-:W-:Y:S01]  /*6260*/  FADD.FTZ R113, R113, R115 ;  /* 0x0000007371717221 */ /* 0x000fe20000010000 */
[----:B------:R-:W-:Y:S01]  /*6270*/  FFMA.FTZ R81, R120, R115, R81 ;  /* 0x0000007378517223 */ /* 0x000fe20000010051 */
[----:B------:R-:W-:Y:S01]  /*6280*/  FMUL.FTZ R116, R104, UR26 ;  /* 0x0000001a68747c20 */ /* 0x000fe20008410000 */
[----:B------:R-:W-:Y:S01]  /*6290*/  FMUL.FTZ R115, R105, UR26 ;  /* 0x0000001a69737c20 */ /* 0x000fe20008410000 */
[----:B------:R-:W-:Y:S01]  /*62a0*/  FFMA.FTZ R110, R120, R114, R110 ;  /* 0x00000072786e7223 */ /* 0x000fe2000001006e */
[----:B------:R-:W-:Y:S01]  /*62b0*/  FADD.FTZ R112, R112, R114 ;  /* 0x0000007270707221 */ /* 0x000fe20000010000 */
[----:B------:R-:W-:Y:S01]  /*62c0*/  FMUL.FTZ R114, R111, R77 ;  /* 0x0000004d6f727220 */ /* 0x000fe20000410000 */
[----:B------:R2:W-:Y:S01]  /*62d0*/  STL [R1+0x1c], R116 ;  /* 0x00001c7401007387 */ /* 0x0005e20000100800 */
[----:B------:R-:W-:Y:S01]  /*62e0*/  FADD.FTZ R109, R109, R111 ;  /* 0x0000006f6d6d7221 */ /* 0x000fe20000010000 */
[C---:B------:R-:W-:Y:S01]  /*62f0*/  FFMA.FTZ R108, R118.reuse, R111, R108 ;  /* 0x0000006f766c7223 */ /* 0x040fe2000001006c */
[----:B------:R-:W-:Y:S01]  /*6300*/  FFMA.FTZ R110, R118, R114, R110 ;  /* 0x00000072766e7223 */ /* 0x000fe2000001006e */
[----:B------:R2:W-:Y:S01]  /*6310*/  STL [R1+0x18], R115 ;  /* 0x0000187301007387 */ /* 0x0005e20000100800 */
[----:B------:R-:W-:Y:S01]  /*6320*/  FADD.FTZ R112, R114, R112 ;  /* 0x0000007072707221 */ /* 0x000fe20000010000 */
[----:B------:R-:W-:-:S02]  /*6330*/  MOV R111, R8 ;  /* 0x00000008006f7202 */ /* 0x000fc40000000f00 */
[----:B------:R-:W-:Y:S01]  /*6340*/  MOV R104, R9 ;  /* 0x0000000900687202 */ /* 0x000fe20000000f00 */
[----:B------:R-:W-:Y:S06]  /*6350*/  @!P5 BRA `(.L_x_2270) ;  /* 0x000000000048d947 */ /* 0x000fec0003800000 */
[----:B------:R-:W-:-:S04]  /*6360*/  FFMA.FTZ R104, R116, R76, R74 ;  /* 0x0000004c74687223 */ /* 0x000fc8000001004a */
[----:B------:R-:W-:-:S06]  /*6370*/  FMUL.FTZ R105, R104, -1.4426950216293334961 ;  /* 0xbfb8aa3b68697820 */ /* 0x000fcc0000410000 */
[----:B------:R-:W3:Y:S02]  /*6380*/  MUFU.EX2 R105, R105 ;  /* 0x0000006900697308 */ /* 0x000ee40000000800 */
[----:B---3--:R-:W-:-:S06]  /*6390*/  FADD.FTZ R105, R105, 1 ;  /* 0x3f80000069697421 */ /* 0x008fcc0000010000 */
[----:B------:R-:W3:Y:S02]  /*63a0*/  MUFU.RCP R105, R105 ;  /* 0x0000006900697308 */ /* 0x000ee40000001000 */
[----:B---3--:R-:W-:Y:S01]  /*63b0*/  FADD.FTZ R111, -R105, 1 ;  /* 0x3f800000696f7421 */ /* 0x008fe20000010100 */
[----:B------:R-:W-:-:S03]  /*63c0*/  FMUL.FTZ R105, R8, R105 ;  /* 0x0000006908697220 */ /* 0x000fc60000410000 */
[----:B------:R-:W-:Y:S01]  /*63d0*/  FFMA.FTZ R111, R104, R111, 1 ;  /* 0x3f800000686f7423 */ /* 0x000fe2000001006f */
[----:B------:R-:W-:-:S03]  /*63e0*/  FFMA.FTZ R104, R115, R77, R75 ;  /* 0x0000004d73687223 */ /* 0x000fc6000001004b */
[----:B------:R-:W-:Y:S01]  /*63f0*/  FMUL.FTZ R111, R105, R111 ;  /* 0x0000006f696f7220 */ /* 0x000fe20000410000 */
[----:B------:R-:W-:-:S06]  /*6400*/  FMUL.FTZ R105, R104, -1.4426950216293334961 ;  /* 0xbfb8aa3b68697820 */ /* 0x000fcc0000410000 */
[----:B------:R-:W3:Y:S02]  /*6410*/  MUFU.EX2 R105, R105 ;  /* 0x0000006900697308 */ /* 0x000ee40000000800 */
[----:B---3--:R-:W-:-:S06]  /*6420*/  FADD.FTZ R105, R105, 1 ;  /* 0x3f80000069697421 */ /* 0x008fcc0000010000 */
[----:B------:R-:W3:Y:S02]  /*6430*/  MUFU.RCP R105, R105 ;  /* 0x0000006900697308 */ /* 0x000ee40000001000 */
[----:B---3--:R-:W-:Y:S01]  /*6440*/  FADD.FTZ R114, -R105, 1 ;  /* 0x3f80000069727421 */ /* 0x008fe20000010100 */
[----:B------:R-:W-:-:S03]  /*6450*/  FMUL.FTZ R105, R9, R105 ;  /* 0x0000006909697220 */ /* 0x000fc60000410000 */
[----:B------:R-:W-:-:S04]  /*6460*/  FFMA.FTZ R104, R104, R114, 1 ;  /* 0x3f80000068687423 */ /* 0x000fc80000010072 */
[----:B------:R-:W-:-:S07]  /*6470*/  FMUL.FTZ R104, R105, R104 ;  /* 0x0000006869687220 */ /* 0x000fce0000410000 */
.L_x_2270:
        /* <DEDUP_REMOVED lines=21> */
[----:B------:R-:W4:Y:S02]  /*65d0*/  MUFU.EX2 R103, R103 ;  /* 0x0000006700677308 */ /* 0x000f240000000800 */
[----:B----4-:R-:W-:-:S06]  /*65e0*/  FADD.FTZ R103, R103, 1 ;  /* 0x3f80000067677421 */ /* 0x010fcc0000010000 */
[----:B------:R-:W4:Y:S02]  /*65f0*/  MUFU.RCP R103, R103 ;  /* 0x0000006700677308 */ /* 0x000f240000001000 */
[----:B----4-:R-:W-:Y:S01]  /*6600*/  FADD.FTZ R104, -R103, 1 ;  /* 0x3f80000067687421 */ /* 0x010fe20000010100 */
[----:B------:R-:W-:-:S03]  /*6610*/  FMUL.FTZ R103, R10, R103 ;  /* 0x000000670a677220 */ /* 0x000fc60000410000 */
[----:B------:R-:W-:Y:S01]  /*6620*/  FFMA.FTZ R104, R102, R104, 1 ;  /* 0x3f80000066687423 */ /* 0x000fe20000010068 */
[----:B------:R-:W-:-:S03]  /*6630*/  FFMA.FTZ R102, R111, R77, R75 ;  /* 0x0000004d6f667223 */ /* 0x000fc6000001004b */
[----:B------:R-:W-:Y:S01]  /*6640*/  FMUL.FTZ R104, R103, R104 ;  /* 0x0000006867687220 */ /* 0x000fe20000410000 */
[----:B------:R-:W-:-:S06]  /*6650*/  FMUL.FTZ R103, R102, -1.4426950216293334961 ;  /* 0xbfb8aa3b66677820 */ /* 0x000fcc0000410000 */
[----:B------:R-:W4:Y:S02]  /*6660*/  MUFU.EX2 R103, R103 ;  /* 0x0000006700677308 */ /* 0x000f240000000800 */
[----:B----4-:R-:W-:-:S06]  /*6670*/  FADD.FTZ R103, R103, 1 ;  /* 0x3f80000067677421 */ /* 0x010fcc0000010000 */
[----:B------:R-:W4:Y:S02]  /*6680*/  MUFU.RCP R103, R103 ;  /* 0x0000006700677308 */ /* 0x000f240000001000 */
[----:B----4-:R-:W-:Y:S01]  /*6690*/  FADD.FTZ R105, -R103, 1 ;  /* 0x3f80000067697421 */ /* 0x010fe20000010100 */
[----:B------:R-:W-:-:S03]  /*66a0*/  FMUL.FTZ R103, R11, R103 ;  /* 0x000000670b677220 */ /* 0x000fc60000410000 */
[----:B------:R-:W-:-:S04]  /*66b0*/  FFMA.FTZ R102, R102, R105, 1 ;  /* 0x3f80000066667423 */ /* 0x000fc80000010069 */
[----:B------:R-:W-:-:S07]  /*66c0*/  FMUL.FTZ R102, R103, R102 ;  /* 0x0000006667667220 */ /* 0x000fce0000410000 */
.L_x_2271:
        /* <DEDUP_REMOVED lines=37> */
.L_x_2272:
        /* <DEDUP_REMOVED lines=37> */
.L_x_2273:
[----:B------:R-:W-:Y:S01]  /*6b70*/  FMUL.FTZ R99, R100, R76 ;  /* 0x0000004c64637220 */ /* 0x000fe20000410000 */
[----:B------:R-:W-:Y:S01]  /*6b80*/  FADD.FTZ R96, R96, -UR6 ;  /* 0x8000000660607e21 */ /* 0x000fe20008010000 */
[----:B------:R-:W-:Y:S01]  /*6b90*/  FADD.FTZ R97, R97, -UR6 ;  /* 0x8000000661617e21 */ /* 0x000fe20008010000 */
[----:B------:R-:W-:Y:S01]  /*6ba0*/  FADD.FTZ R109, R109, R98 ;  /* 0x000000626d6d7221 */ /* 0x000fe20000010000 */
[----:B------:R-:W-:Y:S01]  /*6bb0*/  FFMA.FTZ R110, R103, R99, R110 ;  /* 0x00000063676e7223 */ /* 0x000fe2000001006e */
[----:B------:R-:W-:Y:S01]  /*6bc0*/  FADD.FTZ R112, R112, R99 ;  /* 0x0000006370707221 */ /* 0x000fe20000010000 */
[----:B------:R-:W-:Y:S01]  /*6bd0*/  FMUL.FTZ R99, R98, R77 ;  /* 0x0000004d62637220 */ /* 0x000fe20000410000 */
[----:B------:R-:W-:Y:S01]  /*6be0*/  FFMA.FTZ R108, R102, R98, R108 ;  /* 0x00000062666c7223 */ /* 0x000fe2000001006c */
[----:B0-----:R-:W-:Y:S01]  /*6bf0*/  FMUL.FTZ R118, R96, UR26 ;  /* 0x0000001a60767c20 */ /* 0x001fe20008410000 */
[----:B------:R-:W-:Y:S01]  /*6c00*/  FADD.FTZ R113, R113, R100 ;  /* 0x0000006471717221 */ /* 0x000fe20000010000 */
[----:B------:R-:W-:Y:S01]  /*6c10*/  FFMA.FTZ R81, R103, R100, R81 ;  /* 0x0000006467517223 */ /* 0x000fe20000010051 */
[----:B------:R-:W-:Y:S01]  /*6c20*/  FFMA.FTZ R110, R102, R99, R110 ;  /* 0x00000063666e7223 */ /* 0x000fe2000001006e */
[----:B------:R-:W-:Y:S01]  /*6c30*/  FADD.FTZ R112, R99, R112 ;  /* 0x0000007063707221 */ /* 0x000fe20000010000 */
[----:B--2---:R-:W-:Y:S01]  /*6c40*/  FMUL.FTZ R116, R97, UR26 ;  /* 0x0000001a61747c20 */ /* 0x004fe20008410000 */
        /* <DEDUP_REMOVED lines=21> */
.L_x_2274:
[----:B------:R-:W-:Y:S01]  /*6da0*/  FMUL.FTZ R97, R98, R76 ;  /* 0x0000004c62617220 */ /* 0x000fe20000410000 */
[----:B------:R-:W-:Y:S01]  /*6db0*/  FADD.FTZ R95, R95, -UR6 ;  /* 0x800000065f5f7e21 */ /* 0x000fe20008010000 */
[----:B------:R-:W-:Y:S01]  /*6dc0*/  FADD.FTZ R94, R94, -UR6 ;  /* 0x800000065e5e7e21 */ /* 0x000fe20008010000 */
[----:B------:R-:W-:Y:S01]  /*6dd0*/  FADD.FTZ R113, R113, R98 ;  /* 0x0000006271717221 */ /* 0x000fe20000010000 */
[----:B------:R-:W-:Y:S01]  /*6de0*/  FFMA.FTZ R110, R118, R97, R110 ;  /* 0x00000061766e7223 */ /* 0x000fe2000001006e */
[----:B------:R-:W-:Y:S01]  /*6df0*/  FADD.FTZ R112, R112, R97 ;  /* 0x0000006170707221 */ /* 0x000fe20000010000 */
[----:B------:R-:W-:Y:S01]  /*6e00*/  FMUL.FTZ R97, R96, R77 ;  /* 0x0000004d60617220 */ /* 0x000fe20000410000 */
[----:B---3--:R-:W-:Y:S01]  /*6e10*/  FMUL.FTZ R114, R95, UR26 ;  /* 0x0000001a5f727c20 */ /* 0x008fe20008410000 */
[----:B------:R-:W-:Y:S01]  /*6e20*/  FFMA.FTZ R81, R118, R98, R81 ;  /* 0x0000006276517223 */ /* 0x000fe20000010051 */
[----:B------:R-:W-:Y:S01]  /*6e30*/  FADD.FTZ R109, R109, R96 ;  /* 0x000000606d6d7221 */ /* 0x000fe20000010000 */
[C---:B------:R-:W-:Y:S01]  /*6e40*/  FFMA.FTZ R110, R116.reuse, R97, R110 ;  /* 0x00000061746e7223 */ /* 0x040fe2000001006e */
[----:B------:R-:W-:Y:S01]  /*6e50*/  FADD.FTZ R112, R97, R112 ;  /* 0x0000007061707221 */ /* 0x000fe20000010000 */
[----:B------:R-:W-:Y:S01]  /*6e60*/  FFMA.FTZ R108, R116, R96, R108 ;  /* 0x00000060746c7223 */ /* 0x000fe2000001006c */
        /* <DEDUP_REMOVED lines=22> */
.L_x_2275:
[----:B------:R-:W-:Y:S01]  /*6fd0*/  FMUL.FTZ R96, R97, R76 ;  /* 0x0000004c61607220 */ /* 0x000fe20000410000 */
[----:B------:R-:W-:Y:S01]  /*6fe0*/  FADD.FTZ R92, R92, -UR6 ;  /* 0x800000065c5c7e21 */ /* 0x000fe20008010000 */
[----:B------:R-:W-:Y:S01]  /*6ff0*/  FADD.FTZ R93, R93, -UR6 ;  /* 0x800000065d5d7e21 */ /* 0x000fe20008010000 */
[----:B------:R-:W-:Y:S01]  /*7000*/  FADD.FTZ R94, R113, R97 ;  /* 0x00000061715e7221 */ /* 0x000fe20000010000 */
[----:B------:R-:W-:Y:S01]  /*7010*/  FFMA.FTZ R110, R115, R96, R110 ;  /* 0x00000060736e7223 */ /* 0x000fe2000001006e */
[----:B------:R-:W-:Y:S01]  /*7020*/  FADD.FTZ R112, R112, R96 ;  /* 0x0000006070707221 */ /* 0x000fe20000010000 */
[----:B------:R-:W-:Y:S01]  /*7030*/  FMUL.FTZ R96, R95, R77 ;  /* 0x0000004d5f607220 */ /* 0x000fe20000410000 */
[----:B------:R-:W-:Y:S01]  /*7040*/  FADD.FTZ R109, R109, R95 ;  /* 0x0000005f6d6d7221 */ /* 0x000fe20000010000 */
[----:B------:R-:W-:Y:S01]  /*7050*/  FFMA.FTZ R108, R114, R95, R108 ;  /* 0x0000005f726c7223 */ /* 0x000fe2000001006c */
[----:B------:R-:W-:Y:S01]  /*7060*/  FMUL.FTZ R113, R92, UR26 ;  /* 0x0000001a5c717c20 */ /* 0x000fe20008410000 */
[----:B------:R-:W-:Y:S01]  /*7070*/  FFMA.FTZ R110, R114, R96, R110 ;  /* 0x00000060726e7223 */ /* 0x000fe2000001006e */
        /* <DEDUP_REMOVED lines=24> */
.L_x_2276:
        /* <DEDUP_REMOVED lines=8> */
[----:B------:R-:W-:Y:S01]  /*7280*/  FMUL.FTZ R111, R90, UR26 ;  /* 0x0000001a5a6f7c20 */ /* 0x000fe20008410000 */
[----:B------:R-:W-:Y:S01]  /*7290*/  FADD.FTZ R94, R94, R95 ;  /* 0x0000005f5e5e7221 */ /* 0x000fe20000010000 */
        /* <DEDUP_REMOVED lines=25> */
.L_x_2277:
[----:B------:R-:W-:Y:S01]  /*7430*/  FMUL.FTZ R91, R93, R76 ;  /* 0x0000004c5d5b7220 */ /* 0x000fe20000410000 */
[----:B------:R-:W-:Y:S01]  /*7440*/  FADD.FTZ R94, R94, R93 ;  /* 0x0000005d5e5e7221 */ /* 0x000fe20000010000 */
[C---:B------:R-:W-:Y:S01]  /*7450*/  FFMA.FTZ R81, R111.reuse, R93, R81 ;  /* 0x0000005d6f517223 */ /* 0x040fe20000010051 */
[----:B------:R-:W-:Y:S01]  /*7460*/  FMUL.FTZ R93, R90, R77 ;  /* 0x0000004d5a5d7220 */ /* 0x000fe20000410000 */
[----:B------:R-:W-:Y:S01]  /*7470*/  FFMA.FTZ R92, R111, R91, R92 ;  /* 0x0000005b6f5c7223 */ /* 0x000fe2000001005c */
[----:B------:R-:W-:Y:S01]  /*7480*/  FADD.FTZ R96, R96, R91 ;  /* 0x0000005b60607221 */ /* 0x000fe20000010000 */
[----:B------:R-:W-:Y:S01]  /*7490*/  FADD.FTZ R106, R106, -UR6 ;  /* 0x800000066a6a7e21 */ /* 0x000fe20008010000 */
[----:B------:R-:W-:Y:S01]  /*74a0*/  FADD.FTZ R107, R107, -UR6 ;  /* 0x800000066b6b7e21 */ /* 0x000fe20008010000 */
[----:B------:R-:W-:Y:S01]  /*74b0*/  FADD.FTZ R91, R109, R90 ;  /* 0x0000005a6d5b7221 */ /* 0x000fe20000010000 */
[C---:B------:R-:W-:Y:S01]  /*74c0*/  FFMA.FTZ R90, R110.reuse, R90, R108 ;  /* 0x0000005a6e5a7223 */ /* 0x040fe2000001006c */
        /* <DEDUP_REMOVED lines=25> */
.L_x_2278:
        /* <DEDUP_REMOVED lines=11> */
[----:B------:R-:W-:Y:S01]  /*7710*/  FFMA.FTZ R92, R108, R95, R92 ;  /* 0x0000005f6c5c7223 */ /* 0x000fe2000001005c */
[----:B------:R-:W-:Y:S01]  /*7720*/  FADD.FTZ R96, R95, R96 ;  /* 0x000000605f607221 */ /* 0x000fe20000010000 */
        /* <DEDUP_REMOVED lines=22> */
.L_x_2279:
        /* <DEDUP_REMOVED lines=8> */
[----:B----4-:R-:W-:Y:S01]  /*7910*/  FMUL.FTZ R105, R60, UR26 ;  /* 0x0000001a3c697c20 */ /* 0x010fe20008410000 */
        /* <DEDUP_REMOVED lines=26> */
.L_x_2280:
        /* <DEDUP_REMOVED lines=35> */
.L_x_2281:
        /* <DEDUP_REMOVED lines=35> */
.L_x_2282:
[----:B------:R-:W-:Y:S01]  /*7f20*/  FMUL.FTZ R61, R84, R76 ;  /* 0x0000004c543d7220 */ /* 0x000fe20000410000 */
[----:B------:R-:W-:Y:S01]  /*7f30*/  FADD.FTZ R83, R83, -UR6 ;  /* 0x8000000653537e21 */ /* 0x000fe20008010000 */
[----:B------:R-:W-:Y:S01]  /*7f40*/  FADD.FTZ R82, R82, -UR6 ;  /* 0x8000000652527e21 */ /* 0x000fe20008010000 */
[----:B------:R-:W-:Y:S01]  /*7f50*/  FADD.FTZ R94, R94, R84 ;  /* 0x000000545e5e7221 */ /* 0x000fe20000010000 */
[----:B------:R-:W-:Y:S01]  /*7f60*/  FFMA.FTZ R92, R101, R61, R92 ;  /* 0x0000003d655c7223 */ /* 0x000fe2000001005c */
[----:B------:R-:W-:Y:S01]  /*7f70*/  FADD.FTZ R96, R96, R61 ;  /* 0x0000003d60607221 */ /* 0x000fe20000010000 */
[----:B------:R-:W-:Y:S01]  /*7f80*/  FMUL.FTZ R61, R60, R77 ;  /* 0x0000004d3c3d7220 */ /* 0x000fe20000410000 */
[----:B------:R-:W-:Y:S01]  /*7f90*/  FMUL.FTZ R98, R83, UR26 ;  /* 0x0000001a53627c20 */ /* 0x000fe20008410000 */
        /* <DEDUP_REMOVED lines=27> */
.L_x_2283:
        /* <DEDUP_REMOVED lines=8> */
[C---:B------:R-:W-:Y:S01]  /*81d0*/  FFMA.FTZ R90, R98.reuse, R61, R90 ;  /* 0x0000003d625a7223 */ /* 0x040fe2000001005a */
[----:B------:R-:W-:Y:S01]  /*81e0*/  FMUL.FTZ R94, R79, UR26 ;  /* 0x0000001a4f5e7c20 */ /* 0x000fe20008410000 */
        /* <DEDUP_REMOVED lines=25> */
.L_x_2284:
        /* <DEDUP_REMOVED lines=35> */
.L_x_2285:
[----:B------:R-:W2:Y:S04]  /*85b0*/  LDL.LU R82, [R1+0x48] ;  /* 0x0000480001527983 */ /* 0x000ea80000300800 */
[----:B------:R-:W3:Y:S01]  /*85c0*/  LDL.LU R79, [R1+0x4c] ;  /* 0x00004c00014f7983 */ /* 0x000ee20000300800 */
[----:B------:R-:W-:Y:S01]  /*85d0*/  FMUL.FTZ R63, R78, R76 ;  /* 0x0000004c4e3f7220 */ /* 0x000fe20000410000 */
[----:B------:R-:W-:Y:S01]  /*85e0*/  FADD.FTZ R87, R60, R78 ;  /* 0x0000004e3c577221 */ /* 0x000fe20000010000 */
[----:B------:R-:W-:Y:S01]  /*85f0*/  FADD.FTZ R121, R91, R62 ;  /* 0x0000003e5b797221 */ /* 0x000fe20000010000 */
[C---:B------:R-:W-:Y:S01]  /*8600*/  FFMA.FTZ R122, R93.reuse, R78, R81 ;  /* 0x0000004e5d7a7223 */ /* 0x040fe20000010051 */
[----:B------:R-:W-:Y:S01]  /*8610*/  FFMA.FTZ R60, R93, R63, R61 ;  /* 0x0000003f5d3c7223 */ /* 0x000fe2000001003d */
[----:B------:R-:W-:Y:S01]  /*8620*/  FADD.FTZ R61, R96, R63 ;  /* 0x0000003f603d7221 */ /* 0x000fe20000010000 */
[----:B------:R-:W-:Y:S01]  /*8630*/  FMUL.FTZ R63, R62, R77 ;  /* 0x0000004d3e3f7220 */ /* 0x000fe20000410000 */
[----:B------:R-:W-:Y:S01]  /*8640*/  FFMA.FTZ R62, R92, R62, R90 ;  /* 0x0000003e5c3e7223 */ /* 0x000fe2000001005a */
[----:B------:R-:W-:-:S02]  /*8650*/  MOV R120, R36 ;  /* 0x0000002400787202 */ /* 0x000fc40000000f00 */
[----:B------:R-:W-:Y:S01]  /*8660*/  FFMA.FTZ R60, R92, R63, R60 ;  /* 0x0000003f5c3c7223 */ /* 0x000fe2000001003c */
[----:B------:R-:W-:Y:S01]  /*8670*/  FADD.FTZ R61, R63, R61 ;  /* 0x0000003d3f3d7221 */ /* 0x000fe20000010000 */
[----:B------:R0:W-:Y:S01]  /*8680*/  STL [R1+0x30], R62 ;  /* 0x0000303e01007387 */ /* 0x0001e20000100800 */
[----:B------:R-:W-:Y:S01]  /*8690*/  MOV R81, R37 ;  /* 0x0000002500517202 */ /* 0x000fe20000000f00 */
[----:B--2---:R-:W-:Y:S01]  /*86a0*/  FADD.FTZ R91, R82, -UR6 ;  /* 0x80000006525b7e21 */ /* 0x004fe20008010000 */
[----:B---3--:R-:W-:-:S03]  /*86b0*/  FADD.FTZ R90, R79, -UR6 ;  /* 0x800000064f5a7e21 */ /* 0x008fc60008010000 */
[----:B------:R-:W-:Y:S01]  /*86c0*/  FMUL.FTZ R91, R91, UR26 ;  /* 0x0000001a5b5b7c20 */ /* 0x000fe20008410000 */
[----:B------:R-:W-:Y:S01]  /*86d0*/  FMUL.FTZ R90, R90, UR26 ;  /* 0x0000001a5a5a7c20 */ /* 0x000fe20008410000 */
[----:B0-----:R-:W-:Y:S06]  /*86e0*/  @!P5 BRA `(.L_x_2286) ;  /* 0x000000000048d947 */ /* 0x001fec0003800000 */
        /* <DEDUP_REMOVED lines=18> */
.L_x_2286:
[----:B------:R-:W2:Y:S04]  /*8810*/  LDL.LU R79, [R1+0x60] ;  /* 0x00006000014f7983 */ /* 0x000ea80000300800 */
[----:B------:R-:W3:Y:S01]  /*8820*/  LDL.LU R78, [R1+0x64] ;  /* 0x00006400014e7983 */ /* 0x000ee20000300800 */
[----:B------:R-:W-:-:S04]  /*8830*/  FMUL.FTZ R62, R120, R76 ;  /* 0x0000004c783e7220 */ /* 0x000fc80000410000 */
[----:B------:R-:W-:Y:S01]  /*8840*/  FFMA.FTZ R60, R91, R62, R60 ;  /* 0x0000003e5b3c7223 */ /* 0x000fe2000001003c */
[----:B------:R-:W-:Y:S01]  /*8850*/  FADD.FTZ R63, R61, R62 ;  /* 0x0000003e3d3f7221 */ /* 0x000fe20000010000 */
[----:B------:R-:W-:-:S04]  /*8860*/  FMUL.FTZ R62, R81, R77 ;  /* 0x0000004d513e7220 */ /* 0x000fc80000410000 */
[----:B------:R-:W-:Y:S01]  /*8870*/  FFMA.FTZ R61, R90, R62, R60 ;  /* 0x0000003e5a3d7223 */ /* 0x000fe2000001003c */
[----:B------:R-:W-:Y:S01]  /*8880*/  FADD.FTZ R63, R62, R63 ;  /* 0x0000003f3e3f7221 */ /* 0x000fe20000010000 */
[----:B------:R-:W-:Y:S02]  /*8890*/  MOV R60, R38 ;  /* 0x00000026003c7202 */ /* 0x000fe40000000f00 */
[----:B------:R-:W-:Y:S01]  /*88a0*/  MOV R62, R39 ;  /* 0x00000027003e7202 */ /* 0x000fe20000000f00 */
[----:B--2---:R-:W-:Y:S01]  /*88b0*/  FADD.FTZ R89, R79, -UR6 ;  /* 0x800000064f597e21 */ /* 0x004fe20008010000 */
[----:B---3--:R-:W-:-:S03]  /*88c0*/  FADD.FTZ R88, R78, -UR6 ;  /* 0x800000064e587e21 */ /* 0x008fc60008010000 */
        /* <DEDUP_REMOVED lines=21> */
.L_x_2287:
[----:B------:R-:W2:Y:S04]  /*8a20*/  LDL.LU R82, [R1+0x90] ;  /* 0x0000900001527983 */ /* 0x000ea80000300800 */
[----:B------:R-:W3:Y:S01]  /*8a30*/  LDL.LU R79, [R1+0x94] ;  /* 0x00009400014f7983 */ /* 0x000ee20000300800 */
[----:B------:R-:W-:Y:S01]  /*8a40*/  FMUL.FTZ R78, R60, R76 ;  /* 0x0000004c3c4e7220 */ /* 0x000fe20000410000 */
[----:B------:R-:W-:Y:S02]  /*8a50*/  MOV R85, R40 ;  /* 0x0000002800557202 */ /* 0x000fe40000000f00 */
[----:B------:R-:W-:Y:S01]  /*8a60*/  MOV R86, R41 ;  /* 0x0000002900567202 */ /* 0x000fe20000000f00 */
[----:B------:R-:W-:Y:S01]  /*8a70*/  FFMA.FTZ R61, R89, R78, R61 ;  /* 0x0000004e593d7223 */ /* 0x000fe2000001003d */
[----:B------:R-:W-:Y:S01]  /*8a80*/  FADD.FTZ R63, R63, R78 ;  /* 0x0000004e3f3f7221 */ /* 0x000fe20000010000 */
[----:B------:R-:W-:-:S04]  /*8a90*/  FMUL.FTZ R78, R62, R77 ;  /* 0x0000004d3e4e7220 */ /* 0x000fc80000410000 */
[----:B------:R-:W-:Y:S01]  /*8aa0*/  FFMA.FTZ R61, R88, R78, R61 ;  /* 0x0000004e583d7223 */ /* 0x000fe2000001003d */
[----:B------:R-:W-:Y:S01]  /*8ab0*/  FADD.FTZ R63, R78, R63 ;  /* 0x0000003f4e3f7221 */ /* 0x000fe20000010000 */
        /* <DEDUP_REMOVED lines=23> */
.L_x_2288:
[----:B------:R-:W2:Y:S04]  /*8c30*/  LDL.LU R96, [R1+0x58] ;  /* 0x0000580001607983 */ /* 0x000ea80000300800 */
[----:B------:R-:W3:Y:S01]  /*8c40*/  LDL.LU R84, [R1+0x5c] ;  /* 0x00005c0001547983 */ /* 0x000ee20000300800 */
[----:B------:R-:W-:Y:S01]  /*8c50*/  FMUL.FTZ R78, R85, R76 ;  /* 0x0000004c554e7220 */ /* 0x000fe20000410000 */
[----:B------:R-:W-:-:S03]  /*8c60*/  FMUL.FTZ R79, R86, R77 ;  /* 0x0000004d564f7220 */ /* 0x000fc60000410000 */
[----:B------:R-:W-:Y:S01]  /*8c70*/  FFMA.FTZ R61, R83, R78, R61 ;  /* 0x0000004e533d7223 */ /* 0x000fe2000001003d */
[----:B------:R-:W-:-:S03]  /*8c80*/  FADD.FTZ R63, R63, R78 ;  /* 0x0000004e3f3f7221 */ /* 0x000fc60000010000 */
        /* <DEDUP_REMOVED lines=27> */
.L_x_2289:
[----:B------:R0:W-:Y:S01]  /*8e40*/  STL [R1+0x9c], R2 ;  /* 0x00009c0201007387 */ /* 0x0001e20000100800 */
[----:B------:R-:W-:-:S04]  /*8e50*/  FMUL.FTZ R84, R61, R76 ;  /* 0x0000004c3d547220 */ /* 0x000fc80000410000 */
[----:B------:R-:W-:Y:S01]  /*8e60*/  FFMA.FTZ R78, R97, R84, R78 ;  /* 0x00000054614e7223 */ /* 0x000fe2000001004e */
[----:B------:R-:W-:Y:S01]  /*8e70*/  FADD.FTZ R79, R79, R84 ;  /* 0x000000544f4f7221 */ /* 0x000fe20000010000 */
[----:B------:R-:W-:Y:S01]  /*8e80*/  FMUL.FTZ R84, R63, R77 ;  /* 0x0000004d3f547220 */ /* 0x000fe20000410000 */
[----:B0-----:R-:W0:Y:S03]  /*8e90*/  S2R R2, SR_LANEID ;  /* 0x0000000000027919 */ /* 0x001e260000000000 */
[----:B------:R-:W-:Y:S01]  /*8ea0*/  FFMA.FTZ R78, R96, R84, R78 ;  /* 0x00000054604e7223 */ /* 0x000fe2000001004e */
[----:B------:R-:W-:-:S04]  /*8eb0*/  FADD.FTZ R79, R84, R79 ;  /* 0x0000004f544f7221 */ /* 0x000fc80000010000 */
[----:B------:R-:W2:Y:S04]  /*8ec0*/  SHFL.DOWN PT, R84, R78, 0x1, 0x1f ;  /* 0x08201f004e547f89 */ /* 0x000ea800000e0000 */
[----:B------:R-:W3:Y:S01]  /*8ed0*/  SHFL.DOWN PT, R123, R79, 0x1, 0x1f ;  /* 0x08201f004f7b7f89 */ /* 0x000ee200000e0000 */
[----:B0-----:R-:W-:-:S13]  /*8ee0*/  ISETP.GT.AND P0, PT, R2, 0x1e, PT ;  /* 0x0000001e0200780c */ /* 0x001fda0003f04270 */
[----:B--2---:R-:W-:Y:S01]  /*8ef0*/  @!P0 FADD.FTZ R78, R78, R84 ;  /* 0x000000544e4e8221 */ /* 0x004fe20000010000 */
[----:B---3--:R-:W-:Y:S01]  /*8f00*/  @!P0 FADD.FTZ R79, R79, R123 ;  /* 0x0000007b4f4f8221 */ /* 0x008fe20000010000 */
[----:B------:R-:W-:-:S03]  /*8f10*/  ISETP.GT.AND P0, PT, R2, 0x1d, PT ;  /* 0x0000001d0200780c */ /* 0x000fc60003f04270 */
[----:B------:R-:W0:Y:S04]  /*8f20*/  SHFL.DOWN PT, R84, R78, 0x2, 0x1f ;  /* 0x08401f004e547f89 */ /* 0x000e2800000e0000 */
[----:B------:R-:W2:Y:S06]  /*8f30*/  SHFL.DOWN PT, R123, R79, 0x2, 0x1f ;  /* 0x08401f004f7b7f89 */ /* 0x000eac00000e0000 */
[----:B0-----:R-:W-:Y:S01]  /*8f40*/  @!P0 FADD.FTZ R78, R78, R84 ;  /* 0x000000544e4e8221 */ /* 0x001fe20000010000 */
[----:B--2---:R-:W-:-:S04]  /*8f50*/  @!P0 FADD.FTZ R79, R79, R123 ;  /* 0x0000007b4f4f8221 */ /* 0x004fc80000010000 */
[----:B------:R-:W0:Y:S01]  /*8f60*/  SHFL.DOWN PT, R84, R78, 0x4, 0x1f ;  /* 0x08801f004e547f89 */ /* 0x000e2200000e0000 */
[----:B------:R-:W-:-:S03]  /*8f70*/  ISETP.GT.AND P0, PT, R2, 0x1b, PT ;  /* 0x0000001b0200780c */ /* 0x000fc60003f04270 */
[----:B------:R-:W2:Y:S10]  /*8f80*/  SHFL.DOWN PT, R123, R79, 0x4, 0x1f ;  /* 0x08801f004f7b7f89 */ /* 0x000eb400000e0000 */
[----:B0-----:R-:W-:Y:S01]  /*8f90*/  @!P0 FADD.FTZ R78, R78, R84 ;  /* 0x000000544e4e8221 */ /* 0x001fe20000010000 */
[----:B--2---:R-:W-:Y:S01]  /*8fa0*/  @!P0 FADD.FTZ R79, R79, R123 ;  /* 0x0000007b4f4f8221 */ /* 0x004fe20000010000 */
[----:B------:R-:W-:-:S03]  /*8fb0*/  ISETP.GT.AND P0, PT, R2, 0x17, PT ;  /* 0x000000170200780c */ /* 0x000fc60003f04270 */
[----:B------:R-:W0:Y:S04]  /*8fc0*/  SHFL.DOWN PT, R123, R78, 0x8, 0x1f ;  /* 0x09001f004e7b7f89 */ /* 0x000e2800000e0000 */
[----:B------:R2:W5:Y:S01]  /*8fd0*/  LDL.LU R2, [R1+0x9c] ;  /* 0x00009c0001027983 */ /* 0x0005620000300800 */
[----:B------:R-:W-:-:S03]  /*8fe0*/  FADD.FTZ R87, R87, R120 ;  /* 0x0000007857577221 */ /* 0x000fc60000010000 */
[----:B------:R-:W3:Y:S02]  /*8ff0*/  SHFL.DOWN PT, R84, R79, 0x8, 0x1f ;  /* 0x09001f004f547f89 */ /* 0x000ee400000e0000 */
[----:B0-----:R-:W-:Y:S02]  /*9000*/  @!P0 FADD.FTZ R78, R78, R123 ;  /* 0x0000007b4e4e8221 */ /* 0x001fe40000010000 */
[----:B------:R-:W4:Y:S01]  /*9010*/  LDL.LU R123, [R1+0x30] ;  /* 0x00003000017b7983 */ /* 0x000f220000300800 */
[----:B------:R-:W-:Y:S01]  /*9020*/  FFMA.FTZ R120, R91, R120, R122 ;  /* 0x000000785b787223 */ /* 0x000fe2000001007a */
[----:B------:R-:W-:-:S03]  /*9030*/  FADD.FTZ R87, R87, R60 ;  /* 0x0000003c57577221 */ /* 0x000fc60000010000 */
[----:B------:R-:W-:Y:S02]  /*9040*/  FFMA.FTZ R120, R89, R60, R120 ;  /* 0x0000003c59787223 */ /* 0x000fe40000010078 */
[----:B------:R-:W0:Y:S01]  /*9050*/  S2R R60, SR_LANEID ;  /* 0x00000000003c7919 */ /* 0x000e220000000000 */
[----:B------:R-:W-:Y:S01]  /*9060*/  FADD.FTZ R87, R87, R85 ;  /* 0x0000005557577221 */ /* 0x000fe20000010000 */
[----:B------:R-:W-:Y:S02]  /*9070*/  FFMA.FTZ R120, R83, R85, R120 ;  /* 0x0000005553787223 */ /* 0x000fe40000010078 */
[----:B------:R-:W1:Y:S01]  /*9080*/  S2R R85, SR_LANEID ;  /* 0x0000000000557919 */ /* 0x000e620000000000 */
[----:B---3--:R-:W-:Y:S01]  /*9090*/  @!P0 FADD.FTZ R79, R79, R84 ;  /* 0x000000544f4f8221 */ /* 0x008fe20000010000 */
[----:B------:R-:W-:Y:S01]  /*90a0*/  FADD.FTZ R121, R121, R81 ;  /* 0x0000005179797221 */ /* 0x000fe20000010000 */
[----:B------:R-:W3:Y:S03]  /*90b0*/  S2UR UR7, SR_CgaCtaId ;  /* 0x00000000000779c3 */ /* 0x000ee60000008800 */
[----:B------:R-:W2:Y:S01]  /*90c0*/  SHFL.DOWN PT, R84, R79, 0x10, 0x1f ;  /* 0x0a001f004f547f89 */ /* 0x000ea200000e0000 */
[----:B----4-:R-:W-:-:S03]  /*90d0*/  FFMA.FTZ R122, R90, R81, R123 ;  /* 0x000000515a7a7223 */ /* 0x010fc6000001007b */
[----:B------:R-:W4:Y:S04]  /*90e0*/  LDL R123, [R1+0x98] ;  /* 0x00009800017b7983 */ /* 0x000f280000100800 */
[----:B------:R-:W1:Y:S01]  /*90f0*/  SHFL.DOWN PT, R81, R78, 0x10, 0x1f ;  /* 0x0a001f004e517f89 */ /* 0x000e6200000e0000 */
[----:B0-----:R-:W-:Y:S01]  /*9100*/  ISETP.GT.AND P0, PT, R60, 0xf, PT ;  /* 0x0000000f3c00780c */ /* 0x001fe20003f04270 */
[----:B------:R-:W-:Y:S01]  /*9110*/  UMOV UR6, 0x400 ;  /* 0x0000040000067882 */ /* 0x000fe20000000000 */
[----:B------:R-:W-:Y:S01]  /*9120*/  FFMA.FTZ R122, R88, R62, R122 ;  /* 0x0000003e587a7223 */ /* 0x000fe2000001007a */
[----:B------:R-:W-:Y:S01]  /*9130*/  UIADD3 UR5, UR6, 0x90, URZ ;  /* 0x0000009006057890 */ /* 0x000fe2000fffe03f */
[----:B------:R-:W-:Y:S01]  /*9140*/  FADD.FTZ R121, R121, R62 ;  /* 0x0000003e79797221 */ /* 0x000fe20000010000 */
[----:B-----5:R-:W-:Y:S01]  /*9150*/  ISETP.NE.AND P2, PT, R0, RZ, PT ;  /* 0x000000ff0000720c */ /* 0x020fe20003f45270 */
[----:B------:R-:W-:Y:S01]  /*9160*/  FFMA.FTZ R122, R82, R86, R122 ;  /* 0x00000056527a7223 */ /* 0x000fe2000001007a */
[----:B---3--:R-:W-:Y:S01]  /*9170*/  ULEA UR5, UR7, UR5, 0x18 ;  /* 0x0000000507057291 */ /* 0x008fe2000f8ec03f */
[----:B------:R-:W-:-:S05]  /*9180*/  FADD.FTZ R121, R121, R86 ;  /* 0x0000005679797221 */ /* 0x000fca0000010000 */
[----:B--2---:R-:W-:Y:S01]  /*9190*/  @!P0 FADD.FTZ R79, R79, R84 ;  /* 0x000000544f4f8221 */ /* 0x004fe20000010000 */
[----:B------:R-:W-:Y:S01]  /*91a0*/  FFMA.FTZ R60, R97, R61, R120 ;  /* 0x0000003d613c7223 */ /* 0x000fe20000010078 */
[----:B------:R-:W-:Y:S01]  /*91b0*/  FADD.FTZ R62, R87, R61 ;  /* 0x0000003d573e7221 */ /* 0x000fe20000010000 */
[----:B------:R-:W-:Y:S01]  /*91c0*/  FFMA.FTZ R61, R96, R63, R122 ;  /* 0x0000003f603d7223 */ /* 0x000fe2000001007a */
[----:B-1----:R-:W-:Y:S01]  /*91d0*/  @!P0 FADD.FTZ R78, R78, R81 ;  /* 0x000000514e4e8221 */ /* 0x002fe20000010000 */
[----:B------:R-:W-:Y:S01]  /*91e0*/  ISETP.NE.AND P0, PT, R85, RZ, PT ;  /* 0x000000ff5500720c */ /* 0x000fe20003f05270 */
[----:B------:R-:W-:Y:S01]  /*91f0*/  FADD.FTZ R63, R121, R63 ;  /* 0x0000003f793f7221 */ /* 0x000fe20000010000 */
[C---:B------:R-:W-:Y:S01]  /*9200*/  LEA R81, R0.reuse, UR5, 0x4 ;  /* 0x0000000500517c11 */ /* 0x040fe2000f8e20ff */
[----:B------:R-:W-:Y:S04]  /*9210*/  BSSY B0, `(.L_x_2290) ;  /* 0x0000028000007945 */ /* 0x000fe80003800000 */
[----:B------:R0:W-:Y:S01]  /*9220*/  STS.128 [R81], R60 ;  /* 0x0000003c51007388 */ /* 0x0001e20000000c00 */
[----:B------:R-:W-:-:S05]  /*9230*/  ISETP.GT.U32.AND P3, PT, R0, 0x1b, PT ;  /* 0x0000001b0000780c */ /* 0x000fca0003f64070 */
[----:B----4-:R0:W-:Y:S01]  /*9240*/  @!P0 STS.64 [R123+0x10], R78 ;  /* 0x0000104e7b008388 */ /* 0x0101e20000000a00 */
[----:B------:R-:W-:Y:S06]  /*9250*/  BAR.SYNC.DEFER_BLOCKING 0x0 ;  /* 0x0000000000007b1d */ /* 0x000fec0000010000 */
[----:B------:R-:W-:Y:S05]  /*9260*/  @P2 BRA `(.L_x_2291) ;  /* 0x0000000000882947 */ /* 0x000fea0003800000 */
        /* <DEDUP_REMOVED lines=34> */
.L_x_2291:
[----:B------:R-:W-:Y:S05]  /*9490*/  BSYNC B0 ;  /* 0x0000000000007941 */ /* 0x000fea0003800000 */
.L_x_2290:
[----:B------:R-:W-:Y:S06]  /*94a0*/  BAR.SYNC.DEFER_BLOCKING 0x0 ;  /* 0x0000000000007b1d */ /* 0x000fec0000010000 */
[----:B------:R-:W-:Y:S04]  /*94b0*/  BSSY B0, `(.L_x_2292) ;  /* 0x000004d000007945 */ /* 0x000fe80003800000 */
[----:B------:R-:W-:Y:S05]  /*94c0*/  @P3 BRA `(.L_x_2293) ;  /* 0x00000004002c3947 */ /* 0x000fea0003800000 */
[----:B------:R-:W1:Y:S02]  /*94d0*/  LDS.128 R84, [R81+0x1c0] ;  /* 0x0001c00051547984 */ /* 0x000e640000000c00 */
[----:B-1----:R-:W-:Y:S01]  /*94e0*/  FADD.FTZ R84, R60, R84 ;  /* 0x000000543c547221 */ /* 0x002fe20000010000 */
[----:B------:R-:W-:Y:S01]  /*94f0*/  FADD.FTZ R85, R61, R85 ;  /* 0x000000553d557221 */ /* 0x000fe20000010000 */
[----:B------:R-:W-:Y:S01]  /*9500*/  FADD.FTZ R86, R62, R86 ;  /* 0x000000563e567221 */ /* 0x000fe20000010000 */
[----:B------:R-:W-:Y:S02]  /*9510*/  FADD.FTZ R87, R63, R87 ;  /* 0x000000573f577221 */ /* 0x000fe40000010000 */
[----:B0-----:R-:W0:Y:S02]  /*9520*/  LDS.128 R60, [R81+0x380] ;  /* 0x00038000513c7984 */ /* 0x001e240000000c00 */
        /* <DEDUP_REMOVED lines=69> */
.L_x_2293:
[----:B------:R-:W-:Y:S05]  /*9980*/  BSYNC B0 ;  /* 0x0000000000007941 */ /* 0x000fea0003800000 */
.L_x_2292:
[----:B------:R-:W1:Y:S01]  /*9990*/  LDC.64 R84, c[0x0][0x268] ;  /* 0x00009a00ff547b82 */ /* 0x000e620000000a00 */
[----:B0-----:R-:W-:Y:S01]  /*99a0*/  MOV R81, UR16 ;  /* 0x0000001000517c02 */ /* 0x001fe20008000f00 */
[----:B------:R-:W-:Y:S04]  /*99b0*/  BSSY B0, `(.L_x_2294) ;  /* 0x0000011000007945 */ /* 0x000fe80003800000 */
[----:B------:R-:W-:-:S04]  /*99c0*/  IMAD R81, R81, 0x1c, R0 ;  /* 0x0000001c51517824 */ /* 0x000fc800078e0200 */
[----:B-1----:R-:W-:Y:S01]  /*99d0*/  IMAD.WIDE R84, R81, 0x4, R84 ;  /* 0x0000000451547825 */ /* 0x002fe200078e0254 */
[----:B------:R-:W-:Y:S06]  /*99e0*/  @P3 BRA `(.L_x_2295) ;  /* 0x0000000000343947 */ /* 0x000fec0003800000 */
[----:B------:R-:W-:Y:S01]  /*99f0*/  MOV R86, UR9 ;  /* 0x0000000900567c02 */ /* 0x000fe20008000f00 */
[----:B------:R-:W-:Y:S03]  /*9a00*/  REDG.E.ADD.F32.FTZ.RN.STRONG.GPU desc[UR22][R84.64], R60 ;  /* 0x0000003c540079a6 */ /* 0x000fe6000c10f396 */
[----:B------:R-:W-:-:S04]  /*9a10*/  LEA R86, P0, R86, R84, 0x2 ;  /* 0x0000005456567211 */ /* 0x000fc800078010ff */
[----:B------:R-:W-:-:S05]  /*9a20*/  IADD3.X R87, R85, UR11, RZ, P0, !PT ;  /* 0x0000000b55577c10 */ /* 0x000fca00087fe4ff */
[----:B------:R0:W-:Y:S02]  /*9a30*/  REDG.E.ADD.F32.FTZ.RN.STRONG.GPU desc[UR22][R86.64], R61 ;  /* 0x0000003d560079a6 */ /* 0x0001e4000c10f396 */
[----:B0-----:R-:W0:Y:S01]  /*9a40*/  LDC.64 R86, c[0x0][0x288] ;  /* 0x0000a200ff567b82 */ /* 0x001e220000000a00 */
[----:B------:R-:W-:Y:S02]  /*9a50*/  MOV R61, UR10 ;  /* 0x0000000a003d7c02 */ /* 0x000fe40008000f00 */
[CC--:B0-----:R-:W-:Y:S02]  /*9a60*/  LEA R60, P0, R86.reuse, R84.reuse, 0x2 ;  /* 0x00000054563c7211 */ /* 0x0c1fe400078010ff */
[----:B------:R-:W-:Y:S02]  /*9a70*/  LEA R84, P3, R61, R84, 0x2 ;  /* 0x000000543d547211 */ /* 0x000fe400078610ff */
[----:B------:R-:W-:Y:S02]  /*9a80*/  LEA.HI.X R61, R86, R85, R87, 0x2, P0 ;  /* 0x00000055563d7211 */ /* 0x000fe400000f1457 */
[----:B------:R-:W-:-:S03]  /*9a90*/  IADD3.X R85, R85, UR12, RZ, P3, !PT ;  /* 0x0000000c55557c10 */ /* 0x000fc60009ffe4ff */
[----:B------:R0:W-:Y:S04]  /*9aa0*/  REDG.E.ADD.F32.FTZ.RN.STRONG.GPU desc[UR22][R60.64], R62 ;  /* 0x0000003e3c0079a6 */ /* 0x0001e8000c10f396 */
[----:B------:R0:W-:Y:S02]  /*9ab0*/  REDG.E.ADD.F32.FTZ.RN.STRONG.GPU desc[UR22][R84.64], R63 ;  /* 0x0000003f540079a6 */ /* 0x0001e4000c10f396 */
.L_x_2295:
[----:B------:R-:W-:Y:S05]  /*9ac0*/  BSYNC B0 ;  /* 0x0000000000007941 */ /* 0x000fea0003800000 */
.L_x_2294:
[----:B------:R-:W-:Y:S02]  /*9ad0*/  ULDC UR15, c[0x0][0xc] ;  /* 0x00000300000f7ab9 */ /* 0x000fe40000000800 */
[----:B------:R-:W-:-:S06]  /*9ae0*/  UISETP.GE.U32.AND UP0, UPT, UR15, 0x2, UPT ;  /* 0x000000020f00788c */ /* 0x000fcc000bf06070 */
[----:B------:R-:W-:-:S13]  /*9af0*/  PLOP3.LUT P0, PT, PT, PT, UP0, 0x80, 0x0 ;  /* 0x000000000000781c */ /* 0x000fda0003f0f008 */
[----:B------:R-:W-:Y:S05]  /*9b00*/  @!P0 BRA `(.L_x_2296) ;  /* 0x0000001800448947 */ /* 0x000fea0003800000 */
        /* <DEDUP_REMOVED lines=12> */
[----:B0-----:R-:W0:Y:S01]  /*9bd0*/  S2R R62, SR_LANEID ;  /* 0x00000000003e7919 */ /* 0x001e220000000000 */
        /* <DEDUP_REMOVED lines=8> */
[----:B------:R-:W-:Y:S02]  /*9c60*/  UFLO.U32 UR17, UR16 ;  /* 0x00000010001172bd */ /* 0x000fe400080e0000 */
[----:B------:R-:W-:Y:S02]  /*9c70*/  UPOPC UR16, UR16 ;  /* 0x00000010001072bf */ /* 0x000fe40008000000 */
[----:B------:R1:W-:Y:S02]  /*9c80*/  STG.E.64 desc[UR22][R60.64], R78 ;  /* 0x0000004e3c007986 */ /* 0x0003e4000c101b16 */
[----:B------:R-:W-:Y:S01]  /*9c90*/  UIMAD UR5, UR5, UR16, URZ ;  /* 0x00000010050572a4 */ /* 0x000fe2000f8e023f */
[----:B0-----:R-:W-:-:S05]  /*9ca0*/  ISETP.EQ.U32.AND P0, PT, R62, UR17, PT ;  /* 0x000000113e007c0c */ /* 0x001fca000bf02070 */
[----:B------:R-:W-:Y:S02]  /*9cb0*/  MOV R62, UR5 ;  /* 0x00000005003e7c02 */ /* 0x000fe40008000f00 */
[----:B-1----:R-:W-:Y:S02]  /*9cc0*/  MOV R60, UR18 ;  /* 0x00000012003c7c02 */ /* 0x002fe40008000f00 */
[----:B------:R-:W-:-:S04]  /*9cd0*/  MOV R61, UR19 ;  /* 0x00000013003d7c02 */ /* 0x000fc80008000f00 */
[----:B------:R-:W-:Y:S06]  /*9ce0*/  @P0 MEMBAR.ALL.GPU ;  /* 0x0000000000000992 */ /* 0x000fec000000a000 */
[----:B------:R-:W-:-:S00]  /*9cf0*/  @P0 ERRBAR ;  /* 0x00000000000009ab */ /* 0x000fc00000000000 */
[----:B------:R-:W-:Y:S06]  /*9d00*/  @P0 CGAERRBAR ;  /* 0x00000000000005ab */ /* 0x000fec0000000000 */
[----:B------:R0:W-:Y:S01]  /*9d10*/  @P0 REDG.E.ADD.S32.STRONG.GPU desc[UR22][R60.64], R62 ;  /* 0x0000003e3c00098e */ /* 0x0001e2000c10e396 */
[----:B------:R-:W-:-:S04]  /*9d20*/  PLOP3.LUT P0, PT, PT, PT, UP0, 0x80, 0x0 ;  /* 0x000000000000781c */ /* 0x000fc80003f0f008 */
[----:B0-----:R-:W-:-:S04]  /*9d30*/  SEL R62, RZ, UR15, P0 ;  /* 0x0000000fff3e7c07 */ /* 0x001fc80008000000 */
[----:B------:R-:W-:-:S13]  /*9d40*/  ISETP.NE.AND P0, PT, R62, -0x1, PT ;  /* 0xffffffff3e00780c */ /* 0x000fda0003f05270 */
[----:B------:R-:W-:Y:S05]  /*9d50*/  @!P0 BRA `(.L_x_2297) ;  /* 0x00000000001c8947 */ /* 0x000fea0003800000 */
.L_x_2298:
[----:B------:R-:W-:Y:S02]  /*9d60*/  MOV R60, UR18 ;  /* 0x00000012003c7c02 */ /* 0x000fe40008000f00 */
[----:B------:R-:W-:-:S05]  /*9d70*/  MOV R61, UR19 ;  /* 0x00000013003d7c02 */ /* 0x000fca0008000f00 */
[----:B------:R-:W2:Y:S04]  /*9d80*/  LDG.E.STRONG.GPU R60, desc[UR22][R60.64] ;  /* 0x000000163c3c7981 */ /* 0x000ea8000c1ef900 */
[----:B--2---:R-:W-:Y:S01]  /*9d90*/  CCTL.IVALL ;  /* 0x00000000ff00798f */ /* 0x004fe20002000000 */
[----:B------:R-:W-:Y:S05]  /*9da0*/  YIELD ;  /* 0x0000000000007946 */ /* 0x000fea0003800000 */
[----:B------:R-:W-:-:S13]  /*9db0*/  ISETP.NE.AND P0, PT, R60, R62, PT ;  /* 0x0000003e3c00720c */ /* 0x000fda0003f05270 */
[----:B------:R-:W-:Y:S05]  /*9dc0*/  @P0 BRA `(.L_x_2298) ;  /* 0xfffffffc00e40947 */ /* 0x000fea000383ffff */
.L_x_2297:
        /* <DEDUP_REMOVED lines=8> */
[----:B------:R-:W-:Y:S05]  /*9e50*/  @!P0 BRA `(.L_x_2299) ;  /* 0x0000001000d08947 */ /* 0x000fea0003800000 */
[----:B------:R-:W-:Y:S01]  /*9e60*/  ULOP3.LUT UR16, UR15, 0x3, URZ, 0xc0, !UPT ;  /* 0x000000030f107892 */ /* 0x000fe2000f8ec03f */
[----:B------:R-:W-:-:S03]  /*9e70*/  UMOV UR5, URZ ;  /* 0x0000003f00057c82 */ /* 0x000fc60008000000 */
[----:B------:R-:W-:-:S06]  /*9e80*/  UIADD3 UR16, -UR16, UR15, URZ ;  /* 0x0000000f10107290 */ /* 0x000fcc000fffe13f */
[----:B------:R-:W-:-:S13]  /*9e90*/  ISETP.LT.AND P0, PT, RZ, UR16, PT ;  /* 0x00000010ff007c0c */ /* 0x000fda000bf01270 */
[----:B------:R-:W-:Y:S05]  /*9ea0*/  @!P0 BRA `(.L_x_2300) ;  /* 0x00000010000c8947 */ /* 0x000fea0003800000 */
[----:B------:R-:W-:Y:S01]  /*9eb0*/  UISETP.GT.AND UP0, UPT, UR16, 0xc, UPT ;  /* 0x0000000c1000788c */ /* 0x000fe2000bf04270 */
[----:B------:R-:W-:-:S05]  /*9ec0*/  PLOP3.LUT P0, PT, PT, PT, PT, 0x80, 0x0 ;  /* 0x000000000000781c */ /* 0x000fca0003f0f070 */
[----:B------:R-:W-:-:S13]  /*9ed0*/  PLOP3.LUT P3, PT, PT, PT, UP0, 0x80, 0x0 ;  /* 0x000000000000781c */ /* 0x000fda0003f6f008 */
[----:B------:R-:W-:Y:S05]  /*9ee0*/  @!P3 BRA `(.L_x_2301) ;  /* 0x000000080098b947 */ /* 0x000fea0003800000 */
[----:B------:R-:W-:-:S13]  /*9ef0*/  PLOP3.LUT P0, PT, PT, PT, PT, 0x8, 0x0 ;  /* 0x000000000000781c */ /* 0x000fda0003f0e170 */
.L_x_2302:
[----:B0-----:R-:W0:Y:S02]  /*9f00*/  S2R R60, SR_CTAID.X ;  /* 0x00000000003c7919 */ /* 0x001e240000002500 */
[----:B0-----:R-:W-:-:S13]  /*9f10*/  ISETP.EQ.OR P6, PT, R60, UR5, P2 ;  /* 0x000000053c007c0c */ /* 0x001fda00097c2670 */
[----:B------:R-:W-:-:S05]  /*9f20*/  VOTEU.ALL UP0, P6 ;  /* 0x00000000003f7886 */ /* 0x000fca0003000000 */
[----:B------:R-:W-:-:S04]  /*9f30*/  @!UP0 UIMAD UR18, UR14, UR5, UR13 ;  /* 0x000000050e1282a4 */ /* 0x000fc8000f8e020d */
[----:B------:R-:W-:-:S06]  /*9f40*/  @!UP0 UIMAD.WIDE.U32 UR18, UR18, 0x8, UR6 ;  /* 0x00000008121288a5 */ /* 0x000fcc000f8e0006 */
[----:B------:R-:W-:Y:S02]  /*9f50*/  MOV R62, UR18 ;  /* 0x00000012003e7c02 */ /* 0x000fe40008000f00 */
[----:B------:R-:W-:-:S06]  /*9f60*/  MOV R63, UR19 ;  /* 0x00000013003f7c02 */ /* 0x000fcc0008000f00 */
[----:B------:R-:W2:Y:S01]  /*9f70*/  @!P6 LDG.E.64 R62, desc[UR22][R62.64] ;  /* 0x000000163e3ee981 */ /* 0x000ea2000c1e1b00 */
[----:B------:R-:W-:Y:S02]  /*9f80*/  UIADD3 UR18, UR5, 0x1, URZ ;  /* 0x0000000105127890 */ /* 0x000fe4000fffe03f */
[----:B------:R-:W-:Y:S02]  /*9f90*/  UIADD3 UR20, UR5, 0x2, URZ ;  /* 0x0000000205147890 */ /* 0x000fe4000fffe03f */
[----:B------:R-:W-:Y:S02]  /*9fa0*/  UIADD3 UR17, UR5, 0x3, URZ ;  /* 0x0000000305117890 */ /* 0x000fe4000fffe03f */
[C---:B------:R-:W-:Y:S02]  /*9fb0*/  ISETP.EQ.OR P3, PT, R60.reuse, UR18, P2 ;  /* 0x000000123c007c0c */ /* 0x040fe40009762670 */
[----:B------:R-:W-:-:S11]  /*9fc0*/  ISETP.EQ.OR P4, PT, R60, UR20, P2 ;  /* 0x000000143c007c0c */ /* 0x000fd60009782670 */
[----:B------:R-:W-:Y:S02]  /*9fd0*/  VOTEU.ALL UP0, P3 ;  /* 0x00000000003f7886 */ /* 0x000fe40001800000 */
[----:B------:R-:W-:-:S03]  /*9fe0*/  VOTEU.ALL UP1, P4 ;  /* 0x00000000003f7886 */ /* 0x000fc60002020000 */
[----:B------:R-:W-:Y:S02]  /*9ff0*/  @!UP0 UIMAD UR18, UR14, UR18, UR13 ;  /* 0x000000120e1282a4 */ /* 0x000fe4000f8e020d */
[----:B------:R-:W-:Y:S02]  /*a000*/  @!UP1 UIMAD UR20, UR14, UR20, UR13 ;  /* 0x000000140e1492a4 */ /* 0x000fe4000f8e020d */
[----:B------:R-:W-:Y:S02]  /*a010*/  @!UP0 UIMAD.WIDE.U32 UR18, UR18, 0x8, UR6 ;  /* 0x00000008121288a5 */ /* 0x000fe4000f8e0006 */
[----:B------:R-:W-:-:S04]  /*a020*/  @!UP1 UIMAD.WIDE.U32 UR20, UR20, 0x8, UR6 ;  /* 0x00000008141498a5 */ /* 0x000fc8000f8e0006 */
[----:B------:R-:W-:Y:S02]  /*a030*/  MOV R84, UR18 ;  /* 0x0000001200547c02 */ /* 0x000fe40008000f00 */
[----:B------:R-:W-:-:S06]  /*a040*/  MOV R85, UR19 ;  /* 0x0000001300557c02 */ /* 0x000fcc0008000f00 */
[----:B------:R-:W3:Y:S01]  /*a050*/  @!P3 LDG.E.64 R84, desc[UR22][R84.64] ;  /* 0x000000165454b981 */ /* 0x000ee2000c1e1b00 */
[----:B--2---:R-:W-:Y:S01]  /*a060*/  @!P6 FADD.FTZ R78, R78, R62 ;  /* 0x0000003e4e4ee221 */ /* 0x004fe20000010000 */
[----:B------:R-:W-:Y:S01]  /*a070*/  @!P6 FADD.FTZ R79, R79, R63 ;  /* 0x0000003f4f4fe221 */ /* 0x000fe20000010000 */
[----:B------:R-:W-:Y:S02]  /*a080*/  ISETP.EQ.OR P6, PT, R60, UR17, P2 ;  /* 0x000000113c007c0c */ /* 0x000fe400097c2670 */
[----:B------:R-:W-:-:S11]  /*a090*/  MOV R62, UR20 ;  /* 0x00000014003e7c02 */ /* 0x000fd60008000f00 */
[----:B------:R-:W-:-:S05]  /*a0a0*/  VOTEU.ALL UP0, P6 ;  /* 0x00000000003f7886 */ /* 0x000fca0003000000 */
[----:B------:R-:W-:Y:S01]  /*a0b0*/  @!UP0 UIMAD UR18, UR14, UR17, UR13 ;  /* 0x000000110e1282a4 */ /* 0x000fe2000f8e020d */
[----:B------:R-:W-:-:S03]  /*a0c0*/  MOV R63, UR21 ;  /* 0x00000015003f7c02 */ /* 0x000fc60008000f00 */
[----:B------:R-:W-:-:S03]  /*a0d0*/  @!UP0 UIMAD.WIDE.U32 UR18, UR18, 0x8, UR6 ;  /* 0x00000008121288a5 */ /* 0x000fc6000f8e0006 */
[----:B------:R-:W2:Y:S03]  /*a0e0*/  @!P4 LDG.E.64 R62, desc[UR22][R62.64] ;  /* 0x000000163e3ec981 */ /* 0x000ea6000c1e1b00 */
[----:B------:R-:W-:Y:S02]  /*a0f0*/  MOV R86, UR18 ;  /* 0x0000001200567c02 */ /* 0x000fe40008000f00 */
[----:B------:R-:W-:-:S06]  /*a100*/  MOV R87, UR19 ;  /* 0x0000001300577c02 */ /* 0x000fcc0008000f00 */
[----:B------:R-:W4:Y:S01]  /*a110*/  @!P6 LDG.E.64 R86, desc[UR22][R86.64] ;  /* 0x000000165656e981 */ /* 0x000f22000c1e1b00 */
[----:B------:R-:W-:Y:S01]  /*a120*/  UIADD3 UR18, UR5, 0x4, URZ ;  /* 0x0000000405127890 */ /* 0x000fe2000fffe03f */
[----:B---3--:R-:W-:Y:S01]  /*a130*/  @!P3 FADD.FTZ R78, R78, R84 ;  /* 0x000000544e4eb221 */ /* 0x008fe20000010000 */
[----:B------:R-:W-:-:S04]  /*a140*/  @!P3 FADD.FTZ R79, R79, R85 ;  /* 0x000000554f4fb221 */ /* 0x000fc80000010000 */
[----:B------:R-:W-:Y:S01]  /*a150*/  ISETP.EQ.OR P3, PT, R60, UR18, P2 ;  /* 0x000000123c007c0c */ /* 0x000fe20009762670 */
[----:B------:R-:W-:Y:S02]  /*a160*/  UIADD3 UR20, UR5, 0x5, URZ ;  /* 0x0000000505147890 */ /* 0x000fe4000fffe03f */
[----:B------:R-:W-:-:S10]  /*a170*/  UIADD3 UR17, UR5, 0x6, URZ ;  /* 0x0000000605117890 */ /* 0x000fd4000fffe03f */
[----:B------:R-:W-:-:S05]  /*a180*/  VOTEU.ALL UP0, P3 ;  /* 0x00000000003f7886 */ /* 0x000fca0001800000 */
[----:B------:R-:W-:-:S04]  /*a190*/  @!UP0 UIMAD UR18, UR14, UR18, UR13 ;  /* 0x000000120e1282a4 */ /* 0x000fc8000f8e020d */
[----:B------:R-:W-:-:S06]  /*a1a0*/  @!UP0 UIMAD.WIDE.U32 UR18, UR18, 0x8, UR6 ;  /* 0x00000008121288a5 */ /* 0x000fcc000f8e0006 */
[----:B------:R-:W-:Y:S02]  /*a1b0*/  MOV R84, UR18 ;  /* 0x0000001200547c02 */ /* 0x000fe40008000f00 */
[----:B------:R-:W-:-:S06]  /*a1c0*/  MOV R85, UR19 ;  /* 0x0000001300557c02 */ /* 0x000fcc0008000f00 */
[----:B------:R-:W3:Y:S01]  /*a1d0*/  @!P3 LDG.E.64 R84, desc[UR22][R84.64] ;  /* 0x000000165454b981 */ /* 0x000ee2000c1e1b00 */
[----:B--2---:R-:W-:Y:S01]  /*a1e0*/  @!P4 FADD.FTZ R78, R78, R62 ;  /* 0x0000003e4e4ec221 */ /* 0x004fe20000010000 */
[----:B------:R-:W-:Y:S01]  /*a1f0*/  @!P4 FADD.FTZ R79, R79, R63 ;  /* 0x0000003f4f4fc221 */ /* 0x000fe20000010000 */
[----:B------:R-:W-:Y:S02]  /*a200*/  ISETP.EQ.OR P4, PT, R60, UR20, P2 ;  /* 0x000000143c007c0c */ /* 0x000fe40009782670 */
[----:B----4-:R-:W-:Y:S01]  /*a210*/  @!P6 FADD.FTZ R78, R78, R86 ;  /* 0x000000564e4ee221 */ /* 0x010fe20000010000 */
[----:B------:R-:W-:Y:S01]  /*a220*/  @!P6 FADD.FTZ R79, R79, R87 ;  /* 0x000000574f4fe221 */ /* 0x000fe20000010000 */
[----:B------:R-:W-:-:S09]  /*a230*/  ISETP.EQ.OR P6, PT, R60, UR17, P2 ;  /* 0x000000113c007c0c */ /* 0x000fd200097c2670 */
[----:B------:R-:W-:-:S05]  /*a240*/  VOTEU.ALL UP1, P4 ;  /* 0x00000000003f7886 */ /* 0x000fca0002020000 */
[----:B------:R-:W-:Y:S01]  /*a250*/  @!UP1 UIMAD UR20, UR14, UR20, UR13 ;  /* 0x000000140e1492a4 */ /* 0x000fe2000f8e020d */
[----:B------:R-:W-:-:S03]  /*a260*/  VOTEU.ALL UP0, P6 ;  /* 0x00000000003f7886 */ /* 0x000fc60003000000 */
[----:B------:R-:W-:Y:S02]  /*a270*/  @!UP1 UIMAD.WIDE.U32 UR20, UR20, 0x8, UR6 ;  /* 0x00000008141498a5 */ /* 0x000fe4000f8e0006 */
[----:B------:R-:W-:-:S04]  /*a280*/  @!UP0 UIMAD UR18, UR14, UR17, UR13 ;  /* 0x000000110e1282a4 */ /* 0x000fc8000f8e020d */
[----:B------:R-:W-:Y:S01]  /*a290*/  MOV R62, UR20 ;  /* 0x00000014003e7c02 */ /* 0x000fe20008000f00 */
[----:B------:R-:W-:Y:S01]  /*a2a0*/  @!UP0 UIMAD.WIDE.U32 UR18, UR18, 0x8, UR6 ;  /* 0x00000008121288a5 */ /* 0x000fe2000f8e0006 */
[----:B------:R-:W-:-:S05]  /*a2b0*/  MOV R63, UR21 ;  /* 0x00000015003f7c02 */ /* 0x000fca0008000f00 */
[----:B------:R-:W-:Y:S01]  /*a2c0*/  MOV R86, UR18 ;  /* 0x0000001200567c02 */ /* 0x000fe20008000f00 */
[----:B------:R-:W2:Y:S01]  /*a2d0*/  @!P4 LDG.E.64 R62, desc[UR22][R62.64] ;  /* 0x000000163e3ec981 */ /* 0x000ea2000c1e1b00 */
        /* <DEDUP_REMOVED lines=25> */
[----:B------:R-:W-:Y:S01]  /*a470*/  @!UP0 UIMAD.WIDE.U32 UR18, UR18, 0x8, UR6 ;  /* 0x00000008121288a5 */ /* 0x000fe2000f8e0006 */
[----:B------:R-:W-:Y:S02]  /*a480*/  MOV R62, UR20 ;  /* 0x00000014003e7c02 */ /* 0x000fe40008000f00 */
[----:B------:R-:W-:-:S03]  /*a490*/  MOV R63, UR21 ;  /* 0x00000015003f7c02 */ /* 0x000fc60008000f00 */
[----:B------:R-:W-:Y:S02]  /*a4a0*/  MOV R86, UR18 ;  /* 0x0000001200567c02 */ /* 0x000fe40008000f00 */
[----:B------:R-:W-:Y:S01]  /*a4b0*/  MOV R87, UR19 ;  /* 0x0000001300577c02 */ /* 0x000fe20008000f00 */
[----:B------:R-:W2:Y:S05]  /*a4c0*/  @!P4 LDG.E.64 R62, desc[UR22][R62.64] ;  /* 0x000000163e3ec981 */ /* 0x000eaa000c1e1b00 */
        /* <DEDUP_REMOVED lines=19> */
[----:B------:R-:W-:-:S04]  /*a600*/  VOTEU.ALL UP1, P4 ;  /* 0x00000000003f7886 */ /* 0x000fc80002020000 */
[----:B------:R-:W-:Y:S01]  /*a610*/  VOTEU.ALL UP0, P6 ;  /* 0x00000000003f7886 */ /* 0x000fe20003000000 */
[----:B------:R-:W-:-:S04]  /*a620*/  @!UP1 UIMAD UR20, UR14, UR20, UR13 ;  /* 0x000000140e1492a4 */ /* 0x000fc8000f8e020d */
        /* <DEDUP_REMOVED lines=17> */
[----:B------:R-:W-:Y:S01]  /*a740*/  @!UP0 UIMAD.WIDE.U32 UR18, UR18, 0x8, UR6 ;  /* 0x00000008121288a5 */ /* 0x000fe2000f8e0006 */
[----:B--2---:R-:W-:Y:S01]  /*a750*/  @!P4 FADD.FTZ R78, R78, R62 ;  /* 0x0000003e4e4ec221 */ /* 0x004fe20000010000 */
[----:B------:R-:W-:Y:S01]  /*a760*/  @!P4 FADD.FTZ R79, R79, R63 ;  /* 0x0000003f4f4fc221 */ /* 0x000fe20000010000 */
[----:B------:R-:W-:Y:S02]  /*a770*/  ISETP.EQ.OR P4, PT, R60, UR20, P2 ;  /* 0x000000143c007c0c */ /* 0x000fe40009782670 */
[----:B----4-:R-:W-:Y:S01]  /*a780*/  @!P6 FADD.FTZ R78, R78, R86 ;  /* 0x000000564e4ee221 */ /* 0x010fe20000010000 */
[----:B------:R-:W-:Y:S01]  /*a790*/  @!P6 FADD.FTZ R79, R79, R87 ;  /* 0x000000574f4fe221 */ /* 0x000fe20000010000 */
[----:B------:R-:W-:Y:S02]  /*a7a0*/  ISETP.EQ.OR P6, PT, R60, UR17, P2 ;  /* 0x000000113c007c0c */ /* 0x000fe400097c2670 */
[----:B------:R-:W-:Y:S02]  /*a7b0*/  MOV R62, UR18 ;  /* 0x00000012003e7c02 */ /* 0x000fe40008000f00 */
[----:B------:R-:W-:-:S05]  /*a7c0*/  MOV R63, UR19 ;  /* 0x00000013003f7c02 */ /* 0x000fca0008000f00 */
[----:B------:R-:W-:Y:S01]  /*a7d0*/  VOTEU.ALL UP1, P4 ;  /* 0x00000000003f7886 */ /* 0x000fe20002020000 */
[----:B------:R-:W2:Y:S03]  /*a7e0*/  @!P3 LDG.E.64 R62, desc[UR22][R62.64] ;  /* 0x000000163e3eb981 */ /* 0x000ea6000c1e1b00 */
        /* <DEDUP_REMOVED lines=9> */
[----:B------:R-:W3:Y:S05]  /*a880*/  @!P4 LDG.E.64 R60, desc[UR22][R60.64] ;  /* 0x000000163c3cc981 */ /* 0x000eea000c1e1b00 */
[----:B------:R-:W4:Y:S01]  /*a890*/  @!P6 LDG.E.64 R84, desc[UR22][R84.64] ;  /* 0x000000165454e981 */ /* 0x000f22000c1e1b00 */
[----:B------:R-:W-:-:S04]  /*a8a0*/  UIADD3 UR16, UR16, -0x10, URZ ;  /* 0xfffffff010107890 */ /* 0x000fc8000fffe03f */
[----:B------:R-:W-:Y:S02]  /*a8b0*/  UISETP.GT.AND UP0, UPT, UR16, 0xc, UPT ;  /* 0x0000000c1000788c */ /* 0x000fe4000bf04270 */
[----:B------:R-:W-:Y:S01]  /*a8c0*/  UIADD3 UR5, UR5, 0x10, URZ ;  /* 0x0000001005057890 */ /* 0x000fe2000fffe03f */
[----:B--2---:R-:W-:Y:S01]  /*a8d0*/  @!P3 FADD.FTZ R78, R78, R62 ;  /* 0x0000003e4e4eb221 */ /* 0x004fe20000010000 */
[----:B------:R-:W-:Y:S02]  /*a8e0*/  @!P3 FADD.FTZ R79, R79, R63 ;  /* 0x0000003f4f4fb221 */ /* 0x000fe40000010000 */
[----:B------:R-:W-:Y:S01]  /*a8f0*/  PLOP3.LUT P3, PT, PT, PT, UP0, 0x80, 0x0 ;  /* 0x000000000000781c */ /* 0x000fe20003f6f008 */
[----:B---3--:R-:W-:Y:S01]  /*a900*/  @!P4 FADD.FTZ R78, R78, R60 ;  /* 0x0000003c4e4ec221 */ /* 0x008fe20000010000 */
[----:B------:R-:W-:-:S03]  /*a910*/  @!P4 FADD.FTZ R79, R79, R61 ;  /* 0x0000003d4f4fc221 */ /* 0x000fc60000010000 */
[----:B----4-:R-:W-:Y:S01]  /*a920*/  @!P6 FADD.FTZ R78, R78, R84 ;  /* 0x000000544e4ee221 */ /* 0x010fe20000010000 */
[----:B------:R-:W-:-:S07]  /*a930*/  @!P6 FADD.FTZ R79, R79, R85 ;  /* 0x000000554f4fe221 */ /* 0x000fce0000010000 */
[----:B------:R-:W-:Y:S05]  /*a940*/  @P3 BRA `(.L_x_2302) ;  /* 0xfffffff4006c3947 */ /* 0x000fea000383ffff */
.L_x_2301:
[----:B------:R-:W-:-:S06]  /*a950*/  UISETP.GT.AND UP0, UPT, UR16, 0x4, UPT ;  /* 0x000000041000788c */ /* 0x000fcc000bf04270 */
[----:B------:R-:W-:-:S13]  /*a960*/  PLOP3.LUT P3, PT, PT, PT, UP0, 0x80, 0x0 ;  /* 0x000000000000781c */ /* 0x000fda0003f6f008 */
[----:B------:R-:W-:Y:S05]  /*a970*/  @!P3 BRA `(.L_x_2303) ;  /* 0x000000040050b947 */ /* 0x000fea0003800000 */
[----:B------:R-:W1:Y:S02]  /*a980*/  S2R R81, SR_CTAID.X ;  /* 0x0000000000517919 */ /* 0x000e640000002500 */
[----:B-1----:R-:W-:-:S13]  /*a990*/  ISETP.EQ.OR P0, PT, R81, UR5, P2 ;  /* 0x0000000551007c0c */ /* 0x002fda0009702670 */
[----:B------:R-:W-:-:S05]  /*a9a0*/  VOTEU.ALL UP0, P0 ;  /* 0x00000000003f7886 */ /* 0x000fca0000000000 */
[----:B------:R-:W-:-:S04]  /*a9b0*/  @!UP0 UIMAD UR18, UR5, UR14, UR13 ;  /* 0x0000000e051282a4 */ /* 0x000fc8000f8e020d */
[----:B------:R-:W-:-:S06]  /*a9c0*/  @!UP0 UIMAD.WIDE.U32 UR18, UR18, 0x8, UR6 ;  /* 0x00000008121288a5 */ /* 0x000fcc000f8e0006 */
[----:B0-----:R-:W-:Y:S01]  /*a9d0*/  MOV R60, UR18 ;  /* 0x00000012003c7c02 */ /* 0x001fe20008000f00 */
[----:B------:R-:W-:Y:S01]  /*a9e0*/  UIADD3 UR18, UR5, 0x1, URZ ;  /* 0x0000000105127890 */ /* 0x000fe2000fffe03f */
[----:B------:R-:W-:Y:S01]  /*a9f0*/  MOV R61, UR19 ;  /* 0x00000013003d7c02 */ /* 0x000fe20008000f00 */
[----:B------:R-:W-:Y:S02]  /*aa00*/  UIADD3 UR20, UR5, 0x2, URZ ;  /* 0x0000000205147890 */ /* 0x000fe4000fffe03f */
[----:B------:R-:W-:Y:S02]  /*aa10*/  UIADD3 UR17, UR5, 0x3, URZ ;  /* 0x0000000305117890 */ /* 0x000fe4000fffe03f */
[C---:B------:R-:W-:Y:S01]  /*aa20*/  ISETP.EQ.OR P3, PT, R81.reuse, UR18, P2 ;  /* 0x0000001251007c0c */ /* 0x040fe20009762670 */
[----:B------:R-:W2:Y:S01]  /*aa30*/  @!P0 LDG.E.64 R60, desc[UR22][R60.64] ;  /* 0x000000163c3c8981 */ /* 0x000ea2000c1e1b00 */
[C---:B------:R-:W-:Y:S02]  /*aa40*/  ISETP.EQ.OR P4, PT, R81.reuse, UR20, P2 ;  /* 0x0000001451007c0c */ /* 0x040fe40009782670 */
[----:B------:R-:W-:-:S09]  /*aa50*/  ISETP.EQ.OR P6, PT, R81, UR17, P2 ;  /* 0x0000001151007c0c */ /* 0x000fd200097c2670 */
[----:B------:R-:W-:Y:S02]  /*aa60*/  VOTEU.ALL UP0, P3 ;  /* 0x00000000003f7886 */ /* 0x000fe40001800000 */
[----:B------:R-:W-:Y:S02]  /*aa70*/  VOTEU.ALL UP1, P4 ;  /* 0x00000000003f7886 */ /* 0x000fe40002020000 */
[----:B------:R-:W-:Y:S01]  /*aa80*/  VOTEU.ALL UP2, P6 ;  /* 0x00000000003f7886 */ /* 0x000fe20003040000 */
[----:B------:R-:W-:Y:S02]  /*aa90*/  @!UP0 UIMAD UR18, UR14, UR18, UR13 ;  /* 0x000000120e1282a4 */ /* 0x000fe4000f8e020d */
[----:B------:R-:W-:Y:S02]  /*aaa0*/  @!UP1 UIMAD UR20, UR14, UR20, UR13 ;  /* 0x000000140e1492a4 */ /* 0x000fe4000f8e020d */
[----:B------:R-:W-:Y:S02]  /*aab0*/  @!UP0 UIMAD.WIDE.U32 UR18, UR18, 0x8, UR6 ;  /* 0x00000008121288a5 */ /* 0x000fe4000f8e0006 */
[----:B------:R-:W-:-:S02]  /*aac0*/  @!UP2 UIMAD UR17, UR14, UR17, UR13 ;  /* 0x000000110e11a2a4 */ /* 0x000fc4000f8e020d */
[----:B------:R-:W-:Y:S02]  /*aad0*/  @!UP1 UIMAD.WIDE.U32 UR20, UR20, 0x8, UR6 ;  /* 0x00000008141498a5 */ /* 0x000fe4000f8e0006 */
[----:B------:R-:W-:Y:S02]  /*aae0*/  MOV R84, UR18 ;  /* 0x0000001200547c02 */ /* 0x000fe40008000f00 */
[----:B------:R-:W-:Y:S01]  /*aaf0*/  MOV R85, UR19 ;  /* 0x0000001300557c02 */ /* 0x000fe20008000f00 */
[----:B------:R-:W-:Y:S01]  /*ab00*/  @!UP2 UIMAD.WIDE.U32 UR18, UR17, 0x8, UR6 ;  /* 0x000000081112a8a5 */ /* 0x000fe2000f8e0006 */
[----:B------:R-:W-:Y:S02]  /*ab10*/  MOV R62, UR20 ;  /* 0x00000014003e7c02 */ /* 0x000fe40008000f00 */
[----:B------:R-:W-:Y:S02]  /*ab20*/  MOV R63, UR21 ;  /* 0x00000015003f7c02 */ /* 0x000fe40008000f00 */
[----:B------:R-:W3:Y:S01]  /*ab30*/  @!P3 LDG.E.64 R84, desc[UR22][R84.64] ;  /* 0x000000165454b981 */ /* 0x000ee2000c1e1b00 */
[----:B------:R-:W-:-:S02]  /*ab40*/  MOV R86, UR18 ;  /* 0x0000001200567c02 */ /* 0x000fc40008000f00 */
[----:B------:R-:W-:Y:S01]  /*ab50*/  MOV R87, UR19 ;  /* 0x0000001300577c02 */ /* 0x000fe20008000f00 */
[----:B------:R-:W4:Y:S05]  /*ab60*/  @!P4 LDG.E.64 R62, desc[UR22][R62.64] ;  /* 0x000000163e3ec981 */ /* 0x000f2a000c1e1b00 */
[----:B------:R-:W5:Y:S01]  /*ab70*/  @!P6 LDG.E.64 R86, desc[UR22][R86.64] ;  /* 0x000000165656e981 */ /* 0x000f62000c1e1b00 */
[----:B------:R-:W-:-:S04]  /*ab80*/  UIADD3 UR17, UR5, 0x4, URZ ;  /* 0x0000000405117890 */ /* 0x000fc8000fffe03f */
[----:B------:R-:W-:Y:S02]  /*ab90*/  UIADD3 UR20, UR17, 0x1, URZ ;  /* 0x0000000111147890 */ /* 0x000fe4000fffe03f */
[----:B------:R-:W-:Y:S02]  /*aba0*/  UIADD3 UR5, UR17, 0x2, URZ ;  /* 0x0000000211057890 */ /* 0x000fe4000fffe03f */
[----:B------:R-:W-:Y:S01]  /*abb0*/  UIADD3 UR27, UR17, 0x3, URZ ;  /* 0x00000003111b7890 */ /* 0x000fe2000fffe03f */
[----:B--2---:R-:W-:Y:S01]  /*abc0*/  @!P0 FADD.FTZ R78, R78, R60 ;  /* 0x0000003c4e4e8221 */ /* 0x004fe20000010000 */
[----:B------:R-:W-:Y:S01]  /*abd0*/  @!P0 FADD.FTZ R79, R79, R61 ;  /* 0x0000003d4f4f8221 */ /* 0x000fe20000010000 */
[----:B------:R-:W-:-:S13]  /*abe0*/  ISETP.EQ.OR P0, PT, R81, UR17, P2 ;  /* 0x0000001151007c0c */ /* 0x000fda0009702670 */
[----:B------:R-:W-:Y:S01]  /*abf0*/  VOTEU.ALL UP0, P0 ;  /* 0x00000000003f7886 */ /* 0x000fe20000000000 */
[----:B---3--:R-:W-:Y:S01]  /*ac00*/  @!P3 FADD.FTZ R78, R78, R84 ;  /* 0x000000544e4eb221 */ /* 0x008fe20000010000 */
[----:B------:R-:W-:-:S03]  /*ac10*/  @!P3 FADD.FTZ R79, R79, R85 ;  /* 0x000000554f4fb221 */ /* 0x000fc60000010000 */
[----:B----4-:R-:W-:Y:S01]  /*ac20*/  @!P4 FADD.FTZ R78, R78, R62 ;  /* 0x0000003e4e4ec221 */ /* 0x010fe20000010000 */
[----:B------:R-:W-:Y:S01]  /*ac30*/  @!P4 FADD.FTZ R79, R79, R63 ;  /* 0x0000003f4f4fc221 */ /* 0x000fe20000010000 */
[----:B------:R-:W-:Y:S02]  /*ac40*/  ISETP.EQ.OR P4, PT, R81, UR20, P2 ;  /* 0x0000001451007c0c */ /* 0x000fe40009782670 */
[----:B-----5:R-:W-:Y:S01]  /*ac50*/  @!P6 FADD.FTZ R78, R78, R86 ;  /* 0x000000564e4ee221 */ /* 0x020fe20000010000 */
[----:B------:R-:W-:Y:S01]  /*ac60*/  @!P6 FADD.FTZ R79, R79, R87 ;  /* 0x000000574f4fe221 */ /* 0x000fe20000010000 */
[C---:B------:R-:W-:Y:S02]  /*ac70*/  ISETP.EQ.OR P6, PT, R81.reuse, UR5, P2 ;  /* 0x0000000551007c0c */ /* 0x040fe400097c2670 */
[----:B------:R-:W-:Y:S01]  /*ac80*/  ISETP.EQ.OR P3, PT, R81, UR27, P2 ;  /* 0x0000001b51007c0c */ /* 0x000fe20009762670 */
[----:B------:R-:W-:-:S06]  /*ac90*/  @!UP0 UIMAD UR18, UR14, UR17, UR13 ;  /* 0x000000110e1282a4 */ /* 0x000fcc000f8e020d */
[----:B------:R-:W-:Y:S01]  /*aca0*/  VOTEU.ALL UP1, P4 ;  /* 0x00000000003f7886 */ /* 0x000fe20002020000 */
[----:B------:R-:W-:-:S03]  /*acb0*/  @!UP0 UIMAD.WIDE.U32 UR18, UR18, 0x8, UR6 ;  /* 0x00000008121288a5 */ /* 0x000fc6000f8e0006 */
[----:B------:R-:W-:Y:S01]  /*acc0*/  VOTEU.ALL UP2, P6 ;  /* 0x00000000003f7886 */ /* 0x000fe20003040000 */
[----:B------:R-:W-:Y:S02]  /*acd0*/  @!UP1 UIMAD UR20, UR14, UR20, UR13 ;  /* 0x000000140e1492a4 */ /* 0x000fe4000f8e020d */
[----:B------:R-:W-:Y:S01]  /*ace0*/  MOV R84, UR18 ;  /* 0x0000001200547c02 */ /* 0x000fe20008000f00 */
[----:B------:R-:W-:Y:S01]  /*acf0*/  VOTEU.ALL UP0, P3 ;  /* 0x00000000003f7886 */ /* 0x000fe20001800000 */
[----:B------:R-:W-:Y:S01]  /*ad00*/  @!UP2 UIMAD UR5, UR14, UR5, UR13 ;  /* 0x000000050e05a2a4 */ /* 0x000fe2000f8e020d */
[----:B------:R-:W-:Y:S01]  /*ad10*/  MOV R85, UR19 ;  /* 0x0000001300557c02 */ /* 0x000fe20008000f00 */
[----:B------:R-:W-:Y:S02]  /*ad20*/  @!UP1 UIMAD.WIDE.U32 UR20, UR20, 0x8, UR6 ;  /* 0x00000008141498a5 */ /* 0x000fe4000f8e0006 */
[----:B------:R-:W-:Y:S02]  /*ad30*/  @!UP2 UIMAD.WIDE.U32 UR18, UR5, 0x8, UR6 ;  /* 0x000000080512a8a5 */ /* 0x000fe4000f8e0006 */
[----:B------:R-:W-:Y:S01]  /*ad40*/  @!UP0 UIMAD UR5, UR14, UR27, UR13 ;  /* 0x0000001b0e0582a4 */ /* 0x000fe2000f8e020d */
[----:B------:R-:W2:Y:S01]  /*ad50*/  @!P0 LDG.E.64 R84, desc[UR22][R84.64] ;  /* 0x0000001654548981 */ /* 0x000ea2000c1e1b00 */
[----:B------:R-:W-:-:S02]  /*ad60*/  MOV R62, UR20 ;  /* 0x00000014003e7c02 */ /* 0x000fc40008000f00 */
[----:B------:R-:W-:Y:S02]  /*ad70*/  MOV R63, UR21 ;  /* 0x00000015003f7c02 */ /* 0x000fe40008000f00 */
[----:B------:R-:W-:Y:S02]  /*ad80*/  MOV R60, UR18 ;  /* 0x00000012003c7c02 */ /* 0x000fe40008000f00 */
[----:B------:R-:W-:Y:S01]  /*ad90*/  MOV R61, UR19 ;  /* 0x00000013003d7c02 */ /* 0x000fe20008000f00 */
[----:B------:R-:W-:Y:S01]  /*ada0*/  @!UP0 UIMAD.WIDE.U32 UR18, UR5, 0x8, UR6 ;  /* 0x00000008051288a5 */ /* 0x000fe2000f8e0006 */
[----:B------:R-:W3:Y:S04]  /*adb0*/  @!P4 LDG.E.64 R62, desc[UR22][R62.64] ;  /* 0x000000163e3ec981 */ /* 0x000ee8000c1e1b00 */
[----:B------:R-:W4:Y:S01]  /*adc0*/  @!P6 LDG.E.64 R60, desc[UR22][R60.64] ;  /* 0x000000163c3ce981 */ /* 0x000f22000c1e1b00 */
[----:B------:R-:W-:-:S02]  /*add0*/  MOV R86, UR18 ;  /* 0x0000001200567c02 */ /* 0x000fc40008000f00 */
[----:B------:R-:W-:-:S06]  /*ade0*/  MOV R87, UR19 ;  /* 0x0000001300577c02 */ /* 0x000fcc0008000f00 */
[----:B------:R-:W5:Y:S01]  /*adf0*/  @!P3 LDG.E.64 R86, desc[UR22][R86.64] ;  /* 0x000000165656b981 */ /* 0x000f62000c1e1b00 */
[----:B------:R-:W-:Y:S02]  /*ae00*/  UIADD3 UR16, UR16, -0x4, URZ ;  /* 0xfffffffc10107890 */ /* 0x000fe4000fffe03f */
[----:B------:R-:W-:Y:S02]  /*ae10*/  UIADD3 UR5, UR17, 0x4, URZ ;  /* 0x0000000411057890 */ /* 0x000fe4000fffe03f */
[----:B------:R-:W-:Y:S01]  /*ae20*/  UIADD3 UR16, UR16, -0x4, URZ ;  /* 0xfffffffc10107890 */ /* 0x000fe2000fffe03f */
        /* <DEDUP_REMOVED lines=9> */
.L_x_2303:
[----:B------:R-:W-:-:S13]  /*aec0*/  ISETP.NE.OR P0, PT, RZ, UR16, P0 ;  /* 0x00000010ff007c0c */ /* 0x000fda0008705670 */
[----:B------:R-:W-:Y:S05]  /*aed0*/  @!P0 BRA `(.L_x_2299) ;  /* 0x0000000000b08947 */ /* 0x000fea0003800000 */
.L_x_2300:
[----:B0-----:R-:W0:Y:S02]  /*aee0*/  S2R R60, SR_CTAID.X ;  /* 0x00000000003c7919 */ /* 0x001e240000002500 */
[----:B0-----:R-:W-:-:S13]  /*aef0*/  ISETP.EQ.OR P3, PT, R60, UR5, P2 ;  /* 0x000000053c007c0c */ /* 0x001fda0009762670 */
[----:B------:R-:W-:-:S05]  /*af00*/  VOTEU.ALL UP0, P3 ;  /* 0x00000000003f7886 */ /* 0x000fca0001800000 */
[----:B------:R-:W-:-:S04]  /*af10*/  @!UP0 UIMAD UR18, UR14, UR5, UR13 ;  /* 0x000000050e1282a4 */ /* 0x000fc8000f8e020d */
[----:B------:R-:W-:-:S06]  /*af20*/  @!UP0 UIMAD.WIDE.U32 UR18, UR18, 0x8, UR6 ;  /* 0x00000008121288a5 */ /* 0x000fcc000f8e0006 */
[----:B------:R-:W-:Y:S01]  /*af30*/  MOV R62, UR18 ;  /* 0x00000012003e7c02 */ /* 0x000fe20008000f00 */
[----:B------:R-:W-:Y:S01]  /*af40*/  UIADD3 UR18, UR5, 0x1, URZ ;  /* 0x0000000105127890 */ /* 0x000fe2000fffe03f */
[----:B------:R-:W-:-:S05]  /*af50*/  MOV R63, UR19 ;  /* 0x00000013003f7c02 */ /* 0x000fca0008000f00 */
[----:B------:R-:W-:Y:S01]  /*af60*/  ISETP.EQ.OR P4, PT, R60, UR18, P2 ;  /* 0x000000123c007c0c */ /* 0x000fe20009782670 */
[----:B------:R-:W-:Y:S01]  /*af70*/  UIADD3 UR17, UR5, 0x2, URZ ;  /* 0x0000000205117890 */ /* 0x000fe2000fffe03f */
[----:B------:R-:W2:Y:S01]  /*af80*/  @!P3 LDG.E.64 R62, desc[UR22][R62.64] ;  /* 0x000000163e3eb981 */ /* 0x000ea2000c1e1b00 */
[----:B------:R-:W-:-:S04]  /*af90*/  UIADD3 UR20, UR5, 0x3, URZ ;  /* 0x0000000305147890 */ /* 0x000fc8000fffe03f */
[C---:B------:R-:W-:Y:S02]  /*afa0*/  ISETP.EQ.OR P6, PT, R60.reuse, UR17, P2 ;  /* 0x000000113c007c0c */ /* 0x040fe400097c2670 */
[----:B------:R-:W-:-:S04]  /*afb0*/  ISETP.EQ.OR P0, PT, R60, UR20, P2 ;  /* 0x000000143c007c0c */ /* 0x000fc80009702670 */
[----:B------:R-:W-:-:S05]  /*afc0*/  VOTEU.ALL UP0, P4 ;  /* 0x00000000003f7886 */ /* 0x000fca0002000000 */
[----:B------:R-:W-:-:S04]  /*afd0*/  @!UP0 UIMAD UR18, UR14, UR18, UR13 ;  /* 0x000000120e1282a4 */ /* 0x000fc8000f8e020d */
[----:B------:R-:W-:-:S06]  /*afe0*/  @!UP0 UIMAD.WIDE.U32 UR18, UR18, 0x8, UR6 ;  /* 0x00000008121288a5 */ /* 0x000fcc000f8e0006 */
[----:B------:R-:W-:Y:S02]  /*aff0*/  MOV R60, UR18 ;  /* 0x00000012003c7c02 */ /* 0x000fe40008000f00 */
[----:B------:R-:W-:-:S06]  /*b000*/  MOV R61, UR19 ;  /* 0x00000013003d7c02 */ /* 0x000fcc0008000f00 */
[----:B------:R-:W3:Y:S01]  /*b010*/  @!P4 LDG.E.64 R60, desc[UR22][R60.64] ;  /* 0x000000163c3cc981 */ /* 0x000ee2000c1e1b00 */
[----:B------:R-:W-:-:S05]  /*b020*/  VOTEU.ALL UP0, P6 ;  /* 0x00000000003f7886 */ /* 0x000fca0003000000 */
[----:B------:R-:W-:-:S04]  /*b030*/  @!UP0 UIMAD UR18, UR14, UR17, UR13 ;  /* 0x000000110e1282a4 */ /* 0x000fc8000f8e020d */
[----:B------:R-:W-:Y:S01]  /*b040*/  @!UP0 UIMAD.WIDE.U32 UR18, UR18, 0x8, UR6 ;  /* 0x00000008121288a5 */ /* 0x000fe2000f8e0006 */
[----:B------:R-:W-:Y:S01]  /*b050*/  VOTEU.ALL UP0, P0 ;  /* 0x00000000003f7886 */ /* 0x000fe20000000000 */
[----:B--2---:R-:W-:-:S04]  /*b060*/  @!P3 FADD.FTZ R78, R78, R62 ;  /* 0x0000003e4e4eb221 */ /* 0x004fc80000010000 */
[----:B------:R-:W-:Y:S01]  /*b070*/  MOV R62, UR18 ;  /* 0x00000012003e7c02 */ /* 0x000fe20008000f00 */
[----:B------:R-:W-:Y:S01]  /*b080*/  @!UP0 UIMAD UR18, UR14, UR20, UR13 ;  /* 0x000000140e1282a4 */ /* 0x000fe2000f8e020d */
[----:B------:R-:W-:Y:S01]  /*b090*/  @!P3 FADD.FTZ R79, R79, R63 ;  /* 0x0000003f4f4fb221 */ /* 0x000fe20000010000 */
[----:B------:R-:W-:Y:S02]  /*b0a0*/  MOV R63, UR19 ;  /* 0x00000013003f7c02 */ /* 0x000fe40008000f00 */
[----:B------:R-:W-:-:S04]  /*b0b0*/  @!UP0 UIMAD.WIDE.U32 UR18, UR18, 0x8, UR6 ;  /* 0x00000008121288a5 */ /* 0x000fc8000f8e0006 */
[----:B------:R-:W2:Y:S01]  /*b0c0*/  @!P6 LDG.E.64 R62, desc[UR22][R62.64] ;  /* 0x000000163e3ee981 */ /* 0x000ea2000c1e1b00 */
[----:B---3--:R-:W-:Y:S01]  /*b0d0*/  @!P4 FADD.FTZ R78, R78, R60 ;  /* 0x0000003c4e4ec221 */ /* 0x008fe20000010000 */
[----:B------:R-:W-:Y:S01]  /*b0e0*/  @!P4 FADD.FTZ R79, R79, R61 ;  /* 0x0000003d4f4fc221 */ /* 0x000fe20000010000 */
[----:B------:R-:W-:Y:S02]  /*b0f0*/  MOV R60, UR18 ;  /* 0x00000012003c7c02 */ /* 0x000fe40008000f00 */
[----:B------:R-:W-:-:S06]  /*b100*/  MOV R61, UR19 ;  /* 0x00000013003d7c02 */ /* 0x000fcc0008000f00 */
[----:B------:R-:W3:Y:S01]  /*b110*/  @!P0 LDG.E.64 R60, desc[UR22][R60.64] ;  /* 0x000000163c3c8981 */ /* 0x000ee2000c1e1b00 */
[----:B------:R-:W-:-:S06]  /*b120*/  UIADD3 UR16, UR16, -0x4, URZ ;  /* 0xfffffffc10107890 */ /* 0x000fcc000fffe03f */
[----:B------:R-:W-:Y:S01]  /*b130*/  ISETP.NE.AND P3, PT, RZ, UR16, PT ;  /* 0x00000010ff007c0c */ /* 0x000fe2000bf65270 */
[----:B------:R-:W-:Y:S01]  /*b140*/  UIADD3 UR5, UR5, 0x4, URZ ;  /* 0x0000000405057890 */ /* 0x000fe2000fffe03f */
[----:B--2---:R-:W-:Y:S01]  /*b150*/  @!P6 FADD.FTZ R78, R78, R62 ;  /* 0x0000003e4e4ee221 */ /* 0x004fe20000010000 */
[----:B------:R-:W-:-:S03]  /*b160*/  @!P6 FADD.FTZ R79, R79, R63 ;  /* 0x0000003f4f4fe221 */ /* 0x000fc60000010000 */
[----:B---3--:R-:W-:Y:S01]  /*b170*/  @!P0 FADD.FTZ R78, R78, R60 ;  /* 0x0000003c4e4e8221 */ /* 0x008fe20000010000 */
[----:B------:R-:W-:-:S06]  /*b180*/  @!P0 FADD.FTZ R79, R79, R61 ;  /* 0x0000003d4f4f8221 */ /* 0x000fcc0000010000 */
[----:B------:R-:W-:Y:S05]  /*b190*/  @P3 BRA `(.L_x_2300) ;  /* 0xfffffffc00503947 */ /* 0x000fea000383ffff */
.L_x_2299:
[----:B------:R-:W-:-:S06]  /*b1a0*/  ULOP3.LUT UP0, UR15, UR15, 0x3, URZ, 0xc0, !UPT ;  /* 0x000000030f0f7892 */ /* 0x000fcc000f80c03f */
[----:B------:R-:W-:-:S13]  /*b1b0*/  PLOP3.LUT P0, PT, PT, PT, UP0, 0x80, 0x0 ;  /* 0x000000000000781c */ /* 0x000fda0003f0f008 */
[----:B------:R-:W-:Y:S05]  /*b1c0*/  @!P0 BRA `(.L_x_2296) ;  /* 0x0000000000948947 */ /* 0x000fea0003800000 */
        /* <DEDUP_REMOVED lines=11> */
.L_x_2305:
[----:B------:R-:W-:Y:S05]  /*b280*/  BSYNC B0 ;  /* 0x0000000000007941 */ /* 0x000fea0003800000 */
.L_x_2304:
[----:B------:R-:W-:-:S06]  /*b290*/  UISETP.NE.AND UP0, UPT, UR15, 0x1, UPT ;  /* 0x000000010f00788c */ /* 0x000fcc000bf05270 */
[----:B------:R-:W-:-:S13]  /*b2a0*/  PLOP3.LUT P0, PT, PT, PT, UP0, 0x80, 0x0 ;  /* 0x000000000000781c */ /* 0x000fda0003f0f008 */
[----:B------:R-:W-:Y:S05]  /*b2b0*/  @!P0 BRA `(.L_x_2296) ;  /* 0x0000000000588947 */ /* 0x000fea0003800000 */
[----:B------:R-:W-:Y:S02]  /*b2c0*/  UIADD3 UR16, UR5, 0x1, URZ ;  /* 0x0000000105107890 */ /* 0x000fe4000fffe03f */
[----:B------:R-:W-:-:S04]  /*b2d0*/  UIADD3 UR5, UR5, 0x2, URZ ;  /* 0x0000000205057890 */ /* 0x000fc8000fffe03f */
[C---:B------:R-:W-:Y:S02]  /*b2e0*/  ISETP.EQ.OR P3, PT, R62.reuse, UR16, P2 ;  /* 0x000000103e007c0c */ /* 0x040fe40009762670 */
[----:B------:R-:W-:-:S11]  /*b2f0*/  ISETP.EQ.OR P0, PT, R62, UR5, P2 ;  /* 0x000000053e007c0c */ /* 0x000fd60009702670 */
[----:B------:R-:W-:-:S05]  /*b300*/  VOTEU.ALL UP0, P3 ;  /* 0x00000000003f7886 */ /* 0x000fca0001800000 */
[----:B------:R-:W-:-:S04]  /*b310*/  @!UP0 UIMAD UR16, UR16, UR14, UR13 ;  /* 0x0000000e101082a4 */ /* 0x000fc8000f8e020d */
[----:B------:R-:W-:-:S06]  /*b320*/  @!UP0 UIMAD.WIDE.U32 UR16, UR16, 0x8, UR6 ;  /* 0x00000008101088a5 */ /* 0x000fcc000f8e0006 */
[----:B------:R-:W-:Y:S02]  /*b330*/  MOV R60, UR16 ;  /* 0x00000010003c7c02 */ /* 0x000fe40008000f00 */
[----:B------:R-:W-:-:S06]  /*b340*/  MOV R61, UR17 ;  /* 0x00000011003d7c02 */ /* 0x000fcc0008000f00 */
[----:B------:R-:W2:Y:S02]  /*b350*/  @!P3 LDG.E.64 R60, desc[UR22][R60.64] ;  /* 0x000000163c3cb981 */ /* 0x000ea4000c1e1b00 */
[----:B--2---:R-:W-:Y:S01]  /*b360*/  @!P3 FADD.FTZ R78, R78, R60 ;  /* 0x0000003c4e4eb221 */ /* 0x004fe20000010000 */
[----:B------:R-:W-:Y:S01]  /*b370*/  MOV R60, UR15 ;  /* 0x0000000f003c7c02 */ /* 0x000fe20008000f00 */
[----:B------:R-:W-:-:S03]  /*b380*/  @!P3 FADD.FTZ R79, R79, R61 ;  /* 0x0000003d4f4fb221 */ /* 0x000fc60000010000 */
        /* <DEDUP_REMOVED lines=9> */
.L_x_2296:
[----:B0-----:R0:W5:Y:S04]  /*b420*/  LDL R63, [R1+0x6c] ;  /* 0x00006c00013f7983 */ /* 0x0011680000100800 */
[----:B------:R0:W5:Y:S01]  /*b430*/  LDL R62, [R1+0x70] ;  /* 0x00007000013e7983 */ /* 0x0001620000100800 */
[----:B------:R-:W1:Y:S01]  /*b440*/  S2UR UR6, SR_CgaCtaId ;  /* 0x00000000000679c3 */ /* 0x000e620000008800 */
[----:B------:R-:W-:Y:S02]  /*b450*/  UMOV UR5, 0x400 ;  /* 0x0000040000057882 */ /* 0x000fe40000000000 */
[----:B-1----:R-:W-:-:S03]  /*b460*/  ULEA UR5, UR6, UR5, 0x18 ;  /* 0x0000000506057291 */ /* 0x002fc6000f8ec03f */
[----:B------:R-:W-:-:S06]  /*b470*/  ULDC UR6, c[0x0][0x2bc] ;  /* 0x0000af0000067ab9 */ /* 0x000fcc0000000800 */
[----:B------:R-:W-:Y:S01]  /*b480*/  @!P2 STS.64 [UR5+0x88], R78 ;  /* 0x0000884eff00a988 */ /* 0x000fe20008000a05 */
[----:B------:R-:W-:Y:S06]  /*b490*/  BAR.SYNC.DEFER_BLOCKING 0x0 ;  /* 0x0000000000007b1d */ /* 0x000fec0000010000 */
[----:B------:R-:W1:Y:S02]  /*b4a0*/  LDS.64 R60, [UR5+0x88] ;  /* 0x00008805ff3c7984 */ /* 0x000e640008000a00 */
[----:B-1----:R-:W-:Y:S01]  /*b4b0*/  FMUL.FTZ R60, R60, UR6 ;  /* 0x000000063c3c7c20 */ /* 0x002fe20008410000 */
[----:B------:R-:W-:-:S04]  /*b4c0*/  FMUL.FTZ R61, R61, UR6 ;  /* 0x000000063d3d7c20 */ /* 0x000fc80008410000 */
[----:B------:R-:W-:Y:S02]  /*b4d0*/  R2UR UR5, R60 ;  /* 0x000000003c0572ca */ /* 0x000fe400000e0000 */
[----:B------:R-:W-:Y:S01]  /*b4e0*/  R2UR UR13, R61 ;  /* 0x000000003d0d72ca */ /* 0x000fe200000e0000 */
[----:B0-----:R-:W-:-:S14]  /*b4f0*/  @!P5 BRA `(.L_x_2306) ;  /* 0x000000000048d947 */ /* 0x001fdc0003800000 */
[----:B-----5:R-:W-:-:S04]  /*b500*/  FFMA.FTZ R60, R63, R76, R74 ;  /* 0x0000004c3f3c7223 */ /* 0x020fc8000001004a */
        /* <DEDUP_REMOVED lines=17> */
.L_x_2306:
[----:B------:R-:W-:Y:S04]  /*b620*/  BSSY B0, `(.L_x_2307) ;  /* 0x0000016000007945 */ /* 0x000fe80003800000 */
[----:B------:R-:W-:Y:S05]  /*b630*/  @!P1 BRA `(.L_x_2308) ;  /* 0x0000000000509947 */ /* 0x000fea0003800000 */
[----:B------:R-:W-:Y:S01]  /*b640*/  MOV R60, UR5 ;  /* 0x00000005003c7c02 */ /* 0x000fe20008000f00 */
[----:B------:R-:W-:Y:S01]  /*b650*/  ULDC.64 UR6, c[0x0][0x288] ;  /* 0x0000a20000067ab9 */ /* 0x000fe20000000a00 */
[----:B------:R-:W-:-:S03]  /*b660*/  SHF.R.S32.HI R61, RZ, 0x1f, R80 ;  /* 0x0000001fff3d7819 */ /* 0x000fc60000011450 */
[----:B-----5:R-:W-:Y:S01]  /*b670*/  FFMA.FTZ R60, R63, R60, UR13 ;  /* 0x0000000d3f3c7e23 */ /* 0x020fe2000801003c */
[----:B------:R-:W-:-:S03]  /*b680*/  MOV R63, R5 ;  /* 0x00000005003f7202 */ /* 0x000fc60000000f00 */
[----:B------:R-:W-:Y:S01]  /*b690*/  FFMA.FTZ R66, R76, R66, -R60 ;  /* 0x000000424c427223 */ /* 0x000fe2000001083c */
[----:B------:R-:W-:-:S05]  /*b6a0*/  MOV R60, UR5 ;  /* 0x00000005003c7c02 */ /* 0x000fca0008000f00 */
[----:B------:R-:W-:Y:S01]  /*b6b0*/  FFMA.FTZ R60, R62, R60, UR13 ;  /* 0x0000000d3e3c7e23 */ /* 0x000fe2000801003c */
[----:B------:R-:W-:-:S03]  /*b6c0*/  MOV R62, R2 ;  /* 0x00000002003e7202 */ /* 0x000fc60000000f00 */
[----:B------:R-:W-:Y:S01]  /*b6d0*/  FFMA.FTZ R67, R77, R67, -R60 ;  /* 0x000000434d437223 */ /* 0x000fe2000001083c */
[----:B------:R-:W-:Y:S02]  /*b6e0*/  IMAD R60, R61, UR6, RZ ;  /* 0x000000063d3c7c24 */ /* 0x000fe4000f8e02ff */
[----:B------:R-:W-:-:S04]  /*b6f0*/  IMAD.WIDE.U32 R62, R80, UR6, R62 ;  /* 0x00000006503e7c25 */ /* 0x000fc8000f8e003e */
[----:B------:R-:W-:Y:S01]  /*b700*/  IMAD R60, R80, UR7, R60 ;  /* 0x00000007503c7c24 */ /* 0x000fe2000f8e023c */
[----:B------:R-:W-:-:S04]  /*b710*/  ULDC.64 UR6, c[0x0][0x210] ;  /* 0x0000840000067ab9 */ /* 0x000fc80000000a00 */
[----:B------:R-:W-:Y:S01]  /*b720*/  IADD3 R61, R63, R60, RZ ;  /* 0x0000003c3f3d7210 */ /* 0x000fe20007ffe0ff */
[----:B------:R-:W-:Y:S01]  /*b730*/  FMUL.FTZ R63, R67, UR26 ;  /* 0x0000001a433f7c20 */ /* 0x000fe20008410000 */
[----:B------:R-:W-:-:S04]  /*b740*/  LEA R60, P0, R62, UR6, 0x2 ;  /* 0x000000063e3c7c11 */ /* 0x000fc8000f8010ff */
[----:B------:R-:W-:Y:S01]  /*b750*/  LEA.HI.X R61, R62, UR7, R61, 0x2, P0 ;  /* 0x000000073e3d7c11 */ /* 0x000fe200080f143d */
[----:B------:R-:W-:-:S05]  /*b760*/  FMUL.FTZ R62, R66, UR26 ;  /* 0x0000001a423e7c20 */ /* 0x000fca0008410000 */
[----:B------:R0:W-:Y:S03]  /*b770*/  STG.E.64 desc[UR22][R60.64], R62 ;  /* 0x0000003e3c007986 */ /* 0x0001e6000c101b16 */
.L_x_2308:
[----:B------:R-:W-:Y:S05]  /*b780*/  BSYNC B0 ;  /* 0x0000000000007941 */ /* 0x000fea0003800000 */
.L_x_2307:
[----:B0----5:R0:W5:Y:S04]  /*b790*/  LDL R62, [R1+0x7c] ;  /* 0x00007c00013e7983 */ /* 0x0211680000100800 */
[----:B------:R0:W5:Y:S01]  /*b7a0*/  LDL R63, [R1+0x88] ;  /* 0x00008800013f7983 */ /* 0x0001620000100800 */
[C---:B------:R-:W-:Y:S01]  /*b7b0*/  IADD3 R67, R80.reuse, 0x10, RZ ;  /* 0x0000001050437810 */ /* 0x040fe20007ffe0ff */
[----:B------:R-:W-:Y:S01]  /*b7c0*/  ULDC.64 UR6, c[0x0][0x290] ;  /* 0x0000a40000067ab9 */ /* 0x000fe20000000a00 */
[----:B------:R-:W-:Y:S02]  /*b7d0*/  IADD3 R66, R80, 0x10, RZ ;  /* 0x0000001050427810 */ /* 0x000fe40007ffe0ff */
[----:B------:R-:W-:Y:S02]  /*b7e0*/  SHF.R.S32.HI R67, RZ, 0x1f, R67 ;  /* 0x0000001fff437819 */ /* 0x000fe40000011443 */
[----:B------:R-:W-:-:S04]  /*b7f0*/  ISETP.GE.U32.AND P0, PT, R66, UR6, PT ;  /* 0x0000000642007c0c */ /* 0x000fc8000bf06070 */
[----:B------:R-:W-:-:S04]  /*b800*/  ISETP.GE.AND.EX P0, PT, R67, UR7, PT, P0 ;  /* 0x0000000743007c0c */ /* 0x000fc8000bf06300 */
[----:B------:R-:W-:Y:S01]  /*b810*/  ISETP.GT.U32.OR P0, PT, R0, 0x1bf, P0 ;  /* 0x000001bf0000780c */ /* 0x000fe20000704470 */
[----:B0-----:R-:W-:-:S12]  /*b820*/  @!P5 BRA `(.L_x_2309) ;  /* 0x000000000048d947 */ /* 0x001fd80003800000 */
        /* <DEDUP_REMOVED lines=18> */
.L_x_2309:
[----:B------:R-:W-:Y:S04]  /*b950*/  BSSY B0, `(.L_x_2310) ;  /* 0x0000015000007945 */ /* 0x000fe80003800000 */
[----:B------:R-:W-:Y:S05]  /*b960*/  @P0 BRA `(.L_x_2311) ;  /* 0x00000000004c0947 */ /* 0x000fea0003800000 */
[----:B------:R-:W-:Y:S01]  /*b970*/  MOV R60, UR5 ;  /* 0x00000005003c7c02 */ /* 0x000fe20008000f00 */
[----:B------:R-:W-:Y:S01]  /*b980*/  ULDC.64 UR14, c[0x0][0x288] ;  /* 0x0000a200000e7ab9 */ /* 0x000fe20000000a00 */
[----:B------:R-:W-:-:S03]  /*b990*/  MOV R61, R5 ;  /* 0x00000005003d7202 */ /* 0x000fc60000000f00 */
[----:B-----5:R-:W-:-:S04]  /*b9a0*/  FFMA.FTZ R60, R62, R60, UR13 ;  /* 0x0000000d3e3c7e23 */ /* 0x020fc8000801003c */
[----:B------:R-:W-:Y:S01]  /*b9b0*/  FFMA.FTZ R62, R76, R44, -R60 ;  /* 0x0000002c4c3e7223 */ /* 0x000fe2000001083c */
[----:B------:R-:W-:Y:S02]  /*b9c0*/  MOV R44, UR5 ;  /* 0x00000005002c7c02 */ /* 0x000fe40008000f00 */
[----:B------:R-:W-:-:S03]  /*b9d0*/  MOV R60, R2 ;  /* 0x00000002003c7202 */ /* 0x000fc60000000f00 */
[----:B------:R-:W-:Y:S02]  /*b9e0*/  FFMA.FTZ R44, R63, R44, UR13 ;  /* 0x0000000d3f2c7e23 */ /* 0x000fe4000801002c */
[----:B------:R-:W-:-:S04]  /*b9f0*/  IMAD.WIDE.U32 R60, R66, UR14, R60 ;  /* 0x0000000e423c7c25 */ /* 0x000fc8000f8e003c */
[----:B------:R-:W-:Y:S01]  /*ba00*/  FFMA.FTZ R63, R77, R45, -R44 ;  /* 0x0000002d4d3f7223 */ /* 0x000fe2000001082c */
[----:B------:R-:W-:-:S04]  /*ba10*/  IMAD R44, R67, UR14, RZ ;  /* 0x0000000e432c7c24 */ /* 0x000fc8000f8e02ff */
        /* <DEDUP_REMOVED lines=8> */
.L_x_2311:
[----:B------:R-:W-:Y:S05]  /*baa0*/  BSYNC B0 ;  /* 0x0000000000007941 */ /* 0x000fea0003800000 */
.L_x_2310:
[----:B0-----:R0:W5:Y:S04]  /*bab0*/  LDL R60, [R1+0x74] ;  /* 0x00007400013c7983 */ /* 0x0011680000100800 */
[----:B------:R0:W5:Y:S01]  /*bac0*/  LDL R61, [R1+0x80] ;  /* 0x00008000013d7983 */ /* 0x0001620000100800 */
[C---:B------:R-:W-:Y:S02]  /*bad0*/  IADD3 R78, R80.reuse, 0x20, RZ ;  /* 0x00000020504e7810 */ /* 0x040fe40007ffe0ff */
[C---:B-----5:R-:W-:Y:S02]  /*bae0*/  IADD3 R62, R80.reuse, 0x30, RZ ;  /* 0x00000030503e7810 */ /* 0x060fe40007ffe0ff */
[C---:B------:R-:W-:Y:S02]  /*baf0*/  IADD3 R67, R80.reuse, 0x30, RZ ;  /* 0x0000003050437810 */ /* 0x040fe40007ffe0ff */
[----:B------:R-:W-:-:S02]  /*bb00*/  IADD3 R79, R80, 0x20, RZ ;  /* 0x00000020504f7810 */ /* 0x000fc40007ffe0ff */
[----:B------:R-:W-:Y:S02]  /*bb10*/  ISETP.GE.U32.AND P0, PT, R78, UR6, PT ;  /* 0x000000064e007c0c */ /* 0x000fe4000bf06070 */
[----:B------:R-:W-:Y:S02]  /*bb20*/  ISETP.GE.U32.AND P3, PT, R62, UR6, PT ;  /* 0x000000063e007c0c */ /* 0x000fe4000bf66070 */
[----:B------:R-:W-:Y:S02]  /*bb30*/  SHF.R.S32.HI R79, RZ, 0x1f, R79 ;  /* 0x0000001fff4f7819 */ /* 0x000fe4000001144f */
[----:B------:R-:W-:Y:S02]  /*bb40*/  SHF.R.S32.HI R67, RZ, 0x1f, R67 ;  /* 0x0000001fff437819 */ /* 0x000fe40000011443 */
[C---:B------:R-:W-:Y:S02]  /*bb50*/  IADD3 R66, R80.reuse, 0x40, RZ ;  /* 0x0000004050427810 */ /* 0x040fe40007ffe0ff */
[----:B------:R-:W-:-:S02]  /*bb60*/  IADD3 R63, R80, 0x50, RZ ;  /* 0x00000050503f7810 */ /* 0x000fc40007ffe0ff */
[----:B------:R-:W-:Y:S02]  /*bb70*/  ISETP.GE.AND.EX P2, PT, R79, UR7, PT, P0 ;  /* 0x000000074f007c0c */ /* 0x000fe4000bf46300 */
[----:B------:R-:W-:Y:S02]  /*bb80*/  ISETP.GE.AND.EX P3, PT, R67, UR7, PT, P3 ;  /* 0x0000000743007c0c */ /* 0x000fe4000bf66330 */
[----:B------:R-:W-:Y:S02]  /*bb90*/  ISETP.GE.U32.AND P6, PT, R66, UR6, PT ;  /* 0x0000000642007c0c */ /* 0x000fe4000bfc6070 */
[----:B------:R-:W-:Y:S02]  /*bba0*/  ISETP.GE.U32.AND P0, PT, R63, UR6, PT ;  /* 0x000000063f007c0c */ /* 0x000fe4000bf06070 */
[C---:B------:R-:W-:Y:S02]  /*bbb0*/  ISETP.GT.U32.OR P2, PT, R0.reuse, 0x1bf, P2 ;  /* 0x000001bf0000780c */ /* 0x040fe40001744470 */
[----:B------:R-:W-:Y:S01]  /*bbc0*/  ISETP.GT.U32.OR P3, PT, R0, 0x1bf, P3 ;  /* 0x000001bf0000780c */ /* 0x000fe20001f64470 */
[----:B0-----:R-:W-:-:S12]  /*bbd0*/  @!P5 BRA `(.L_x_2312) ;  /* 0x000000000048d947 */ /* 0x001fd80003800000 */
        /* <DEDUP_REMOVED lines=18> */
.L_x_2312:
[----:B------:R-:W-:Y:S04]  /*bd00*/  BSSY B0, `(.L_x_2313) ;  /* 0x0000015000007945 */ /* 0x000fe80003800000 */
[----:B------:R-:W-:Y:S05]  /*bd10*/  @P2 BRA `(.L_x_2314) ;  /* 0x00000000004c2947 */ /* 0x000fea0003800000 */
[----:B------:R-:W-:Y:S01]  /*bd20*/  MOV R44, UR5 ;  /* 0x00000005002c7c02 */ /* 0x000fe20008000f00 */
[----:B------:R-:W-:-:S04]  /*bd30*/  ULDC.64 UR14, c[0x0][0x288] ;  /* 0x0000a200000e7ab9 */ /* 0x000fc80000000a00 */
[----:B------:R-:W-:-:S04]  /*bd40*/  FFMA.FTZ R44, R60, R44, UR13 ;  /* 0x0000000d3c2c7e23 */ /* 0x000fc8000801002c */
[----:B------:R-:W-:Y:S01]  /*bd50*/  FFMA.FTZ R60, R76, R46, -R44 ;  /* 0x0000002e4c3c7223 */ /* 0x000fe2000001082c */
[----:B------:R-:W-:Y:S02]  /*bd60*/  MOV R44, UR5 ;  /* 0x00000005002c7c02 */ /* 0x000fe40008000f00 */
[----:B------:R-:W-:-:S03]  /*bd70*/  MOV R46, R2 ;  /* 0x00000002002e7202 */ /* 0x000fc60000000f00 */
[----:B------:R-:W-:-:S04]  /*bd80*/  FFMA.FTZ R44, R61, R44, UR13 ;  /* 0x0000000d3d2c7e23 */ /* 0x000fc8000801002c */
[----:B------:R-:W-:Y:S01]  /*bd90*/  FFMA.FTZ R61, R77, R47, -R44 ;  /* 0x0000002f4d3d7223 */ /* 0x000fe2000001082c */
[----:B------:R-:W-:Y:S01]  /*bda0*/  MOV R47, R5 ;  /* 0x00000005002f7202 */ /* 0x000fe20000000f00 */
        /* <DEDUP_REMOVED lines=10> */
.L_x_2314:
[----:B------:R-:W-:Y:S05]  /*be50*/  BSYNC B0 ;  /* 0x0000000000007941 */ /* 0x000fea0003800000 */
.L_x_2313:
[----:B------:R-:W-:Y:S05]  /*be60*/  @!P5 BRA `(.L_x_2315) ;  /* 0x000000000050d947 */ /* 0x000fea0003800000 */
[----:B0-----:R-:W2:Y:S04]  /*be70*/  LDL R44, [R1+0x78] ;  /* 0x00007800012c7983 */ /* 0x001ea80000100800 */
[----:B------:R-:W3:Y:S01]  /*be80*/  LDL R46, [R1+0x84] ;  /* 0x00008400012e7983 */ /* 0x000ee20000100800 */
[----:B--2---:R-:W-:-:S04]  /*be90*/  FFMA.FTZ R44, R44, R76, R74 ;  /* 0x0000004c2c2c7223 */ /* 0x004fc8000001004a */
[----:B------:R-:W-:-:S06]  /*bea0*/  FMUL.FTZ R45, R44, -1.4426950216293334961 ;  /* 0xbfb8aa3b2c2d7820 */ /* 0x000fcc0000410000 */
[----:B------:R-:W0:Y:S02]  /*beb0*/  MUFU.EX2 R45, R45 ;  /* 0x0000002d002d7308 */ /* 0x000e240000000800 */
[----:B0-----:R-:W-:-:S06]  /*bec0*/  FADD.FTZ R45, R45, 1 ;  /* 0x3f8000002d2d7421 */ /* 0x001fcc0000010000 */
[----:B------:R-:W0:Y:S02]  /*bed0*/  MUFU.RCP R45, R45 ;  /* 0x0000002d002d7308 */ /* 0x000e240000001000 */
[----:B0-----:R-:W-:Y:S01]  /*bee0*/  FMUL.FTZ R48, R48, R45 ;  /* 0x0000002d30307220 */ /* 0x001fe20000410000 */
[----:B------:R-:W-:-:S04]  /*bef0*/  FADD.FTZ R45, -R45, 1 ;  /* 0x3f8000002d2d7421 */ /* 0x000fc80000010100 */
[----:B------:R-:W-:Y:S01]  /*bf00*/  FFMA.FTZ R45, R44, R45, 1 ;  /* 0x3f8000002c2d7423 */ /* 0x000fe2000001002d */
[----:B---3--:R-:W-:-:S03]  /*bf10*/  FFMA.FTZ R44, R46, R77, R75 ;  /* 0x0000004d2e2c7223 */ /* 0x008fc6000001004b */
        /* <DEDUP_REMOVED lines=9> */
.L_x_2315:
[----:B------:R-:W-:Y:S04]  /*bfb0*/  BSSY B0, `(.L_x_2316) ;  /* 0x0000017000007945 */ /* 0x000fe80003800000 */
[----:B------:R-:W-:Y:S05]  /*bfc0*/  @P3 BRA `(.L_x_2317) ;  /* 0x0000000000543947 */ /* 0x000fea0003800000 */
[----:B0-----:R-:W2:Y:S01]  /*bfd0*/  LDL.LU R46, [R1+0x78] ;  /* 0x00007800012e7983 */ /* 0x001ea20000300800 */
[----:B------:R-:W-:Y:S01]  /*bfe0*/  MOV R44, UR5 ;  /* 0x00000005002c7c02 */ /* 0x000fe20008000f00 */
[----:B------:R-:W-:Y:S02]  /*bff0*/  ULDC.64 UR14, c[0x0][0x288] ;  /* 0x0000a200000e7ab9 */ /* 0x000fe40000000a00 */
[----:B------:R-:W3:Y:S01]  /*c000*/  LDL.LU R45, [R1+0x84] ;  /* 0x00008400012d7983 */ /* 0x000ee20000300800 */
[----:B------:R-:W-:Y:S01]  /*c010*/  MOV R47, R5 ;  /* 0x00000005002f7202 */ /* 0x000fe20000000f00 */
[----:B--2---:R-:W-:Y:S01]  /*c020*/  FFMA.FTZ R44, R46, R44, UR13 ;  /* 0x0000000d2e2c7e23 */ /* 0x004fe2000801002c */
[----:B------:R-:W-:-:S03]  /*c030*/  MOV R46, R2 ;  /* 0x00000002002e7202 */ /* 0x000fc60000000f00 */
[----:B------:R-:W-:Y:S01]  /*c040*/  FFMA.FTZ R48, R76, R48, -R44 ;  /* 0x000000304c307223 */ /* 0x000fe2000001082c */
[----:B------:R-:W-:Y:S01]  /*c050*/  MOV R44, UR5 ;  /* 0x00000005002c7c02 */ /* 0x000fe20008000f00 */
[----:B------:R-:W-:-:S04]  /*c060*/  IMAD.WIDE.U32 R46, R62, UR14, R46 ;  /* 0x0000000e3e2e7c25 */ /* 0x000fc8000f8e002e */
[----:B---3--:R-:W-:-:S04]  /*c070*/  FFMA.FTZ R44, R45, R44, UR13 ;  /* 0x0000000d2d2c7e23 */ /* 0x008fc8000801002c */
        /* <DEDUP_REMOVED lines=10> */
.L_x_2317:
[----:B------:R-:W-:Y:S05]  /*c120*/  BSYNC B0 ;  /* 0x0000000000007941 */ /* 0x000fea0003800000 */
.L_x_2316:
[----:B------:R2:W5:Y:S04]  /*c130*/  LDL R67, [R1+0x68] ;  /* 0x0000680001437983 */ /* 0x0005680000100800 */
[----:B01----:R2:W5:Y:S01]  /*c140*/  LDL R47, [R1+0x54] ;  /* 0x00005400012f7983 */ /* 0x0035620000100800 */
[C---:B------:R-:W-:Y:S02]  /*c150*/  IADD3 R48, R80.reuse, 0x60, RZ ;  /* 0x0000006050307810 */ /* 0x040fe40007ffe0ff */
[C---:B------:R-:W-:Y:S02]  /*c160*/  IADD3 R49, R80.reuse, 0x60, RZ ;  /* 0x0000006050317810 */ /* 0x040fe40007ffe0ff */
[C---:B------:R-:W-:Y:S02]  /*c170*/  IADD3 R61, R80.reuse, 0x50, RZ ;  /* 0x00000050503d7810 */ /* 0x040fe40007ffe0ff */
[----:B------:R-:W-:-:S02]  /*c180*/  IADD3 R46, R80, 0x40, RZ ;  /* 0x00000040502e7810 */ /* 0x000fc40007ffe0ff */
[----:B------:R-:W-:Y:S02]  /*c190*/  ISETP.GE.U32.AND P2, PT, R48, UR6, PT ;  /* 0x0000000630007c0c */ /* 0x000fe4000bf46070 */
[----:B------:R-:W-:Y:S02]  /*c1a0*/  SHF.R.S32.HI R46, RZ, 0x1f, R46 ;  /* 0x0000001fff2e7819 */ /* 0x000fe4000001142e */
[----:B------:R-:W-:Y:S02]  /*c1b0*/  SHF.R.S32.HI R61, RZ, 0x1f, R61 ;  /* 0x0000001fff3d7819 */ /* 0x000fe4000001143d */
[----:B------:R-:W-:Y:S02]  /*c1c0*/  SHF.R.S32.HI R49, RZ, 0x1f, R49 ;  /* 0x0000001fff317819 */ /* 0x000fe40000011431 */
[C---:B------:R-:W-:Y:S02]  /*c1d0*/  IADD3 R62, R80.reuse, 0x70, RZ ;  /* 0x00000070503e7810 */ /* 0x040fe40007ffe0ff */
[----:B------:R-:W-:-:S02]  /*c1e0*/  IADD3 R60, R80, 0x80, RZ ;  /* 0x00000080503c7810 */ /* 0x000fc40007ffe0ff */
[----:B------:R-:W-:Y:S02]  /*c1f0*/  ISETP.GE.AND.EX P6, PT, R46, UR7, PT, P6 ;  /* 0x000000072e007c0c */ /* 0x000fe4000bfc6360 */
[----:B------:R-:W-:Y:S02]  /*c200*/  ISETP.GE.AND.EX P0, PT, R61, UR7, PT, P0 ;  /* 0x000000073d007c0c */ /* 0x000fe4000bf06300 */
[----:B------:R-:W-:Y:S02]  /*c210*/  ISETP.GE.AND.EX P2, PT, R49, UR7, PT, P2 ;  /* 0x0000000731007c0c */ /* 0x000fe4000bf46320 */
[----:B------:R-:W-:Y:S02]  /*c220*/  ISETP.GE.U32.AND P3, PT, R62, UR6, PT ;  /* 0x000000063e007c0c */ /* 0x000fe4000bf66070 */
[----:B------:R-:W-:Y:S02]  /*c230*/  ISETP.GE.U32.AND P4, PT, R60, UR6, PT ;  /* 0x000000063c007c0c */ /* 0x000fe4000bf86070 */
[----:B------:R-:W-:-:S02]  /*c240*/  ISETP.GT.U32.OR P6, PT, R0, 0x1bf, P6 ;  /* 0x000001bf0000780c */ /* 0x000fc400037c4470 */
[C---:B------:R-:W-:Y:S02]  /*c250*/  ISETP.GT.U32.OR P0, PT, R0.reuse, 0x1bf, P0 ;  /* 0x000001bf0000780c */ /* 0x040fe40000704470 */
[----:B------:R-:W-:Y:S01]  /*c260*/  ISETP.GT.U32.OR P2, PT, R0, 0x1bf, P2 ;  /* 0x000001bf0000780c */ /* 0x000fe20001744470 */
[----:B--2---:R-:W-:-:S12]  /*c270*/  @!P5 BRA `(.L_x_2318) ;  /* 0x000000000048d947 */ /* 0x004fd80003800000 */
        /* <DEDUP_REMOVED lines=18> */
.L_x_2318:
[----:B------:R-:W-:Y:S04]  /*c3a0*/  BSSY B0, `(.L_x_2319) ;  /* 0x0000015000007945 */ /* 0x000fe80003800000 */
[----:B------:R-:W-:Y:S05]  /*c3b0*/  @P6 BRA `(.L_x_2320) ;  /* 0x00000000004c6947 */ /* 0x000fea0003800000 */
[----:B------:R-:W-:Y:S01]  /*c3c0*/  MOV R44, UR5 ;  /* 0x00000005002c7c02 */ /* 0x000fe20008000f00 */
[----:B------:R-:W-:-:S04]  /*c3d0*/  ULDC.64 UR14, c[0x0][0x288] ;  /* 0x0000a200000e7ab9 */ /* 0x000fc80000000a00 */
[----:B-----5:R-:W-:-:S04]  /*c3e0*/  FFMA.FTZ R44, R67, R44, UR13 ;  /* 0x0000000d432c7e23 */ /* 0x020fc8000801002c */
[----:B------:R-:W-:Y:S01]  /*c3f0*/  FFMA.FTZ R50, R76, R50, -R44 ;  /* 0x000000324c327223 */ /* 0x000fe2000001082c */
[----:B------:R-:W-:-:S05]  /*c400*/  MOV R44, UR5 ;  /* 0x00000005002c7c02 */ /* 0x000fca0008000f00 */
[----:B------:R-:W-:Y:S01]  /*c410*/  FFMA.FTZ R44, R47, R44, UR13 ;  /* 0x0000000d2f2c7e23 */ /* 0x000fe2000801002c */
[----:B------:R-:W-:-:S03]  /*c420*/  MOV R47, R5 ;  /* 0x00000005002f7202 */ /* 0x000fc60000000f00 */
[----:B------:R-:W-:Y:S01]  /*c430*/  FFMA.FTZ R51, R77, R51, -R44 ;  /* 0x000000334d337223 */ /* 0x000fe2000001082c */
[----:B------:R-:W-:Y:S01]  /*c440*/  IMAD R44, R46, UR14, RZ ;  /* 0x0000000e2e2c7c24 */ /* 0x000fe2000f8e02ff */
[----:B------:R-:W-:-:S03]  /*c450*/  MOV R46, R2 ;  /* 0x00000002002e7202 */ /* 0x000fc60000000f00 */
[C---:B------:R-:W-:Y:S02]  /*c460*/  IMAD R44, R66.reuse, UR15, R44 ;  /* 0x0000000f422c7c24 */ /* 0x040fe4000f8e022c */
[----:B------:R-:W-:Y:S01]  /*c470*/  IMAD.WIDE.U32 R46, R66, UR14, R46 ;  /* 0x0000000e422e7c25 */ /* 0x000fe2000f8e002e */
[----:B------:R-:W-:-:S04]  /*c480*/  ULDC.64 UR14, c[0x0][0x210] ;  /* 0x00008400000e7ab9 */ /* 0x000fc80000000a00 */
[----:B------:R-:W-:Y:S01]  /*c490*/  IADD3 R45, R47, R44, RZ ;  /* 0x0000002c2f2d7210 */ /* 0x000fe20007ffe0ff */
[----:B------:R-:W-:Y:S01]  /*c4a0*/  FMUL.FTZ R47, R51, UR26 ;  /* 0x0000001a332f7c20 */ /* 0x000fe20008410000 */
[----:B------:R-:W-:-:S04]  /*c4b0*/  LEA R44, P6, R46, UR14, 0x2 ;  /* 0x0000000e2e2c7c11 */ /* 0x000fc8000f8c10ff */
[----:B------:R-:W-:Y:S01]  /*c4c0*/  LEA.HI.X R45, R46, UR15, R45, 0x2, P6 ;  /* 0x0000000f2e2d7c11 */ /* 0x000fe2000b0f142d */
[----:B------:R-:W-:-:S05]  /*c4d0*/  FMUL.FTZ R46, R50, UR26 ;  /* 0x0000001a322e7c20 */ /* 0x000fca0008410000 */
[----:B------:R0:W-:Y:S03]  /*c4e0*/  STG.E.64 desc[UR22][R44.64], R46 ;  /* 0x0000002e2c007986 */ /* 0x0001e6000c101b16 */
.L_x_2320:
[----:B------:R-:W-:Y:S05]  /*c4f0*/  BSYNC B0 ;  /* 0x0000000000007941 */ /* 0x000fea0003800000 */
.L_x_2319:
        /* <DEDUP_REMOVED lines=21> */
.L_x_2321:
[----:B------:R-:W-:Y:S04]  /*c650*/  BSSY B0, `(.L_x_2322) ;  /* 0x0000017000007945 */ /* 0x000fe80003800000 */
[----:B------:R-:W-:Y:S05]  /*c660*/  @P0 BRA `(.L_x_2323) ;  /* 0x0000000000540947 */ /* 0x000fea0003800000 */
[----:B0-----:R-:W2:Y:S01]  /*c670*/  LDL.LU R46, [R1+0x50] ;  /* 0x00005000012e7983 */ /* 0x001ea20000300800 */
[----:B------:R-:W-:Y:S01]  /*c680*/  MOV R44, UR5 ;  /* 0x00000005002c7c02 */ /* 0x000fe20008000f00 */
[----:B------:R-:W-:Y:S02]  /*c690*/  ULDC.64 UR14, c[0x0][0x288] ;  /* 0x0000a200000e7ab9 */ /* 0x000fe40000000a00 */
[----:B------:R-:W3:Y:S01]  /*c6a0*/  LDL.LU R45, [R1+0x44] ;  /* 0x00004400012d7983 */ /* 0x000ee20000300800 */
[----:B-----5:R-:W-:Y:S01]  /*c6b0*/  MOV R47, R5 ;  /* 0x00000005002f7202 */ /* 0x020fe20000000f00 */
        /* <DEDUP_REMOVED lines=16> */
.L_x_2323:
[----:B------:R-:W-:Y:S05]  /*c7c0*/  BSYNC B0 ;  /* 0x0000000000007941 */ /* 0x000fea0003800000 */
.L_x_2322:
[----:B------:R-:W-:Y:S05]  /*c7d0*/  @!P5 BRA `(.L_x_2324) ;  /* 0x000000000050d947 */ /* 0x000fea0003800000 */
[----:B01----:R-:W2:Y:S04]  /*c7e0*/  LDL R44, [R1+0x40] ;  /* 0x00004000012c7983 */ /* 0x003ea80000100800 */
        /* <DEDUP_REMOVED lines=19> */
.L_x_2324:
[----:B------:R-:W-:Y:S04]  /*c920*/  BSSY B0, `(.L_x_2325) ;  /* 0x0000017000007945 */ /* 0x000fe80003800000 */
[----:B------:R-:W-:Y:S05]  /*c930*/  @P2 BRA `(.L_x_2326) ;  /* 0x0000000000542947 */ /* 0x000fea0003800000 */
[----:B01----:R-:W2:Y:S01]  /*c940*/  LDL.LU R46, [R1+0x40] ;  /* 0x00004000012e7983 */ /* 0x003ea20000300800 */
        /* <DEDUP_REMOVED lines=20> */
.L_x_2326:
[----:B------:R-:W-:Y:S05]  /*ca90*/  BSYNC B0 ;  /* 0x0000000000007941 */ /* 0x000fea0003800000 */
.L_x_2325:
[----:B------:R3:W5:Y:S04]  /*caa0*/  LDL R63, [R1+0x38] ;  /* 0x00003800013f7983 */ /* 0x0007680000100800 */
[----:B012--5:R3:W5:Y:S01]  /*cab0*/  LDL R47, [R1+0x34] ;  /* 0x00003400012f7983 */ /* 0x0277620000100800 */
[C---:B------:R-:W-:Y:S02]  /*cac0*/  IADD3 R54, R80.reuse, 0x90, RZ ;  /* 0x0000009050367810 */ /* 0x040fe40007ffe0ff */
[C---:B------:R-:W-:Y:S02]  /*cad0*/  IADD3 R50, R80.reuse, 0xa0, RZ ;  /* 0x000000a050327810 */ /* 0x040fe40007ffe0ff */
[C---:B------:R-:W-:Y:S02]  /*cae0*/  IADD3 R51, R80.reuse, 0xb0, RZ ;  /* 0x000000b050337810 */ /* 0x040fe40007ffe0ff */
[----:B------:R-:W-:-:S02]  /*caf0*/  IADD3 R46, R80, 0x70, RZ ;  /* 0x00000070502e7810 */ /* 0x000fc40007ffe0ff */
[C---:B------:R-:W-:Y:S02]  /*cb00*/  IADD3 R52, R80.reuse, 0xb0, RZ ;  /* 0x000000b050347810 */ /* 0x040fe40007ffe0ff */
[C---:B------:R-:W-:Y:S02]  /*cb10*/  IADD3 R53, R80.reuse, 0xa0, RZ ;  /* 0x000000a050357810 */ /* 0x040fe40007ffe0ff */
[C---:B------:R-:W-:Y:S02]  /*cb20*/  IADD3 R55, R80.reuse, 0x90, RZ ;  /* 0x0000009050377810 */ /* 0x040fe40007ffe0ff */
[----:B------:R-:W-:Y:S02]  /*cb30*/  IADD3 R61, R80, 0x80, RZ ;  /* 0x00000080503d7810 */ /* 0x000fe40007ffe0ff */
[----:B------:R-:W-:Y:S02]  /*cb40*/  SHF.R.S32.HI R46, RZ, 0x1f, R46 ;  /* 0x0000001fff2e7819 */ /* 0x000fe4000001142e */
[----:B------:R-:W-:-:S02]  /*cb50*/  ISETP.GE.U32.AND P6, PT, R54, UR6, PT ;  /* 0x0000000636007c0c */ /* 0x000fc4000bfc6070 */
[----:B------:R-:W-:Y:S02]  /*cb60*/  ISETP.GE.U32.AND P0, PT, R50, UR6, PT ;  /* 0x0000000632007c0c */ /* 0x000fe4000bf06070 */
[----:B------:R-:W-:Y:S02]  /*cb70*/  ISETP.GE.U32.AND P2, PT, R51, UR6, PT ;  /* 0x0000000633007c0c */ /* 0x000fe4000bf46070 */
[----:B------:R-:W-:Y:S02]  /*cb80*/  SHF.R.S32.HI R61, RZ, 0x1f, R61 ;  /* 0x0000001fff3d7819 */ /* 0x000fe4000001143d */
[----:B------:R-:W-:Y:S02]  /*cb90*/  SHF.R.S32.HI R55, RZ, 0x1f, R55 ;  /* 0x0000001fff377819 */ /* 0x000fe40000011437 */
[----:B------:R-:W-:Y:S02]  /*cba0*/  SHF.R.S32.HI R53, RZ, 0x1f, R53 ;  /* 0x0000001fff357819 */ /* 0x000fe40000011435 */
[----:B------:R-:W-:-:S02]  /*cbb0*/  SHF.R.S32.HI R52, RZ, 0x1f, R52 ;  /* 0x0000001fff347819 */ /* 0x000fc40000011434 */
[----:B------:R-:W-:Y:S02]  /*cbc0*/  ISETP.GE.AND.EX P3, PT, R46, UR7, PT, P3 ;  /* 0x000000072e007c0c */ /* 0x000fe4000bf66330 */
[----:B------:R-:W-:Y:S02]  /*cbd0*/  ISETP.GE.AND.EX P4, PT, R61, UR7, PT, P4 ;  /* 0x000000073d007c0c */ /* 0x000fe4000bf86340 */
[----:B------:R-:W-:Y:S02]  /*cbe0*/  ISETP.GE.AND.EX P6, PT, R55, UR7, PT, P6 ;  /* 0x0000000737007c0c */ /* 0x000fe4000bfc6360 */
[----:B------:R-:W-:Y:S02]  /*cbf0*/  ISETP.GE.AND.EX P0, PT, R53, UR7, PT, P0 ;  /* 0x0000000735007c0c */ /* 0x000fe4000bf06300 */
[----:B------:R-:W-:Y:S02]  /*cc00*/  ISETP.GE.AND.EX P2, PT, R52, UR7, PT, P2 ;  /* 0x0000000734007c0c */ /* 0x000fe4000bf46320 */
[----:B------:R-:W-:-:S02]  /*cc10*/  ISETP.GT.U32.OR P3, PT, R0, 0x1bf, P3 ;  /* 0x000001bf0000780c */ /* 0x000fc40001f64470 */
[C---:B------:R-:W-:Y:S02]  /*cc20*/  ISETP.GT.U32.OR P4, PT, R0.reuse, 0x1bf, P4 ;  /* 0x000001bf0000780c */ /* 0x040fe40002784470 */
[C---:B------:R-:W-:Y:S02]  /*cc30*/  ISETP.GT.U32.OR P6, PT, R0.reuse, 0x1bf, P6 ;  /* 0x000001bf0000780c */ /* 0x040fe400037c4470 */
[C---:B------:R-:W-:Y:S02]  /*cc40*/  ISETP.GT.U32.OR P0, PT, R0.reuse, 0x1bf, P0 ;  /* 0x000001bf0000780c */ /* 0x040fe40000704470 */
[----:B------:R-:W-:Y:S02]  /*cc50*/  ISETP.GT.U32.OR P2, PT, R0, 0x1bf, P2 ;  /* 0x000001bf0000780c */ /* 0x000fe40001744470 */
[C---:B------:R-:W-:Y:S02]  /*cc60*/  IADD3 R48, R80.reuse, 0xc0, RZ ;  /* 0x000000c050307810 */ /* 0x040fe40007ffe0ff */
[----:B------:R-:W-:Y:S01]  /*cc70*/  IADD3 R49, R80, 0xd0, RZ ;  /* 0x000000d050317810 */ /* 0x000fe20007ffe0ff */
[----:B---3--:R-:W-:Y:S08]  /*cc80*/  @!P5 BRA `(.L_x_2327) ;  /* 0x000000000048d947 */ /* 0x008ff00003800000 */
        /* <DEDUP_REMOVED lines=8> */
[----:B-----5:R-:W-:-:S03]  /*cd10*/  FFMA.FTZ R44, R47, R77, R75 ;  /* 0x0000004d2f2c7223 */ /* 0x020fc6000001004b */
        /* <DEDUP_REMOVED lines=9> */
.L_x_2327:
[----:B------:R-:W-:Y:S04]  /*cdb0*/  BSSY B0, `(.L_x_2328) ;  /* 0x0000015000007945 */ /* 0x000fe80003800000 */
[----:B------:R-:W-:Y:S05]  /*cdc0*/  @P3 BRA `(.L_x_2329) ;  /* 0x00000000004c3947 */ /* 0x000fea0003800000 */
[----:B------:R-:W-:Y:S01]  /*cdd0*/  MOV R44, UR5 ;  /* 0x00000005002c7c02 */ /* 0x000fe20008000f00 */
[----:B------:R-:W-:-:S04]  /*cde0*/  ULDC.64 UR14, c[0x0][0x288] ;  /* 0x0000a200000e7ab9 */ /* 0x000fc80000000a00 */
[----:B------:R-:W-:-:S04]  /*cdf0*/  FFMA.FTZ R44, R63, R44, UR13 ;  /* 0x0000000d3f2c7e23 */ /* 0x000fc8000801002c */
[----:B------:R-:W-:Y:S01]  /*ce00*/  FFMA.FTZ R56, R76, R56, -R44 ;  /* 0x000000384c387223 */ /* 0x000fe2000001082c */
[----:B------:R-:W-:-:S05]  /*ce10*/  MOV R44, UR5 ;  /* 0x00000005002c7c02 */ /* 0x000fca0008000f00 */
[----:B-----5:R-:W-:Y:S01]  /*ce20*/  FFMA.FTZ R44, R47, R44, UR13 ;  /* 0x0000000d2f2c7e23 */ /* 0x020fe2000801002c */
        /* <DEDUP_REMOVED lines=13> */
.L_x_2329:
[----:B------:R-:W-:Y:S05]  /*cf00*/  BSYNC B0 ;  /* 0x0000000000007941 */ /* 0x000fea0003800000 */
.L_x_2328:
[----:B------:R-:W-:Y:S05]  /*cf10*/  @!P5 BRA `(.L_x_2330) ;  /* 0x000000000048d947 */ /* 0x000fea0003800000 */
[----:B0-----:R-:W-:-:S04]  /*cf20*/  FFMA.FTZ R44, R124, R76, R74 ;  /* 0x0000004c7c2c7223 */ /* 0x001fc8000001004a */
        /* <DEDUP_REMOVED lines=17> */
.L_x_2330:
[----:B------:R-:W-:Y:S04]  /*d040*/  BSSY B0, `(.L_x_2331) ;  /* 0x0000015000007945 */ /* 0x000fe80003800000 */
[----:B------:R-:W-:Y:S05]  /*d050*/  @P4 BRA `(.L_x_2332) ;  /* 0x00000000004c4947 */ /* 0x000fea0003800000 */
[----:B0-----:R-:W-:Y:S01]  /*d060*/  MOV R44, UR5 ;  /* 0x00000005002c7c02 */ /* 0x001fe20008000f00 */
[----:B------:R-:W-:Y:S01]  /*d070*/  ULDC.64 UR14, c[0x0][0x288] ;  /* 0x0000a200000e7ab9 */ /* 0x000fe20000000a00 */
[----:B------:R-:W-:Y:S02]  /*d080*/  MOV R46, R2 ;  /* 0x00000002002e7202 */ /* 0x000fe40000000f00 */
[----:B-----5:R-:W-:Y:S01]  /*d090*/  MOV R47, R5 ;  /* 0x00000005002f7202 */ /* 0x020fe20000000f00 */
[----:B------:R-:W-:-:S04]  /*d0a0*/  FFMA.FTZ R44, R124, R44, UR13 ;  /* 0x0000000d7c2c7e23 */ /* 0x000fc8000801002c */
[----:B------:R-:W-:Y:S01]  /*d0b0*/  FFMA.FTZ R58, R76, R58, -R44 ;  /* 0x0000003a4c3a7223 */ /* 0x000fe2000001082c */
[----:B------:R-:W-:Y:S01]  /*d0c0*/  MOV R44, UR5 ;  /* 0x00000005002c7c02 */ /* 0x000fe20008000f00 */
[----:B------:R-:W-:-:S04]  /*d0d0*/  IMAD.WIDE.U32 R46, R60, UR14, R46 ;  /* 0x0000000e3c2e7c25 */ /* 0x000fc8000f8e002e */
[----:B------:R-:W-:-:S04]  /*d0e0*/  FFMA.FTZ R44, R117, R44, UR13 ;  /* 0x0000000d752c7e23 */ /* 0x000fc8000801002c */
        /* <DEDUP_REMOVED lines=10> */
.L_x_2332:
[----:B------:R-:W-:Y:S05]  /*d190*/  BSYNC B0 ;  /* 0x0000000000007941 */ /* 0x000fea0003800000 */
.L_x_2331:
[----:B------:R-:W-:Y:S05]  /*d1a0*/  @!P5 BRA `(.L_x_2333) ;  /* 0x000000000048d947 */ /* 0x000fea0003800000 */
[----:B01----:R-:W-:-:S04]  /*d1b0*/  FFMA.FTZ R44, R125, R76, R74 ;  /* 0x0000004c7d2c7223 */ /* 0x003fc8000001004a */
        /* <DEDUP_REMOVED lines=17> */
.L_x_2333:
[----:B------:R-:W-:Y:S04]  /*d2d0*/  BSSY B0, `(.L_x_2334) ;  /* 0x0000015000007945 */ /* 0x000fe80003800000 */
[----:B------:R-:W-:Y:S05]  /*d2e0*/  @P6 BRA `(.L_x_2335) ;  /* 0x00000000004c6947 */ /* 0x000fea0003800000 */
[----:B01----:R-:W-:Y:S01]  /*d2f0*/  MOV R44, UR5 ;  /* 0x00000005002c7c02 */ /* 0x003fe20008000f00 */
        /* <DEDUP_REMOVED lines=18> */
.L_x_2335:
[----:B------:R-:W-:Y:S05]  /*d420*/  BSYNC B0 ;  /* 0x0000000000007941 */ /* 0x000fea0003800000 */
.L_x_2334:
[----:B------:R-:W-:Y:S05]  /*d430*/  @!P5 BRA `(.L_x_2336) ;  /* 0x000000000050d947 */ /* 0x000fea0003800000 */
[----:B012---:R-:W2:Y:S04]  /*d440*/  LDL R44, [R1+0x4] ;  /* 0x00000400012c7983 */ /* 0x007ea80000100800 */
[----:B------:R-:W3:Y:S01]  /*d450*/  LDL R46, [R1] ;  /* 0x00000000012e7983 */ /* 0x000ee20000100800 */
        /* <DEDUP_REMOVED lines=18> */
.L_x_2336:
[----:B------:R-:W-:Y:S04]  /*d580*/  BSSY B0, `(.L_x_2337) ;  /* 0x0000017000007945 */ /* 0x000fe80003800000 */
[----:B------:R-:W-:Y:S05]  /*d590*/  @P0 BRA `(.L_x_2338) ;  /* 0x0000000000540947 */ /* 0x000fea0003800000 */
[----:B012---:R-:W2:Y:S01]  /*d5a0*/  LDL.LU R46, [R1+0x4] ;  /* 0x00000400012e7983 */ /* 0x007ea20000300800 */
[----:B------:R-:W-:Y:S01]  /*d5b0*/  MOV R44, UR5 ;  /* 0x00000005002c7c02 */ /* 0x000fe20008000f00 */
[----:B------:R-:W-:Y:S02]  /*d5c0*/  ULDC.64 UR14, c[0x0][0x288] ;  /* 0x0000a200000e7ab9 */ /* 0x000fe40000000a00 */
[----:B------:R-:W3:Y:S01]  /*d5d0*/  LDL.LU R45, [R1] ;  /* 0x00000000012d7983 */ /* 0x000ee20000300800 */
        /* <DEDUP_REMOVED lines=17> */
.L_x_2338:
[----:B------:R-:W-:Y:S05]  /*d6f0*/  BSYNC B0 ;  /* 0x0000000000007941 */ /* 0x000fea0003800000 */
.L_x_2337:
[----:B------:R-:W-:Y:S05]  /*d700*/  @!P5 BRA `(.L_x_2339) ;  /* 0x000000000050d947 */ /* 0x000fea0003800000 */
[----:B0123--:R-:W2:Y:S04]  /*d710*/  LDL R44, [R1+0x14] ;  /* 0x00001400012c7983 */ /* 0x00fea80000100800 */
[----:B------:R-:W3:Y:S01]  /*d720*/  LDL R50, [R1+0x10] ;  /* 0x0000100001327983 */ /* 0x000ee20000100800 */
[----:B--2---:R-:W-:-:S04]  /*d730*/  FFMA.FTZ R44, R44, R76, R74 ;  /* 0x0000004c2c2c7223 */ /* 0x004fc8000001004a */
[----:B------:R-:W-:-:S06]  /*d740*/  FMUL.FTZ R45, R44, -1.4426950216293334961 ;  /* 0xbfb8aa3b2c2d7820 */ /* 0x000fcc0000410000 */
[----:B------:R-:W0:Y:S02]  /*d750*/  MUFU.EX2 R45, R45 ;  /* 0x0000002d002d7308 */ /* 0x000e240000000800 */
[----:B0-----:R-:W-:-:S06]  /*d760*/  FADD.FTZ R46, R45, 1 ;  /* 0x3f8000002d2e7421 */ /* 0x001fcc0000010000 */
[----:B-----5:R-:W0:Y:S02]  /*d770*/  MUFU.RCP R47, R46 ;  /* 0x0000002e002f7308 */ /* 0x020e240000001000 */
        /* <DEDUP_REMOVED lines=13> */
.L_x_2339:
[----:B------:R-:W-:Y:S04]  /*d850*/  BSSY B0, `(.L_x_2340) ;  /* 0x0000017000007945 */ /* 0x000fe80003800000 */
[----:B------:R-:W-:Y:S05]  /*d860*/  @P2 BRA `(.L_x_2341) ;  /* 0x0000000000542947 */ /* 0x000fea0003800000 */
[----:B0123--:R-:W2:Y:S01]  /*d870*/  LDL.LU R46, [R1+0x14] ;  /* 0x00001400012e7983 */ /* 0x00fea20000300800 */
[----:B------:R-:W-:Y:S01]  /*d880*/  MOV R45, UR5 ;  /* 0x00000005002d7c02 */ /* 0x000fe20008000f00 */
[----:B------:R-:W-:Y:S02]  /*d890*/  ULDC.64 UR14, c[0x0][0x288] ;  /* 0x0000a200000e7ab9 */ /* 0x000fe40000000a00 */
[----:B------:R-:W3:Y:S01]  /*d8a0*/  LDL.LU R44, [R1+0x10] ;  /* 0x00001000012c7983 */ /* 0x000ee20000300800 */
[----:B-----5:R-:W-:-:S04]  /*d8b0*/  IMAD R47, R52, UR14, RZ ;  /* 0x0000000e342f7c24 */ /* 0x020fc8000f8e02ff */
[----:B------:R-:W-:Y:S02]  /*d8c0*/  IMAD R47, R51, UR15, R47 ;  /* 0x0000000f332f7c24 */ /* 0x000fe4000f8e022f */
[----:B--2---:R-:W-:Y:S01]  /*d8d0*/  FFMA.FTZ R45, R46, R45, UR13 ;  /* 0x0000000d2e2d7e23 */ /* 0x004fe2000801002d */
[----:B------:R-:W-:-:S03]  /*d8e0*/  MOV R46, UR5 ;  /* 0x00000005002e7c02 */ /* 0x000fc60008000f00 */
[----:B------:R-:W-:Y:S01]  /*d8f0*/  FFMA.FTZ R70, R76, R70, -R45 ;  /* 0x000000464c467223 */ /* 0x000fe2000001082d */
[----:B------:R-:W-:Y:S01]  /*d900*/  MOV R45, R5 ;  /* 0x00000005002d7202 */ /* 0x000fe20000000f00 */
[----:B---3--:R-:W-:Y:S01]  /*d910*/  FFMA.FTZ R46, R44, R46, UR13 ;  /* 0x0000000d2c2e7e23 */ /* 0x008fe2000801002e */
[----:B------:R-:W-:-:S03]  /*d920*/  MOV R44, R2 ;  /* 0x00000002002c7202 */ /* 0x000fc60000000f00 */
[----:B------:R-:W-:Y:S02]  /*d930*/  FFMA.FTZ R71, R77, R71, -R46 ;  /* 0x000000474d477223 */ /* 0x000fe4000001082e */
        /* <DEDUP_REMOVED lines=8> */
.L_x_2341:
[----:B------:R-:W-:Y:S05]  /*d9c0*/  BSYNC B0 ;  /* 0x0000000000007941 */ /* 0x000fea0003800000 */
.L_x_2340:
[----:B------:R0:W5:Y:S04]  /*d9d0*/  LDL R59, [R1+0x1c] ;  /* 0x00001c00013b7983 */ /* 0x0001680000100800 */
[----:B------:R0:W5:Y:S01]  /*d9e0*/  LDL R58, [R1+0x18] ;  /* 0x00001800013a7983 */ /* 0x0001620000100800 */
[C---:B------:R-:W-:Y:S02]  /*d9f0*/  IADD3 R54, R80.reuse, 0xe0, RZ ;  /* 0x000000e050367810 */ /* 0x040fe40007ffe0ff */
[C---:B01234-:R-:W-:Y:S02]  /*da00*/  IADD3 R46, R80.reuse, 0xf0, RZ ;  /* 0x000000f0502e7810 */ /* 0x05ffe40007ffe0ff */
[----:B-----5:R-:W-:Y:S02]  /*da10*/  IADD3 R47, R80, 0x100, RZ ;  /* 0x00000100502f7810 */ /* 0x020fe40007ffe0ff */
[----:B------:R-:W-:-:S02]  /*da20*/  ISETP.GE.U32.AND P6, PT, R48, UR6, PT ;  /* 0x0000000630007c0c */ /* 0x000fc4000bfc6070 */
[----:B------:R-:W-:Y:S02]  /*da30*/  ISETP.GE.U32.AND P0, PT, R49, UR6, PT ;  /* 0x0000000631007c0c */ /* 0x000fe4000bf06070 */
[----:B------:R-:W-:Y:S02]  /*da40*/  ISETP.GE.U32.AND P2, PT, R54, UR6, PT ;  /* 0x0000000636007c0c */ /* 0x000fe4000bf46070 */
[----:B------:R-:W-:Y:S02]  /*da50*/  ISETP.GE.U32.AND P3, PT, R46, UR6, PT ;  /* 0x000000062e007c0c */ /* 0x000fe4000bf66070 */
[----:B------:R-:W-:Y:S02]  /*da60*/  ISETP.GE.U32.AND P4, PT, R47, UR6, PT ;  /* 0x000000062f007c0c */ /* 0x000fe4000bf86070 */
[----:B------:R-:W-:Y:S02]  /*da70*/  SHF.R.S32.HI R44, RZ, 0x1f, R48 ;  /* 0x0000001fff2c7819 */ /* 0x000fe40000011430 */
[----:B------:R-:W-:-:S02]  /*da80*/  SHF.R.S32.HI R56, RZ, 0x1f, R49 ;  /* 0x0000001fff387819 */ /* 0x000fc40000011431 */
[----:B------:R-:W-:Y:S02]  /*da90*/  SHF.R.S32.HI R55, RZ, 0x1f, R54 ;  /* 0x0000001fff377819 */ /* 0x000fe40000011436 */
[----:B------:R-:W-:Y:S02]  /*daa0*/  SHF.R.S32.HI R53, RZ, 0x1f, R46 ;  /* 0x0000001fff357819 */ /* 0x000fe4000001142e */
[----:B------:R-:W-:Y:S02]  /*dab0*/  SHF.R.S32.HI R50, RZ, 0x1f, R47 ;  /* 0x0000001fff327819 */ /* 0x000fe4000001142f */
[----:B------:R-:W-:Y:S02]  /*dac0*/  ISETP.GE.AND.EX P6, PT, R44, UR7, PT, P6 ;  /* 0x000000072c007c0c */ /* 0x000fe4000bfc6360 */
[----:B------:R-:W-:Y:S02]  /*dad0*/  ISETP.GE.AND.EX P0, PT, R56, UR7, PT, P0 ;  /* 0x0000000738007c0c */ /* 0x000fe4000bf06300 */
[----:B------:R-:W-:-:S02]  /*dae0*/  ISETP.GE.AND.EX P2, PT, R55, UR7, PT, P2 ;  /* 0x0000000737007c0c */ /* 0x000fc4000bf46320 */
[----:B------:R-:W-:Y:S02]  /*daf0*/  ISETP.GE.AND.EX P3, PT, R53, UR7, PT, P3 ;  /* 0x0000000735007c0c */ /* 0x000fe4000bf66330 */
[----:B------:R-:W-:Y:S02]  /*db00*/  ISETP.GE.AND.EX P4, PT, R50, UR7, PT, P4 ;  /* 0x0000000732007c0c */ /* 0x000fe4000bf86340 */
[C---:B------:R-:W-:Y:S02]  /*db10*/  ISETP.GT.U32.OR P6, PT, R0.reuse, 0x1bf, P6 ;  /* 0x000001bf0000780c */ /* 0x040fe400037c4470 */
[C---:B------:R-:W-:Y:S02]  /*db20*/  ISETP.GT.U32.OR P0, PT, R0.reuse, 0x1bf, P0 ;  /* 0x000001bf0000780c */ /* 0x040fe40000704470 */
[C---:B------:R-:W-:Y:S02]  /*db30*/  ISETP.GT.U32.OR P2, PT, R0.reuse, 0x1bf, P2 ;  /* 0x000001bf0000780c */ /* 0x040fe40001744470 */
[----:B------:R-:W-:-:S02]  /*db40*/  ISETP.GT.U32.OR P3, PT, R0, 0x1bf, P3 ;  /* 0x000001bf0000780c */ /* 0x000fc40001f64470 */
[----:B------:R-:W-:Y:S02]  /*db50*/  ISETP.GT.U32.OR P4, PT, R0, 0x1bf, P4 ;  /* 0x000001bf0000780c */ /* 0x000fe40002784470 */
[C---:B------:R-:W-:Y:S02]  /*db60*/  IADD3 R51, R80.reuse, 0x110, RZ ;  /* 0x0000011050337810 */ /* 0x040fe40007ffe0ff */
[----:B------:R-:W-:Y:S01]  /*db70*/  IADD3 R52, R80, 0x120, RZ ;  /* 0x0000012050347810 */ /* 0x000fe20007ffe0ff */
[----:B------:R-:W-:Y:S08]  /*db80*/  @!P5 BRA `(.L_x_2342) ;  /* 0x000000000048d947 */ /* 0x000ff00003800000 */
        /* <DEDUP_REMOVED lines=18> */
.L_x_2342:
[----:B------:R-:W-:Y:S04]  /*dcb0*/  BSSY B0, `(.L_x_2343) ;  /* 0x0000015000007945 */ /* 0x000fe80003800000 */
[----:B------:R-:W-:Y:S05]  /*dcc0*/  @P6 BRA `(.L_x_2344) ;  /* 0x00000000004c6947 */ /* 0x000fea0003800000 */
[----:B------:R-:W-:Y:S01]  /*dcd0*/  MOV R45, UR5 ;  /* 0x00000005002d7c02 */ /* 0x000fe20008000f00 */
[----:B------:R-:W-:-:S04]  /*dce0*/  ULDC.64 UR14, c[0x0][0x288] ;  /* 0x0000a200000e7ab9 */ /* 0x000fc80000000a00 */
[----:B------:R-:W-:Y:S01]  /*dcf0*/  FFMA.FTZ R45, R59, R45, UR13 ;  /* 0x0000000d3b2d7e23 */ /* 0x000fe2000801002d */
[----:B------:R-:W-:-:S03]  /*dd00*/  IMAD R59, R44, UR14, RZ ;  /* 0x0000000e2c3b7c24 */ /* 0x000fc6000f8e02ff */
[----:B------:R-:W-:Y:S01]  /*dd10*/  FFMA.FTZ R57, R76, R8, -R45 ;  /* 0x000000084c397223 */ /* 0x000fe2000001082d */
[----:B------:R-:W-:Y:S01]  /*dd20*/  MOV R8, UR5 ;  /* 0x0000000500087c02 */ /* 0x000fe20008000f00 */
[----:B------:R-:W-:-:S04]  /*dd30*/  IMAD R59, R48, UR15, R59 ;  /* 0x0000000f303b7c24 */ /* 0x000fc8000f8e023b */
[----:B------:R-:W-:-:S04]  /*dd40*/  FFMA.FTZ R8, R58, R8, UR13 ;  /* 0x0000000d3a087e23 */ /* 0x000fc80008010008 */
[----:B------:R-:W-:Y:S01]  /*dd50*/  FFMA.FTZ R58, R77, R9, -R8 ;  /* 0x000000094d3a7223 */ /* 0x000fe20000010808 */
[----:B------:R-:W-:Y:S02]  /*dd60*/  MOV R8, R2 ;  /* 0x0000000200087202 */ /* 0x000fe40000000f00 */
[----:B------:R-:W-:-:S03]  /*dd70*/  MOV R9, R5 ;  /* 0x0000000500097202 */ /* 0x000fc60000000f00 */
        /* <DEDUP_REMOVED lines=8> */
.L_x_2344:
[----:B------:R-:W-:Y:S05]  /*de00*/  BSYNC B0 ;  /* 0x0000000000007941 */ /* 0x000fea0003800000 */
.L_x_2343:
        /* <DEDUP_REMOVED lines=21> */
.L_x_2345:
[----:B------:R-:W-:Y:S04]  /*df60*/  BSSY B0, `(.L_x_2346) ;  /* 0x0000017000007945 */ /* 0x000fe80003800000 */
[----:B------:R-:W-:Y:S05]  /*df70*/  @P0 BRA `(.L_x_2347) ;  /* 0x0000000000540947 */ /* 0x000fea0003800000 */
[----:B0-----:R-:W2:Y:S01]  /*df80*/  LDL.LU R9, [R1+0x2c] ;  /* 0x00002c0001097983 */ /* 0x001ea20000300800 */
[----:B------:R-:W-:-:S03]  /*df90*/  ULDC.64 UR14, c[0x0][0x288] ;  /* 0x0000a200000e7ab9 */ /* 0x000fc60000000a00 */
[----:B------:R-:W3:Y:S01]  /*dfa0*/  LDL.LU R8, [R1+0x28] ;  /* 0x0000280001087983 */ /* 0x000ee20000300800 */
[----:B------:R-:W-:Y:S01]  /*dfb0*/  MOV R45, UR5 ;  /* 0x00000005002d7c02 */ /* 0x000fe20008000f00 */
[----:B------:R-:W-:Y:S01]  /*dfc0*/  IMAD R56, R56, UR14, RZ ;  /* 0x0000000e38387c24 */ /* 0x000fe2000f8e02ff */
[----:B------:R-:W-:-:S03]  /*dfd0*/  MOV R44, UR5 ;  /* 0x00000005002c7c02 */ /* 0x000fc60008000f00 */
[----:B------:R-:W-:Y:S02]  /*dfe0*/  IMAD R57, R49, UR15, R56 ;  /* 0x0000000f31397c24 */ /* 0x000fe4000f8e0238 */
[----:B--2---:R-:W-:Y:S01]  /*dff0*/  FFMA.FTZ R45, R9, R45, UR13 ;  /* 0x0000000d092d7e23 */ /* 0x004fe2000801002d */
[----:B------:R-:W-:Y:S01]  /*e000*/  MOV R9, R5 ;  /* 0x0000000500097202 */ /* 0x000fe20000000f00 */
[----:B---3--:R-:W-:Y:S01]  /*e010*/  FFMA.FTZ R44, R8, R44, UR13 ;  /* 0x0000000d082c7e23 */ /* 0x008fe2000801002c */
[----:B------:R-:W-:Y:S01]  /*e020*/  MOV R8, R2 ;  /* 0x0000000200087202 */ /* 0x000fe20000000f00 */
[----:B------:R-:W-:Y:S02]  /*e030*/  FFMA.FTZ R45, R76, R10, -R45 ;  /* 0x0000000a4c2d7223 */ /* 0x000fe4000001082d */
        /* <DEDUP_REMOVED lines=9> */
.L_x_2347:
[----:B------:R-:W-:Y:S05]  /*e0d0*/  BSYNC B0 ;  /* 0x0000000000007941 */ /* 0x000fea0003800000 */
.L_x_2346:
[----:B------:R-:W-:Y:S05]  /*e0e0*/  @!P5 BRA `(.L_x_2348) ;  /* 0x000000000050d947 */ /* 0x000fea0003800000 */
[----:B01----:R-:W2:Y:S04]  /*e0f0*/  LDL R8, [R1+0x24] ;  /* 0x0000240001087983 */ /* 0x003ea80000100800 */
[----:B------:R-:W3:Y:S01]  /*e100*/  LDL R9, [R1+0x20] ;  /* 0x0000200001097983 */ /* 0x000ee20000100800 */
[----:B--2---:R-:W-:Y:S01]  /*e110*/  FFMA.FTZ R8, R8, R76, R74 ;  /* 0x0000004c08087223 */ /* 0x004fe2000001004a */
[----:B---3--:R-:W-:-:S03]  /*e120*/  FFMA.FTZ R9, R9, R77, R75 ;  /* 0x0000004d09097223 */ /* 0x008fc6000001004b */
        /* <DEDUP_REMOVED lines=9> */
[----:B-1----:R-:W-:Y:S01]  /*e1c0*/  FMUL.FTZ R49, R13, R48 ;  /* 0x000000300d317220 */ /* 0x002fe20000410000 */
[----:B------:R-:W-:Y:S01]  /*e1d0*/  FADD.FTZ R13, -R11, 1 ;  /* 0x3f8000000b0d7421 */ /* 0x000fe20000010100 */
[----:B------:R-:W-:-:S03]  /*e1e0*/  FADD.FTZ R48, -R48, 1 ;  /* 0x3f80000030307421 */ /* 0x000fc60000010100 */
[----:B------:R-:W-:Y:S01]  /*e1f0*/  FFMA.FTZ R13, R8, R13, 1 ;  /* 0x3f800000080d7423 */ /* 0x000fe2000001000d */
[----:B------:R-:W-:-:S03]  /*e200*/  FFMA.FTZ R48, R9, R48, 1 ;  /* 0x3f80000009307423 */ /* 0x000fc60000010030 */
[----:B------:R-:W-:Y:S01]  /*e210*/  FMUL.FTZ R12, R12, R13 ;  /* 0x0000000d0c0c7220 */ /* 0x000fe20000410000 */
[----:B------:R-:W-:-:S07]  /*e220*/  FMUL.FTZ R13, R49, R48 ;  /* 0x00000030310d7220 */ /* 0x000fce0000410000 */
.L_x_2348:
[----:B------:R-:W-:Y:S04]  /*e230*/  BSSY B0, `(.L_x_2349) ;  /* 0x0000017000007945 */ /* 0x000fe80003800000 */
[----:B------:R-:W-:Y:S05]  /*e240*/  @P2 BRA `(.L_x_2350) ;  /* 0x0000000000542947 */ /* 0x000fea0003800000 */
[----:B01----:R-:W2:Y:S01]  /*e250*/  LDL.LU R9, [R1+0x24] ;  /* 0x0000240001097983 */ /* 0x003ea20000300800 */
[----:B------:R-:W-:Y:S01]  /*e260*/  MOV R11, UR5 ;  /* 0x00000005000b7c02 */ /* 0x000fe20008000f00 */
[----:B------:R-:W-:Y:S02]  /*e270*/  ULDC.64 UR14, c[0x0][0x288] ;  /* 0x0000a200000e7ab9 */ /* 0x000fe40000000a00 */
[----:B------:R-:W3:Y:S01]  /*e280*/  LDL.LU R8, [R1+0x20] ;  /* 0x0000200001087983 */ /* 0x000ee20000300800 */
[----:B------:R-:W-:Y:S01]  /*e290*/  MOV R10, UR5 ;  /* 0x00000005000a7c02 */ /* 0x000fe20008000f00 */
[----:B------:R-:W-:-:S04]  /*e2a0*/  IMAD R55, R55, UR14, RZ ;  /* 0x0000000e37377c24 */ /* 0x000fc8000f8e02ff */
        /* <DEDUP_REMOVED lines=8> */
[----:B------:R-:W-:-:S03]  /*e330*/  ULDC.64 UR14, c[0x0][0x210] ;  /* 0x00008400000e7ab9 */ /* 0x000fc60000000a00 */
[----:B------:R-:W-:Y:S01]  /*e340*/  FMUL.FTZ R12, R12, UR26 ;  /* 0x0000001a0c0c7c20 */ /* 0x000fe20008410000 */
[----:B------:R-:W-:Y:S01]  /*e350*/  FMUL.FTZ R13, R13, UR26 ;  /* 0x0000001a0d0d7c20 */ /* 0x000fe20008410000 */
[----:B------:R-:W-:Y:S02]  /*e360*/  LEA R10, P0, R8, UR14, 0x2 ;  /* 0x0000000e080a7c11 */ /* 0x000fe4000f8010ff */
[----:B------:R-:W-:-:S04]  /*e370*/  IADD3 R55, R9, R55, RZ ;  /* 0x0000003709377210 */ /* 0x000fc80007ffe0ff */
[----:B------:R-:W-:-:S05]  /*e380*/  LEA.HI.X R11, R8, UR15, R55, 0x2, P0 ;  /* 0x0000000f080b7c11 */ /* 0x000fca00080f1437 */
[----:B------:R2:W-:Y:S02]  /*e390*/  STG.E.64 desc[UR22][R10.64], R12 ;  /* 0x0000000c0a007986 */ /* 0x0005e4000c101b16 */
.L_x_2350:
[----:B------:R-:W-:Y:S05]  /*e3a0*/  BSYNC B0 ;  /* 0x0000000000007941 */ /* 0x000fea0003800000 */
.L_x_2349:
[----:B------:R-:W-:Y:S05]  /*e3b0*/  @!P5 BRA `(.L_x_2351) ;  /* 0x000000000050d947 */ /* 0x000fea0003800000 */
[----:B01----:R-:W3:Y:S04]  /*e3c0*/  LDL R8, [R1+0xc] ;  /* 0x00000c0001087983 */ /* 0x003ee80000100800 */
[----:B------:R-:W4:Y:S01]  /*e3d0*/  LDL R9, [R1+0x8] ;  /* 0x0000080001097983 */ /* 0x000f220000100800 */
[----:B---3--:R-:W-:Y:S01]  /*e3e0*/  FFMA.FTZ R8, R8, R76, R74 ;  /* 0x0000004c08087223 */ /* 0x008fe2000001004a */
[----:B----4-:R-:W-:-:S03]  /*e3f0*/  FFMA.FTZ R9, R9, R77, R75 ;  /* 0x0000004d09097223 */ /* 0x010fc6000001004b */
        /* <DEDUP_REMOVED lines=16> */
.L_x_2351:
[----:B------:R-:W-:Y:S04]  /*e500*/  BSSY B0, `(.L_x_2352) ;  /* 0x0000017000007945 */ /* 0x000fe80003800000 */
[----:B------:R-:W-:Y:S05]  /*e510*/  @P3 BRA `(.L_x_2353) ;  /* 0x0000000000543947 */ /* 0x000fea0003800000 */
[----:B01----:R-:W3:Y:S01]  /*e520*/  LDL.LU R8, [R1+0xc] ;  /* 0x00000c0001087983 */ /* 0x003ee20000300800 */
[----:B--2---:R-:W-:Y:S01]  /*e530*/  MOV R11, UR5 ;  /* 0x00000005000b7c02 */ /* 0x004fe20008000f00 */
[----:B------:R-:W-:Y:S02]  /*e540*/  ULDC.64 UR14, c[0x0][0x288] ;  /* 0x0000a200000e7ab9 */ /* 0x000fe40000000a00 */
[----:B------:R-:W2:Y:S01]  /*e550*/  LDL.LU R10, [R1+0x8] ;  /* 0x00000800010a7983 */ /* 0x000ea20000300800 */
[----:B------:R-:W-:Y:S01]  /*e560*/  MOV R9, R5 ;  /* 0x0000000500097202 */ /* 0x000fe20000000f00 */
[----:B------:R-:W-:Y:S01]  /*e570*/  IMAD R53, R53, UR14, RZ ;  /* 0x0000000e35357c24 */ /* 0x000fe2000f8e02ff */
[----:B------:R-:W-:-:S03]  /*e580*/  MOV R12, UR5 ;  /* 0x00000005000c7c02 */ /* 0x000fc60008000f00 */
[----:B------:R-:W-:Y:S02]  /*e590*/  IMAD R53, R46, UR15, R53 ;  /* 0x0000000f2e357c24 */ /* 0x000fe4000f8e0235 */
[----:B---3--:R-:W-:Y:S01]  /*e5a0*/  FFMA.FTZ R11, R8, R11, UR13 ;  /* 0x0000000d080b7e23 */ /* 0x008fe2000801000b */
[----:B------:R-:W-:Y:S01]  /*e5b0*/  MOV R8, R2 ;  /* 0x0000000200087202 */ /* 0x000fe20000000f00 */
[----:B--2---:R-:W-:Y:S02]  /*e5c0*/  FFMA.FTZ R12, R10, R12, UR13 ;  /* 0x0000000d0a0c7e23 */ /* 0x004fe4000801000c */
[----:B------:R-:W-:Y:S02]  /*e5d0*/  FFMA.FTZ R11, R76, R14, -R11 ;  /* 0x0000000e4c0b7223 */ /* 0x000fe4000001080b */
[----:B------:R-:W-:Y:S01]  /*e5e0*/  IMAD.WIDE.U32 R8, R46, UR14, R8 ;  /* 0x0000000e2e087c25 */ /* 0x000fe2000f8e0008 */
[----:B------:R-:W-:-:S03]  /*e5f0*/  ULDC.64 UR14, c[0x0][0x210] ;  /* 0x00008400000e7ab9 */ /* 0x000fc60000000a00 */
[----:B------:R-:W-:Y:S01]  /*e600*/  FFMA.FTZ R13, R77, R15, -R12 ;  /* 0x0000000f4d0d7223 */ /* 0x000fe2000001080c */
[----:B------:R-:W-:Y:S01]  /*e610*/  FMUL.FTZ R12, R11, UR26 ;  /* 0x0000001a0b0c7c20 */ /* 0x000fe20008410000 */
[----:B------:R-:W-:Y:S02]  /*e620*/  LEA R10, P0, R8, UR14, 0x2 ;  /* 0x0000000e080a7c11 */ /* 0x000fe4000f8010ff */
[----:B------:R-:W-:Y:S01]  /*e630*/  FMUL.FTZ R13, R13, UR26 ;  /* 0x0000001a0d0d7c20 */ /* 0x000fe20008410000 */
[----:B------:R-:W-:-:S04]  /*e640*/  IADD3 R53, R9, R53, RZ ;  /* 0x0000003509357210 */ /* 0x000fc80007ffe0ff */
[----:B------:R-:W-:-:S05]  /*e650*/  LEA.HI.X R11, R8, UR15, R53, 0x2, P0 ;  /* 0x0000000f080b7c11 */ /* 0x000fca00080f1435 */
[----:B------:R3:W-:Y:S02]  /*e660*/  STG.E.64 desc[UR22][R10.64], R12 ;  /* 0x0000000c0a007986 */ /* 0x0007e4000c101b16 */
.L_x_2353:
[----:B------:R-:W-:Y:S05]  /*e670*/  BSYNC B0 ;  /* 0x0000000000007941 */ /* 0x000fea0003800000 */
.L_x_2352:
[----:B------:R-:W-:Y:S05]  /*e680*/  @!P5 BRA `(.L_x_2354) ;  /* 0x000000000048d947 */ /* 0x000fea0003800000 */
[----:B01----:R-:W-:Y:S01]  /*e690*/  FFMA.FTZ R8, R118, R76, R74 ;  /* 0x0000004c76087223 */ /* 0x003fe2000001004a */
[----:B------:R-:W-:-:S03]  /*e6a0*/  FFMA.FTZ R9, R116, R77, R75 ;  /* 0x0000004d74097223 */ /* 0x000fc6000001004b */
[----:B--23--:R-:W-:Y:S01]  /*e6b0*/  FMUL.FTZ R10, R8, -1.4426950216293334961 ;  /* 0xbfb8aa3b080a7820 */ /* 0x00cfe20000410000 */
        /* <DEDUP_REMOVED lines=15> */
.L_x_2354:
[----:B------:R-:W-:Y:S04]  /*e7b0*/  BSSY B0, `(.L_x_2355) ;  /* 0x0000015000007945 */ /* 0x000fe80003800000 */
[----:B------:R-:W-:Y:S05]  /*e7c0*/  @P4 BRA `(.L_x_2356) ;  /* 0x00000000004c4947 */ /* 0x000fea0003800000 */
[----:B------:R-:W-:Y:S01]  /*e7d0*/  ULDC.64 UR14, c[0x0][0x288] ;  /* 0x0000a200000e7ab9 */ /* 0x000fe20000000a00 */
[----:B01----:R-:W-:Y:S01]  /*e7e0*/  MOV R8, R2 ;  /* 0x0000000200087202 */ /* 0x003fe20000000f00 */
[----:B------:R-:W-:Y:S01]  /*e7f0*/  IMAD R50, R50, UR14, RZ ;  /* 0x0000000e32327c24 */ /* 0x000fe2000f8e02ff */
[----:B------:R-:W-:Y:S02]  /*e800*/  MOV R9, R5 ;  /* 0x0000000500097202 */ /* 0x000fe40000000f00 */
[----:B--23--:R-:W-:Y:S02]  /*e810*/  MOV R11, UR5 ;  /* 0x00000005000b7c02 */ /* 0x00cfe40008000f00 */
[----:B------:R-:W-:Y:S01]  /*e820*/  MOV R13, UR5 ;  /* 0x00000005000d7c02 */ /* 0x000fe20008000f00 */
[----:B------:R-:W-:-:S04]  /*e830*/  IMAD.WIDE.U32 R8, R47, UR14, R8 ;  /* 0x0000000e2f087c25 */ /* 0x000fc8000f8e0008 */
[----:B------:R-:W-:Y:S01]  /*e840*/  FFMA.FTZ R11, R118, R11, UR13 ;  /* 0x0000000d760b7e23 */ /* 0x000fe2000801000b */
[----:B------:R-:W-:Y:S02]  /*e850*/  IMAD R47, R47, UR15, R50 ;  /* 0x0000000f2f2f7c24 */ /* 0x000fe4000f8e0232 */
[----:B------:R-:W-:Y:S01]  /*e860*/  FFMA.FTZ R116, R116, R13, UR13 ;  /* 0x0000000d74747e23 */ /* 0x000fe2000801000d */
[----:B------:R-:W-:Y:S01]  /*e870*/  ULDC.64 UR14, c[0x0][0x210] ;  /* 0x00008400000e7ab9 */ /* 0x000fe20000000a00 */
[----:B------:R-:W-:Y:S01]  /*e880*/  FFMA.FTZ R11, R76, R16, -R11 ;  /* 0x000000104c0b7223 */ /* 0x000fe2000001080b */
[C---:B------:R-:W-:Y:S01]  /*e890*/  LEA R10, P0, R8.reuse, UR14, 0x2 ;  /* 0x0000000e080a7c11 */ /* 0x040fe2000f8010ff */
[----:B------:R-:W-:Y:S01]  /*e8a0*/  FFMA.FTZ R13, R77, R17, -R116 ;  /* 0x000000114d0d7223 */ /* 0x000fe20000010874 */
[----:B------:R-:W-:Y:S01]  /*e8b0*/  IADD3 R47, R9, R47, RZ ;  /* 0x0000002f092f7210 */ /* 0x000fe20007ffe0ff */
[----:B------:R-:W-:Y:S02]  /*e8c0*/  FMUL.FTZ R12, R11, UR26 ;  /* 0x0000001a0b0c7c20 */ /* 0x000fe40008410000 */
[----:B------:R-:W-:Y:S01]  /*e8d0*/  FMUL.FTZ R13, R13, UR26 ;  /* 0x0000001a0d0d7c20 */ /* 0x000fe20008410000 */
[----:B------:R-:W-:-:S05]  /*e8e0*/  LEA.HI.X R11, R8, UR15, R47, 0x2, P0 ;  /* 0x0000000f080b7c11 */ /* 0x000fca00080f142f */
[----:B------:R4:W-:Y:S02]  /*e8f0*/  STG.E.64 desc[UR22][R10.64], R12 ;  /* 0x0000000c0a007986 */ /* 0x0009e4000c101b16 */
.L_x_2356:
[----:B------:R-:W-:Y:S05]  /*e900*/  BSYNC B0 ;  /* 0x0000000000007941 */ /* 0x000fea0003800000 */
.L_x_2355:
[C---:B------:R-:W-:Y:S02]  /*e910*/  IADD3 R47, R80.reuse, 0x130, RZ ;  /* 0x00000130502f7810 */ /* 0x040fe40007ffe0ff */
[C---:B0-----:R-:W-:Y:S02]  /*e920*/  IADD3 R44, R80.reuse, 0x140, RZ ;  /* 0x00000140502c7810 */ /* 0x041fe40007ffe0ff */
[----:B------:R-:W-:Y:S02]  /*e930*/  IADD3 R14, R80, 0x150, RZ ;  /* 0x00000150500e7810 */ /* 0x000fe40007ffe0ff */
        /* <DEDUP_REMOVED lines=19> */
[----:B------:R-:W-:Y:S02]  /*ea70*/  ISETP.GT.U32.OR P4, PT, R0, 0x1bf, P4 ;  /* 0x000001bf0000780c */ /* 0x000fe40002784470 */
[----:B------:R-:W-:-:S02]  /*ea80*/  IADD3 R16, R80, 0x160, RZ ;  /* 0x0000016050107810 */ /* 0x000fc40007ffe0ff */
[----:B------:R-:W-:Y:S01]  /*ea90*/  IADD3 R17, R80, 0x170, RZ ;  /* 0x0000017050117810 */ /* 0x000fe20007ffe0ff */
[----:B------:R-:W-:Y:S08]  /*eaa0*/  @!P5 BRA `(.L_x_2357) ;  /* 0x000000000048d947 */ /* 0x000ff00003800000 */
[----:B-1----:R-:W-:Y:S01]  /*eab0*/  FFMA.FTZ R8, R115, R76, R74 ;  /* 0x0000004c73087223 */ /* 0x002fe2000001004a */
[----:B------:R-:W-:-:S03]  /*eac0*/  FFMA.FTZ R9, R114, R77, R75 ;  /* 0x0000004d72097223 */ /* 0x000fc6000001004b */
[----:B--234-:R-:W-:Y:S01]  /*ead0*/  FMUL.FTZ R10, R8, -1.4426950216293334961 ;  /* 0xbfb8aa3b080a7820 */ /* 0x01cfe20000410000 */
        /* <DEDUP_REMOVED lines=15> */
.L_x_2357:
[----:B------:R-:W-:Y:S04]  /*ebd0*/  BSSY B0, `(.L_x_2358) ;  /* 0x0000015000007945 */ /* 0x000fe80003800000 */
[----:B------:R-:W-:Y:S05]  /*ebe0*/  @P6 BRA `(.L_x_2359) ;  /* 0x00000000004c6947 */ /* 0x000fea0003800000 */
[----:B-1----:R-:W-:Y:S01]  /*ebf0*/  MOV R8, UR5 ;  /* 0x0000000500087c02 */ /* 0x002fe20008000f00 */
[----:B------:R-:W-:Y:S01]  /*ec00*/  ULDC.64 UR14, c[0x0][0x288] ;  /* 0x0000a200000e7ab9 */ /* 0x000fe20000000a00 */
[----:B------:R-:W-:Y:S01]  /*ec10*/  MOV R9, R5 ;  /* 0x0000000500097202 */ /* 0x000fe20000000f00 */
[----:B--234-:R-:W-:Y:S01]  /*ec20*/  IMAD R10, R53, UR14, RZ ;  /* 0x0000000e350a7c24 */ /* 0x01cfe2000f8e02ff */
[----:B------:R-:W-:Y:S01]  /*ec30*/  MOV R11, UR5 ;  /* 0x00000005000b7c02 */ /* 0x000fe20008000f00 */
[----:B------:R-:W-:Y:S01]  /*ec40*/  FFMA.FTZ R115, R115, R8, UR13 ;  /* 0x0000000d73737e23 */ /* 0x000fe20008010008 */
[----:B------:R-:W-:-:S03]  /*ec50*/  MOV R8, R2 ;  /* 0x0000000200087202 */ /* 0x000fc60000000f00 */
[----:B------:R-:W-:Y:S01]  /*ec60*/  FFMA.FTZ R114, R114, R11, UR13 ;  /* 0x0000000d72727e23 */ /* 0x000fe2000801000b */
[----:B------:R-:W-:Y:S01]  /*ec70*/  FFMA.FTZ R12, R76, R18, -R115 ;  /* 0x000000124c0c7223 */ /* 0x000fe20000010873 */
[----:B------:R-:W-:-:S04]  /*ec80*/  IMAD.WIDE.U32 R8, R51, UR14, R8 ;  /* 0x0000000e33087c25 */ /* 0x000fc8000f8e0008 */
[----:B------:R-:W-:Y:S01]  /*ec90*/  FFMA.FTZ R13, R77, R19, -R114 ;  /* 0x000000134d0d7223 */ /* 0x000fe20000010872 */
[----:B------:R-:W-:Y:S01]  /*eca0*/  FMUL.FTZ R12, R12, UR26 ;  /* 0x0000001a0c0c7c20 */ /* 0x000fe20008410000 */
[----:B------:R-:W-:Y:S01]  /*ecb0*/  IMAD R51, R51, UR15, R10 ;  /* 0x0000000f33337c24 */ /* 0x000fe2000f8e020a */
[----:B------:R-:W-:Y:S01]  /*ecc0*/  ULDC.64 UR14, c[0x0][0x210] ;  /* 0x00008400000e7ab9 */ /* 0x000fe20000000a00 */
[----:B------:R-:W-:Y:S01]  /*ecd0*/  FMUL.FTZ R13, R13, UR26 ;  /* 0x0000001a0d0d7c20 */ /* 0x000fe20008410000 */
[----:B------:R-:W-:Y:S02]  /*ece0*/  LEA R10, P6, R8, UR14, 0x2 ;  /* 0x0000000e080a7c11 */ /* 0x000fe4000f8c10ff */
[----:B------:R-:W-:-:S04]  /*ecf0*/  IADD3 R51, R9, R51, RZ ;  /* 0x0000003309337210 */ /* 0x000fc80007ffe0ff */
[----:B------:R-:W-:-:S05]  /*ed00*/  LEA.HI.X R11, R8, UR15, R51, 0x2, P6 ;  /* 0x0000000f080b7c11 */ /* 0x000fca000b0f1433 */
[----:B------:R0:W-:Y:S02]  /*ed10*/  STG.E.64 desc[UR22][R10.64], R12 ;  /* 0x0000000c0a007986 */ /* 0x0001e4000c101b16 */
.L_x_2359:
[----:B------:R-:W-:Y:S05]  /*ed20*/  BSYNC B0 ;  /* 0x0000000000007941 */ /* 0x000fea0003800000 */
.L_x_2358:
[----:B------:R-:W-:Y:S05]  /*ed30*/  @!P5 BRA `(.L_x_2360) ;  /* 0x000000000048d947 */ /* 0x000fea0003800000 */
[----:B-1----:R-:W-:Y:S01]  /*ed40*/  FFMA.FTZ R8, R113, R76, R74 ;  /* 0x0000004c71087223 */ /* 0x002fe2000001004a */
        /* <DEDUP_REMOVED lines=17> */
.L_x_2360:
[----:B------:R-:W-:Y:S04]  /*ee60*/  BSSY B0, `(.L_x_2361) ;  /* 0x0000015000007945 */ /* 0x000fe80003800000 */
[----:B------:R-:W-:Y:S05]  /*ee70*/  @P0 BRA `(.L_x_2362) ;  /* 0x00000000004c0947 */ /* 0x000fea0003800000 */
[----:B-1----:R-:W-:Y:S01]  /*ee80*/  MOV R8, UR5 ;  /* 0x0000000500087c02 */ /* 0x002fe20008000f00 */
[----:B------:R-:W-:Y:S01]  /*ee90*/  ULDC.64 UR14, c[0x0][0x288] ;  /* 0x0000a200000e7ab9 */ /* 0x000fe20000000a00 */
[----:B------:R-:W-:Y:S01]  /*eea0*/  MOV R9, R5 ;  /* 0x0000000500097202 */ /* 0x000fe20000000f00 */
[----:B0-234-:R-:W-:Y:S01]  /*eeb0*/  IMAD R11, R48, UR14, RZ ;  /* 0x0000000e300b7c24 */ /* 0x01dfe2000f8e02ff */
[----:B------:R-:W-:Y:S01]  /*eec0*/  MOV R13, UR5 ;  /* 0x00000005000d7c02 */ /* 0x000fe20008000f00 */
[----:B------:R-:W-:Y:S01]  /*eed0*/  FFMA.FTZ R113, R113, R8, UR13 ;  /* 0x0000000d71717e23 */ /* 0x000fe20008010008 */
[----:B------:R-:W-:Y:S01]  /*eee0*/  MOV R8, R2 ;  /* 0x0000000200087202 */ /* 0x000fe20000000f00 */
[----:B------:R-:W-:Y:S02]  /*eef0*/  IMAD R11, R52, UR15, R11 ;  /* 0x0000000f340b7c24 */ /* 0x000fe4000f8e020b */
[----:B------:R-:W-:Y:S01]  /*ef00*/  FFMA.FTZ R112, R112, R13, UR13 ;  /* 0x0000000d70707e23 */ /* 0x000fe2000801000d */
[----:B------:R-:W-:Y:S01]  /*ef10*/  FFMA.FTZ R12, R76, R20, -R113 ;  /* 0x000000144c0c7223 */ /* 0x000fe20000010871 */
        /* <DEDUP_REMOVED lines=9> */
.L_x_2362:
[----:B------:R-:W-:Y:S05]  /*efb0*/  BSYNC B0 ;  /* 0x0000000000007941 */ /* 0x000fea0003800000 */
.L_x_2361:
        /* <DEDUP_REMOVED lines=19> */
.L_x_2363:
[----:B------:R-:W-:Y:S04]  /*f0f0*/  BSSY B0, `(.L_x_2364) ;  /* 0x0000015000007945 */ /* 0x000fe80003800000 */
[----:B------:R-:W-:Y:S05]  /*f100*/  @P2 BRA `(.L_x_2365) ;  /* 0x00000000004c2947 */ /* 0x000fea0003800000 */
[----:B-1----:R-:W-:Y:S01]  /*f110*/  MOV R8, UR5 ;  /* 0x0000000500087c02 */ /* 0x002fe20008000f00 */
[----:B------:R-:W-:Y:S01]  /*f120*/  ULDC.64 UR14, c[0x0][0x288] ;  /* 0x0000a200000e7ab9 */ /* 0x000fe20000000a00 */
[----:B------:R-:W-:Y:S01]  /*f130*/  MOV R9, R5 ;  /* 0x0000000500097202 */ /* 0x000fe20000000f00 */
[----:B------:R-:W-:Y:S01]  /*f140*/  IMAD R46, R46, UR14, RZ ;  /* 0x0000000e2e2e7c24 */ /* 0x000fe2000f8e02ff */
[----:B0-234-:R-:W-:Y:S01]  /*f150*/  MOV R11, UR5 ;  /* 0x00000005000b7c02 */ /* 0x01dfe20008000f00 */
        /* <DEDUP_REMOVED lines=14> */
.L_x_2365:
[----:B------:R-:W-:Y:S05]  /*f240*/  BSYNC B0 ;  /* 0x0000000000007941 */ /* 0x000fea0003800000 */
.L_x_2364:
        /* <DEDUP_REMOVED lines=19> */
.L_x_2366:
        /* <DEDUP_REMOVED lines=21> */
.L_x_2368:
[----:B------:R-:W-:Y:S05]  /*f4d0*/  BSYNC B0 ;  /* 0x0000000000007941 */ /* 0x000fea0003800000 */
.L_x_2367:
[----:B------:R-:W-:Y:S05]  /*f4e0*/  @!P5 BRA `(.L_x_2369) ;  /* 0x000000000048d947 */ /* 0x000fea0003800000 */
[----:B0-----:R-:W-:Y:S01]  /*f4f0*/  FFMA.FTZ R6, R107, R76, R74 ;  /* 0x0000004c6b067223 */ /* 0x001fe2000001004a */
[----:B------:R-:W-:-:S03]  /*f500*/  FFMA.FTZ R7, R106, R77, R75 ;  /* 0x0000004d6a077223 */ /* 0x000fc6000001004b */
[----:B-1----:R-:W-:Y:S01]  /*f510*/  FMUL.FTZ R8, R6, -1.4426950216293334961 ;  /* 0xbfb8aa3b06087820 */ /* 0x002fe20000410000 */
[----:B--234-:R-:W-:-:S05]  /*f520*/  FMUL.FTZ R10, R7, -1.4426950216293334961 ;  /* 0xbfb8aa3b070a7820 */ /* 0x01cfca0000410000 */
        /* <DEDUP_REMOVED lines=14> */
.L_x_2369:
[----:B------:R-:W-:Y:S04]  /*f610*/  BSSY B0, `(.L_x_2370) ;  /* 0x0000015000007945 */ /* 0x000fe80003800000 */
[----:B------:R-:W-:Y:S05]  /*f620*/  @P4 BRA `(.L_x_2371) ;  /* 0x00000000004c4947 */ /* 0x000fea0003800000 */
[----:B0-----:R-:W-:Y:S01]  /*f630*/  MOV R6, UR5 ;  /* 0x0000000500067c02 */ /* 0x001fe20008000f00 */
[----:B------:R-:W-:Y:S01]  /*f640*/  ULDC.64 UR14, c[0x0][0x288] ;  /* 0x0000a200000e7ab9 */ /* 0x000fe20000000a00 */
[----:B------:R-:W-:Y:S01]  /*f650*/  MOV R7, R5 ;  /* 0x0000000500077202 */ /* 0x000fe20000000f00 */
[----:B------:R-:W-:Y:S01]  /*f660*/  IMAD R15, R15, UR14, RZ ;  /* 0x0000000e0f0f7c24 */ /* 0x000fe2000f8e02ff */
[----:B-1----:R-:W-:Y:S01]  /*f670*/  MOV R9, UR5 ;  /* 0x0000000500097c02 */ /* 0x002fe20008000f00 */
[----:B------:R-:W-:Y:S01]  /*f680*/  FFMA.FTZ R107, R107, R6, UR13 ;  /* 0x0000000d6b6b7e23 */ /* 0x000fe20008010006 */
[----:B------:R-:W-:Y:S01]  /*f690*/  MOV R6, R2 ;  /* 0x0000000200067202 */ /* 0x000fe20000000f00 */
[----:B------:R-:W-:Y:S02]  /*f6a0*/  IMAD R15, R14, UR15, R15 ;  /* 0x0000000f0e0f7c24 */ /* 0x000fe4000f8e020f */
[----:B------:R-:W-:Y:S01]  /*f6b0*/  FFMA.FTZ R106, R106, R9, UR13 ;  /* 0x0000000d6a6a7e23 */ /* 0x000fe20008010009 */
[----:B--234-:R-:W-:Y:S01]  /*f6c0*/  FFMA.FTZ R10, R76, R24, -R107 ;  /* 0x000000184c0a7223 */ /* 0x01cfe2000001086b */
        /* <DEDUP_REMOVED lines=9> */
.L_x_2371:
[----:B------:R-:W-:Y:S05]  /*f760*/  BSYNC B0 ;  /* 0x0000000000007941 */ /* 0x000fea0003800000 */
.L_x_2370:
[C---:B------:R-:W-:Y:S02]  /*f770*/  IADD3 R18, R80.reuse, 0x180, RZ ;  /* 0x0000018050127810 */ /* 0x040fe40007ffe0ff */
[C---:B------:R-:W-:Y:S02]  /*f780*/  IADD3 R15, R80.reuse, 0x190, RZ ;  /* 0x00000190500f7810 */ /* 0x040fe40007ffe0ff */
[C---:B------:R-:W-:Y:S02]  /*f790*/  IADD3 R14, R80.reuse, 0x1a0, RZ ;  /* 0x000001a0500e7810 */ /* 0x040fe40007ffe0ff */
[C---:B------:R-:W-:Y:S02]  /*f7a0*/  IADD3 R44, R80.reuse, 0x160, RZ ;  /* 0x00000160502c7810 */ /* 0x040fe40007ffe0ff */
[C---:B------:R-:W-:Y:S02]  /*f7b0*/  IADD3 R21, R80.reuse, 0x1a0, RZ ;  /* 0x000001a050157810 */ /* 0x040fe40007ffe0ff */
[----:B------:R-:W-:-:S02]  /*f7c0*/  IADD3 R23, R80, 0x190, RZ ;  /* 0x0000019050177810 */ /* 0x000fc40007ffe0ff */
[C---:B------:R-:W-:Y:S02]  /*f7d0*/  IADD3 R24, R80.reuse, 0x180, RZ ;  /* 0x0000018050187810 */ /* 0x040fe40007ffe0ff */
[----:B------:R-:W-:Y:S02]  /*f7e0*/  IADD3 R25, R80, 0x170, RZ ;  /* 0x0000017050197810 */ /* 0x000fe40007ffe0ff */
[----:B------:R-:W-:Y:S02]  /*f7f0*/  ISETP.GE.U32.AND P6, PT, R16, UR6, PT ;  /* 0x0000000610007c0c */ /* 0x000fe4000bfc6070 */
[----:B------:R-:W-:Y:S02]  /*f800*/  ISETP.GE.U32.AND P0, PT, R17, UR6, PT ;  /* 0x0000000611007c0c */ /* 0x000fe4000bf06070 */
        /* <DEDUP_REMOVED lines=18> */
[C---:B0-234-:R-:W-:Y:S02]  /*f930*/  IADD3 R13, R80.reuse, 0x1b0, RZ ;  /* 0x000001b0500d7810 */ /* 0x05dfe40007ffe0ff */
[----:B------:R-:W-:Y:S01]  /*f940*/  IADD3 R12, R80, 0x1c0, RZ ;  /* 0x000001c0500c7810 */ /* 0x000fe20007ffe0ff */
[----:B------:R-:W-:Y:S08]  /*f950*/  @!P5 BRA `(.L_x_2372) ;  /* 0x000000000048d947 */ /* 0x000ff00003800000 */
[----:B------:R-:W-:Y:S01]  /*f960*/  FFMA.FTZ R6, R105, R76, R74 ;  /* 0x0000004c69067223 */ /* 0x000fe2000001004a */
        /* <DEDUP_REMOVED lines=17> */
.L_x_2372:
[----:B------:R-:W-:Y:S04]  /*fa80*/  BSSY B0, `(.L_x_2373) ;  /* 0x0000015000007945 */ /* 0x000fe80003800000 */
[----:B------:R-:W-:Y:S05]  /*fa90*/  @P6 BRA `(.L_x_2374) ;  /* 0x00000000004c6947 */ /* 0x000fea0003800000 */
[----:B------:R-:W-:Y:S01]  /*faa0*/  MOV R6, UR5 ;  /* 0x0000000500067c02 */ /* 0x000fe20008000f00 */
[----:B------:R-:W-:Y:S01]  /*fab0*/  ULDC.64 UR14, c[0x0][0x288] ;  /* 0x0000a200000e7ab9 */ /* 0x000fe20000000a00 */
[----:B------:R-:W-:Y:S01]  /*fac0*/  MOV R7, R5 ;  /* 0x0000000500077202 */ /* 0x000fe20000000f00 */
[----:B-1----:R-:W-:Y:S01]  /*fad0*/  IMAD R9, R44, UR14, RZ ;  /* 0x0000000e2c097c24 */ /* 0x002fe2000f8e02ff */
        /* <DEDUP_REMOVED lines=15> */
.L_x_2374:
[----:B------:R-:W-:Y:S05]  /*fbd0*/  BSYNC B0 ;  /* 0x0000000000007941 */ /* 0x000fea0003800000 */
.L_x_2373:
[----:B------:R-:W-:Y:S05]  /*fbe0*/  @!P5 BRA `(.L_x_2375) ;  /* 0x000000000048d947 */ /* 0x000fea0003800000 */
[----:B------:R-:W-:Y:S01]  /*fbf0*/  FFMA.FTZ R6, R103, R76, R74 ;  /* 0x0000004c67067223 */ /* 0x000fe2000001004a */
[----:B------:R-:W-:-:S03]  /*fc00*/  FFMA.FTZ R7, R102, R77, R75 ;  /* 0x0000004d66077223 */ /* 0x000fc6000001004b */
        /* <DEDUP_REMOVED lines=16> */
.L_x_2375:
[----:B------:R-:W-:Y:S04]  /*fd10*/  BSSY B0, `(.L_x_2376) ;  /* 0x0000015000007945 */ /* 0x000fe80003800000 */
[----:B------:R-:W-:Y:S05]  /*fd20*/  @P0 BRA `(.L_x_2377) ;  /* 0x00000000004c0947 */ /* 0x000fea0003800000 */
[----:B------:R-:W-:Y:S01]  /*fd30*/  MOV R6, UR5 ;  /* 0x0000000500067c02 */ /* 0x000fe20008000f00 */
[----:B------:R-:W-:Y:S01]  /*fd40*/  ULDC.64 UR14, c[0x0][0x288] ;  /* 0x0000a200000e7ab9 */ /* 0x000fe20000000a00 */
[----:B------:R-:W-:Y:S01]  /*fd50*/  MOV R7, R5 ;  /* 0x0000000500077202 */ /* 0x000fe20000000f00 */
[----:B01----:R-:W-:Y:S01]  /*fd60*/  IMAD R8, R25, UR14, RZ ;  /* 0x0000000e19087c24 */ /* 0x003fe2000f8e02ff */
        /* <DEDUP_REMOVED lines=15> */
.L_x_2377:
[----:B------:R-:W-:Y:S05]  /*fe60*/  BSYNC B0 ;  /* 0x0000000000007941 */ /* 0x000fea0003800000 */
.L_x_2376:
        /* <DEDUP_REMOVED lines=19> */
.L_x_2378:
[----:B------:R-:W-:Y:S04]  /*ffa0*/  BSSY B0, `(.L_x_2379) ;  /* 0x0000015000007945 */ /* 0x000fe80003800000 */
[----:B------:R-:W-:Y:S05]  /*ffb0*/  @P2 BRA `(.L_x_2380) ;  /* 0x00000000004c2947 */ /* 0x000fea0003800000 */
[----:B------:R-:W-:Y:S01]  /*ffc0*/  MOV R6, UR5 ;  /* 0x0000000500067c02 */ /* 0x000fe20008000f00 */
[----:B------:R-:W-:Y:S01]  /*ffd0*/  ULDC.64 UR14, c[0x0][0x288] ;  /* 0x0000a200000e7ab9 */ /* 0x000fe20000000a00 */
[----:B------:R-:W-:Y:S01]  /*ffe0*/  MOV R7, R5 ;  /* 0x0000000500077202 */ /* 0x000fe20000000f00 */
[----:B012---:R-:W-:Y:S01]  /*fff0*/  IMAD R9, R24, UR14, RZ ;  /* 0x0000000e18097c24 */ /* 0x007fe2000f8e02ff */
        /* <DEDUP_REMOVED lines=15> */
.L_x_2380:
[----:B------:R-:W-:Y:S05]  /*100f0*/  BSYNC B0 ;  /* 0x0000000000007941 */ /* 0x000fea0003800000 */
.L_x_2379:
[----:B------:R-:W-:Y:S05]  /*10100*/  @!P5 BRA `(.L_x_2381) ;  /* 0x000000000048d947 */ /* 0x000fea0003800000 */
[----:B------:R-:W-:Y:S01]  /*10110*/  FFMA.FTZ R6, R99, R76, R74 ;  /* 0x0000004c63067223 */ /* 0x000fe2000001004a */
[----:B------:R-:W-:-:S03]  /*10120*/  FFMA.FTZ R7, R98, R77, R75 ;  /* 0x0000004d62077223 */ /* 0x000fc6000001004b */
[----:B0123--:R-:W-:Y:S01]  /*10130*/  FMUL.FTZ R8, R6, -1.4426950216293334961 ;  /* 0xbfb8aa3b06087820 */ /* 0x00ffe20000410000 */
        /* <DEDUP_REMOVED lines=15> */
.L_x_2381:
[----:B------:R-:W-:Y:S04]  /*10230*/  BSSY B0, `(.L_x_2382) ;  /* 0x0000015000007945 */ /* 0x000fe80003800000 */
[----:B------:R-:W-:Y:S05]  /*10240*/  @P3 BRA `(.L_x_2383) ;  /* 0x00000000004c3947 */ /* 0x000fea0003800000 */
[----:B------:R-:W-:Y:S01]  /*10250*/  MOV R6, UR5 ;  /* 0x0000000500067c02 */ /* 0x000fe20008000f00 */
[----:B------:R-:W-:Y:S01]  /*10260*/  ULDC.64 UR14, c[0x0][0x288] ;  /* 0x0000a200000e7ab9 */ /* 0x000fe20000000a00 */
[----:B------:R-:W-:Y:S01]  /*10270*/  MOV R7, R5 ;  /* 0x0000000500077202 */ /* 0x000fe20000000f00 */
[----:B0123--:R-:W-:Y:S01]  /*10280*/  IMAD R10, R23, UR14, RZ ;  /* 0x0000000e170a7c24 */ /* 0x00ffe2000f8e02ff */
[----:B------:R-:W-:Y:S01]  /*10290*/  MOV R11, UR5 ;  /* 0x00000005000b7c02 */ /* 0x000fe20008000f00 */
[----:B------:R-:W-:Y:S01]  /*102a0*/  FFMA.FTZ R99, R99, R6, UR13 ;  /* 0x0000000d63637e23 */ /* 0x000fe20008010006 */
[----:B------:R-:W-:-:S03]  /*102b0*/  MOV R6, R2 ;  /* 0x0000000200067202 */ /* 0x000fc60000000f00 */
[----:B------:R-:W-:Y:S01]  /*102c0*/  FFMA.FTZ R98, R98, R11, UR13 ;  /* 0x0000000d62627e23 */ /* 0x000fe2000801000b */
[----:B------:R-:W-:Y:S01]  /*102d0*/  FFMA.FTZ R99, R76, R30, -R99 ;  /* 0x0000001e4c637223 */ /* 0x000fe20000010863 */
[----:B------:R-:W-:-:S04]  /*102e0*/  IMAD.WIDE.U32 R8, R15, UR14, R6 ;  /* 0x0000000e0f087c25 */ /* 0x000fc8000f8e0006 */
        /* <DEDUP_REMOVED lines=9> */
.L_x_2383:
[----:B------:R-:W-:Y:S05]  /*10380*/  BSYNC B0 ;  /* 0x0000000000007941 */ /* 0x000fea0003800000 */
.L_x_2382:
[----:B------:R-:W-:Y:S05]  /*10390*/  @!P5 BRA `(.L_x_2384) ;  /* 0x000000000048d947 */ /* 0x000fea0003800000 */
[----:B----4-:R-:W-:Y:S01]  /*103a0*/  FFMA.FTZ R6, R95, R76, R74 ;  /* 0x0000004c5f067223 */ /* 0x010fe2000001004a */
        /* <DEDUP_REMOVED lines=17> */
.L_x_2384:
[----:B------:R-:W-:Y:S04]  /*104c0*/  BSSY B0, `(.L_x_2385) ;  /* 0x0000015000007945 */ /* 0x000fe80003800000 */
[----:B------:R-:W-:Y:S05]  /*104d0*/  @P4 BRA `(.L_x_2386) ;  /* 0x00000000004c4947 */ /* 0x000fea0003800000 */
[----:B----4-:R-:W-:Y:S01]  /*104e0*/  MOV R6, UR5 ;  /* 0x0000000500067c02 */ /* 0x010fe20008000f00 */
[----:B------:R-:W-:Y:S01]  /*104f0*/  ULDC.64 UR14, c[0x0][0x288] ;  /* 0x0000a200000e7ab9 */ /* 0x000fe20000000a00 */
[----:B------:R-:W-:Y:S01]  /*10500*/  MOV R7, R5 ;  /* 0x0000000500077202 */ /* 0x000fe20000000f00 */
[----:B0123--:R-:W-:Y:S01]  /*10510*/  IMAD R11, R21, UR14, RZ ;  /* 0x0000000e150b7c24 */ /* 0x00ffe2000f8e02ff */
        /* <DEDUP_REMOVED lines=8> */
[----:B------:R-:W-:Y:S01]  /*105a0*/  FMUL.FTZ R10, R95, UR26 ;  /* 0x0000001a5f0a7c20 */ /* 0x000fe20008410000 */
[----:B------:R-:W-:Y:S01]  /*105b0*/  IADD3 R7, R9, R11, RZ ;  /* 0x0000000b09077210 */ /* 0x000fe20007ffe0ff */
[----:B------:R-:W-:Y:S01]  /*105c0*/  FFMA.FTZ R11, R77, R33, -R94 ;  /* 0x000000214d0b7223 */ /* 0x000fe2000001085e */
[----:B------:R-:W-:-:S03]  /*105d0*/  LEA R6, P0, R8, UR14, 0x2 ;  /* 0x0000000e08067c11 */ /* 0x000fc6000f8010ff */
[----:B------:R-:W-:Y:S01]  /*105e0*/  FMUL.FTZ R11, R11, UR26 ;  /* 0x0000001a0b0b7c20 */ /* 0x000fe20008410000 */
[----:B------:R-:W-:-:S05]  /*105f0*/  LEA.HI.X R7, R8, UR15, R7, 0x2, P0 ;  /* 0x0000000f08077c11 */ /* 0x000fca00080f1407 */
[----:B------:R0:W-:Y:S04]  /*10600*/  STG.E.64 desc[UR22][R6.64], R10 ;  /* 0x0000000a06007986 */ /* 0x0001e8000c101b16 */
.L_x_2386:
[----:B------:R-:W-:Y:S05]  /*10610*/  BSYNC B0 ;  /* 0x0000000000007941 */ /* 0x000fea0003800000 */
.L_x_2385:
[C---:B0123--:R-:W-:Y:S02]  /*10620*/  IADD3 R8, R80.reuse, 0x1d0, RZ ;  /* 0x000001d050087810 */ /* 0x04ffe40007ffe0ff */
[C---:B----4-:R-:W-:Y:S02]  /*10630*/  IADD3 R7, R80.reuse, 0x1e0, RZ ;  /* 0x000001e050077810 */ /* 0x050fe40007ffe0ff */
        /* <DEDUP_REMOVED lines=25> */
[----:B------:R-:W-:Y:S01]  /*107d0*/  ISETP.GT.U32.OR P4, PT, R0, 0x1bf, P4 ;  /* 0x000001bf0000780c */ /* 0x000fe20002784470 */
[----:B------:R-:W-:-:S12]  /*107e0*/  @!P5 BRA `(.L_x_2387) ;  /* 0x000000000048d947 */ /* 0x000fd80003800000 */
        /* <DEDUP_REMOVED lines=18> */
.L_x_2387:
[----:B------:R-:W-:Y:S04]  /*10910*/  BSSY B0, `(.L_x_2388) ;  /* 0x0000015000007945 */ /* 0x000fe80003800000 */
[----:B------:R-:W-:Y:S05]  /*10920*/  @P6 BRA `(.L_x_2389) ;  /* 0x00000000004c6947 */ /* 0x000fea0003800000 */
[----:B------:R-:W-:Y:S01]  /*10930*/  MOV R10, UR5 ;  /* 0x00000005000a7c02 */ /* 0x000fe20008000f00 */
[----:B------:R-:W-:Y:S01]  /*10940*/  ULDC.64 UR6, c[0x0][0x288] ;  /* 0x0000a20000067ab9 */ /* 0x000fe20000000a00 */
[----:B------:R-:W-:Y:S01]  /*10950*/  MOV R11, R5 ;  /* 0x00000005000b7202 */ /* 0x000fe20000000f00 */
[----:B------:R-:W-:Y:S01]  /*10960*/  IMAD R16, R25, UR6, RZ ;  /* 0x0000000619107c24 */ /* 0x000fe2000f8e02ff */
        /* <DEDUP_REMOVED lines=15> */
.L_x_2389:
[----:B------:R-:W-:Y:S05]  /*10a60*/  BSYNC B0 ;  /* 0x0000000000007941 */ /* 0x000fea0003800000 */
.L_x_2388:
        /* <DEDUP_REMOVED lines=19> */
.L_x_2390:
[----:B------:R-:W-:Y:S04]  /*10ba0*/  BSSY B0, `(.L_x_2391) ;  /* 0x0000015000007945 */ /* 0x000fe80003800000 */
[----:B------:R-:W-:Y:S05]  /*10bb0*/  @P0 BRA `(.L_x_2392) ;  /* 0x00000000004c0947 */ /* 0x000fea0003800000 */
[----:B0-----:R-:W-:Y:S01]  /*10bc0*/  MOV R10, UR5 ;  /* 0x00000005000a7c02 */ /* 0x001fe20008000f00 */
[----:B------:R-:W-:Y:S01]  /*10bd0*/  ULDC.64 UR6, c[0x0][0x288] ;  /* 0x0000a20000067ab9 */ /* 0x000fe20000000a00 */
[----:B------:R-:W-:Y:S01]  /*10be0*/  MOV R11, R5 ;  /* 0x00000005000b7202 */ /* 0x000fe20000000f00 */
[----:B------:R-:W-:Y:S01]  /*10bf0*/  IMAD R9, R24, UR6, RZ ;  /* 0x0000000618097c24 */ /* 0x000fe2000f8e02ff */
        /* <DEDUP_REMOVED lines=15> */
.L_x_2392:
[----:B------:R-:W-:Y:S05]  /*10cf0*/  BSYNC B0 ;  /* 0x0000000000007941 */ /* 0x000fea0003800000 */
.L_x_2391:
[----:B------:R-:W-:Y:S05]  /*10d00*/  @!P5 BRA `(.L_x_2393) ;  /* 0x000000000048d947 */ /* 0x000fea0003800000 */
        /* <DEDUP_REMOVED lines=18> */
.L_x_2393:
[----:B------:R-:W-:Y:S04]  /*10e30*/  BSSY B0, `(.L_x_2394) ;  /* 0x0000015000007945 */ /* 0x000fe80003800000 */
[----:B------:R-:W-:Y:S05]  /*10e40*/  @P2 BRA `(.L_x_2395) ;  /* 0x00000000004c2947 */ /* 0x000fea0003800000 */
[----:B01----:R-:W-:Y:S01]  /*10e50*/  MOV R10, UR5 ;  /* 0x00000005000a7c02 */ /* 0x003fe20008000f00 */
        /* <DEDUP_REMOVED lines=18> */
.L_x_2395:
[----:B------:R-:W-:Y:S05]  /*10f80*/  BSYNC B0 ;  /* 0x0000000000007941 */ /* 0x000fea0003800000 */
.L_x_2394:
[----:B------:R-:W-:Y:S05]  /*10f90*/  @!P5 BRA `(.L_x_2396) ;  /* 0x000000000048d947 */ /* 0x000fea0003800000 */
[----:B--2---:R-:W-:Y:S01]  /*10fa0*/  FFMA.FTZ R8, R83, R76, R74 ;  /* 0x0000004c53087223 */ /* 0x004fe2000001004a */
        /* <DEDUP_REMOVED lines=17> */
.L_x_2396:
[----:B------:R-:W-:Y:S04]  /*110c0*/  BSSY B0, `(.L_x_2397) ;  /* 0x0000015000007945 */ /* 0x000fe80003800000 */
[----:B------:R-:W-:Y:S05]  /*110d0*/  @P3 BRA `(.L_x_2398) ;  /* 0x00000000004c3947 */ /* 0x000fea0003800000 */
[----:B--2---:R-:W-:Y:S01]  /*110e0*/  MOV R8, UR5 ;  /* 0x0000000500087c02 */ /* 0x004fe20008000f00 */
[----:B------:R-:W-:Y:S01]  /*110f0*/  ULDC.64 UR6, c[0x0][0x288] ;  /* 0x0000a20000067ab9 */ /* 0x000fe20000000a00 */
[----:B------:R-:W-:Y:S01]  /*11100*/  MOV R9, R5 ;  /* 0x0000000500097202 */ /* 0x000fe20000000f00 */
[----:B-1----:R-:W-:Y:S01]  /*11110*/  IMAD R12, R22, UR6, RZ ;  /* 0x00000006160c7c24 */ /* 0x002fe2000f8e02ff */
[----:B------:R-:W-:Y:S01]  /*11120*/  MOV R13, UR5 ;  /* 0x00000005000d7c02 */ /* 0x000fe20008000f00 */
[----:B------:R-:W-:Y:S01]  /*11130*/  FFMA.FTZ R83, R83, R8, UR13 ;  /* 0x0000000d53537e23 */ /* 0x000fe20008010008 */
[----:B------:R-:W-:-:S03]  /*11140*/  MOV R8, R2 ;  /* 0x0000000200087202 */ /* 0x000fc60000000f00 */
[----:B------:R-:W-:Y:S01]  /*11150*/  FFMA.FTZ R82, R82, R13, UR13 ;  /* 0x0000000d52527e23 */ /* 0x000fe2000801000d */
[----:B------:R-:W-:Y:S01]  /*11160*/  FFMA.FTZ R83, R76, R40, -R83 ;  /* 0x000000284c537223 */ /* 0x000fe20000010853 */
[----:B0-----:R-:W-:-:S04]  /*11170*/  IMAD.WIDE.U32 R10, R7, UR6, R8 ;  /* 0x00000006070a7c25 */ /* 0x001fc8000f8e0008 */
        /* <DEDUP_REMOVED lines=9> */
.L_x_2398:
[----:B------:R-:W-:Y:S05]  /*11210*/  BSYNC B0 ;  /* 0x0000000000007941 */ /* 0x000fea0003800000 */
.L_x_2397:
[----:B------:R-:W-:Y:S05]  /*11220*/  @!P5 BRA `(.L_x_2399) ;  /* 0x000000000048d947 */ /* 0x000fea0003800000 */
[----:B------:R-:W-:Y:S01]  /*11230*/  FFMA.FTZ R74, R97, R76, R74 ;  /* 0x0000004c614a7223 */ /* 0x000fe2000001004a */
[----:B------:R-:W-:-:S03]  /*11240*/  FFMA.FTZ R75, R96, R77, R75 ;  /* 0x0000004d604b7223 */ /* 0x000fc6000001004b */
[----:B------:R-:W-:Y:S01]  /*11250*/  FMUL.FTZ R7, R74, -1.4426950216293334961 ;  /* 0xbfb8aa3b4a077820 */ /* 0x000fe20000410000 */
[----:B01----:R-:W-:-:S05]  /*11260*/  FMUL.FTZ R10, R75, -1.4426950216293334961 ;  /* 0xbfb8aa3b4b0a7820 */ /* 0x003fca0000410000 */
[----:B------:R-:W2:Y:S08]  /*11270*/  MUFU.EX2 R7, R7 ;  /* 0x0000000700077308 */ /* 0x000eb00000000800 */
[----:B------:R-:W0:Y:S01]  /*11280*/  MUFU.EX2 R10, R10 ;  /* 0x0000000a000a7308 */ /* 0x000e220000000800 */
[----:B--23--:R-:W-:-:S07]  /*11290*/  FADD.FTZ R8, R7, 1 ;  /* 0x3f80000007087421 */ /* 0x00cfce0000010000 */
        /* <DEDUP_REMOVED lines=11> */
.L_x_2399:
[----:B------:R-:W-:Y:S04]  /*11350*/  BSSY B0, `(.L_x_2400) ;  /* 0x0000014000007945 */ /* 0x000fe80003800000 */
[----:B------:R-:W-:Y:S05]  /*11360*/  @P4 BRA `(.L_x_2401) ;  /* 0x0000000000484947 */ /* 0x000fea0003800000 */
[----:B------:R-:W-:Y:S01]  /*11370*/  MOV R4, UR5 ;  /* 0x0000000500047c02 */ /* 0x000fe20008000f00 */
[----:B------:R-:W-:Y:S01]  /*11380*/  ULDC.64 UR6, c[0x0][0x288] ;  /* 0x0000a20000067ab9 */ /* 0x000fe20000000a00 */
[----:B------:R-:W-:Y:S01]  /*11390*/  MOV R3, R5 ;  /* 0x0000000500037202 */ /* 0x000fe20000000f00 */
[----:B------:R-:W-:Y:S01]  /*113a0*/  IMAD R7, R21, UR6, RZ ;  /* 0x0000000615077c24 */ /* 0x000fe2000f8e02ff */
[----:B--23--:R-:W-:Y:S01]  /*113b0*/  MOV R9, UR5 ;  /* 0x0000000500097c02 */ /* 0x00cfe20008000f00 */
[----:B------:R-:W-:Y:S01]  /*113c0*/  FFMA.FTZ R97, R97, R4, UR13 ;  /* 0x0000000d61617e23 */ /* 0x000fe20008010004 */
[----:B------:R-:W-:-:S04]  /*113d0*/  IMAD.WIDE.U32 R4, R6, UR6, R2 ;  /* 0x0000000606047c25 */ /* 0x000fc8000f8e0002 */
[----:B------:R-:W-:Y:S01]  /*113e0*/  FFMA.FTZ R96, R96, R9, UR13 ;  /* 0x0000000d60607e23 */ /* 0x000fe20008010009 */
[----:B------:R-:W-:Y:S01]  /*113f0*/  FFMA.FTZ R97, R76, R72, -R97 ;  /* 0x000000484c617223 */ /* 0x000fe20000010861 */
[----:B------:R-:W-:Y:S01]  /*11400*/  IMAD R7, R6, UR7, R7 ;  /* 0x0000000706077c24 */ /* 0x000fe2000f8e0207 */
[----:B------:R-:W-:Y:S01]  /*11410*/  ULDC.64 UR6, c[0x0][0x210] ;  /* 0x0000840000067ab9 */ /* 0x000fe20000000a00 */
[----:B------:R-:W-:Y:S01]  /*11420*/  FFMA.FTZ R96, R77, R73, -R96 ;  /* 0x000000494d607223 */ /* 0x000fe20000010860 */
[----:B------:R-:W-:Y:S01]  /*11430*/  LEA R2, P0, R4, UR6, 0x2 ;  /* 0x0000000604027c11 */ /* 0x000fe2000f8010ff */
[----:B------:R-:W-:Y:S01]  /*11440*/  FMUL.FTZ R6, R97, UR26 ;  /* 0x0000001a61067c20 */ /* 0x000fe20008410000 */
[----:B------:R-:W-:-:S04]  /*11450*/  IADD3 R7, R5, R7, RZ ;  /* 0x0000000705077210 */ /* 0x000fc80007ffe0ff */
[----:B------:R-:W-:Y:S01]  /*11460*/  LEA.HI.X R3, R4, UR7, R7, 0x2, P0 ;  /* 0x0000000704037c11 */ /* 0x000fe200080f1407 */
[----:B------:R-:W-:-:S05]  /*11470*/  FMUL.FTZ R7, R96, UR26 ;  /* 0x0000001a60077c20 */ /* 0x000fca0008410000 */
[----:B------:R4:W-:Y:S02]  /*11480*/  STG.E.64 desc[UR22][R2.64], R6 ;  /* 0x0000000602007986 */ /* 0x0009e4000c101b16 */
.L_x_2401:
[----:B------:R-:W-:Y:S05]  /*11490*/  BSYNC B0 ;  /* 0x0000000000007941 */ /* 0x000fea0003800000 */
.L_x_2400:
        /* <DEDUP_REMOVED lines=9> */
.L_x_2255:
[----:B----4-:R-:W4:Y:S01]  /*11530*/  LDC R6, c[0x0][0xc] ;  /* 0x00000300ff067b82 */ /* 0x010f220000000800 */
[----:B------:R-:W-:Y:S01]  /*11540*/  ISETP.NE.AND P1, PT, R0, RZ, PT ;  /* 0x000000ff0000720c */ /* 0x000fe20003f25270 */
[----:B------:R-:W-:Y:S06]  /*11550*/  BSSY B0, `(.L_x_2403) ;  /* 0x0000011000007945 */ /* 0x000fec0003800000 */
[----:B------:R-:W5:Y:S08]  /*11560*/  LDC R7, c[0x0][0x10] ;  /* 0x00000400ff077b82 */ /* 0x000f700000000800 */
[----:B------:R-:W0:Y:S01]  /*11570*/  LDC.64 R2, c[0x0][0x258] ;  /* 0x00009600ff027b82 */ /* 0x000e220000000a00 */
[----:B----4-:R-:W-:-:S02]  /*11580*/  ISETP.NE.AND P0, PT, R6, 0x1, PT ;  /* 0x000000010600780c */ /* 0x010fc40003f05270 */
[----:B-----5:R-:W-:-:S04]  /*11590*/  SHF.L.U32 R4, R7, 0x1, RZ ;  /* 0x0000000107047819 */ /* 0x020fc800000006ff */
        /* <DEDUP_REMOVED lines=12> */
.L_x_2404:
[----:B------:R-:W-:Y:S05]  /*11660*/  BSYNC B0 ;  /* 0x0000000000007941 */ /* 0x000fea0003800000 */
.L_x_2403:
[----:B------:R-:W4:Y:S01]  /*11670*/  S2UR UR4, SR_CTAID.X ;  /* 0x00000000000479c3 */ /* 0x000f220000002500 */
[----:B------:R-:W-:Y:S02]  /*11680*/  IADD3 R4, R6, -0x1, RZ ;  /* 0xffffffff06047810 */ /* 0x000fe40007ffe0ff */
[----:B0-----:R-:W-:-:S05]  /*11690*/  IADD3 R5, R7, -0x1, RZ ;  /* 0xffffffff07057810 */ /* 0x001fca0007ffe0ff */
[----:B------:R-:W0:Y:S01]  /*116a0*/  S2UR UR5, SR_CTAID.Y ;  /* 0x00000000000579c3 */ /* 0x000e220000002600 */
[----:B----4-:R-:W-:-:S04]  /*116b0*/  ISETP.NE.AND P0, PT, R4, UR4, PT ;  /* 0x0000000404007c0c */ /* 0x010fc8000bf05270 */
[----:B0-----:R-:W-:-:S13]  /*116c0*/  ISETP.NE.OR P0, PT, R5, UR5, P0 ;  /* 0x0000000505007c0c */ /* 0x001fda0008705670 */
[----:B------:R-:W-:Y:S05]  /*116d0*/  @P0 EXIT ;  /* 0x000000000000094d */ /* 0x000fea0003800000 */
[----:B------:R-:W-:Y:S05]  /*116e0*/  @P1 BRA `(.L_x_2405) ;  /* 0x0000000000201947 */ /* 0x000fea0003800000 */
[----:B------:R-:W-:-:S05]  /*116f0*/  IMAD R4, R6, R7, RZ ;  /* 0x0000000706047224 */ /* 0x000fca00078e02ff */
[----:B------:R-:W-:-:S13]  /*11700*/  ISETP.NE.AND P0, PT, R4, -0x1, PT ;  /* 0xffffffff0400780c */ /* 0x000fda0003f05270 */
[----:B------:R-:W-:Y:S05]  /*11710*/  @!P0 BRA `(.L_x_2405) ;  /* 0x0000000000148947 */ /* 0x000fea0003800000 */
.L_x_2406:
[----:B------:R-:W4:Y:S04]  /*11720*/  LDG.E.STRONG.GPU R5, desc[UR22][R2.64] ;  /* 0x0000001602057981 */ /* 0x000f28000c1ef900 */
[----:B----4-:R-:W-:Y:S01]  /*11730*/  CCTL.IVALL ;  /* 0x00000000ff00798f */ /* 0x010fe20002000000 */
[----:B------:R-:W-:Y:S05]  /*11740*/  YIELD ;  /* 0x0000000000007946 */ /* 0x000fea0003800000 */
[----:B------:R-:W-:-:S13]  /*11750*/  ISETP.NE.AND P0, PT, R5, R4, PT ;  /* 0x000000040500720c */ /* 0x000fda0003f05270 */
[----:B------:R-:W-:Y:S05]  /*11760*/  @P0 BRA `(.L_x_2406) ;  /* 0xfffffffc00ec0947 */ /* 0x000fea000383ffff */
.L_x_2405:
        /* <DEDUP_REMOVED lines=19> */
[----:B------:R-:W4:Y:S01]  /*118a0*/  LDC.64 R16, c[0x0][0x220] ;  /* 0x00008800ff107b82 */ /* 0x000f220000000a00 */
[----:B------:R-:W-:-:S02]  /*118b0*/  SHF.L.U64.HI R31, R25, 0x2, R24 ;  /* 0x00000002191f7819 */ /* 0x000fc40000010218 */
[----:B------:R-:W-:-:S04]  /*118c0*/  IADD3.X R5, RZ, R5, RZ, P0, !PT ;  /* 0x00000005ff057210 */ /* 0x000fc800007fe4ff */
[--C-:B------:R-:W-:Y:S02]  /*118d0*/  SHF.R.S64 R27, R2, 0x1, R5.reuse ;  /* 0x00000001021b7819 */ /* 0x100fe40000001005 */
[----:B------:R-:W-:-:S04]  /*118e0*/  SHF.R.S32.HI R2, RZ, 0x1, R5 ;  /* 0x00000001ff027819 */ /* 0x000fc80000011405 */
[----:B------:R-:W-:-:S07]  /*118f0*/  SHF.L.U64.HI R29, R27, 0x2, R2 ;  /* 0x000000021b1d7819 */ /* 0x000fce0000010202 */
.L_x_2407:
[----:B------:R-:W-:-:S04]  /*11900*/  LEA R6, P0, R0, UR4, 0x2 ;  /* 0x0000000400067c11 */ /* 0x000fc8000f8010ff */
[----:B------:R-:W-:Y:S02]  /*11910*/  LEA.HI.X R7, R0, UR5, R7, 0x2, P0 ;  /* 0x0000000500077c11 */ /* 0x000fe400080f1407 */
[-C--:B--23--:R-:W-:Y:S02]  /*11920*/  LEA R8, P0, R25, R6.reuse, 0x2 ;  /* 0x0000000619087211 */ /* 0x08cfe400078010ff */
[-C--:B-1----:R-:W-:Y:S01]  /*11930*/  LEA R12, P1, R22, R6.reuse, 0x2 ;  /* 0x00000006160c7211 */ /* 0x082fe200078210ff */
[----:B0-----:R1:W2:Y:S01]  /*11940*/  LDG.E R18, desc[UR22][R6.64] ;  /* 0x0000001606127981 */ /* 0x0012a2000c1e1900 */
        /* <DEDUP_REMOVED lines=10> */
[----:B----4-:R-:W-:Y:S01]  /*119f0*/  IMAD.WIDE R4, R5, 0x4, R16 ;  /* 0x0000000405047825 */ /* 0x010fe200078e0210 */
[----:B------:R-:W-:Y:S02]  /*11a00*/  ISETP.GT.U32.AND P0, PT, R25, R0, PT ;  /* 0x000000001900720c */ /* 0x000fe40003f04070 */
[----:B-1----:R-:W-:-:S04]  /*11a10*/  SHF.R.S32.HI R7, RZ, 0x1f, R0 ;  /* 0x0000001fff077819 */ /* 0x002fc80000011400 */
[----:B------:R-:W-:Y:S01]  /*11a20*/  ISETP.GT.AND.EX P0, PT, R24, R7, PT, P0 ;  /* 0x000000071800720c */ /* 0x000fe20003f04300 */
[----:B--2---:R0:W-:Y:S04]  /*11a30*/  STG.E.64 desc[UR22][R2.64], R18 ;  /* 0x0000001202007986 */ /* 0x0041e8000c101b16 */
[----:B---3--:R0:W-:Y:S08]  /*11a40*/  STG.E.64 desc[UR22][R4.64], R20 ;  /* 0x0000001404007986 */ /* 0x0081f0000c101b16 */
[----:B------:R-:W-:Y:S05]  /*11a50*/  @P0 BRA `(.L_x_2407) ;  /* 0xfffffffc00a80947 */ /* 0x000fea000383ffff */
[----:B------:R-:W-:Y:S05]  /*11a60*/  EXIT ;  /* 0x000000000000794d */ /* 0x000fea0003800000 */
.L_x_2408:
        /* <DEDUP_REMOVED lines=9> */
.L_x_5168:


//--------------------- .text._Z35group_norm_nhwc_bwd_one_pass_kernelI11Fp32IOBf16WLi64ELi56ELi448EEv26Group_norm_nhwc_bwd_params --------------------------
	.section	.text._Z35group_norm_nhwc_bwd_one_pass_kernelI11Fp32IOBf16WLi64ELi56ELi448EEv26Group_norm_nhwc_bwd_params,"ax",@progbits
	.align	128
        .global         _Z35group_norm_nhwc_bwd_one_pass_kernelI11Fp32IOBf16WLi64ELi56ELi448EEv26Group_norm_nhwc_bwd_params
        .type           _Z35group_norm_nhwc_bwd_one_pass_kernelI11Fp32IOBf16WLi64ELi56ELi448EEv26Group_norm_nhwc_bwd_params,@function
        .size           _Z35group_norm_nhwc_bwd_one_pass_kernelI11Fp32IOBf16WLi64ELi56ELi448EEv26Group_norm_nhwc_bwd_params,(.L_x_5169 - _Z35group_norm_nhwc_bwd_one_pass_kernelI11Fp32IOBf16WLi64ELi56ELi448EEv26Group_norm_nhwc_bwd_params)
        .other          _Z35group_norm_nhwc_bwd_one_pass_kernelI11Fp32IOBf16WLi64ELi56ELi448EEv26Group_norm_nhwc_bwd_params,@"STO_CUDA_ENTRY STV_DEFAULT"
_Z35group_norm_nhwc_bwd_one_pass_kernelI11Fp32IOBf16WLi64ELi56ELi448EEv26Group_norm_nhwc_bwd_params:
.text._Z35group_norm_nhwc_bwd_one_pass_kernelI11Fp32IOBf16WLi64ELi56ELi448EEv26Group_norm_nhwc_bwd_params:
        /* <DEDUP_REMOVED lines=59> */
.L_x_2444:
[----:B0---4-:R-:W0:Y:S01]  /*03b0*/  LDC R16, c[0x0][0x2a0] ;  /* 0x0000a800ff107b82 */ /* 0x011e220000000800 */
[----:B------:R-:W-:Y:S01]  /*03c0*/  ISETP.GE.AND P0, PT, R41, RZ, PT ;  /* 0x000000ff2900720c */ /* 0x000fe20003f06270 */
[----:B------:R-:W-:Y:S01]  /*03d0*/  ULDC.64 UR14, c[0x0][0x290] ;  /* 0x0000a400000e7ab9 */ /* 0x000fe20000000a00 */
[----:B------:R-:W-:-:S05]  /*03e0*/  ULDC.64 UR12, c[0x0][0x298] ;  /* 0x0000a600000c7ab9 */ /* 0x000fca0000000a00 */
[----:B-1----:R-:W1:Y:S08]  /*03f0*/  LDC.64 R24, c[0x0][0x248] ;  /* 0x00009200ff187b82 */ /* 0x002e700000000a00 */
[----:B--2---:R-:W2:Y:S01]  /*0400*/  @P2 LDC.64 R22, c[0x0][0x288] ;  /* 0x0000a200ff162b82 */ /* 0x004ea20000000a00 */
[----:B0-----:R-:W-:-:S07]  /*0410*/  IABS R13, R16 ;  /* 0x00000010000d7213 */ /* 0x001fce0000000000 */
[----:B------:R-:W0:Y:S01]  /*0420*/  @P1 LDC.64 R20, c[0x0][0x228] ;  /* 0x00008a00ff141b82 */ /* 0x000e220000000a00 */
[----:B---3--:R-:W3:Y:S01]  /*0430*/  I2F.RP R12, R13 ;  /* 0x0000000d000c7306 */ /* 0x008ee20000209400 */
[----:B-1----:R-:W-:-:S06]  /*0440*/  IMAD.WIDE R26, R41, 0x8, R24 ;  /* 0x00000008291a7825 */ /* 0x002fcc00078e0218 */
[----:B------:R-:W1:Y:S01]  /*0450*/  @P2 LDC.64 R18, c[0x0][0x228] ;  /* 0x00008a00ff122b82 */ /* 0x000e620000000a00 */
[----:B------:R-:W4:Y:S01]  /*0460*/  LDG.E.64 R26, desc[UR8][R26.64] ;  /* 0x000000081a1a7981 */ /* 0x000f22000c1e1b00 */
[----:B---3--:R-:W3:Y:S02]  /*0470*/  MUFU.RCP R12, R12 ;  /* 0x0000000c000c7308 */ /* 0x008ee40000001000 */
[----:B---3--:R-:W-:-:S06]  /*0480*/  IADD3 R10, R12, 0xffffffe, RZ ;  /* 0x0ffffffe0c0a7810 */ /* 0x008fcc0007ffe0ff */
[----:B------:R3:W2:Y:S02]  /*0490*/  F2I.FTZ.U32.TRUNC.NTZ R11, R10 ;  /* 0x0000000a000b7305 */ /* 0x0006a4000021f000 */
[----:B---3--:R-:W-:Y:S02]  /*04a0*/  MOV R10, RZ ;  /* 0x000000ff000a7202 */ /* 0x008fe40000000f00 */
[----:B--2---:R-:W-:-:S05]  /*04b0*/  IADD3 R14, RZ, -R11, RZ ;  /* 0x8000000bff0e7210 */ /* 0x004fca0007ffe0ff */
[----:B------:R-:W-:Y:S01]  /*04c0*/  IMAD R15, R14, R13, RZ ;  /* 0x0000000d0e0f7224 */ /* 0x000fe200078e02ff */
[----:B------:R-:W-:-:S03]  /*04d0*/  IABS R14, R41 ;  /* 0x00000029000e7213 */ /* 0x000fc60000000000 */
[----:B------:R-:W-:Y:S01]  /*04e0*/  IMAD.HI.U32 R11, R11, R15, R10 ;  /* 0x0000000f0b0b7227 */ /* 0x000fe200078e000a */
[----:B------:R-:W-:Y:S01]  /*04f0*/  LOP3.LUT R10, R41, R16, RZ, 0x3c, !PT ;  /* 0x00000010290a7212 */ /* 0x000fe200078e3cff */
[----:B------:R-:W2:Y:S03]  /*0500*/  LDC R15, c[0x0][0x2ac] ;  /* 0x0000ab00ff0f7b82 */ /* 0x000ea60000000800 */
        /* <DEDUP_REMOVED lines=17> */
[----:B------:R-:W-:Y:S01]  /*0620*/  IMAD.WIDE.U32 R10, R10, 0x24924925, RZ ;  /* 0x249249250a0a7825 */ /* 0x000fe200078e00ff */
[----:B------:R-:W-:Y:S01]  /*0630*/  SEL R64, R13, R12, !P4 ;  /* 0x0000000c0d407207 */ /* 0x000fe20006000000 */
[----:B------:R-:W3:Y:S01]  /*0640*/  @P1 LDC.64 R16, c[0x0][0x288] ;  /* 0x0000a200ff101b82 */ /* 0x000ee20000000a00 */
[----:B------:R-:W-:Y:S01]  /*0650*/  @!P3 IADD3 R14, -R14, RZ, RZ ;  /* 0x000000ff0e0eb210 */ /* 0x000fe20007ffe1ff */
[----:B--2---:R-:W-:-:S02]  /*0660*/  IMAD R10, R15, UR7, R11 ;  /* 0x000000070f0a7c24 */ /* 0x004fc4000f8e020b */
[----:B------:R-:W-:Y:S01]  /*0670*/  IMAD R31, R64, 0x38, RZ ;  /* 0x00000038401f7824 */ /* 0x000fe200078e02ff */
[----:B------:R-:W-:Y:S02]  /*0680*/  SEL R13, R13, R14, !P4 ;  /* 0x0000000e0d0d7207 */ /* 0x000fe40006000000 */
[----:B------:R-:W-:Y:S02]  /*0690*/  IADD3 R11, R10, 0x20, RZ ;  /* 0x000000200a0b7810 */ /* 0x000fe40007ffe0ff */
[----:B------:R-:W-:Y:S02]  /*06a0*/  SHF.R.S32.HI R12, RZ, 0x1f, R13 ;  /* 0x0000001fff0c7819 */ /* 0x000fe4000001140d */
[----:B------:R-:W-:Y:S02]  /*06b0*/  SHF.R.S32.HI R14, RZ, 0x1f, R50 ;  /* 0x0000001fff0e7819 */ /* 0x000fe40000011432 */
[----:B------:R-:W-:Y:S01]  /*06c0*/  IADD3 R66, P3, R50, R31, RZ ;  /* 0x0000001f32427210 */ /* 0x000fe20007f7e0ff */
[----:B------:R-:W-:Y:S01]  /*06d0*/  IMAD R12, R12, UR12, RZ ;  /* 0x0000000c0c0c7c24 */ /* 0x000fe2000f8e02ff */
[----:B------:R-:W-:-:S02]  /*06e0*/  ISETP.GE.U32.AND P0, PT, R11, UR14, PT ;  /* 0x0000000e0b007c0c */ /* 0x000fc4000bf06070 */
[----:B------:R-:W-:Y:S01]  /*06f0*/  LEA.HI.X.SX32 R67, R31, R14, 0x1, P3 ;  /* 0x0000000e1f437211 */ /* 0x000fe200018f0eff */
[C---:B------:R-:W-:Y:S01]  /*0700*/  IMAD R69, R13.reuse, UR13, R12 ;  /* 0x0000000d0d457c24 */ /* 0x040fe2000f8e020c */
[----:B------:R-:W-:Y:S02]  /*0710*/  SHF.R.S32.HI R11, RZ, 0x1f, R11 ;  /* 0x0000001fff0b7819 */ /* 0x000fe4000001140b */
[----:B------:R-:W-:Y:S01]  /*0720*/  IADD3 R10, R10, 0x30, RZ ;  /* 0x000000300a0a7810 */ /* 0x000fe20007ffe0ff */
[----:B------:R-:W-:Y:S01]  /*0730*/  IMAD.WIDE.U32 R66, R13, UR12, R66 ;  /* 0x0000000c0d427c25 */ /* 0x000fe2000f8e0042 */
[----:B------:R-:W-:Y:S01]  /*0740*/  ISETP.GE.AND.EX P0, PT, R11, UR15, PT, P0 ;  /* 0x0000000f0b007c0c */ /* 0x000fe2000bf06300 */
[----:B------:R-:W2:Y:S01]  /*0750*/  @P1 LDC.64 R12, c[0x0][0x230] ;  /* 0x00008c00ff0c1b82 */ /* 0x000ea20000000a00 */
[----:B------:R-:W-:Y:S02]  /*0760*/  ISETP.GE.U32.AND P3, PT, R10, UR14, PT ;  /* 0x0000000e0a007c0c */ /* 0x000fe4000bf66070 */
[----:B------:R-:W-:-:S02]  /*0770*/  SHF.R.S32.HI R10, RZ, 0x1f, R10 ;  /* 0x0000001fff0a7819 */ /* 0x000fc4000001140a */
[----:B------:R-:W-:Y:S02]  /*0780*/  ISETP.LT.U32.AND P0, PT, R49, 0x1c0, !P0 ;  /* 0x000001c03100780c */ /* 0x000fe40004701070 */
[----:B------:R-:W-:Y:S01]  /*0790*/  ISETP.GE.AND.EX P3, PT, R10, UR15, PT, P3 ;  /* 0x0000000f0a007c0c */ /* 0x000fe2000bf66330 */
[----:B---3--:R-:W-:Y:S01]  /*07a0*/  @P1 IMAD R10, R9, R16, RZ ;  /* 0x00000010090a1224 */ /* 0x008fe200078e02ff */
[----:B------:R-:W-:Y:S02]  /*07b0*/  IADD3 R69, R67, R69, RZ ;  /* 0x0000004543457210 */ /* 0x000fe40007ffe0ff */
[----:B------:R-:W-:Y:S01]  /*07c0*/  ISETP.LT.U32.AND P3, PT, R49, 0x1c0, !P3 ;  /* 0x000001c03100780c */ /* 0x000fe20005f61070 */
[----:B------:R-:W-:Y:S01]  /*07d0*/  @P1 IMAD R15, R48, R17, R10 ;  /* 0x00000011300f1224 */ /* 0x000fe200078e020a */
[-C--:B------:R-:W-:Y:S02]  /*07e0*/  @P1 MOV R68, R66.reuse ;  /* 0x0000004200441202 */ /* 0x080fe40000000f00 */
[----:B------:R-:W-:-:S02]  /*07f0*/  @P2 MOV R34, R66 ;  /* 0x0000004200222202 */ /* 0x000fc40000000f00 */
[----:B------:R-:W-:Y:S01]  /*0800*/  @P2 MOV R35, R69 ;  /* 0x0000004500232202 */ /* 0x000fe20000000f00 */
[----:B------:R-:W-:Y:S01]  /*0810*/  @P1 IMAD.WIDE.U32 R16, R48, R16, R68 ;  /* 0x0000001030101225 */ /* 0x000fe200078e0044 */
[----:B------:R-:W3:Y:S03]  /*0820*/  @P0 LDC.64 R10, c[0x0][0x288] ;  /* 0x0000a200ff0a0b82 */ /* 0x000ee60000000a00 */
[----:B------:R-:W-:Y:S01]  /*0830*/  @P2 IMAD.WIDE.U32 R34, R46, R22, R34 ;  /* 0x000000162e222225 */ /* 0x000fe200078e0022 */
[----:B------:R-:W-:Y:S02]  /*0840*/  @P1 IADD3 R17, R17, R15, RZ ;  /* 0x0000000f11111210 */ /* 0x000fe40007ffe0ff */
[C---:B------:R-:W-:Y:S02]  /*0850*/  @P1 SHF.L.U32 R29, R16.reuse, 0x2, RZ ;  /* 0x00000002101d1819 */ /* 0x040fe400000006ff */
[----:B------:R-:W1:Y:S01]  /*0860*/  @P3 LDC.64 R14, c[0x0][0x288] ;  /* 0x0000a200ff0e3b82 */ /* 0x000e620000000a00 */
[----:B------:R-:W-:-:S02]  /*0870*/  @P1 SHF.L.U64.HI R30, R16, 0x2, R17 ;  /* 0x00000002101e1819 */ /* 0x000fc40000010211 */
[----:B--2---:R-:W-:Y:S01]  /*0880*/  @P1 IADD3 R32, P4, R29, R12, RZ ;  /* 0x0000000c1d201210 */ /* 0x004fe20007f9e0ff */
[----:B------:R-:W-:Y:S01]  /*0890*/  @P2 IMAD R12, R3, R22, RZ ;  /* 0x00000016030c2224 */ /* 0x000fe200078e02ff */
[----:B0-----:R-:W-:Y:S02]  /*08a0*/  @P1 IADD3 R28, P5, R29, R20, RZ ;  /* 0x000000141d1c1210 */ /* 0x001fe40007fbe0ff */
[----:B------:R-:W-:Y:S01]  /*08b0*/  @P1 IADD3.X R33, R30, R13, RZ, P4, !PT ;  /* 0x0000000d1e211210 */ /* 0x000fe200027fe4ff */
[----:B------:R-:W-:Y:S01]  /*08c0*/  @P2 IMAD R13, R46, R23, R12 ;  /* 0x000000172e0d2224 */ /* 0x000fe200078e020c */
[----:B------:R-:W0:Y:S01]  /*08d0*/  @P2 LDC.64 R16, c[0x0][0x230] ;  /* 0x00008c00ff102b82 */ /* 0x000e220000000a00 */
[----:B------:R-:W-:-:S03]  /*08e0*/  @P1 IADD3.X R29, R30, R21, RZ, P5, !PT ;  /* 0x000000151e1d1210 */ /* 0x000fc60002ffe4ff */
[----:B------:R-:W-:-:S04]  /*08f0*/  @P2 IADD3 R35, R35, R13, RZ ;  /* 0x0000000d23232210 */ /* 0x000fc80007ffe0ff */
[----:B------:R-:W2:Y:S01]  /*0900*/  @P0 LDC.64 R20, c[0x0][0x230] ;  /* 0x00008c00ff140b82 */ /* 0x000ea20000000a00 */
[C---:B------:R-:W-:Y:S01]  /*0910*/  @P2 SHF.L.U32 R53, R34.reuse, 0x2, RZ ;  /* 0x0000000222352819 */ /* 0x040fe200000006ff */
[----:B---3--:R-:W-:Y:S01]  /*0920*/  @P0 IMAD R52, R5, R10, RZ ;  /* 0x0000000a05340224 */ /* 0x008fe200078e02ff */
[----:B------:R-:W-:Y:S02]  /*0930*/  @P2 SHF.L.U64.HI R30, R34, 0x2, R35 ;  /* 0x00000002221e2819 */ /* 0x000fe40000010223 */
[----:B------:R-:W-:-:S03]  /*0940*/  @P0 MOV R34, R66 ;  /* 0x0000004200220202 */ /* 0x000fc60000000f00 */
[----:B------:R-:W3:Y:S01]  /*0950*/  @P3 LDC.64 R24, c[0x0][0x230] ;  /* 0x00008c00ff183b82 */ /* 0x000ee20000000a00 */
[----:B------:R-:W-:Y:S01]  /*0960*/  @P0 MOV R35, R69 ;  /* 0x0000004500230202 */ /* 0x000fe20000000f00 */
[----:B------:R-:W-:-:S06]  /*0970*/  @P0 IMAD R51, R45, R11, R52 ;  /* 0x0000000b2d330224 */ /* 0x000fcc00078e0234 */
[----:B------:R-:W3:Y:S01]  /*0980*/  @P3 LDC.64 R12, c[0x0][0x228] ;  /* 0x00008a00ff0c3b82 */ /* 0x000ee20000000a00 */
[----:B------:R-:W-:Y:S01]  /*0990*/  @P0 IMAD.WIDE.U32 R10, R45, R10, R34 ;  /* 0x0000000a2d0a0225 */ /* 0x000fe200078e0022 */
[----:B------:R-:W-:Y:S02]  /*09a0*/  @P3 MOV R34, R66 ;  /* 0x0000004200223202 */ /* 0x000fe40000000f00 */
[----:B------:R-:W-:Y:S01]  /*09b0*/  @P3 MOV R35, R69 ;  /* 0x0000004500233202 */ /* 0x000fe20000000f00 */
[-C--:B-1----:R-:W-:Y:S01]  /*09c0*/  @P3 IMAD R56, R7, R14.reuse, RZ ;  /* 0x0000000e07383224 */ /* 0x082fe200078e02ff */
[----:B------:R-:W-:Y:S02]  /*09d0*/  @P0 IADD3 R11, R11, R51, RZ ;  /* 0x000000330b0b0210 */ /* 0x000fe40007ffe0ff */
[----:B------:R-:W1:Y:S01]  /*09e0*/  @P0 LDC.64 R22, c[0x0][0x228] ;  /* 0x00008a00ff160b82 */ /* 0x000e620000000a00 */
[C---:B------:R-:W-:Y:S02]  /*09f0*/  @P3 IMAD R59, R43.reuse, R15, R56 ;  /* 0x0000000f2b3b3224 */ /* 0x040fe400078e0238 */
[----:B------:R-:W-:Y:S01]  /*0a00*/  @P3 IMAD.WIDE.U32 R14, R43, R14, R34 ;  /* 0x0000000e2b0e3225 */ /* 0x000fe200078e0022 */
[----:B------:R-:W-:-:S02]  /*0a10*/  @P2 IADD3 R52, P5, R53, R18, RZ ;  /* 0x0000001235342210 */ /* 0x000fc40007fbe0ff */
[C---:B------:R-:W-:Y:S02]  /*0a20*/  @P0 SHF.L.U32 R57, R10.reuse, 0x2, RZ ;  /* 0x000000020a390819 */ /* 0x040fe400000006ff */
[----:B------:R-:W-:Y:S02]  /*0a30*/  @P0 SHF.L.U64.HI R10, R10, 0x2, R11 ;  /* 0x000000020a0a0819 */ /* 0x000fe4000001020b */
[----:B0-----:R-:W-:Y:S02]  /*0a40*/  @P2 IADD3 R54, P4, R53, R16, RZ ;  /* 0x0000001035362210 */ /* 0x001fe40007f9e0ff */
[----:B------:R-:W-:Y:S02]  /*0a50*/  @P3 IADD3 R11, R15, R59, RZ ;  /* 0x0000003b0f0b3210 */ /* 0x000fe40007ffe0ff */
[----:B------:R-:W-:Y:S02]  /*0a60*/  @P2 IADD3.X R53, R30, R19, RZ, P5, !PT ;  /* 0x000000131e352210 */ /* 0x000fe40002ffe4ff */
[----:B------:R-:W-:-:S02]  /*0a70*/  @P3 SHF.L.U32 R59, R14, 0x2, RZ ;  /* 0x000000020e3b3819 */ /* 0x000fc400000006ff */
[----:B--2---:R-:W-:Y:S02]  /*0a80*/  @P0 IADD3 R60, P5, R57, R20, RZ ;  /* 0x00000014393c0210 */ /* 0x004fe40007fbe0ff */
[----:B------:R-:W-:Y:S02]  /*0a90*/  @P2 IADD3.X R55, R30, R17, RZ, P4, !PT ;  /* 0x000000111e372210 */ /* 0x000fe400027fe4ff */
[----:B------:R-:W-:Y:S02]  /*0aa0*/  @P3 SHF.L.U64.HI R14, R14, 0x2, R11 ;  /* 0x000000020e0e3819 */ /* 0x000fe4000001020b */
[C---:B---3--:R-:W-:Y:S02]  /*0ab0*/  @P3 IADD3 R34, P4, R59.reuse, R24, RZ ;  /* 0x000000183b223210 */ /* 0x048fe40007f9e0ff */
[----:B------:R-:W-:Y:S02]  /*0ac0*/  @P0 IADD3.X R61, R10, R21, RZ, P5, !PT ;  /* 0x000000150a3d0210 */ /* 0x000fe40002ffe4ff */
[----:B------:R-:W-:-:S02]  /*0ad0*/  @P3 IADD3 R58, P5, R59, R12, RZ ;  /* 0x0000000c3b3a3210 */ /* 0x000fc40007fbe0ff */
[----:B------:R-:W-:Y:S02]  /*0ae0*/  CS2R R18, SRZ ;  /* 0x0000000000127805 */ /* 0x000fe4000001ff00 */
[C---:B------:R-:W-:Y:S02]  /*0af0*/  @P3 IADD3.X R35, R14.reuse, R25, RZ, P4, !PT ;  /* 0x000000190e233210 */ /* 0x040fe400027fe4ff */
[----:B------:R-:W-:Y:S02]  /*0b00*/  CS2R R24, SRZ ;  /* 0x0000000000187805 */ /* 0x000fe4000001ff00 */
[----:B------:R-:W-:Y:S02]  /*0b10*/  CS2R R16, SRZ ;  /* 0x0000000000107805 */ /* 0x000fe4000001ff00 */
[----:B------:R-:W-:Y:S01]  /*0b20*/  @P3 IADD3.X R59, R14, R13, RZ, P5, !PT ;  /* 0x0000000d0e3b3210 */ /* 0x000fe20002ffe4ff */
[----:B------:R-:W5:Y:S04]  /*0b30*/  @P3 LDG.E.64 R18, desc[UR8][R34.64] ;  /* 0x0000000822123981 */ /* 0x000f68000c1e1b00 */
[----:B------:R-:W5:Y:S04]  /*0b40*/  @P1 LDG.E.64 R24, desc[UR8][R32.64] ;  /* 0x0000000820181981 */ /* 0x000f68000c1e1b00 */
[----:B------:R-:W5:Y:S01]  /*0b50*/  @P3 LDG.E.64 R16, desc[UR8][R58.64] ;  /* 0x000000083a103981 */ /* 0x000f62000c1e1b00 */
[----:B-1----:R-:W-:-:S02]  /*0b60*/  @P0 IADD3 R56, P6, R57, R22, RZ ;  /* 0x0000001639380210 */ /* 0x002fc40007fde0ff */
[----:B------:R-:W-:Y:S02]  /*0b70*/  MOV R11, RZ ;  /* 0x000000ff000b7202 */ /* 0x000fe40000000f00 */
[----:B------:R-:W-:Y:S02]  /*0b80*/  @P0 IADD3.X R57, R10, R23, RZ, P6, !PT ;  /* 0x000000170a390210 */ /* 0x000fe400037fe4ff */
[----:B------:R-:W-:Y:S02]  /*0b90*/  MOV R10, RZ ;  /* 0x000000ff000a7202 */ /* 0x000fe40000000f00 */
[----:B------:R-:W-:Y:S02]  /*0ba0*/  CS2R R20, SRZ ;  /* 0x0000000000147805 */ /* 0x000fe4000001ff00 */
[----:B------:R-:W-:Y:S02]  /*0bb0*/  CS2R R14, SRZ ;  /* 0x00000000000e7805 */ /* 0x000fe4000001ff00 */
[----:B------:R4:W5:Y:S04]  /*0bc0*/  @P1 LDG.E.64 R10, desc[UR8][R28.64] ;  /* 0x000000081c0a1981 */ /* 0x000968000c1e1b00 */
[----:B------:R-:W5:Y:S04]  /*0bd0*/  @P0 LDG.E.64 R20, desc[UR8][R60.64] ;  /* 0x000000083c140981 */ /* 0x000f68000c1e1b00 */
[----:B------:R-:W5:Y:S01]  /*0be0*/  @P0 LDG.E.64 R14, desc[UR8][R56.64] ;  /* 0x00000008380e0981 */ /* 0x000f62000c1e1b00 */
[----:B------:R-:W-:-:S06]  /*0bf0*/  CS2R R12, SRZ ;  /* 0x00000000000c7805 */ /* 0x000fcc000001ff00 */
[----:B------:R0:W5:Y:S01]  /*0c00*/  @P2 LDG.E.64 R12, desc[UR8][R52.64] ;  /* 0x00000008340c2981 */ /* 0x000162000c1e1b00 */
[----:B----4-:R-:W-:-:S05]  /*0c10*/  FFMA.FTZ R28, -R26, R26, R27 ;  /* 0x0000001a1a1c7223 */ /* 0x010fca000001011b */
[----:B------:R-:W-:-:S13]  /*0c20*/  FSETP.GTU.FTZ.AND P0, PT, R28, RZ, PT ;  /* 0x000000ff1c00720b */ /* 0x000fda0003f1c000 */
[----:B------:R-:W1:Y:S01]  /*0c30*/  @P0 LDC R27, c[0x0][0x250] ;  /* 0x00009400ff1b0b82 */ /* 0x000e620000000800 */
[----:B0-----:R-:W-:Y:S02]  /*0c40*/  MOV R53, 0x3f800000 ;  /* 0x3f80000000357802 */ /* 0x001fe40000000f00 */
[----:B------:R-:W-:Y:S01]  /*0c50*/  CS2R R22, SRZ ;  /* 0x0000000000167805 */ /* 0x000fe2000001ff00 */
[----:B------:R-:W-:Y:S01]  /*0c60*/  BSSY B0, `(.L_x_2410) ;  /* 0x0000019000007945 */ /* 0x000fe20003800000 */
[----:B------:R-:W-:Y:S02]  /*0c70*/  MOV R52, RZ ;  /* 0x000000ff00347202 */ /* 0x000fe40000000f00 */
[----:B------:R-:W-:Y:S02]  /*0c80*/  MOV R51, RZ ;  /* 0x000000ff00337202 */ /* 0x000fe40000000f00 */
[----:B------:R0:W5:Y:S01]  /*0c90*/  @P2 LDG.E.64 R22, desc[UR8][R54.64] ;  /* 0x0000000836162981 */ /* 0x000162000c1e1b00 */
[----:B-1----:R-:W-:-:S04]  /*0ca0*/  @P0 FADD.FTZ R27, R28, R27 ;  /* 0x0000001b1c1b0221 */ /* 0x002fc80000010000 */
[----:B------:R1:W2:Y:S01]  /*0cb0*/  @P0 MUFU.RSQ R53, R27 ;  /* 0x0000001b00350308 */ /* 0x0002a20000001400 */
[----:B------:R-:W-:Y:S02]  /*0cc0*/  ISETP.GT.U32.AND P0, PT, R49, 0x1bf, PT ;  /* 0x000001bf3100780c */ /* 0x000fe40003f04070 */
[----:B0-----:R-:W-:-:S11]  /*0cd0*/  CS2R R54, SRZ ;  /* 0x0000000000367805 */ /* 0x001fd6000001ff00 */
[----:B-1----:R-:W-:Y:S05]  /*0ce0*/  @P0 BRA `(.L_x_2411) ;  /* 0x0000000000400947 */ /* 0x002fea0003800000 */
[----:B------:R-:W-:Y:S01]  /*0cf0*/  ISETP.NE.AND P0, PT, RZ, UR10, PT ;  /* 0x0000000aff007c0c */ /* 0x000fe2000bf05270 */
[----:B------:R-:W0:Y:S01]  /*0d00*/  LDC.64 R32, c[0x0][0x238] ;  /* 0x00008e00ff207b82 */ /* 0x000e220000000a00 */
[----:B------:R-:W-:-:S04]  /*0d10*/  IADD3 R31, R50, R31, RZ ;  /* 0x0000001f321f7210 */ /* 0x000fc80007ffe0ff */
[----:B------:R-:W-:-:S07]  /*0d20*/  SHF.R.S32.HI R30, RZ, 0x1f, R31 ;  /* 0x0000001fff1e7819 */ /* 0x000fce000001141f */
[----:B------:R-:W1:Y:S01]  /*0d30*/  @P0 LDC.64 R28, c[0x0][0x240] ;  /* 0x00009000ff1c0b82 */ /* 0x000e620000000a00 */
[----:B0-----:R-:W-:-:S05]  /*0d40*/  IMAD.WIDE R32, R31, 0x2, R32 ;  /* 0x000000021f207825 */ /* 0x001fca00078e0220 */
[----:B------:R-:W3:Y:S04]  /*0d50*/  LDG.E.U16 R55, desc[UR8][R32.64] ;  /* 0x0000000820377981 */ /* 0x000ee8000c1e1500 */
[----:B------:R-:W4:Y:S01]  /*0d60*/  LDG.E.U16 R54, desc[UR8][R32.64+0x2] ;  /* 0x0000020820367981 */ /* 0x000f22000c1e1500 */
[----:B-1----:R-:W-:-:S04]  /*0d70*/  @P0 LEA R28, P3, R31, R28, 0x1 ;  /* 0x0000001c1f1c0211 */ /* 0x002fc800078608ff */
[----:B------:R-:W-:-:S05]  /*0d80*/  @P0 LEA.HI.X R29, R31, R29, R30, 0x1, P3 ;  /* 0x0000001d1f1d0211 */ /* 0x000fca00018f0c1e */
[----:B------:R-:W2:Y:S04]  /*0d90*/  @P0 LDG.E.U16 R30, desc[UR8][R28.64] ;  /* 0x000000081c1e0981 */ /* 0x000ea8000c1e1500 */
[----:B------:R-:W2:Y:S01]  /*0da0*/  @P0 LDG.E.U16 R27, desc[UR8][R28.64+0x2] ;  /* 0x000002081c1b0981 */ /* 0x000ea2000c1e1500 */
[----:B---3--:R-:W-:Y:S02]  /*0db0*/  SHF.L.U32 R55, R55, 0x10, RZ ;  /* 0x0000001037377819 */ /* 0x008fe400000006ff */
[----:B----4-:R-:W-:Y:S02]  /*0dc0*/  SHF.L.U32 R54, R54, 0x10, RZ ;  /* 0x0000001036367819 */ /* 0x010fe400000006ff */
[----:B--2---:R-:W-:Y:S02]  /*0dd0*/  @P0 SHF.L.U32 R52, R30, 0x10, RZ ;  /* 0x000000101e340819 */ /* 0x004fe400000006ff */
[----:B------:R-:W-:-:S07]  /*0de0*/  @P0 SHF.L.U32 R51, R27, 0x10, RZ ;  /* 0x000000101b330819 */ /* 0x000fce00000006ff */
.L_x_2411:
[----:B------:R-:W-:Y:S05]  /*0df0*/  BSYNC B0 ;  /* 0x0000000000007941 */ /* 0x000fea0003800000 */
.L_x_2410:
[----:B------:R-:W-:Y:S01]  /*0e00*/  ISETP.NE.AND P4, PT, RZ, UR10, PT ;  /* 0x0000000aff007c0c */ /* 0x000fe2000bf85270 */
[C---:B-----5:R-:W-:Y:S01]  /*0e10*/  FADD.FTZ R30, -R26.reuse, R24 ;  /* 0x000000181a1e7221 */ /* 0x060fe20000010100 */
[C---:B------:R-:W-:Y:S01]  /*0e20*/  FADD.FTZ R60, -R26.reuse, R25 ;  /* 0x000000191a3c7221 */ /* 0x040fe20000010100 */
[C---:B------:R-:W-:Y:S01]  /*0e30*/  FADD.FTZ R28, -R26.reuse, R22 ;  /* 0x000000161a1c7221 */ /* 0x040fe20000010100 */
[----:B------:R-:W-:Y:S01]  /*0e40*/  FADD.FTZ R56, -R26, R23 ;  /* 0x000000171a387221 */ /* 0x000fe20000010100 */
[----:B------:R-:W-:Y:S01]  /*0e50*/  MOV R22, R10 ;  /* 0x0000000a00167202 */ /* 0x000fe20000000f00 */
[----:B--2---:R-:W-:Y:S01]  /*0e60*/  FMUL.FTZ R61, R30, R53 ;  /* 0x000000351e3d7220 */ /* 0x004fe20000410000 */
        /* <DEDUP_REMOVED lines=18> */
[----:B------:R-:W-:Y:S02]  /*0f90*/  FMUL.FTZ R31, R10, R27 ;  /* 0x0000001b0a1f7220 */ /* 0x000fe40000410000 */
[----:B------:R-:W-:Y:S01]  /*0fa0*/  FMUL.FTZ R23, R23, R32 ;  /* 0x0000002017177220 */ /* 0x000fe20000410000 */
[----:B------:R-:W-:-:S04]  /*0fb0*/  FFMA.FTZ R22, R22, R33, 1 ;  /* 0x3f80000016167423 */ /* 0x000fc80000010021 */
[----:B------:R-:W-:-:S07]  /*0fc0*/  FMUL.FTZ R22, R31, R22 ;  /* 0x000000161f167220 */ /* 0x000fce0000410000 */
.L_x_2412:
        /* <DEDUP_REMOVED lines=26> */
.L_x_2413:
        /* <DEDUP_REMOVED lines=31> */
.L_x_2414:
        /* <DEDUP_REMOVED lines=31> */
.L_x_2415:
        /* <DEDUP_REMOVED lines=12> */
[----:B------:R-:W-:Y:S01]  /*1610*/  FADD.FTZ R22, RZ, R23 ;  /* 0x00000017ff167221 */ /* 0x000fe20000010000 */
[----:B------:R-:W-:Y:S01]  /*1620*/  FFMA.FTZ R23, R60, R23, RZ ;  /* 0x000000173c177223 */ /* 0x000fe200000100ff */
[----:B------:R-:W1:Y:S01]  /*1630*/  SHFL.DOWN PT, R28, R27, 0x1, 0x1f ;  /* 0x08201f001b1c7f89 */ /* 0x000e6200000e0000 */
[----:B------:R-:W-:Y:S01]  /*1640*/  UMOV UR6, 0x400 ;  /* 0x0000040000067882 */ /* 0x000fe20000000000 */
[----:B------:R-:W-:Y:S01]  /*1650*/  FFMA.FTZ R30, R57, R24, R30 ;  /* 0x00000018391e7223 */ /* 0x000fe2000001001e */
[----:B------:R-:W-:Y:S01]  /*1660*/  UIADD3 UR5, UR6, 0x90, URZ ;  /* 0x0000009006057890 */ /* 0x000fe2000fffe03f */
[----:B------:R-:W2:Y:S01]  /*1670*/  SHFL.DOWN PT, R29, R26, 0x1, 0x1f ;  /* 0x08201f001a1d7f89 */ /* 0x000ea200000e0000 */
[----:B------:R-:W-:Y:S01]  /*1680*/  FFMA.FTZ R23, R56, R25, R23 ;  /* 0x0000001938177223 */ /* 0x000fe20000010017 */
[----:B------:R-:W-:Y:S01]  /*1690*/  FADD.FTZ R31, R31, R24 ;  /* 0x000000181f1f7221 */ /* 0x000fe20000010000 */
        /* <DEDUP_REMOVED lines=48> */
[----:B0-----:R-:W-:-:S03]  /*19a0*/  FADD.FTZ R18, R19, R33 ;  /* 0x0000002113127221 */ /* 0x001fc60000010000 */
[----:B--2---:R-:W-:Y:S01]  /*19b0*/  FADD.FTZ R35, R35, R28 ;  /* 0x0000001c23237221 */ /* 0x004fe20000010000 */
[----:B------:R-:W-:-:S03]  /*19c0*/  FADD.FTZ R18, R18, R29 ;  /* 0x0000001d12127221 */ /* 0x000fc60000010000 */
[----:B------:R-:W-:Y:S01]  /*19d0*/  FADD.FTZ R35, R35, R30 ;  /* 0x0000001e23237221 */ /* 0x000fe20000010000 */
[----:B------:R-:W-:Y:S02]  /*19e0*/  FADD.FTZ R18, R18, R31 ;  /* 0x0000001f12127221 */ /* 0x000fe40000010000 */
[----:B------:R-:W-:Y:S01]  /*19f0*/  LDS.128 R28, [UR5+0x50] ;  /* 0x00005005ff1c7984 */ /* 0x000fe20008000c00 */
[----:B---3--:R-:W-:Y:S01]  /*1a00*/  FADD.FTZ R19, R35, R24 ;  /* 0x0000001823137221 */ /* 0x008fe20000010000 */
[----:B------:R-:W-:Y:S02]  /*1a10*/  FADD.FTZ R18, R18, R25 ;  /* 0x0000001912127221 */ /* 0x000fe40000010000 */
[----:B------:R-:W0:Y:S01]  /*1a20*/  LDS.128 R32, [UR5+0x40] ;  /* 0x00004005ff207984 */ /* 0x000e220008000c00 */
        /* <DEDUP_REMOVED lines=11> */
[----:B------:R-:W-:-:S03]  /*1ae0*/  FADD.FTZ R18, R18, R31 ;  /* 0x0000001f12127221 */ /* 0x000fc60000010000 */
[----:B-1----:R-:W-:Y:S01]  /*1af0*/  FADD.FTZ R19, R19, R24 ;  /* 0x0000001813137221 */ /* 0x002fe20000010000 */
[----:B------:R-:W-:-:S03]  /*1b00*/  FADD.FTZ R18, R18, R25 ;  /* 0x0000001912127221 */ /* 0x000fc60000010000 */
[----:B------:R-:W-:Y:S01]  /*1b10*/  FADD.FTZ R19, R19, R26 ;  /* 0x0000001a13137221 */ /* 0x000fe20000010000 */
[----:B------:R-:W-:-:S03]  /*1b20*/  FADD.FTZ R18, R18, R27 ;  /* 0x0000001b12127221 */ /* 0x000fc60000010000 */
[----:B0-----:R-:W-:Y:S01]  /*1b30*/  FADD.FTZ R19, R19, R32 ;  /* 0x0000002013137221 */ /* 0x001fe20000010000 */
[----:B------:R-:W-:-:S03]  /*1b40*/  FADD.FTZ R24, R18, R33 ;  /* 0x0000002112187221 */ /* 0x000fc60000010000 */
[----:B------:R-:W-:Y:S01]  /*1b50*/  FADD.FTZ R18, R19, R34 ;  /* 0x0000002213127221 */ /* 0x000fe20000010000 */
[----:B------:R-:W-:-:S07]  /*1b60*/  FADD.FTZ R19, R24, R35 ;  /* 0x0000002318137221 */ /* 0x000fce0000010000 */
.L_x_2417:
[----:B------:R-:W-:Y:S05]  /*1b70*/  BSYNC B0 ;  /* 0x0000000000007941 */ /* 0x000fea0003800000 */
.L_x_2416:
        /* <DEDUP_REMOVED lines=17> */
[----:B------:R-:W-:Y:S01]  /*1c90*/  FADD.FTZ R31, R21, R34 ;  /* 0x00000022151f7221 */ /* 0x000fe20000010000 */
[----:B------:R-:W-:Y:S01]  /*1ca0*/  FADD.FTZ R28, R28, R35 ;  /* 0x000000231c1c7221 */ /* 0x000fe20000010000 */
[----:B------:R-:W2:Y:S01]  /*1cb0*/  LDS.128 R20, [R65+0x8c0] ;  /* 0x0008c00041147984 */ /* 0x000ea20000000c00 */
[----:B-1----:R-:W-:Y:S01]  /*1cc0*/  FADD.FTZ R29, R29, R24 ;  /* 0x000000181d1d7221 */ /* 0x002fe20000010000 */
[----:B------:R-:W-:Y:S01]  /*1cd0*/  FADD.FTZ R30, R30, R25 ;  /* 0x000000191e1e7221 */ /* 0x000fe20000010000 */
[----:B------:R-:W-:Y:S01]  /*1ce0*/  FADD.FTZ R31, R31, R26 ;  /* 0x0000001a1f1f7221 */ /* 0x000fe20000010000 */
[----:B------:R-:W-:-:S02]  /*1cf0*/  FADD.FTZ R32, R28, R27 ;  /* 0x0000001b1c207221 */ /* 0x000fc40000010000 */
[----:B------:R-:W-:Y:S01]  /*1d00*/  LDS.128 R24, [R65+0xc40] ;  /* 0x000c400041187984 */ /* 0x000fe20000000c00 */
[----:B--2---:R-:W-:Y:S01]  /*1d10*/  FADD.FTZ R33, R29, R20 ;  /* 0x000000141d217221 */ /* 0x004fe20000010000 */
[----:B------:R-:W-:Y:S01]  /*1d20*/  FADD.FTZ R20, R30, R21 ;  /* 0x000000151e147221 */ /* 0x000fe20000010000 */
[----:B------:R-:W-:Y:S01]  /*1d30*/  FADD.FTZ R21, R31, R22 ;  /* 0x000000161f157221 */ /* 0x000fe20000010000 */
[----:B------:R-:W-:Y:S01]  /*1d40*/  FADD.FTZ R32, R32, R23 ;  /* 0x0000001720207221 */ /* 0x000fe20000010000 */
[----:B------:R-:W1:Y:S02]  /*1d50*/  LDS.128 R28, [R65+0xa80] ;  /* 0x000a8000411c7984 */ /* 0x000e640000000c00 */
[----:B-1----:R-:W-:Y:S01]  /*1d60*/  FADD.FTZ R33, R33, R28 ;  /* 0x0000001c21217221 */ /* 0x002fe20000010000 */
[----:B------:R-:W-:Y:S01]  /*1d70*/  FADD.FTZ R20, R20, R29 ;  /* 0x0000001d14147221 */ /* 0x000fe20000010000 */
[----:B------:R-:W-:Y:S01]  /*1d80*/  FADD.FTZ R21, R21, R30 ;  /* 0x0000001e15157221 */ /* 0x000fe20000010000 */
[----:B------:R-:W-:Y:S01]  /*1d90*/  FADD.FTZ R32, R32, R31 ;  /* 0x0000001f20207221 */ /* 0x000fe20000010000 */
[----:B------:R-:W-:Y:S01]  /*1da0*/  FADD.FTZ R33, R33, R24 ;  /* 0x0000001821217221 */ /* 0x000fe20000010000 */
[----:B------:R-:W1:Y:S01]  /*1db0*/  LDS.128 R28, [R65+0xe00] ;  /* 0x000e0000411c7984 */ /* 0x000e620000000c00 */
[----:B------:R-:W-:Y:S01]  /*1dc0*/  FADD.FTZ R24, R20, R25 ;  /* 0x0000001914187221 */ /* 0x000fe20000010000 */
[----:B------:R-:W-:Y:S01]  /*1dd0*/  FADD.FTZ R25, R21, R26 ;  /* 0x0000001a15197221 */ /* 0x000fe20000010000 */
[----:B------:R-:W-:Y:S01]  /*1de0*/  FADD.FTZ R32, R32, R27 ;  /* 0x0000001b20207221 */ /* 0x000fe20000010000 */
[----:B------:R-:W2:Y:S01]  /*1df0*/  LDS.128 R20, [R65+0xfc0] ;  /* 0x000fc00041147984 */ /* 0x000ea20000000c00 */
        /* <DEDUP_REMOVED lines=28> */
[----:B------:R-:W-:-:S02]  /*1fc0*/  FADD.FTZ R32, R32, R23 ;  /* 0x0000001720207221 */ /* 0x000fc40000010000 */
[----:B------:R-:W1:Y:S02]  /*1fd0*/  LDS.128 R24, [R65+0x1880] ;  /* 0x0018800041187984 */ /* 0x000e640000000c00 */
[----:B-1----:R-:W-:Y:S01]  /*1fe0*/  FADD.FTZ R22, R20, R25 ;  /* 0x0000001914167221 */ /* 0x002fe20000010000 */
[----:B------:R-:W-:Y:S01]  /*1ff0*/  FADD.FTZ R35, R35, R24 ;  /* 0x0000001823237221 */ /* 0x000fe20000010000 */
[----:B------:R-:W-:Y:S01]  /*2000*/  FADD.FTZ R33, R33, R26 ;  /* 0x0000001a21217221 */ /* 0x000fe20000010000 */
[----:B------:R-:W-:Y:S01]  /*2010*/  FADD.FTZ R32, R32, R27 ;  /* 0x0000001b20207221 */ /* 0x000fe20000010000 */
[----:B------:R-:W-:Y:S01]  /*2020*/  FADD.FTZ R21, R22, R29 ;  /* 0x0000001d16157221 */ /* 0x000fe20000010000 */
[----:B------:R-:W-:Y:S01]  /*2030*/  FADD.FTZ R20, R35, R28 ;  /* 0x0000001c23147221 */ /* 0x000fe20000010000 */
[----:B------:R-:W-:Y:S01]  /*2040*/  FADD.FTZ R22, R33, R30 ;  /* 0x0000001e21167221 */ /* 0x000fe20000010000 */
[----:B------:R-:W-:-:S07]  /*2050*/  FADD.FTZ R23, R32, R31 ;  /* 0x0000001f20177221 */ /* 0x000fce0000010000 */
.L_x_2419:
[----:B------:R-:W-:Y:S05]  /*2060*/  BSYNC B0 ;  /* 0x0000000000007941 */ /* 0x000fea0003800000 */
.L_x_2418:
        /* <DEDUP_REMOVED lines=17> */
.L_x_2421:
[----:B------:R-:W-:Y:S05]  /*2180*/  BSYNC B0 ;  /* 0x0000000000007941 */ /* 0x000fea0003800000 */
.L_x_2420:
[----:B------:R-:W-:Y:S05]  /*2190*/  @!P0 BRA `(.L_x_2422) ;  /* 0x00000010007c8947 */ /* 0x000fea0003800000 */
[----:B--2---:R-:W1:Y:S01]  /*21a0*/  LDC.64 R20, c[0x0][0x258] ;  /* 0x00009600ff147b82 */ /* 0x004e620000000a00 */
        /* <DEDUP_REMOVED lines=28> */
.L_x_2424:
[----:B--2---:R-:W2:Y:S04]  /*2370*/  LDG.E.STRONG.GPU R22, desc[UR8][R20.64] ;  /* 0x0000000814167981 */ /* 0x004ea8000c1ef900 */
[----:B--2---:R-:W-:Y:S01]  /*2380*/  CCTL.IVALL ;  /* 0x00000000ff00798f */ /* 0x004fe20002000000 */
[----:B------:R-:W-:Y:S05]  /*2390*/  YIELD ;  /* 0x0000000000007946 */ /* 0x000fea0003800000 */
[----:B------:R-:W-:-:S13]  /*23a0*/  ISETP.NE.AND P0, PT, R22, R27, PT ;  /* 0x0000001b1600720c */ /* 0x000fda0003f05270 */
[----:B------:R-:W-:Y:S05]  /*23b0*/  @P0 BRA `(.L_x_2424) ;  /* 0xfffffffc00ec0947 */ /* 0x000fea000383ffff */
.L_x_2423:
        /* <DEDUP_REMOVED lines=16> */
.L_x_2428:
        /* <DEDUP_REMOVED lines=115> */
.L_x_2427:
        /* <DEDUP_REMOVED lines=61> */
.L_x_2429:
[----:B------:R-:W-:-:S13]  /*2fc0*/  ISETP.NE.OR P0, PT, R26, RZ, P0 ;  /* 0x000000ff1a00720c */ /* 0x000fda0000705670 */
[----:B------:R-:W-:Y:S05]  /*2fd0*/  @!P0 BRA `(.L_x_2425) ;  /* 0x00000000007c8947 */ /* 0x000fea0003800000 */
.L_x_2426:
        /* <DEDUP_REMOVED lines=31> */
.L_x_2425:
        /* <DEDUP_REMOVED lines=11> */
.L_x_2431:
[----:B------:R-:W-:Y:S05]  /*3280*/  BSYNC B0 ;  /* 0x0000000000007941 */ /* 0x000fea0003800000 */
.L_x_2430:
        /* <DEDUP_REMOVED lines=16> */
.L_x_2422:
[----:B------:R-:W1:Y:S01]  /*3390*/  S2UR UR6, SR_CgaCtaId ;  /* 0x00000000000679c3 */ /* 0x000e620000008800 */
[----:B------:R-:W-:Y:S01]  /*33a0*/  UMOV UR5, 0x400 ;  /* 0x0000040000057882 */ /* 0x000fe20000000000 */
[----:B--2---:R-:W-:Y:S01]  /*33b0*/  SHF.R.U32.HI R22, RZ, 0x2, R49 ;  /* 0x00000002ff167819 */ /* 0x004fe20000011631 */
[----:B------:R-:W-:-:S04]  /*33c0*/  ULDC.64 UR12, c[0x0][0x290] ;  /* 0x0000a400000c7ab9 */ /* 0x000fc80000000a00 */
[----:B------:R-:W-:Y:S01]  /*33d0*/  IMAD.WIDE.U32 R22, R22, 0x24924925, RZ ;  /* 0x2492492516167825 */ /* 0x000fe200078e00ff */
[----:B------:R-:W2:Y:S01]  /*33e0*/  LDC R25, c[0x0][0x2ac] ;  /* 0x0000ab00ff197b82 */ /* 0x000ea20000000800 */
[----:B-1----:R-:W-:Y:S02]  /*33f0*/  ULEA UR5, UR6, UR5, 0x18 ;  /* 0x0000000506057291 */ /* 0x002fe4000f8ec03f */
[----:B--2---:R-:W-:-:S07]  /*3400*/  IMAD R22, R25, UR7, R23 ;  /* 0x0000000719167c24 */ /* 0x004fce000f8e0217 */
        /* <DEDUP_REMOVED lines=12> */
[----:B------:R-:W1:Y:S01]  /*34d0*/  LDS.64 R20, [UR5+0x88] ;  /* 0x00008805ff147984 */ /* 0x000e620008000a00 */
[----:B------:R-:W-:-:S02]  /*34e0*/  ULDC UR5, c[0x0][0x2bc] ;  /* 0x0000af0000057ab9 */ /* 0x000fc40000000800 */
[----:B-1----:R-:W-:Y:S01]  /*34f0*/  FMUL.FTZ R22, R20, UR5 ;  /* 0x0000000514167c20 */ /* 0x002fe20008410000 */
[----:B------:R-:W-:Y:S01]  /*3500*/  FMUL.FTZ R23, R21, UR5 ;  /* 0x0000000515177c20 */ /* 0x000fe20008410000 */
[----:B------:R-:W-:Y:S07]  /*3510*/  @!P4 BRA `(.L_x_2432) ;  /* 0x000000000048c947 */ /* 0x000fee0003800000 */
        /* <DEDUP_REMOVED lines=18> */
.L_x_2432:
[----:B------:R-:W-:Y:S04]  /*3640*/  BSSY B0, `(.L_x_2433) ;  /* 0x0000013000007945 */ /* 0x000fe80003800000 */
[----:B------:R-:W-:Y:S05]  /*3650*/  @!P1 BRA `(.L_x_2434) ;  /* 0x0000000000449947 */ /* 0x000fea0003800000 */
[----:B------:R-:W-:Y:S01]  /*3660*/  ULDC.64 UR12, c[0x0][0x288] ;  /* 0x0000a200000c7ab9 */ /* 0x000fe20000000a00 */
[----:B0-----:R-:W-:Y:S01]  /*3670*/  MOV R18, R66 ;  /* 0x0000004200127202 */ /* 0x001fe20000000f00 */
[----:B------:R-:W-:Y:S01]  /*3680*/  IMAD R21, R9, UR12, RZ ;  /* 0x0000000c09157c24 */ /* 0x000fe2000f8e02ff */
[----:B------:R-:W-:Y:S01]  /*3690*/  MOV R19, R69 ;  /* 0x0000004500137202 */ /* 0x000fe20000000f00 */
[-C--:B------:R-:W-:Y:S02]  /*36a0*/  FFMA.FTZ R20, R61, R22.reuse, R23 ;  /* 0x000000163d147223 */ /* 0x080fe40000010017 */
[----:B------:R-:W-:Y:S02]  /*36b0*/  IMAD R25, R48, UR13, R21 ;  /* 0x0000000d30197c24 */ /* 0x000fe4000f8e0215 */
[----:B------:R-:W-:Y:S01]  /*36c0*/  FFMA.FTZ R21, R60, R22, R23 ;  /* 0x000000163c157223 */ /* 0x000fe20000010017 */
        /* <DEDUP_REMOVED lines=10> */
.L_x_2434:
[----:B------:R-:W-:Y:S05]  /*3770*/  BSYNC B0 ;  /* 0x0000000000007941 */ /* 0x000fea0003800000 */
.L_x_2433:
        /* <DEDUP_REMOVED lines=19> */
.L_x_2435:
[----:B------:R-:W-:Y:S04]  /*38b0*/  BSSY B0, `(.L_x_2436) ;  /* 0x0000013000007945 */ /* 0x000fe80003800000 */
[----:B------:R-:W-:Y:S05]  /*38c0*/  @!P2 BRA `(.L_x_2437) ;  /* 0x000000000044a947 */ /* 0x000fea0003800000 */
[----:B------:R-:W-:Y:S01]  /*38d0*/  ULDC.64 UR12, c[0x0][0x288] ;  /* 0x0000a200000c7ab9 */ /* 0x000fe20000000a00 */
[----:B0-----:R-:W-:Y:S01]  /*38e0*/  MOV R18, R66 ;  /* 0x0000004200127202 */ /* 0x001fe20000000f00 */
[----:B-1----:R-:W-:Y:S01]  /*38f0*/  IMAD R11, R3, UR12, RZ ;  /* 0x0000000c030b7c24 */ /* 0x002fe2000f8e02ff */
        /* <DEDUP_REMOVED lines=14> */
.L_x_2437:
[----:B------:R-:W-:Y:S05]  /*39e0*/  BSYNC B0 ;  /* 0x0000000000007941 */ /* 0x000fea0003800000 */
.L_x_2436:
[----:B------:R-:W-:Y:S05]  /*39f0*/  @!P4 BRA `(.L_x_2438) ;  /* 0x000000000048c947 */ /* 0x000fea0003800000 */
[----:B-12---:R-:W-:Y:S01]  /*3a00*/  FFMA.FTZ R10, R59, R55, R52 ;  /* 0x000000373b0a7223 */ /* 0x006fe20000010034 */
[----:B------:R-:W-:-:S03]  /*3a10*/  FFMA.FTZ R11, R58, R54, R51 ;  /* 0x000000363a0b7223 */ /* 0x000fc60000010033 */
[----:B------:R-:W-:Y:S01]  /*3a20*/  FMUL.FTZ R12, R10, -1.4426950216293334961 ;  /* 0xbfb8aa3b0a0c7820 */ /* 0x000fe20000410000 */
        /* <DEDUP_REMOVED lines=15> */
.L_x_2438:
[----:B------:R-:W-:Y:S04]  /*3b20*/  BSSY B0, `(.L_x_2439) ;  /* 0x0000013000007945 */ /* 0x000fe80003800000 */
[----:B------:R-:W-:Y:S05]  /*3b30*/  @!P0 BRA `(.L_x_2440) ;  /* 0x0000000000448947 */ /* 0x000fea0003800000 */
[----:B------:R-:W-:Y:S01]  /*3b40*/  ULDC.64 UR12, c[0x0][0x288] ;  /* 0x0000a200000c7ab9 */ /* 0x000fe20000000a00 */
[----:B--2---:R-:W-:Y:S01]  /*3b50*/  MOV R12, R66 ;  /* 0x00000042000c7202 */ /* 0x004fe20000000f00 */
[----:B0-----:R-:W-:Y:S01]  /*3b60*/  IMAD R18, R5, UR12, RZ ;  /* 0x0000000c05127c24 */ /* 0x001fe2000f8e02ff */
[----:B------:R-:W-:Y:S01]  /*3b70*/  MOV R13, R69 ;  /* 0x00000045000d7202 */ /* 0x000fe20000000f00 */
[-CC-:B-1----:R-:W-:Y:S01]  /*3b80*/  FFMA.FTZ R10, R59, R22.reuse, R23.reuse ;  /* 0x000000163b0a7223 */ /* 0x182fe20000010017 */
        /* <DEDUP_REMOVED lines=12> */
.L_x_2440:
[----:B------:R-:W-:Y:S05]  /*3c50*/  BSYNC B0 ;  /* 0x0000000000007941 */ /* 0x000fea0003800000 */
.L_x_2439:
[----:B------:R-:W-:Y:S05]  /*3c60*/  @!P4 BRA `(.L_x_2441) ;  /* 0x000000000048c947 */ /* 0x000fea0003800000 */
[----:B------:R-:W-:Y:S01]  /*3c70*/  FFMA.FTZ R52, R63, R55, R52 ;  /* 0x000000373f347223 */ /* 0x000fe20000010034 */
[----:B------:R-:W-:-:S03]  /*3c80*/  FFMA.FTZ R51, R62, R54, R51 ;  /* 0x000000363e337223 */ /* 0x000fc60000010033 */
[----:B-123--:R-:W-:Y:S01]  /*3c90*/  FMUL.FTZ R10, R52, -1.4426950216293334961 ;  /* 0xbfb8aa3b340a7820 */ /* 0x00efe20000410000 */
[----:B------:R-:W-:-:S05]  /*3ca0*/  FMUL.FTZ R12, R51, -1.4426950216293334961 ;  /* 0xbfb8aa3b330c7820 */ /* 0x000fca0000410000 */
[----:B------:R-:W1:Y:S08]  /*3cb0*/  MUFU.EX2 R10, R10 ;  /* 0x0000000a000a7308 */ /* 0x000e700000000800 */
[----:B------:R-:W2:Y:S01]  /*3cc0*/  MUFU.EX2 R12, R12 ;  /* 0x0000000c000c7308 */ /* 0x000ea20000000800 */
[----:B-1----:R-:W-:-:S07]  /*3cd0*/  FADD.FTZ R11, R10, 1 ;  /* 0x3f8000000a0b7421 */ /* 0x002fce0000010000 */
[----:B------:R-:W1:Y:S01]  /*3ce0*/  MUFU.RCP R11, R11 ;  /* 0x0000000b000b7308 */ /* 0x000e620000001000 */
[----:B--2---:R-:W-:-:S07]  /*3cf0*/  FADD.FTZ R13, R12, 1 ;  /* 0x3f8000000c0d7421 */ /* 0x004fce0000010000 */
        /* <DEDUP_REMOVED lines=9> */
.L_x_2441:
[----:B------:R-:W-:Y:S04]  /*3d90*/  BSSY B0, `(.L_x_2442) ;  /* 0x0000013000007945 */ /* 0x000fe80003800000 */
[----:B------:R-:W-:Y:S05]  /*3da0*/  @!P3 BRA `(.L_x_2443) ;  /* 0x000000000044b947 */ /* 0x000fea0003800000 */
[----:B------:R-:W-:Y:S01]  /*3db0*/  ULDC.64 UR12, c[0x0][0x288] ;  /* 0x0000a200000c7ab9 */ /* 0x000fe20000000a00 */
[----:B-123--:R-:W-:Y:S01]  /*3dc0*/  MOV R10, R66 ;  /* 0x00000042000a7202 */ /* 0x00efe20000000f00 */
        /* <DEDUP_REMOVED lines=15> */
.L_x_2443:
[----:B------:R-:W-:Y:S05]  /*3ec0*/  BSYNC B0 ;  /* 0x0000000000007941 */ /* 0x000fea0003800000 */
.L_x_2442:
[----:B------:R-:W-:Y:S02]  /*3ed0*/  IADD3 R41, R38, R41, RZ ;  /* 0x0000002926297210 */ /* 0x000fe40007ffe0ff */
[----:B------:R-:W-:Y:S02]  /*3ee0*/  IADD3 R40, R40, 0x1, RZ ;  /* 0x0000000128287810 */ /* 0x000fe40007ffe0ff */
[----:B------:R-:W-:-:S13]  /*3ef0*/  ISETP.GE.AND P0, PT, R41, UR4, PT ;  /* 0x0000000429007c0c */ /* 0x000fda000bf06270 */
[----:B------:R-:W-:Y:S05]  /*3f00*/  @!P0 BRA `(.L_x_2444) ;  /* 0xffffffc400288947 */ /* 0x000fea000383ffff */
.L_x_2409:
[----:B------:R-:W0:Y:S01]  /*3f10*/  LDC R6, c[0x0][0xc] ;  /* 0x00000300ff067b82 */ /* 0x000e220000000800 */
[----:B------:R-:W-:Y:S01]  /*3f20*/  ISETP.NE.AND P2, PT, R49, RZ, PT ;  /* 0x000000ff3100720c */ /* 0x000fe20003f45270 */
[----:B------:R-:W-:Y:S06]  /*3f30*/  BSSY B0, `(.L_x_2445) ;  /* 0x0000015000007945 */ /* 0x000fec0003800000 */
[----:B------:R-:W5:Y:S08]  /*3f40*/  LDC R7, c[0x0][0x10] ;  /* 0x00000400ff077b82 */ /* 0x000f700000000800 */
[----:B------:R-:W1:Y:S01]  /*3f50*/  LDC.64 R2, c[0x0][0x258] ;  /* 0x00009600ff027b82 */ /* 0x000e620000000a00 */
[----:B0-----:R-:W-:-:S02]  /*3f60*/  IADD3 R0, R6, -0x1, RZ ;  /* 0xffffffff06007810 */ /* 0x001fc40007ffe0ff */
[----:B------:R-:W-:Y:S02]  /*3f70*/  ISETP.NE.AND P1, PT, R6, 0x1, PT ;  /* 0x000000010600780c */ /* 0x000fe40003f25270 */
[----:B------:R-:W-:Y:S02]  /*3f80*/  ISETP.NE.AND P0, PT, R0, UR7, PT ;  /* 0x0000000700007c0c */ /* 0x000fe4000bf05270 */
[C---:B-----5:R-:W-:Y:S02]  /*3f90*/  SHF.L.U32 R0, R7.reuse, 0x1, RZ ;  /* 0x0000000107007819 */ /* 0x060fe400000006ff */
[----:B------:R-:W-:Y:S02]  /*3fa0*/  IADD3 R4, R7, -0x1, RZ ;  /* 0xffffffff07047810 */ /* 0x000fe40007ffe0ff */
[----:B------:R-:W-:Y:S02]  /*3fb0*/  SEL R5, R0, RZ, P1 ;  /* 0x000000ff00057207 */ /* 0x000fe40000800000 */
[----:B------:R-:W-:-:S03]  /*3fc0*/  ISETP.NE.OR P0, PT, R39, R4, P0 ;  /* 0x000000042700720c */ /* 0x000fc60000705670 */
[----:B-1----:R-:W-:Y:S01]  /*3fd0*/  IMAD.WIDE.U32 R2, R5, 0x4, R2 ;  /* 0x0000000405027825 */ /* 0x002fe200078e0002 */
        /* <DEDUP_REMOVED lines=10> */
.L_x_2446:
[----:B------:R-:W-:Y:S05]  /*4080*/  BSYNC B0 ;  /* 0x0000000000007941 */ /* 0x000fea0003800000 */
.L_x_2445:
[----:B------:R-:W-:Y:S05]  /*4090*/  @P0 EXIT ;  /* 0x000000000000094d */ /* 0x000fea0003800000 */
[----:B------:R-:W-:Y:S05]  /*40a0*/  @P2 BRA `(.L_x_2447) ;  /* 0x0000000000202947 */ /* 0x000fea0003800000 */
[----:B------:R-:W-:-:S05]  /*40b0*/  IMAD R0, R6, R7, RZ ;  /* 0x0000000706007224 */ /* 0x000fca00078e02ff */
[----:B------:R-:W-:-:S13]  /*40c0*/  ISETP.NE.AND P0, PT, R0, -0x1, PT ;  /* 0xffffffff0000780c */ /* 0x000fda0003f05270 */
[----:B------:R-:W-:Y:S05]  /*40d0*/  @!P0 BRA `(.L_x_2447) ;  /* 0x0000000000148947 */ /* 0x000fea0003800000 */
.L_x_2448:
[----:B0-----:R-:W5:Y:S04]  /*40e0*/  LDG.E.STRONG.GPU R5, desc[UR8][R2.64] ;  /* 0x0000000802057981 */ /* 0x001f68000c1ef900 */
[----:B-----5:R-:W-:Y:S01]  /*40f0*/  CCTL.IVALL ;  /* 0x00000000ff00798f */ /* 0x020fe20002000000 */
[----:B------:R-:W-:Y:S05]  /*4100*/  YIELD ;  /* 0x0000000000007946 */ /* 0x000fea0003800000 */
[----:B------:R-:W-:-:S13]  /*4110*/  ISETP.NE.AND P0, PT, R5, R0, PT ;  /* 0x000000000500720c */ /* 0x000fda0003f05270 */
[----:B------:R-:W-:Y:S05]  /*4120*/  @P0 BRA `(.L_x_2448) ;  /* 0xfffffffc00ec0947 */ /* 0x000fea000383ffff */
.L_x_2447:
        /* <DEDUP_REMOVED lines=19> */
[----:B----4-:R-:W1:Y:S03]  /*4260*/  LDC.64 R16, c[0x0][0x220] ;  /* 0x00008800ff107b82 */ /* 0x010e660000000a00 */
[----:B------:R-:W-:-:S04]  /*4270*/  IADD3.X R5, RZ, R5, RZ, P0, !PT ;  /* 0x00000005ff057210 */ /* 0x000fc800007fe4ff */
[--C-:B------:R-:W-:Y:S02]  /*4280*/  SHF.R.S64 R27, R2, 0x1, R5.reuse ;  /* 0x00000001021b7819 */ /* 0x100fe40000001005 */
[----:B------:R-:W-:-:S04]  /*4290*/  SHF.R.S32.HI R2, RZ, 0x1, R5 ;  /* 0x00000001ff027819 */ /* 0x000fc80000011405 */
[----:B------:R-:W-:-:S07]  /*42a0*/  SHF.L.U64.HI R29, R27, 0x2, R2 ;  /* 0x000000021b1d7819 */ /* 0x000fce0000010202 */
.L_x_2449:
[----:B------:R-:W-:-:S04]  /*42b0*/  LEA R6, P0, R49, UR4, 0x2 ;  /* 0x0000000431067c11 */ /* 0x000fc8000f8010ff */
[----:B------:R-:W-:Y:S02]  /*42c0*/  LEA.HI.X R7, R49, UR5, R0, 0x2, P0 ;  /* 0x0000000531077c11 */ /* 0x000fe400080f1400 */
[-C--:B------:R-:W-:Y:S02]  /*42d0*/  LEA R8, P0, R18, R6.reuse, 0x2 ;  /* 0x0000000612087211 */ /* 0x080fe400078010ff */
[-C--:B--2---:R-:W-:Y:S01]  /*42e0*/  LEA R12, P2, R27, R6.reuse, 0x2 ;  /* 0x000000061b0c7211 */ /* 0x084fe200078410ff */
        /* <DEDUP_REMOVED lines=19> */
[----:B---3--:R-:W-:Y:S05]  /*4420*/  @P0 BRA `(.L_x_2449) ;  /* 0xfffffffc00a00947 */ /* 0x008fea000383ffff */
[----:B------:R-:W-:Y:S05]  /*4430*/  EXIT ;  /* 0x000000000000794d */ /* 0x000fea0003800000 */
.L_x_2450:
        /* <DEDUP_REMOVED lines=12> */
.L_x_5169:


//--------------------- .text._Z35group_norm_nhwc_bwd_one_pass_kernelI11Fp32IOBf16WLi128ELi56ELi448EEv26Group_norm_nhwc_bwd_params --------------------------
	.section	.text._Z35group_norm_nhwc_bwd_one_pass_kernelI11Fp32IOBf16WLi128ELi56ELi448EEv26Group_norm_nhwc_bwd_params,"ax",@progbits
	.align	128
        .global         _Z35group_norm_nhwc_bwd_one_pass_kernelI11Fp32IOBf16WLi128ELi56ELi448EEv26Group_norm_nhwc_bwd_params
        .type           _Z35group_norm_nhwc_bwd_one_pass_kernelI11Fp32IOBf16WLi128ELi56ELi448EEv26Group_norm_nhwc_bwd_params,@function
        .size           _Z35group_norm_nhwc_bwd_one_pass_kernelI11Fp32IOBf16WLi128ELi56ELi448EEv26Group_norm_nhwc_bwd_params,(.L_x_5170 - _Z35group_norm_nhwc_bwd_one_pass_kernelI11Fp32IOBf16WLi128ELi56ELi448EEv26Group_norm_nhwc_bwd_params)
        .other          _Z35group_norm_nhwc_bwd_one_pass_kernelI11Fp32IOBf16WLi128ELi56ELi448EEv26Group_norm_nhwc_bwd_params,@"STO_CUDA_ENTRY STV_DEFAULT"
_Z35group_norm_nhwc_bwd_one_pass_kernelI11Fp32IOBf16WLi128ELi56ELi448EEv26Group_norm_nhwc_bwd_params:
.text._Z35group_norm_nhwc_bwd_one_pass_kernelI11Fp32IOBf16WLi128ELi56ELi448EEv26Group_norm_nhwc_bwd_params:
        /* <DEDUP_REMOVED lines=46> */
.L_x_2502:
[----:B0--3--:R-:W0:Y:S01]  /*02e0*/  LDC R6, c[0x0][0x2a0] ;  /* 0x0000a800ff067b82 */ /* 0x009e220000000800 */
[C---:B------:R-:W-:Y:S01]  /*02f0*/  IADD3 R25, R58.reuse, 0x40, RZ ;  /* 0x000000403a197810 */ /* 0x040fe20007ffe0ff */
[----:B------:R-:W-:Y:S01]  /*0300*/  ULDC.64 UR18, c[0x0][0x290] ;  /* 0x0000a40000127ab9 */ /* 0x000fe20000000a00 */
[----:B------:R-:W-:Y:S01]  /*0310*/  ISETP.LE.AND P4, PT, RZ, UR9, PT ;  /* 0x00000009ff007c0c */ /* 0x000fe2000bf83270 */
[----:B------:R-:W-:Y:S01]  /*0320*/  ULDC.64 UR10, c[0x0][0x298] ;  /* 0x0000a600000a7ab9 */ /* 0x000fe20000000a00 */
[----:B------:R-:W-:Y:S02]  /*0330*/  ISETP.GE.U32.AND P0, PT, R25, UR18, PT ;  /* 0x0000001219007c0c */ /* 0x000fe4000bf06070 */
[----:B--2---:R-:W-:Y:S01]  /*0340*/  SHF.R.S32.HI R9, RZ, 0x1f, R25 ;  /* 0x0000001fff097819 */ /* 0x004fe20000011419 */
[----:B-1----:R-:W1:Y:S01]  /*0350*/  @P1 LDC.64 R10, c[0x0][0x288] ;  /* 0x0000a200ff0a1b82 */ /* 0x002e620000000a00 */
[----:B------:R-:W-:Y:S02]  /*0360*/  IADD3 R14, R58, 0x10, RZ ;  /* 0x000000103a0e7810 */ /* 0x000fe40007ffe0ff */
[----:B------:R-:W-:-:S02]  /*0370*/  ISETP.GE.AND.EX P0, PT, R9, UR19, PT, P0 ;  /* 0x0000001309007c0c */ /* 0x000fc4000bf06300 */
[----:B----4-:R-:W-:Y:S02]  /*0380*/  SHF.R.S32.HI R23, RZ, 0x1f, R14 ;  /* 0x0000001fff177819 */ /* 0x010fe4000001140e */
[----:B------:R-:W-:Y:S01]  /*0390*/  ISETP.GT.U32.OR P0, PT, R59, 0x1bf, P0 ;  /* 0x000001bf3b00780c */ /* 0x000fe20000704470 */
        /* <DEDUP_REMOVED lines=12> */
[----:B------:R-:W-:-:S04]  /*0460*/  LOP3.LUT R2, R6, UR9, RZ, 0x3c, !PT ;  /* 0x0000000906027c12 */ /* 0x000fc8000f8e3cff */
[----:B------:R-:W-:Y:S01]  /*0470*/  ISETP.GE.AND P2, PT, R2, RZ, PT ;  /* 0x000000ff0200720c */ /* 0x000fe20003f46270 */
[----:B------:R-:W-:-:S05]  /*0480*/  IMAD.HI.U32 R3, R3, R4, RZ ;  /* 0x0000000403037227 */ /* 0x000fca00078e00ff */
[----:B------:R-:W-:-:S05]  /*0490*/  IADD3 R0, -R3, RZ, RZ ;  /* 0x000000ff03007210 */ /* 0x000fca0007ffe1ff */
[----:B------:R-:W-:Y:S01]  /*04a0*/  IMAD R0, R5, R0, R4 ;  /* 0x0000000005007224 */ /* 0x000fe200078e0204 */
[----:B------:R-:W-:-:S04]  /*04b0*/  SHF.R.S32.HI R4, RZ, 0x1f, R60 ;  /* 0x0000001fff047819 */ /* 0x000fc8000001143c */
        /* <DEDUP_REMOVED lines=8> */
[----:B------:R-:W-:Y:S02]  /*0540*/  LOP3.LUT R5, RZ, R6, RZ, 0x33, !PT ;  /* 0x00000006ff057212 */ /* 0x000fe400078e33ff */
[----:B------:R-:W-:Y:S01]  /*0550*/  @!P4 IADD3 R0, -R0, RZ, RZ ;  /* 0x000000ff0000c210 */ /* 0x000fe20007ffe1ff */
[----:B------:R-:W3:Y:S01]  /*0560*/  @!P0 LDC.64 R6, c[0x0][0x228] ;  /* 0x00008a00ff068b82 */ /* 0x000ee20000000a00 */
[----:B------:R-:W-:Y:S02]  /*0570*/  @P5 IADD3 R3, R3, 0x1, RZ ;  /* 0x0000000103035810 */ /* 0x000fe40007ffe0ff */
[----:B------:R-:W-:Y:S02]  /*0580*/  SEL R62, R5, R0, !P3 ;  /* 0x00000000053e7207 */ /* 0x000fe40005800000 */
[----:B------:R-:W-:-:S02]  /*0590*/  @!P2 IADD3 R3, -R3, RZ, RZ ;  /* 0x000000ff0303a210 */ /* 0x000fc40007ffe1ff */
[----:B------:R-:W-:Y:S01]  /*05a0*/  ISETP.GE.U32.AND P5, PT, R14, UR18, PT ;  /* 0x000000120e007c0c */ /* 0x000fe2000bfa6070 */
[----:B------:R-:W-:Y:S01]  /*05b0*/  IMAD R43, R62, 0x38, RZ ;  /* 0x000000383e2b7824 */ /* 0x000fe200078e02ff */
[----:B------:R-:W-:Y:S02]  /*05c0*/  SEL R5, R5, R3, !P3 ;  /* 0x0000000305057207 */ /* 0x000fe40005800000 */
[----:B------:R-:W-:Y:S01]  /*05d0*/  ISETP.GE.AND.EX P5, PT, R23, UR19, PT, P5 ;  /* 0x0000001317007c0c */ /* 0x000fe2000bfa6350 */
[----:B------:R-:W4:Y:S01]  /*05e0*/  @!P0 LDC.64 R2, c[0x0][0x288] ;  /* 0x0000a200ff028b82 */ /* 0x000f220000000a00 */
[----:B------:R-:W-:Y:S02]  /*05f0*/  IADD3 R64, P2, R60, R43, RZ ;  /* 0x0000002b3c407210 */ /* 0x000fe40007f5e0ff */
[----:B------:R-:W-:Y:S02]  /*0600*/  ISETP.GT.U32.OR P5, PT, R59, 0x1bf, P5 ;  /* 0x000001bf3b00780c */ /* 0x000fe40002fa4470 */
[----:B------:R-:W-:-:S02]  /*0610*/  SHF.R.S32.HI R0, RZ, 0x1f, R5 ;  /* 0x0000001fff007819 */ /* 0x000fc40000011405 */
[----:B------:R-:W-:-:S03]  /*0620*/  LEA.HI.X.SX32 R65, R43, R4, 0x1, P2 ;  /* 0x000000042b417211 */ /* 0x000fc600010f0eff */
[----:B------:R-:W-:Y:S01]  /*0630*/  IMAD R4, R0, UR10, RZ ;  /* 0x0000000a00047c24 */ /* 0x000fe2000f8e02ff */
[----:B------:R-:W-:Y:S01]  /*0640*/  IADD3 R0, R58, 0x20, RZ ;  /* 0x000000203a007810 */ /* 0x000fe20007ffe0ff */
[----:B------:R-:W-:-:S03]  /*0650*/  IMAD.WIDE.U32 R64, R5, UR10, R64 ;  /* 0x0000000a05407c25 */ /* 0x000fc6000f8e0040 */
[----:B------:R-:W-:Y:S01]  /*0660*/  ISETP.GE.U32.AND P4, PT, R0, UR18, PT ;  /* 0x0000001200007c0c */ /* 0x000fe2000bf86070 */
[----:B------:R-:W-:Y:S01]  /*0670*/  IMAD R67, R5, UR11, R4 ;  /* 0x0000000b05437c24 */ /* 0x000fe2000f8e0204 */
[----:B------:R-:W-:Y:S01]  /*0680*/  SHF.R.S32.HI R15, RZ, 0x1f, R0 ;  /* 0x0000001fff0f7819 */ /* 0x000fe20000011400 */
[----:B-1----:R-:W-:Y:S01]  /*0690*/  @P1 IMAD R4, R53, R10, RZ ;  /* 0x0000000a35041224 */ /* 0x002fe200078e02ff */
[----:B------:R-:W1:Y:S01]  /*06a0*/  @!P5 LDC.64 R12, c[0x0][0x288] ;  /* 0x0000a200ff0cdb82 */ /* 0x000e620000000a00 */
[----:B------:R-:W-:Y:S02]  /*06b0*/  @P1 MOV R66, R64 ;  /* 0x0000004000421202 */ /* 0x000fe40000000f00 */
[C---:B------:R-:W-:Y:S01]  /*06c0*/  IADD3 R28, R58.reuse, 0x60, RZ ;  /* 0x000000603a1c7810 */ /* 0x040fe20007ffe0ff */
[C---:B------:R-:W-:Y:S01]  /*06d0*/  @P1 IMAD R11, R58.reuse, R11, R4 ;  /* 0x0000000b3a0b1224 */ /* 0x040fe200078e0204 */
[----:B------:R-:W-:Y:S01]  /*06e0*/  IADD3 R67, R65, R67, RZ ;  /* 0x0000004341437210 */ /* 0x000fe20007ffe0ff */
[----:B----4-:R-:W-:Y:S01]  /*06f0*/  @!P0 IMAD R8, R9, R2, RZ ;  /* 0x0000000209088224 */ /* 0x010fe200078e02ff */
[----:B------:R-:W-:Y:S01]  /*0700*/  ISETP.GE.AND.EX P4, PT, R15, UR19, PT, P4 ;  /* 0x000000130f007c0c */ /* 0x000fe2000bf86340 */
[----:B------:R-:W4:Y:S01]  /*0710*/  @!P0 LDC.64 R4, c[0x0][0x230] ;  /* 0x00008c00ff048b82 */ /* 0x000f220000000a00 */
[----:B------:R-:W-:Y:S01]  /*0720*/  @!P0 MOV R18, R64 ;  /* 0x0000004000128202 */ /* 0x000fe20000000f00 */
[----:B------:R-:W-:Y:S01]  /*0730*/  @P1 IMAD.WIDE.U32 R16, R58, R10, R66 ;  /* 0x0000000a3a101225 */ /* 0x000fe200078e0042 */
[----:B------:R-:W-:-:S02]  /*0740*/  @!P0 MOV R19, R67 ;  /* 0x0000004300138202 */ /* 0x000fc40000000f00 */
[----:B------:R-:W-:Y:S02]  /*0750*/  CS2R R32, SRZ ;  /* 0x0000000000207805 */ /* 0x000fe4000001ff00 */
[----:B------:R-:W-:Y:S01]  /*0760*/  ISETP.GT.U32.OR P4, PT, R59, 0x1bf, P4 ;  /* 0x000001bf3b00780c */ /* 0x000fe20002784470 */
[----:B------:R-:W-:Y:S01]  /*0770*/  @!P0 IMAD R29, R25, R3, R8 ;  /* 0x00000003191d8224 */ /* 0x000fe200078e0208 */
[----:B------:R-:W-:Y:S01]  /*0780*/  @P1 IADD3 R3, R17, R11, RZ ;  /* 0x0000000b11031210 */ /* 0x000fe20007ffe0ff */
[----:B------:R-:W-:Y:S01]  /*0790*/  @!P0 IMAD.WIDE.U32 R18, R25, R2, R18 ;  /* 0x0000000219128225 */ /* 0x000fe200078e0012 */
[----:B------:R-:W0:Y:S01]  /*07a0*/  @!P5 LDC.64 R10, c[0x0][0x230] ;  /* 0x00008c00ff0adb82 */ /* 0x000e220000000a00 */
[C---:B------:R-:W-:Y:S01]  /*07b0*/  @P1 SHF.L.U32 R25, R16.reuse, 0x2, RZ ;  /* 0x0000000210191819 */ /* 0x040fe200000006ff */
[----:B------:R-:W-:Y:S01]  /*07c0*/  ULDC.64 UR10, c[0x0][0x248] ;  /* 0x00009200000a7ab9 */ /* 0x000fe20000000a00 */
[----:B------:R-:W-:Y:S02]  /*07d0*/  @P1 SHF.L.U64.HI R22, R16, 0x2, R3 ;  /* 0x0000000210161819 */ /* 0x000fe40000010203 */
[----:B------:R-:W-:-:S02]  /*07e0*/  @!P0 IADD3 R17, R19, R29, RZ ;  /* 0x0000001d13118210 */ /* 0x000fc40007ffe0ff */
[C---:B------:R-:W-:Y:S01]  /*07f0*/  @!P0 SHF.L.U32 R19, R18.reuse, 0x2, RZ ;  /* 0x0000000212138819 */ /* 0x040fe200000006ff */
[----:B------:R-:W0:Y:S01]  /*0800*/  @!P5 LDC.64 R8, c[0x0][0x228] ;  /* 0x00008a00ff08db82 */ /* 0x000e220000000a00 */
[----:B--2---:R-:W-:Y:S01]  /*0810*/  @P1 IADD3 R26, P3, R25, R26, RZ ;  /* 0x0000001a191a1210 */ /* 0x004fe20007f7e0ff */
[----:B-1----:R-:W-:Y:S01]  /*0820*/  @!P5 IMAD R23, R23, R12, RZ ;  /* 0x0000000c1717d224 */ /* 0x002fe200078e02ff */
[----:B------:R-:W-:Y:S02]  /*0830*/  @!P0 SHF.L.U64.HI R18, R18, 0x2, R17 ;  /* 0x0000000212128819 */ /* 0x000fe40000010211 */
[----:B------:R-:W-:Y:S01]  /*0840*/  @!P5 MOV R16, R64 ;  /* 0x000000400010d202 */ /* 0x000fe20000000f00 */
[----:B------:R-:W-:Y:S01]  /*0850*/  @!P5 IMAD R23, R14, R13, R23 ;  /* 0x0000000d0e17d224 */ /* 0x000fe200078e0217 */
[----:B------:R-:W-:Y:S01]  /*0860*/  @!P5 MOV R17, R67 ;  /* 0x000000430011d202 */ /* 0x000fe20000000f00 */
[----:B------:R-:W1:Y:S01]  /*0870*/  @!P4 LDC.64 R2, c[0x0][0x288] ;  /* 0x0000a200ff02cb82 */ /* 0x000e620000000a00 */
[----:B------:R-:W-:-:S02]  /*0880*/  @P1 IADD3.X R27, R22, R27, RZ, P3, !PT ;  /* 0x0000001b161b1210 */ /* 0x000fc40001ffe4ff */
[C---:B---3--:R-:W-:Y:S01]  /*0890*/  @!P0 IADD3 R6, P3, R19.reuse, R6, RZ ;  /* 0x0000000613068210 */ /* 0x048fe20007f7e0ff */
[----:B------:R-:W-:Y:S01]  /*08a0*/  @!P5 IMAD.WIDE.U32 R16, R14, R12, R16 ;  /* 0x0000000c0e10d225 */ /* 0x000fe200078e0010 */
[----:B------:R-:W-:Y:S02]  /*08b0*/  IADD3 R29, R58, 0x50, RZ ;  /* 0x000000503a1d7810 */ /* 0x000fe40007ffe0ff */
[----:B----4-:R-:W-:Y:S02]  /*08c0*/  @!P0 IADD3 R12, P2, R19, R4, RZ ;  /* 0x00000004130c8210 */ /* 0x010fe40007f5e0ff */
[----:B------:R-:W-:Y:S02]  /*08d0*/  @!P0 IADD3.X R7, R18, R7, RZ, P3, !PT ;  /* 0x0000000712078210 */ /* 0x000fe40001ffe4ff */
[----:B------:R-:W-:Y:S02]  /*08e0*/  ISETP.GE.U32.AND P3, PT, R29, UR18, PT ;  /* 0x000000121d007c0c */ /* 0x000fe4000bf66070 */
[----:B------:R-:W-:-:S02]  /*08f0*/  SHF.R.S32.HI R37, RZ, 0x1f, R29 ;  /* 0x0000001fff257819 */ /* 0x000fc4000001141d */
[----:B------:R-:W-:Y:S02]  /*0900*/  @!P0 IADD3.X R13, R18, R5, RZ, P2, !PT ;  /* 0x00000005120d8210 */ /* 0x000fe400017fe4ff */
[----:B------:R-:W-:Y:S01]  /*0910*/  @!P5 IADD3 R17, R17, R23, RZ ;  /* 0x000000171111d210 */ /* 0x000fe20007ffe0ff */
[----:B------:R-:W2:Y:S01]  /*0920*/  @!P4 LDC.64 R18, c[0x0][0x228] ;  /* 0x00008a00ff12cb82 */ /* 0x000ea20000000a00 */
[C---:B------:R-:W-:Y:S02]  /*0930*/  @!P5 SHF.L.U32 R5, R16.reuse, 0x2, RZ ;  /* 0x000000021005d819 */ /* 0x040fe400000006ff */
[----:B------:R-:W-:Y:S02]  /*0940*/  ISETP.GE.AND.EX P3, PT, R37, UR19, PT, P3 ;  /* 0x0000001325007c0c */ /* 0x000fe4000bf66330 */
[----:B------:R-:W-:Y:S01]  /*0950*/  @!P5 SHF.L.U64.HI R16, R16, 0x2, R17 ;  /* 0x000000021010d819 */ /* 0x000fe20000010211 */
[----:B-1----:R-:W-:Y:S01]  /*0960*/  @!P4 IMAD R15, R15, R2, RZ ;  /* 0x000000020f0fc224 */ /* 0x002fe200078e02ff */
[----:B0-----:R-:W-:-:S02]  /*0970*/  @!P5 IADD3 R10, P2, R5, R10, RZ ;  /* 0x0000000a050ad210 */ /* 0x001fc40007f5e0ff */
[----:B------:R-:W-:Y:S01]  /*0980*/  @P1 IADD3 R20, P6, R25, R20, RZ ;  /* 0x0000001419141210 */ /* 0x000fe20007fde0ff */
[----:B------:R-:W-:Y:S01]  /*0990*/  @!P4 IMAD R17, R0, R3, R15 ;  /* 0x000000030011c224 */ /* 0x000fe200078e020f */
[----:B------:R-:W-:Y:S02]  /*09a0*/  ISETP.GT.U32.OR P3, PT, R59, 0x1bf, P3 ;  /* 0x000001bf3b00780c */ /* 0x000fe40001f64470 */
[----:B------:R-:W-:Y:S02]  /*09b0*/  CS2R R24, SRZ ;  /* 0x0000000000187805 */ /* 0x000fe4000001ff00 */
[----:B------:R-:W-:Y:S01]  /*09c0*/  @!P5 IADD3.X R11, R16, R11, RZ, P2, !PT ;  /* 0x0000000b100bd210 */ /* 0x000fe200017fe4ff */
[----:B------:R-:W0:Y:S01]  /*09d0*/  @!P4 LDC.64 R14, c[0x0][0x230] ;  /* 0x00008c00ff0ecb82 */ /* 0x000e220000000a00 */
[----:B------:R-:W-:Y:S02]  /*09e0*/  ISETP.GE.U32.AND P2, PT, R28, UR18, PT ;  /* 0x000000121c007c0c */ /* 0x000fe4000bf46070 */
[----:B------:R-:W-:Y:S01]  /*09f0*/  SHF.R.S32.HI R35, RZ, 0x1f, R28 ;  /* 0x0000001fff237819 */ /* 0x000fe2000001141c */
[----:B------:R1:W5:Y:S01]  /*0a00*/  @!P0 LDG.E.64 R24, desc[UR12][R12.64] ;  /* 0x0000000c0c188981 */ /* 0x000362000c1e1b00 */
[----:B------:R-:W-:-:S02]  /*0a10*/  @P1 IADD3.X R21, R22, R21, RZ, P6, !PT ;  /* 0x0000001516151210 */ /* 0x000fc400037fe4ff */
[----:B------:R-:W-:Y:S01]  /*0a20*/  @!P5 IADD3 R8, P6, R5, R8, RZ ;  /* 0x000000080508d210 */ /* 0x000fe20007fde0ff */
[----:B------:R-:W5:Y:S01]  /*0a30*/  @!P5 LDG.E.64 R32, desc[UR12][R10.64] ;  /* 0x0000000c0a20d981 */ /* 0x000f62000c1e1b00 */
[----:B------:R-:W-:Y:S01]  /*0a40*/  @!P4 MOV R4, R64 ;  /* 0x000000400004c202 */ /* 0x000fe20000000f00 */
[----:B------:R-:W3:Y:S01]  /*0a50*/  @!P3 LDC.64 R30, c[0x0][0x288] ;  /* 0x0000a200ff1ebb82 */ /* 0x000ee20000000a00 */
[----:B------:R-:W-:Y:S02]  /*0a60*/  @!P4 MOV R5, R67 ;  /* 0x000000430005c202 */ /* 0x000fe40000000f00 */
[----:B------:R-:W-:Y:S02]  /*0a70*/  ISETP.GE.AND.EX P2, PT, R35, UR19, PT, P2 ;  /* 0x0000001323007c0c */ /* 0x000fe4000bf46320 */
[----:B------:R-:W-:Y:S01]  /*0a80*/  @!P5 IADD3.X R9, R16, R9, RZ, P6, !PT ;  /* 0x000000091009d210 */ /* 0x000fe200037fe4ff */
[----:B------:R-:W-:Y:S01]  /*0a90*/  @!P4 IMAD.WIDE.U32 R2, R0, R2, R4 ;  /* 0x000000020002c225 */ /* 0x000fe200078e0004 */
[----:B------:R-:W-:-:S02]  /*0aa0*/  ISETP.GT.U32.OR P2, PT, R59, 0x1bf, P2 ;  /* 0x000001bf3b00780c */ /* 0x000fc40001744470 */
[----:B------:R-:W-:Y:S02]  /*0ab0*/  CS2R R4, SRZ ;  /* 0x0000000000047805 */ /* 0x000fe4000001ff00 */
[----:B------:R-:W-:-:S04]  /*0ac0*/  IADD3 R0, R58, 0x70, RZ ;  /* 0x000000703a007810 */ /* 0x000fc80007ffe0ff */
[----:B-1----:R-:W-:Y:S01]  /*0ad0*/  SHF.R.S32.HI R12, RZ, 0x1f, R0 ;  /* 0x0000001fff0c7819 */ /* 0x002fe20000011400 */
[----:B------:R1:W5:Y:S01]  /*0ae0*/  @!P0 LDG.E.64 R4, desc[UR12][R6.64] ;  /* 0x0000000c06048981 */ /* 0x000362000c1e1b00 */
[----:B------:R-:W-:-:S04]  /*0af0*/  ISETP.GE.U32.AND P0, PT, R0, UR18, PT ;  /* 0x0000001200007c0c */ /* 0x000fc8000bf06070 */
[----:B------:R-:W-:Y:S01]  /*0b00*/  ISETP.GE.AND.EX P0, PT, R12, UR19, PT, P0 ;  /* 0x000000130c007c0c */ /* 0x000fe2000bf06300 */
[----:B------:R-:W-:Y:S01]  /*0b10*/  UIMAD.WIDE UR10, UR9, 0x8, UR10 ;  /* 0x00000008090a78a5 */ /* 0x000fe2000f8e020a */
[----:B------:R-:W4:Y:S01]  /*0b20*/  @!P2 LDC.64 R12, c[0x0][0x288] ;  /* 0x0000a200ff0cab82 */ /* 0x000f220000000a00 */
[----:B-1----:R-:W-:Y:S01]  /*0b30*/  CS2R R6, SRZ ;  /* 0x0000000000067805 */ /* 0x002fe2000001ff00 */
[----:B---3--:R-:W-:Y:S01]  /*0b40*/  @!P3 IMAD R36, R37, R30, RZ ;  /* 0x0000001e2524b224 */ /* 0x008fe200078e02ff */
[----:B------:R-:W-:Y:S02]  /*0b50*/  @!P4 IADD3 R3, R3, R17, RZ ;  /* 0x000000110303c210 */ /* 0x000fe40007ffe0ff */
[----:B------:R-:W-:-:S03]  /*0b60*/  @!P4 SHF.L.U32 R39, R2, 0x2, RZ ;  /* 0x000000020227c819 */ /* 0x000fc600000006ff */
[----:B------:R-:W1:Y:S01]  /*0b70*/  @!P2 LDC.64 R44, c[0x0][0x230] ;  /* 0x00008c00ff2cab82 */ /* 0x000e620000000a00 */
[----:B------:R3:W5:Y:S01]  /*0b80*/  @!P5 LDG.E.64 R6, desc[UR12][R8.64] ;  /* 0x0000000c0806d981 */ /* 0x000762000c1e1b00 */
[----:B------:R-:W-:Y:S01]  /*0b90*/  @!P3 IMAD R37, R29, R31, R36 ;  /* 0x0000001f1d25b224 */ /* 0x000fe200078e0224 */
[----:B------:R-:W-:Y:S02]  /*0ba0*/  @!P4 SHF.L.U64.HI R34, R2, 0x2, R3 ;  /* 0x000000020222c819 */ /* 0x000fe40000010203 */
[----:B0-----:R-:W-:Y:S02]  /*0bb0*/  @!P4 IADD3 R14, P5, R39, R14, RZ ;  /* 0x0000000e270ec210 */ /* 0x001fe40007fbe0ff */
[----:B------:R-:W-:Y:S01]  /*0bc0*/  IADD3 R22, R58, 0x30, RZ ;  /* 0x000000303a167810 */ /* 0x000fe20007ffe0ff */
[----:B------:R-:W0:Y:S01]  /*0bd0*/  @!P3 LDC.64 R16, c[0x0][0x230] ;  /* 0x00008c00ff10bb82 */ /* 0x000e220000000a00 */
[----:B---3--:R-:W-:Y:S02]  /*0be0*/  @!P3 MOV R8, R64 ;  /* 0x000000400008b202 */ /* 0x008fe40000000f00 */
[----:B------:R-:W-:Y:S01]  /*0bf0*/  @!P3 MOV R9, R67 ;  /* 0x000000430009b202 */ /* 0x000fe20000000f00 */
[----:B----4-:R-:W-:-:S04]  /*0c00*/  @!P2 IMAD R35, R35, R12, RZ ;  /* 0x0000000c2323a224 */ /* 0x010fc800078e02ff */
[----:B------:R-:W3:Y:S01]  /*0c10*/  @!P3 LDC.64 R2, c[0x0][0x228] ;  /* 0x00008a00ff02bb82 */ /* 0x000ee20000000a00 */
[----:B------:R-:W-:Y:S01]  /*0c20*/  @!P3 IMAD.WIDE.U32 R30, R29, R30, R8 ;  /* 0x0000001e1d1eb225 */ /* 0x000fe200078e0008 */
[----:B------:R-:W-:Y:S02]  /*0c30*/  @!P4 IADD3.X R15, R34, R15, RZ, P5, !PT ;  /* 0x0000000f220fc210 */ /* 0x000fe40002ffe4ff */
[----:B--2---:R-:W-:Y:S02]  /*0c40*/  @!P4 IADD3 R18, P5, R39, R18, RZ ;  /* 0x000000122712c210 */ /* 0x004fe40007fbe0ff */
[----:B------:R-:W-:Y:S02]  /*0c50*/  @!P3 IADD3 R29, R31, R37, RZ ;  /* 0x000000251f1db210 */ /* 0x000fe40007ffe0ff */
[----:B------:R-:W-:Y:S01]  /*0c60*/  ISETP.GE.U32.AND P6, PT, R22, UR18, PT ;  /* 0x0000001216007c0c */ /* 0x000fe2000bfc6070 */
[----:B------:R-:W2:Y:S01]  /*0c70*/  @!P2 LDC.64 R46, c[0x0][0x228] ;  /* 0x00008a00ff2eab82 */ /* 0x000ea20000000a00 */
[----:B------:R-:W-:Y:S01]  /*0c80*/  @!P3 SHF.L.U64.HI R36, R30, 0x2, R29 ;  /* 0x000000021e24b819 */ /* 0x000fe2000001021d */
[----:B------:R-:W-:Y:S01]  /*0c90*/  @!P2 IMAD R29, R28, R13, R35 ;  /* 0x0000000d1c1da224 */ /* 0x000fe200078e0223 */
[----:B------:R-:W-:-:S02]  /*0ca0*/  SHF.R.S32.HI R23, RZ, 0x1f, R22 ;  /* 0x0000001fff177819 */ /* 0x000fc40000011416 */
[----:B------:R-:W-:Y:S02]  /*0cb0*/  @!P4 IADD3.X R19, R34, R19, RZ, P5, !PT ;  /* 0x000000132213c210 */ /* 0x000fe40002ffe4ff */
[----:B------:R-:W-:Y:S02]  /*0cc0*/  MOV R34, UR10 ;  /* 0x0000000a00227c02 */ /* 0x000fe40008000f00 */
[----:B------:R-:W-:Y:S02]  /*0cd0*/  MOV R35, UR11 ;  /* 0x0000000b00237c02 */ /* 0x000fe40008000f00 */
[----:B------:R-:W-:-:S04]  /*0ce0*/  ISETP.GE.AND.EX P6, PT, R23, UR19, PT, P6 ;  /* 0x0000001317007c0c */ /* 0x000fc8000bfc6360 */
[----:B------:R-:W4:Y:S01]  /*0cf0*/  LDG.E.64 R34, desc[UR12][R34.64] ;  /* 0x0000000c22227981 */ /* 0x000f22000c1e1b00 */
[C---:B------:R-:W-:Y:S02]  /*0d00*/  ISETP.GT.U32.OR P6, PT, R59.reuse, 0x1bf, P6 ;  /* 0x000001bf3b00780c */ /* 0x040fe400037c4470 */
[----:B------:R-:W-:Y:S02]  /*0d10*/  ISETP.GT.U32.OR P0, PT, R59, 0x1bf, P0 ;  /* 0x000001bf3b00780c */ /* 0x000fe40000704470 */
[----:B------:R-:W-:-:S09]  /*0d20*/  @!P3 SHF.L.U32 R9, R30, 0x2, RZ ;  /* 0x000000021e09b819 */ /* 0x000fd200000006ff */
[----:B------:R-:W1:Y:S01]  /*0d30*/  @!P6 LDC.64 R10, c[0x0][0x288] ;  /* 0x0000a200ff0aeb82 */ /* 0x000e620000000a00 */
[C---:B0-----:R-:W-:Y:S02]  /*0d40*/  @!P3 IADD3 R16, P5, R9.reuse, R16, RZ ;  /* 0x000000100910b210 */ /* 0x041fe40007fbe0ff */
[----:B------:R-:W-:Y:S02]  /*0d50*/  @!P2 MOV R30, R64 ;  /* 0x00000040001ea202 */ /* 0x000fe40000000f00 */
[----:B------:R-:W-:Y:S02]  /*0d60*/  @!P2 MOV R31, R67 ;  /* 0x00000043001fa202 */ /* 0x000fe40000000f00 */
[----:B------:R-:W-:Y:S01]  /*0d70*/  @!P3 IADD3.X R17, R36, R17, RZ, P5, !PT ;  /* 0x000000112411b210 */ /* 0x000fe20002ffe4ff */
[----:B------:R-:W0:Y:S01]  /*0d80*/  @!P6 LDC.64 R48, c[0x0][0x230] ;  /* 0x00008c00ff30eb82 */ /* 0x000e220000000a00 */
[----:B---3--:R-:W-:Y:S01]  /*0d90*/  @!P3 IADD3 R2, P5, R9, R2, RZ ;  /* 0x000000020902b210 */ /* 0x008fe20007fbe0ff */
[----:B------:R-:W-:-:S06]  /*0da0*/  @!P2 IMAD.WIDE.U32 R12, R28, R12, R30 ;  /* 0x0000000c1c0ca225 */ /* 0x000fcc00078e001e */
[----:B------:R-:W3:Y:S01]  /*0db0*/  @!P0 LDC.64 R8, c[0x0][0x288] ;  /* 0x0000a200ff088b82 */ /* 0x000ee20000000a00 */
[----:B------:R-:W-:Y:S02]  /*0dc0*/  @!P2 IADD3 R13, R13, R29, RZ ;  /* 0x0000001d0d0da210 */ /* 0x000fe40007ffe0ff */
[----:B------:R-:W-:Y:S02]  /*0dd0*/  @!P3 IADD3.X R3, R36, R3, RZ, P5, !PT ;  /* 0x000000032403b210 */ /* 0x000fe40002ffe4ff */
[C---:B------:R-:W-:Y:S01]  /*0de0*/  @!P2 SHF.L.U64.HI R28, R12.reuse, 0x2, R13 ;  /* 0x000000020c1ca819 */ /* 0x040fe2000001020d */
[----:B-1----:R-:W-:Y:S01]  /*0df0*/  @!P6 IMAD R29, R23, R10, RZ ;  /* 0x0000000a171de224 */ /* 0x002fe200078e02ff */
[----:B------:R-:W-:Y:S01]  /*0e00*/  @!P2 SHF.L.U32 R23, R12, 0x2, RZ ;  /* 0x000000020c17a819 */ /* 0x000fe200000006ff */
[----:B------:R-:W1:Y:S01]  /*0e10*/  @!P6 LDC.64 R36, c[0x0][0x228] ;  /* 0x00008a00ff24eb82 */ /* 0x000e620000000a00 */
[----:B------:R-:W-:Y:S02]  /*0e20*/  @!P6 MOV R12, R64 ;  /* 0x00000040000ce202 */ /* 0x000fe40000000f00 */
[----:B------:R-:W-:Y:S01]  /*0e30*/  @!P6 MOV R13, R67 ;  /* 0x00000043000de202 */ /* 0x000fe20000000f00 */
[----:B------:R-:W-:-:S02]  /*0e40*/  @!P6 IMAD R29, R22, R11, R29 ;  /* 0x0000000b161de224 */ /* 0x000fc400078e021d */
[----:B------:R-:W-:Y:S02]  /*0e50*/  @!P6 IMAD.WIDE.U32 R10, R22, R10, R12 ;  /* 0x0000000a160ae225 */ /* 0x000fe400078e000c */
[----:B------:R-:W1:Y:S01]  /*0e60*/  @!P0 LDC.64 R38, c[0x0][0x230] ;  /* 0x00008c00ff268b82 */ /* 0x000e620000000a00 */
[----:B------:R-:W-:Y:S02]  /*0e70*/  SHF.R.S32.HI R13, RZ, 0x1f, R0 ;  /* 0x0000001fff0d7819 */ /* 0x000fe40000011400 */
[----:B------:R-:W-:Y:S02]  /*0e80*/  @!P2 IADD3 R44, P5, R23, R44, RZ ;  /* 0x0000002c172ca210 */ /* 0x000fe40007fbe0ff */
[----:B------:R-:W-:Y:S01]  /*0e90*/  @!P6 IADD3 R11, R11, R29, RZ ;  /* 0x0000001d0b0be210 */ /* 0x000fe20007ffe0ff */
[----:B---3--:R-:W-:Y:S02]  /*0ea0*/  @!P0 IMAD R22, R13, R8, RZ ;  /* 0x000000080d168224 */ /* 0x008fe400078e02ff */
[----:B------:R-:W3:Y:S01]  /*0eb0*/  @!P0 LDC.64 R40, c[0x0][0x228] ;  /* 0x00008a00ff288b82 */ /* 0x000ee20000000a00 */
[----:B------:R-:W-:-:S02]  /*0ec0*/  @!P2 IADD3.X R45, R28, R45, RZ, P5, !PT ;  /* 0x0000002d1c2da210 */ /* 0x000fc40002ffe4ff */
[C---:B------:R-:W-:Y:S02]  /*0ed0*/  @!P6 SHF.L.U32 R13, R10.reuse, 0x2, RZ ;  /* 0x000000020a0de819 */ /* 0x040fe400000006ff */
[----:B------:R-:W-:Y:S02]  /*0ee0*/  @!P6 SHF.L.U64.HI R12, R10, 0x2, R11 ;  /* 0x000000020a0ce819 */ /* 0x000fe4000001020b */
[----:B--2---:R-:W-:Y:S02]  /*0ef0*/  @!P2 IADD3 R46, P5, R23, R46, RZ ;  /* 0x0000002e172ea210 */ /* 0x004fe40007fbe0ff */
[----:B------:R-:W-:Y:S02]  /*0f00*/  @!P0 MOV R10, R64 ;  /* 0x00000040000a8202 */ /* 0x000fe40000000f00 */
[----:B------:R-:W-:Y:S01]  /*0f10*/  @!P0 MOV R11, R67 ;  /* 0x00000043000b8202 */ /* 0x000fe20000000f00 */
[----:B------:R-:W-:Y:S01]  /*0f20*/  @!P0 IMAD R23, R0, R9, R22 ;  /* 0x0000000900178224 */ /* 0x000fe200078e0216 */
[----:B------:R-:W-:-:S02]  /*0f30*/  @!P2 IADD3.X R47, R28, R47, RZ, P5, !PT ;  /* 0x0000002f1c2fa210 */ /* 0x000fc40002ffe4ff */
[----:B0-----:R-:W-:Y:S01]  /*0f40*/  @!P6 IADD3 R48, P5, R13, R48, RZ ;  /* 0x000000300d30e210 */ /* 0x001fe20007fbe0ff */
[----:B------:R-:W-:-:S03]  /*0f50*/  @!P0 IMAD.WIDE.U32 R8, R0, R8, R10 ;  /* 0x0000000800088225 */ /* 0x000fc600078e000a */
[----:B------:R-:W-:Y:S02]  /*0f60*/  @!P6 IADD3.X R49, R12, R49, RZ, P5, !PT ;  /* 0x000000310c31e210 */ /* 0x000fe40002ffe4ff */
[----:B-1----:R-:W-:Y:S02]  /*0f70*/  @!P6 IADD3 R36, P5, R13, R36, RZ ;  /* 0x000000240d24e210 */ /* 0x002fe40007fbe0ff */
[----:B------:R-:W-:Y:S02]  /*0f80*/  @!P0 IADD3 R11, R9, R23, RZ ;  /* 0x00000017090b8210 */ /* 0x000fe40007ffe0ff */
[----:B------:R-:W-:Y:S02]  /*0f90*/  @!P0 SHF.L.U32 R9, R8, 0x2, RZ ;  /* 0x0000000208098819 */ /* 0x000fe400000006ff */
[----:B------:R-:W-:Y:S02]  /*0fa0*/  @!P6 IADD3.X R37, R12, R37, RZ, P5, !PT ;  /* 0x000000250c25e210 */ /* 0x000fe40002ffe4ff */
[----:B------:R-:W-:-:S02]  /*0fb0*/  @!P0 SHF.L.U64.HI R8, R8, 0x2, R11 ;  /* 0x0000000208088819 */ /* 0x000fc4000001020b */
[----:B------:R-:W-:-:S04]  /*0fc0*/  @!P0 IADD3 R38, P5, R9, R38, RZ ;  /* 0x0000002609268210 */ /* 0x000fc80007fbe0ff */
[C---:B------:R-:W-:Y:S02]  /*0fd0*/  @!P0 IADD3.X R39, R8.reuse, R39, RZ, P5, !PT ;  /* 0x0000002708278210 */ /* 0x040fe40002ffe4ff */
[----:B---3--:R-:W-:Y:S02]  /*0fe0*/  @!P0 IADD3 R40, P5, R9, R40, RZ ;  /* 0x0000002809288210 */ /* 0x008fe40007fbe0ff */
[----:B------:R-:W-:Y:S02]  /*0ff0*/  CS2R R30, SRZ ;  /* 0x00000000001e7805 */ /* 0x000fe4000001ff00 */
[----:B------:R-:W-:Y:S02]  /*1000*/  CS2R R28, SRZ ;  /* 0x00000000001c7805 */ /* 0x000fe4000001ff00 */
[----:B------:R-:W-:Y:S02]  /*1010*/  CS2R R22, SRZ ;  /* 0x0000000000167805 */ /* 0x000fe4000001ff00 */
[----:B------:R-:W-:-:S02]  /*1020*/  @!P0 IADD3.X R41, R8, R41, RZ, P5, !PT ;  /* 0x0000002908298210 */ /* 0x000fc40002ffe4ff */
[----:B------:R-:W-:Y:S01]  /*1030*/  CS2R R8, SRZ ;  /* 0x0000000000087805 */ /* 0x000fe2000001ff00 */
[----:B------:R0:W5:Y:S05]  /*1040*/  @P1 LDG.E.64 R30, desc[UR12][R26.64] ;  /* 0x0000000c1a1e1981 */ /* 0x00016a000c1e1b00 */
[----:B------:R1:W5:Y:S04]  /*1050*/  @P1 LDG.E.64 R8, desc[UR12][R20.64] ;  /* 0x0000000c14081981 */ /* 0x000368000c1e1b00 */
[----:B------:R2:W5:Y:S01]  /*1060*/  @!P4 LDG.E.64 R28, desc[UR12][R14.64] ;  /* 0x0000000c0e1cc981 */ /* 0x000562000c1e1b00 */
[----:B0-----:R-:W-:-:S03]  /*1070*/  CS2R R26, SRZ ;  /* 0x00000000001a7805 */ /* 0x001fc6000001ff00 */
[----:B------:R0:W5:Y:S01]  /*1080*/  @!P3 LDG.E.64 R22, desc[UR12][R16.64] ;  /* 0x0000000c1016b981 */ /* 0x000162000c1e1b00 */
[----:B-1----:R-:W-:-:S03]  /*1090*/  CS2R R20, SRZ ;  /* 0x0000000000147805 */ /* 0x002fc6000001ff00 */
[----:B------:R-:W5:Y:S01]  /*10a0*/  @!P6 LDG.E.64 R26, desc[UR12][R48.64] ;  /* 0x0000000c301ae981 */ /* 0x000f62000c1e1b00 */
[----:B--2---:R-:W-:-:S03]  /*10b0*/  CS2R R14, SRZ ;  /* 0x00000000000e7805 */ /* 0x004fc6000001ff00 */
[----:B------:R-:W5:Y:S01]  /*10c0*/  @!P2 LDG.E.64 R20, desc[UR12][R44.64] ;  /* 0x0000000c2c14a981 */ /* 0x000f62000c1e1b00 */
[----:B0-----:R-:W-:-:S03]  /*10d0*/  CS2R R16, SRZ ;  /* 0x0000000000107805 */ /* 0x001fc6000001ff00 */
[----:B------:R-:W5:Y:S04]  /*10e0*/  @!P2 LDG.E.64 R14, desc[UR12][R46.64] ;  /* 0x0000000c2e0ea981 */ /* 0x000f68000c1e1b00 */
[----:B------:R-:W5:Y:S01]  /*10f0*/  @!P6 LDG.E.64 R16, desc[UR12][R36.64] ;  /* 0x0000000c2410e981 */ /* 0x000f62000c1e1b00 */
[----:B------:R-:W-:Y:S02]  /*1100*/  CS2R R12, SRZ ;  /* 0x00000000000c7805 */ /* 0x000fe4000001ff00 */
[----:B------:R-:W-:-:S04]  /*1110*/  CS2R R10, SRZ ;  /* 0x00000000000a7805 */ /* 0x000fc8000001ff00 */
[----:B------:R0:W5:Y:S04]  /*1120*/  @!P3 LDG.E.64 R12, desc[UR12][R2.64] ;  /* 0x0000000c020cb981 */ /* 0x000168000c1e1b00 */
[----:B------:R1:W5:Y:S01]  /*1130*/  @!P4 LDG.E.64 R10, desc[UR12][R18.64] ;  /* 0x0000000c120ac981 */ /* 0x000362000c1e1b00 */
[----:B0-----:R-:W-:Y:S01]  /*1140*/  HFMA2.MMA R3, -RZ, RZ, 0, 0 ;  /* 0x00000000ff037435 */ /* 0x001fe200000001ff */
[----:B------:R-:W-:Y:S02]  /*1150*/  MOV R2, RZ ;  /* 0x000000ff00027202 */ /* 0x000fe40000000f00 */
[----:B-1----:R-:W-:-:S07]  /*1160*/  CS2R R18, SRZ ;  /* 0x0000000000127805 */ /* 0x002fce000001ff00 */
[----:B------:R0:W5:Y:S04]  /*1170*/  @!P0 LDG.E.64 R2, desc[UR12][R38.64] ;  /* 0x0000000c26028981 */ /* 0x000168000c1e1b00 */
[----:B------:R0:W5:Y:S01]  /*1180*/  @!P0 LDG.E.64 R18, desc[UR12][R40.64] ;  /* 0x0000000c28128981 */ /* 0x000162000c1e1b00 */
[----:B------:R-:W-:Y:S01]  /*1190*/  UMOV UR14, 0x3f800000 ;  /* 0x3f800000000e7882 */ /* 0x000fe20000000000 */
[----:B------:R-:W-:Y:S01]  /*11a0*/  BSSY B0, `(.L_x_2452) ;  /* 0x0000020000007945 */ /* 0x000fe20003800000 */
[----:B------:R-:W-:Y:S02]  /*11b0*/  CS2R R56, SRZ ;  /* 0x0000000000387805 */ /* 0x000fe4000001ff00 */
[----:B------:R-:W-:Y:S02]  /*11c0*/  CS2R R54, SRZ ;  /* 0x0000000000367805 */ /* 0x000fe4000001ff00 */
        /* <DEDUP_REMOVED lines=8> */
[----:B------:R-:W1:Y:S02]  /*1250*/  @P0 MUFU.RSQ R0, R0 ;  /* 0x0000000000000308 */ /* 0x000e640000001400 */
[----:B-1----:R-:W-:Y:S02]  /*1260*/  @P0 R2UR UR10, R0 ;  /* 0x00000000000a02ca */ /* 0x002fe400000e0000 */
[----:B------:R-:W-:-:S11]  /*1270*/  ISETP.GT.U32.AND P0, PT, R59, 0x1bf, PT ;  /* 0x000001bf3b00780c */ /* 0x000fd60003f04070 */
[----:B------:R-:W-:Y:S02]  /*1280*/  @UP0 UMOV UR14, UR10 ;  /* 0x0000000a000e0c82 */ /* 0x000fe40008000000 */
[----:B0-----:R-:W-:Y:S05]  /*1290*/  @P0 BRA `(.L_x_2453) ;  /* 0x0000000000400947 */ /* 0x001fea0003800000 */
[----:B------:R-:W-:Y:S01]  /*12a0*/  ISETP.NE.AND P0, PT, RZ, UR15, PT ;  /* 0x0000000fff007c0c */ /* 0x000fe2000bf05270 */
[----:B------:R-:W0:Y:S01]  /*12b0*/  LDC.64 R34, c[0x0][0x238] ;  /* 0x00008e00ff227b82 */ /* 0x000e220000000a00 */
[----:B------:R-:W-:-:S04]  /*12c0*/  IADD3 R43, R60, R43, RZ ;  /* 0x0000002b3c2b7210 */ /* 0x000fc80007ffe0ff */
[----:B------:R-:W-:-:S07]  /*12d0*/  SHF.R.S32.HI R0, RZ, 0x1f, R43 ;  /* 0x0000001fff007819 */ /* 0x000fce000001142b */
[----:B------:R-:W1:Y:S01]  /*12e0*/  @P0 LDC.64 R36, c[0x0][0x240] ;  /* 0x00009000ff240b82 */ /* 0x000e620000000a00 */
[----:B0-----:R-:W-:-:S05]  /*12f0*/  IMAD.WIDE R34, R43, 0x2, R34 ;  /* 0x000000022b227825 */ /* 0x001fca00078e0222 */
[----:B------:R-:W2:Y:S04]  /*1300*/  LDG.E.U16 R57, desc[UR12][R34.64] ;  /* 0x0000000c22397981 */ /* 0x000ea8000c1e1500 */
[----:B------:R-:W3:Y:S01]  /*1310*/  LDG.E.U16 R54, desc[UR12][R34.64+0x2] ;  /* 0x0000020c22367981 */ /* 0x000ee2000c1e1500 */
[----:B-1----:R-:W-:-:S04]  /*1320*/  @P0 LEA R36, P2, R43, R36, 0x1 ;  /* 0x000000242b240211 */ /* 0x002fc800078408ff */
[----:B------:R-:W-:-:S05]  /*1330*/  @P0 LEA.HI.X R37, R43, R37, R0, 0x1, P2 ;  /* 0x000000252b250211 */ /* 0x000fca00010f0c00 */
[----:B------:R-:W4:Y:S04]  /*1340*/  @P0 LDG.E.U16 R38, desc[UR12][R36.64] ;  /* 0x0000000c24260981 */ /* 0x000f28000c1e1500 */
[----:B------:R-:W4:Y:S01]  /*1350*/  @P0 LDG.E.U16 R0, desc[UR12][R36.64+0x2] ;  /* 0x0000020c24000981 */ /* 0x000f22000c1e1500 */
[----:B--2---:R-:W-:Y:S02]  /*1360*/  SHF.L.U32 R57, R57, 0x10, RZ ;  /* 0x0000001039397819 */ /* 0x004fe400000006ff */
[----:B---3--:R-:W-:Y:S02]  /*1370*/  SHF.L.U32 R54, R54, 0x10, RZ ;  /* 0x0000001036367819 */ /* 0x008fe400000006ff */
[----:B----4-:R-:W-:Y:S02]  /*1380*/  @P0 SHF.L.U32 R55, R38, 0x10, RZ ;  /* 0x0000001026370819 */ /* 0x010fe400000006ff */
[----:B------:R-:W-:-:S07]  /*1390*/  @P0 SHF.L.U32 R56, R0, 0x10, RZ ;  /* 0x0000001000380819 */ /* 0x000fce00000006ff */
.L_x_2453:
[----:B------:R-:W-:Y:S05]  /*13a0*/  BSYNC B0 ;  /* 0x0000000000007941 */ /* 0x000fea0003800000 */
.L_x_2452:
        /* <DEDUP_REMOVED lines=29> */
.L_x_2454:
[----:B------:R-:W-:Y:S01]  /*1580*/  FMUL.FTZ R35, R32, R57 ;  /* 0x0000003920237220 */ /* 0x000fe20000410000 */
[----:B------:R-:W-:Y:S01]  /*1590*/  MOV R0, R7 ;  /* 0x0000000700007202 */ /* 0x000fe20000000f00 */
        /* <DEDUP_REMOVED lines=24> */
.L_x_2455:
        /* <DEDUP_REMOVED lines=31> */
.L_x_2456:
        /* <DEDUP_REMOVED lines=31> */
.L_x_2457:
        /* <DEDUP_REMOVED lines=11> */
[----:B------:R-:W-:Y:S01]  /*1bb0*/  FFMA.FTZ R35, R50, R32, RZ ;  /* 0x0000002032237223 */ /* 0x000fe200000100ff */
[----:B------:R-:W-:Y:S01]  /*1bc0*/  MOV R25, R5 ;  /* 0x0000000500197202 */ /* 0x000fe20000000f00 */
[----:B------:R-:W-:Y:S01]  /*1bd0*/  FMUL.FTZ R42, R42, UR14 ;  /* 0x0000000e2a2a7c20 */ /* 0x000fe20008410000 */
        /* <DEDUP_REMOVED lines=21> */
.L_x_2458:
[----:B------:R-:W-:Y:S01]  /*1d30*/  FMUL.FTZ R36, R24, R57 ;  /* 0x0000003918247220 */ /* 0x000fe20000410000 */
[----:B------:R-:W-:Y:S01]  /*1d40*/  FFMA.FTZ R35, R48, R31, R35 ;  /* 0x0000001f30237223 */ /* 0x000fe20000010023 */
[----:B------:R-:W-:Y:S01]  /*1d50*/  FADD.FTZ R31, R32, R31 ;  /* 0x0000001f201f7221 */ /* 0x000fe20000010000 */
[----:B------:R-:W-:Y:S01]  /*1d60*/  FFMA.FTZ R38, R49, R30, RZ ;  /* 0x0000001e31267223 */ /* 0x000fe200000100ff */
[----:B------:R-:W-:Y:S01]  /*1d70*/  FFMA.FTZ R32, R42, R36, R29 ;  /* 0x000000242a207223 */ /* 0x000fe2000001001d */
[----:B------:R-:W-:Y:S01]  /*1d80*/  FADD.FTZ R36, R33, R36 ;  /* 0x0000002421247221 */ /* 0x000fe20000010000 */
[----:B------:R-:W-:Y:S01]  /*1d90*/  FADD.FTZ R29, RZ, R30 ;  /* 0x0000001eff1d7221 */ /* 0x000fe20000010000 */
        /* <DEDUP_REMOVED lines=30> */
.L_x_2459:
[----:B------:R-:W-:Y:S01]  /*1f80*/  FMUL.FTZ R39, R33, R57 ;  /* 0x0000003921277220 */ /* 0x000fe20000410000 */
[----:B------:R-:W-:Y:S01]  /*1f90*/  FADD.FTZ R31, R31, R34 ;  /* 0x000000221f1f7221 */ /* 0x000fe20000010000 */
[----:B------:R-:W-:Y:S01]  /*1fa0*/  FFMA.FTZ R35, R46, R34, R35 ;  /* 0x000000222e237223 */ /* 0x000fe20000010023 */
[----:B------:R-:W-:Y:S01]  /*1fb0*/  FMUL.FTZ R34, R32, R54 ;  /* 0x0000003620227220 */ /* 0x000fe20000410000 */
[----:B------:R-:W-:Y:S01]  /*1fc0*/  FFMA.FTZ R22, R40, R39, R37 ;  /* 0x0000002728167223 */ /* 0x000fe20000010025 */
[----:B------:R-:W-:Y:S01]  /*1fd0*/  FADD.FTZ R39, R0, R39 ;  /* 0x0000002700277221 */ /* 0x000fe20000010000 */
[----:B------:R-:W-:Y:S01]  /*1fe0*/  FADD.FTZ R0, R20, -UR11 ;  /* 0x8000000b14007e21 */ /* 0x000fe20008010000 */
[----:B------:R-:W-:Y:S01]  /*1ff0*/  FADD.FTZ R36, R21, -UR11 ;  /* 0x8000000b15247e21 */ /* 0x000fe20008010000 */
[----:B------:R-:W-:Y:S01]  /*2000*/  FFMA.FTZ R21, R23, R34, R22 ;  /* 0x0000002217157223 */ /* 0x000fe20000010016 */
[----:B------:R-:W-:Y:S01]  /*2010*/  FADD.FTZ R34, R34, R39 ;  /* 0x0000002722227221 */ /* 0x000fe20000010000 */
[----:B------:R-:W-:Y:S01]  /*2020*/  FMUL.FTZ R22, R0, UR14 ;  /* 0x0000000e00167c20 */ /* 0x000fe20008410000 */
        /* <DEDUP_REMOVED lines=22> */
.L_x_2460:
[----:B------:R-:W-:Y:S01]  /*2190*/  FMUL.FTZ R39, R20, R57 ;  /* 0x0000003914277220 */ /* 0x000fe20000410000 */
[----:B------:R-:W-:Y:S01]  /*21a0*/  FADD.FTZ R2, R2, -UR11 ;  /* 0x8000000b02027e21 */ /* 0x000fe20008010000 */
[----:B------:R-:W-:Y:S01]  /*21b0*/  FADD.FTZ R3, R3, -UR11 ;  /* 0x8000000b03037e21 */ /* 0x000fe20008010000 */
[----:B------:R-:W-:Y:S01]  /*21c0*/  MOV R36, R18 ;  /* 0x0000001200247202 */ /* 0x000fe20000000f00 */
[----:B------:R-:W-:Y:S01]  /*21d0*/  FFMA.FTZ R21, R22, R39, R21 ;  /* 0x0000002716157223 */ /* 0x000fe20000010015 */
[----:B------:R-:W-:Y:S01]  /*21e0*/  FADD.FTZ R39, R34, R39 ;  /* 0x0000002722277221 */ /* 0x000fe20000010000 */
[----:B------:R-:W-:Y:S01]  /*21f0*/  FMUL.FTZ R34, R37, R54 ;  /* 0x0000003625227220 */ /* 0x000fe20000410000 */
[----:B------:R-:W-:Y:S01]  /*2200*/  FMUL.FTZ R2, R2, UR14 ;  /* 0x0000000e02027c20 */ /* 0x000fe20008410000 */
[----:B------:R-:W-:Y:S01]  /*2210*/  FMUL.FTZ R3, R3, UR14 ;  /* 0x0000000e03037c20 */ /* 0x000fe20008410000 */
[----:B------:R-:W-:Y:S01]  /*2220*/  MOV R38, R19 ;  /* 0x0000001300267202 */ /* 0x000fe20000000f00 */
[----:B------:R-:W-:Y:S01]  /*2230*/  FFMA.FTZ R21, R0, R34, R21 ;  /* 0x0000002200157223 */ /* 0x000fe20000010015 */
[----:B------:R-:W-:Y:S01]  /*2240*/  FADD.FTZ R34, R34, R39 ;  /* 0x0000002722227221 */ /* 0x000fe20000010000 */
[----:B------:R-:W-:Y:S06]  /*2250*/  @!P5 BRA `(.L_x_2461) ;  /* 0x000000000048d947 */ /* 0x000fec0003800000 */
[----:B------:R-:W-:Y:S01]  /*2260*/  FFMA.FTZ R36, R2, R57, R55 ;  /* 0x0000003902247223 */ /* 0x000fe20000010037 */
[----:B------:R-:W-:-:S03]  /*2270*/  FFMA.FTZ R38, R3, R54, R56 ;  /* 0x0000003603267223 */ /* 0x000fc60000010038 */
[----:B------:R-:W-:-:S06]  /*2280*/  FMUL.FTZ R61, R36, -1.4426950216293334961 ;  /* 0xbfb8aa3b243d7820 */ /* 0x000fcc0000410000 */
[----:B------:R-:W0:Y:S02]  /*2290*/  MUFU.EX2 R61, R61 ;  /* 0x0000003d003d7308 */ /* 0x000e240000000800 */
[----:B0-----:R-:W-:-:S06]  /*22a0*/  FADD.FTZ R39, R61, 1 ;  /* 0x3f8000003d277421 */ /* 0x001fcc0000010000 */
[----:B------:R-:W0:Y:S02]  /*22b0*/  MUFU.RCP R39, R39 ;  /* 0x0000002700277308 */ /* 0x000e240000001000 */
[----:B0-----:R-:W-:Y:S01]  /*22c0*/  FADD.FTZ R63, -R39, 1 ;  /* 0x3f800000273f7421 */ /* 0x001fe20000010100 */
[----:B------:R-:W-:-:S03]  /*22d0*/  FMUL.FTZ R69, R18, R39 ;  /* 0x0000002712457220 */ /* 0x000fc60000410000 */
[----:B------:R-:W-:Y:S01]  /*22e0*/  FFMA.FTZ R36, R36, R63, 1 ;  /* 0x3f80000024247423 */ /* 0x000fe2000001003f */
[----:B------:R-:W-:-:S03]  /*22f0*/  FMUL.FTZ R63, R38, -1.4426950216293334961 ;  /* 0xbfb8aa3b263f7820 */ /* 0x000fc60000410000 */
[----:B------:R-:W-:-:S03]  /*2300*/  FMUL.FTZ R36, R69, R36 ;  /* 0x0000002445247220 */ /* 0x000fc60000410000 */
[----:B------:R-:W0:Y:S02]  /*2310*/  MUFU.EX2 R63, R63 ;  /* 0x0000003f003f7308 */ /* 0x000e240000000800 */
[----:B0-----:R-:W-:-:S06]  /*2320*/  FADD.FTZ R68, R63, 1 ;  /* 0x3f8000003f447421 */ /* 0x001fcc0000010000 */
[----:B------:R-:W0:Y:S02]  /*2330*/  MUFU.RCP R68, R68 ;  /* 0x0000004400447308 */ /* 0x000e240000001000 */
[----:B0-----:R-:W-:-:S04]  /*2340*/  FADD.FTZ R61, -R68, 1 ;  /* 0x3f800000443d7421 */ /* 0x001fc80000010100 */
[----:B------:R-:W-:Y:S01]  /*2350*/  FFMA.FTZ R61, R38, R61, 1 ;  /* 0x3f800000263d7423 */ /* 0x000fe2000001003d */
[----:B------:R-:W-:-:S04]  /*2360*/  FMUL.FTZ R38, R19, R68 ;  /* 0x0000004413267220 */ /* 0x000fc80000410000 */
[----:B------:R-:W-:-:S07]  /*2370*/  FMUL.FTZ R38, R38, R61 ;  /* 0x0000003d26267220 */ /* 0x000fce0000410000 */
.L_x_2461:
[----:B------:R-:W-:Y:S01]  /*2380*/  FMUL.FTZ R39, R36, R57 ;  /* 0x0000003924277220 */ /* 0x000fe20000410000 */
[----:B------:R-:W-:Y:S01]  /*2390*/  ISETP.GT.AND P0, PT, R52, 0x1e, PT ;  /* 0x0000001e3400780c */ /* 0x000fe20003f04270 */
[----:B------:R-:W-:Y:S01]  /*23a0*/  FADD.FTZ R31, R31, R26 ;  /* 0x0000001a1f1f7221 */ /* 0x000fe20000010000 */
[----:B------:R-:W-:Y:S01]  /*23b0*/  FFMA.FTZ R35, R44, R26, R35 ;  /* 0x0000001a2c237223 */ /* 0x000fe20000010023 */
[----:B------:R-:W-:Y:S01]  /*23c0*/  FFMA.FTZ R68, R2, R39, R21 ;  /* 0x0000002702447223 */ /* 0x000fe20000010015 */
[----:B------:R-:W-:Y:S01]  /*23d0*/  FMUL.FTZ R21, R38, R54 ;  /* 0x0000003626157220 */ /* 0x000fe20000410000 */
[----:B------:R-:W-:Y:S01]  /*23e0*/  FADD.FTZ R39, R34, R39 ;  /* 0x0000002722277221 */ /* 0x000fe20000010000 */
[----:B------:R-:W0:Y:S01]  /*23f0*/  S2UR UR17, SR_CgaCtaId ;  /* 0x00000000001179c3 */ /* 0x000e220000008800 */
[----:B------:R-:W-:Y:S01]  /*2400*/  FFMA.FTZ R30, R45, R28, R30 ;  /* 0x0000001c2d1e7223 */ /* 0x000fe2000001001e */
[----:B------:R-:W-:Y:S01]  /*2410*/  FFMA.FTZ R34, R3, R21, R68 ;  /* 0x0000001503227223 */ /* 0x000fe20000010044 */
[----:B------:R-:W-:Y:S01]  /*2420*/  FADD.FTZ R21, R21, R39 ;  /* 0x0000002715157221 */ /* 0x000fe20000010000 */
[----:B------:R-:W-:Y:S01]  /*2430*/  FFMA.FTZ R35, R42, R24, R35 ;  /* 0x000000182a237223 */ /* 0x000fe20000010023 */
[----:B------:R-:W-:Y:S01]  /*2440*/  FFMA.FTZ R30, R43, R27, R30 ;  /* 0x0000001b2b1e7223 */ /* 0x000fe2000001001e */
[----:B------:R-:W-:Y:S01]  /*2450*/  UMOV UR11, 0x400 ;  /* 0x00000400000b7882 */ /* 0x000fe20000000000 */
[----:B------:R-:W1:Y:S01]  /*2460*/  SHFL.DOWN PT, R39, R34, 0x1, 0x1f ;  /* 0x08201f0022277f89 */ /* 0x000e6200000e0000 */
[----:B------:R-:W-:Y:S01]  /*2470*/  UIADD3 UR10, UR11, 0x90, URZ ;  /* 0x000000900b0a7890 */ /* 0x000fe2000fffe03f */
[----:B------:R-:W-:Y:S01]  /*2480*/  FFMA.FTZ R30, R41, R25, R30 ;  /* 0x00000019291e7223 */ /* 0x000fe2000001001e */
[----:B------:R-:W-:Y:S01]  /*2490*/  FFMA.FTZ R35, R40, R33, R35 ;  /* 0x0000002128237223 */ /* 0x000fe20000010023 */
[----:B------:R-:W2:Y:S01]  /*24a0*/  SHFL.DOWN PT, R68, R21, 0x1, 0x1f ;  /* 0x08201f0015447f89 */ /* 0x000ea200000e0000 */
[C---:B------:R-:W-:Y:S01]  /*24b0*/  ISETP.NE.AND P2, PT, R59.reuse, RZ, PT ;  /* 0x000000ff3b00720c */ /* 0x040fe20003f45270 */
[----:B------:R-:W-:Y:S01]  /*24c0*/  BSSY B0, `(.L_x_2462) ;  /* 0x0000051000007945 */ /* 0x000fe20003800000 */
[----:B------:R-:W-:Y:S01]  /*24d0*/  FFMA.FTZ R35, R22, R20, R35 ;  /* 0x0000001416237223 */ /* 0x000fe20000010023 */
[----:B------:R-:W-:Y:S01]  /*24e0*/  ISETP.GT.U32.AND P3, PT, R59, 0x1b, PT ;  /* 0x0000001b3b00780c */ /* 0x000fe20003f64070 */
[----:B0-----:R-:W-:Y:S01]  /*24f0*/  ULEA UR10, UR17, UR10, 0x18 ;  /* 0x0000000a110a7291 */ /* 0x001fe2000f8ec03f */
        /* <DEDUP_REMOVED lines=13> */
[----:B------:R-:W-:Y:S01]  /*25d0*/  ISETP.GT.AND P0, PT, R52, 0x17, PT ;  /* 0x000000173400780c */ /* 0x000fe20003f04270 */
[----:B------:R-:W-:Y:S01]  /*25e0*/  FADD.FTZ R68, R29, R28 ;  /* 0x0000001c1d447221 */ /* 0x000fe20000010000 */
[----:B------:R-:W-:Y:S01]  /*25f0*/  FADD.FTZ R28, R31, R24 ;  /* 0x000000181f1c7221 */ /* 0x000fe20000010000 */
[----:B------:R-:W1:Y:S02]  /*2600*/  SHFL.DOWN PT, R61, R21, 0x8, 0x1f ;  /* 0x09001f00153d7f89 */ /* 0x000e6400000e0000 */
[----:B------:R-:W-:-:S04]  /*2610*/  FADD.FTZ R68, R68, R27 ;  /* 0x0000001b44447221 */ /* 0x000fc80000010000 */
[----:B------:R-:W-:Y:S01]  /*2620*/  FADD.FTZ R27, R68, R25 ;  /* 0x00000019441b7221 */ /* 0x000fe20000010000 */
[----:B------:R-:W-:Y:S01]  /*2630*/  FADD.FTZ R25, R28, R33 ;  /* 0x000000211c197221 */ /* 0x000fe20000010000 */
[----:B------:R-:W-:Y:S02]  /*2640*/  FFMA.FTZ R28, R2, R36, R35 ;  /* 0x00000024021c7223 */ /* 0x000fe40000010023 */
[----:B------:R-:W-:Y:S01]  /*2650*/  FADD.FTZ R24, R27, R32 ;  /* 0x000000201b187221 */ /* 0x000fe20000010000 */
[----:B------:R-:W-:Y:S01]  /*2660*/  FFMA.FTZ R27, R23, R32, R30 ;  /* 0x00000020171b7223 */ /* 0x000fe2000001001e */
[----:B------:R-:W-:Y:S02]  /*2670*/  FADD.FTZ R25, R25, R20 ;  /* 0x0000001419197221 */ /* 0x000fe40000010000 */
[----:B------:R-:W-:Y:S01]  /*2680*/  FADD.FTZ R31, R24, R37 ;  /* 0x00000025181f7221 */ /* 0x000fe20000010000 */
[----:B------:R-:W-:Y:S01]  /*2690*/  FFMA.FTZ R20, R0, R37, R27 ;  /* 0x0000002500147223 */ /* 0x000fe2000001001b */
[----:B------:R-:W-:-:S02]  /*26a0*/  FADD.FTZ R30, R25, R36 ;  /* 0x00000024191e7221 */ /* 0x000fc40000010000 */
[----:B------:R-:W-:Y:S01]  /*26b0*/  FADD.FTZ R31, R31, R38 ;  /* 0x000000261f1f7221 */ /* 0x000fe20000010000 */
[----:B0-----:R-:W-:Y:S01]  /*26c0*/  @!P0 FADD.FTZ R34, R34, R39 ;  /* 0x0000002722228221 */ /* 0x001fe20000010000 */
[----:B-1----:R-:W-:-:S04]  /*26d0*/  @!P0 FADD.FTZ R21, R21, R61 ;  /* 0x0000003d15158221 */ /* 0x002fc80000010000 */
[----:B------:R-:W0:Y:S01]  /*26e0*/  SHFL.DOWN PT, R29, R34, 0x10, 0x1f ;  /* 0x0a001f00221d7f89 */ /* 0x000e2200000e0000 */
[----:B------:R-:W-:Y:S02]  /*26f0*/  ISETP.GT.AND P0, PT, R52, 0xf, PT ;  /* 0x0000000f3400780c */ /* 0x000fe40003f04270 */
[----:B------:R-:W-:Y:S01]  /*2700*/  LEA R61, R59, UR10, 0x4 ;  /* 0x0000000a3b3d7c11 */ /* 0x000fe2000f8e20ff */
[----:B------:R-:W1:Y:S10]  /*2710*/  SHFL.DOWN PT, R26, R21, 0x10, 0x1f ;  /* 0x0a001f00151a7f89 */ /* 0x000e7400000e0000 */
[----:B0-----:R-:W-:Y:S01]  /*2720*/  @!P0 FADD.FTZ R34, R34, R29 ;  /* 0x0000001d22228221 */ /* 0x001fe20000010000 */
[----:B------:R-:W-:Y:S01]  /*2730*/  FFMA.FTZ R29, R3, R38, R20 ;  /* 0x00000026031d7223 */ /* 0x000fe20000010014 */
        /* <DEDUP_REMOVED lines=41> */
.L_x_2463:
[----:B------:R-:W-:Y:S05]  /*29d0*/  BSYNC B0 ;  /* 0x0000000000007941 */ /* 0x000fea0003800000 */
.L_x_2462:
        /* <DEDUP_REMOVED lines=78> */
.L_x_2465:
[----:B------:R-:W-:Y:S05]  /*2ec0*/  BSYNC B0 ;  /* 0x0000000000007941 */ /* 0x000fea0003800000 */
.L_x_2464:
        /* <DEDUP_REMOVED lines=20> */
.L_x_2467:
[----:B------:R-:W-:Y:S05]  /*3010*/  BSYNC B0 ;  /* 0x0000000000007941 */ /* 0x000fea0003800000 */
.L_x_2466:
        /* <DEDUP_REMOVED lines=34> */
.L_x_2470:
[----:B------:R-:W2:Y:S04]  /*3240*/  LDG.E.STRONG.GPU R26, desc[UR12][R24.64] ;  /* 0x0000000c181a7981 */ /* 0x000ea8000c1ef900 */
[----:B--2---:R-:W-:Y:S01]  /*3250*/  CCTL.IVALL ;  /* 0x00000000ff00798f */ /* 0x004fe20002000000 */
[----:B------:R-:W-:Y:S05]  /*3260*/  YIELD ;  /* 0x0000000000007946 */ /* 0x000fea0003800000 */
[----:B------:R-:W-:-:S13]  /*3270*/  ISETP.NE.AND P0, PT, R26, R29, PT ;  /* 0x0000001d1a00720c */ /* 0x000fda0003f05270 */
[----:B------:R-:W-:Y:S05]  /*3280*/  @P0 BRA `(.L_x_2470) ;  /* 0xfffffffc00ec0947 */ /* 0x000fea000383ffff */
.L_x_2469:
        /* <DEDUP_REMOVED lines=17> */
.L_x_2474:
        /* <DEDUP_REMOVED lines=115> */
.L_x_2473:
        /* <DEDUP_REMOVED lines=61> */
.L_x_2475:
[----:B------:R-:W-:-:S13]  /*3ea0*/  ISETP.NE.OR P0, PT, R35, RZ, P0 ;  /* 0x000000ff2300720c */ /* 0x000fda0000705670 */
[----:B------:R-:W-:Y:S05]  /*3eb0*/  @!P0 BRA `(.L_x_2471) ;  /* 0x00000000007c8947 */ /* 0x000fea0003800000 */
.L_x_2472:
        /* <DEDUP_REMOVED lines=31> */
.L_x_2471:
        /* <DEDUP_REMOVED lines=11> */
.L_x_2477:
[----:B------:R-:W-:Y:S05]  /*4160*/  BSYNC B0 ;  /* 0x0000000000007941 */ /* 0x000fea0003800000 */
.L_x_2476:
        /* <DEDUP_REMOVED lines=16> */
.L_x_2468:
        /* <DEDUP_REMOVED lines=41> */
.L_x_2478:
        /* <DEDUP_REMOVED lines=14> */
[----:B------:R-:W-:Y:S01]  /*45e0*/  FMUL.FTZ R8, R8, UR14 ;  /* 0x0000000e08087c20 */ /* 0x000fe20008410000 */
[----:B------:R-:W-:Y:S01]  /*45f0*/  IADD3 R25, R21, R25, RZ ;  /* 0x0000001915197210 */ /* 0x000fe20007ffe0ff */
[----:B------:R-:W-:-:S03]  /*4600*/  FMUL.FTZ R9, R9, UR14 ;  /* 0x0000000e09097c20 */ /* 0x000fc60008410000 */
[----:B------:R-:W-:-:S05]  /*4610*/  LEA.HI.X R25, R20, UR11, R25, 0x2, P3 ;  /* 0x0000000b14197c11 */ /* 0x000fca00098f1419 */
[----:B------:R0:W-:Y:S02]  /*4620*/  STG.E.64 desc[UR12][R24.64], R8 ;  /* 0x0000000818007986 */ /* 0x0001e4000c101b0c */
.L_x_2480:
[----:B------:R-:W-:Y:S05]  /*4630*/  BSYNC B0 ;  /* 0x0000000000007941 */ /* 0x000fea0003800000 */
.L_x_2479:
        /* <DEDUP_REMOVED lines=19> */
.L_x_2481:
        /* <DEDUP_REMOVED lines=19> */
.L_x_2483:
[----:B------:R-:W-:Y:S05]  /*48a0*/  BSYNC B0 ;  /* 0x0000000000007941 */ /* 0x000fea0003800000 */
.L_x_2482:
        /* <DEDUP_REMOVED lines=19> */
.L_x_2484:
        /* <DEDUP_REMOVED lines=19> */
.L_x_2486:
[----:B------:R-:W-:Y:S05]  /*4b10*/  BSYNC B0 ;  /* 0x0000000000007941 */ /* 0x000fea0003800000 */
.L_x_2485:
        /* <DEDUP_REMOVED lines=42> */
.L_x_2487:
        /* <DEDUP_REMOVED lines=19> */
.L_x_2489:
[----:B------:R-:W-:Y:S05]  /*4ef0*/  BSYNC B0 ;  /* 0x0000000000007941 */ /* 0x000fea0003800000 */
.L_x_2488:
        /* <DEDUP_REMOVED lines=19> */
.L_x_2490:
        /* <DEDUP_REMOVED lines=19> */
.L_x_2492:
[----:B------:R-:W-:Y:S05]  /*5160*/  BSYNC B0 ;  /* 0x0000000000007941 */ /* 0x000fea0003800000 */
.L_x_2491:
        /* <DEDUP_REMOVED lines=19> */
.L_x_2493:
        /* <DEDUP_REMOVED lines=19> */
.L_x_2495:
[----:B------:R-:W-:Y:S05]  /*53d0*/  BSYNC B0 ;  /* 0x0000000000007941 */ /* 0x000fea0003800000 */
.L_x_2494:
        /* <DEDUP_REMOVED lines=19> */
.L_x_2496:
[----:B------:R-:W-:Y:S04]  /*5510*/  BSSY B0, `(.L_x_2497) ;  /* 0x0000013000007945 */ /* 0x000fe80003800000 */
[----:B------:R-:W-:Y:S05]  /*5520*/  @P3 BRA `(.L_x_2498) ;  /* 0x0000000000443947 */ /* 0x000fea0003800000 */
[----:B------:R-:W-:Y:S01]  /*5530*/  ULDC.64 UR10, c[0x0][0x288] ;  /* 0x0000a200000a7ab9 */ /* 0x000fe20000000a00 */
[----:B-1----:R-:W-:Y:S01]  /*5540*/  MOV R4, R64 ;  /* 0x0000004000047202 */ /* 0x002fe20000000f00 */
[----:B------:R-:W-:Y:S01]  /*5550*/  IMAD R25, R25, UR10, RZ ;  /* 0x0000000a19197c24 */ /* 0x000fe2000f8e02ff */
[----:B------:R-:W-:Y:S01]  /*5560*/  MOV R5, R67 ;  /* 0x0000004300057202 */ /* 0x000fe20000000f00 */
[----:B------:R-:W-:Y:S02]  /*5570*/  FFMA.FTZ R22, R22, R31, R30 ;  /* 0x0000001f16167223 */ /* 0x000fe4000001001e */
[C---:B------:R-:W-:Y:S02]  /*5580*/  IMAD R25, R24.reuse, UR11, R25 ;  /* 0x0000000b18197c24 */ /* 0x040fe4000f8e0219 */
[----:B---3--:R-:W-:-:S04]  /*5590*/  IMAD.WIDE.U32 R6, R24, UR10, R4 ;  /* 0x0000000a18067c25 */ /* 0x008fc8000f8e0004 */
[----:B------:R-:W-:Y:S01]  /*55a0*/  FFMA.FTZ R5, R0, R31, R30 ;  /* 0x0000001f00057223 */ /* 0x000fe2000001001e */
[----:B------:R-:W-:Y:S01]  /*55b0*/  ULDC.64 UR10, c[0x0][0x210] ;  /* 0x00008400000a7ab9 */ /* 0x000fe20000000a00 */
[----:B------:R-:W-:Y:S01]  /*55c0*/  FFMA.FTZ R22, R57, R14, -R22 ;  /* 0x0000000e39167223 */ /* 0x000fe20000010816 */
[----:B------:R-:W-:Y:S01]  /*55d0*/  LEA R4, P0, R6, UR10, 0x2 ;  /* 0x0000000a06047c11 */ /* 0x000fe2000f8010ff */
[----:B------:R-:W-:Y:S01]  /*55e0*/  FFMA.FTZ R23, R54, R15, -R5 ;  /* 0x0000000f36177223 */ /* 0x000fe20000010805 */
[----:B------:R-:W-:Y:S01]  /*55f0*/  IADD3 R25, R7, R25, RZ ;  /* 0x0000001907197210 */ /* 0x000fe20007ffe0ff */
[----:B------:R-:W-:Y:S02]  /*5600*/  FMUL.FTZ R22, R22, UR14 ;  /* 0x0000000e16167c20 */ /* 0x000fe40008410000 */
[----:B------:R-:W-:Y:S01]  /*5610*/  FMUL.FTZ R23, R23, UR14 ;  /* 0x0000000e17177c20 */ /* 0x000fe20008410000 */
[----:B------:R-:W-:-:S05]  /*5620*/  LEA.HI.X R5, R6, UR11, R25, 0x2, P0 ;  /* 0x0000000b06057c11 */ /* 0x000fca00080f1419 */
[----:B------:R4:W-:Y:S02]  /*5630*/  STG.E.64 desc[UR12][R4.64], R22 ;  /* 0x0000001604007986 */ /* 0x0009e4000c101b0c */
.L_x_2498:
[----:B------:R-:W-:Y:S05]  /*5640*/  BSYNC B0 ;  /* 0x0000000000007941 */ /* 0x000fea0003800000 */
.L_x_2497:
[----:B------:R-:W-:Y:S05]  /*5650*/  @!P5 BRA `(.L_x_2499) ;  /* 0x000000000048d947 */ /* 0x000fea0003800000 */
[----:B------:R-:W-:Y:S01]  /*5660*/  FFMA.FTZ R55, R2, R57, R55 ;  /* 0x0000003902377223 */ /* 0x000fe20000010037 */
[----:B------:R-:W-:-:S03]  /*5670*/  FFMA.FTZ R56, R3, R54, R56 ;  /* 0x0000003603387223 */ /* 0x000fc60000010038 */
[----:B------:R-:W-:Y:S01]  /*5680*/  FMUL.FTZ R0, R55, -1.4426950216293334961 ;  /* 0xbfb8aa3b37007820 */ /* 0x000fe20000410000 */
[----:B---3--:R-:W-:-:S05]  /*5690*/  FMUL.FTZ R6, R56, -1.4426950216293334961 ;  /* 0xbfb8aa3b38067820 */ /* 0x008fca0000410000 */
[----:B------:R-:W1:Y:S08]  /*56a0*/  MUFU.EX2 R0, R0 ;  /* 0x0000000000007308 */ /* 0x000e700000000800 */
[----:B------:R-:W3:Y:S01]  /*56b0*/  MUFU.EX2 R6, R6 ;  /* 0x0000000600067308 */ /* 0x000ee20000000800 */
[----:B-1--4-:R-:W-:-:S07]  /*56c0*/  FADD.FTZ R4, R0, 1 ;  /* 0x3f80000000047421 */ /* 0x012fce0000010000 */
        /* <DEDUP_REMOVED lines=11> */
.L_x_2499:
        /* <DEDUP_REMOVED lines=18> */
.L_x_2501:
[----:B------:R-:W-:Y:S05]  /*58a0*/  BSYNC B0 ;  /* 0x0000000000007941 */ /* 0x000fea0003800000 */
.L_x_2500:
        /* <DEDUP_REMOVED lines=9> */
.L_x_2451:
[----:B-1--4-:R-:W1:Y:S01]  /*5940*/  LDC R4, c[0x0][0xc] ;  /* 0x00000300ff047b82 */ /* 0x012e620000000800 */
[----:B------:R-:W-:Y:S01]  /*5950*/  ISETP.NE.AND P1, PT, R59, RZ, PT ;  /* 0x000000ff3b00720c */ /* 0x000fe20003f25270 */
[----:B------:R-:W-:Y:S06]  /*5960*/  BSSY B0, `(.L_x_2503) ;  /* 0x0000011000007945 */ /* 0x000fec0003800000 */
[----:B---3--:R-:W3:Y:S08]  /*5970*/  LDC R7, c[0x0][0x10] ;  /* 0x00000400ff077b82 */ /* 0x008ef00000000800 */
[----:B0-----:R-:W0:Y:S01]  /*5980*/  LDC.64 R2, c[0x0][0x258] ;  /* 0x00009600ff027b82 */ /* 0x001e220000000a00 */
[----:B-1----:R-:W-:-:S02]  /*5990*/  ISETP.NE.AND P0, PT, R4, 0x1, PT ;  /* 0x000000010400780c */ /* 0x002fc40003f05270 */
        /* <DEDUP_REMOVED lines=13> */
.L_x_2504:
[----:B------:R-:W-:Y:S05]  /*5a70*/  BSYNC B0 ;  /* 0x0000000000007941 */ /* 0x000fea0003800000 */
.L_x_2503:
        /* <DEDUP_REMOVED lines=11> */
.L_x_2506:
[----:B------:R-:W3:Y:S04]  /*5b30*/  LDG.E.STRONG.GPU R5, desc[UR12][R2.64] ;  /* 0x0000000c02057981 */ /* 0x000ee8000c1ef900 */
[----:B---3--:R-:W-:Y:S01]  /*5b40*/  CCTL.IVALL ;  /* 0x00000000ff00798f */ /* 0x008fe20002000000 */
[----:B------:R-:W-:Y:S05]  /*5b50*/  YIELD ;  /* 0x0000000000007946 */ /* 0x000fea0003800000 */
[----:B------:R-:W-:-:S13]  /*5b60*/  ISETP.NE.AND P0, PT, R5, R0, PT ;  /* 0x000000000500720c */ /* 0x000fda0003f05270 */
[----:B------:R-:W-:Y:S05]  /*5b70*/  @P0 BRA `(.L_x_2506) ;  /* 0xfffffffc00ec0947 */ /* 0x000fea000383ffff */
.L_x_2505:
        /* <DEDUP_REMOVED lines=24> */
.L_x_2507:
[----:B------:R-:W-:-:S04]  /*5d00*/  LEA R6, P0, R59, UR4, 0x2 ;  /* 0x000000043b067c11 */ /* 0x000fc8000f8010ff */
[----:B------:R-:W-:Y:S02]  /*5d10*/  LEA.HI.X R7, R59, UR5, R0, 0x2, P0 ;  /* 0x000000053b077c11 */ /* 0x000fe400080f1400 */
[-C--:B--2---:R-:W-:Y:S02]  /*5d20*/  LEA R8, P0, R18, R6.reuse, 0x2 ;  /* 0x0000000612087211 */ /* 0x084fe400078010ff */
        /* <DEDUP_REMOVED lines=22> */
.L_x_2508:
        /* <DEDUP_REMOVED lines=15> */
.L_x_5170:


//--------------------- .text._Z35group_norm_nhwc_bwd_one_pass_kernelI11Fp32IOBf16WLi256ELi56ELi448EEv26Group_norm_nhwc_bwd_params --------------------------
	.section	.text._Z35group_norm_nhwc_bwd_one_pass_kernelI11Fp32IOBf16WLi256ELi56ELi448EEv26Group_norm_nhwc_bwd_params,"ax",@progbits
	.align	128
        .global         _Z35group_norm_nhwc_bwd_one_pass_kernelI11Fp32IOBf16WLi256ELi56ELi448EEv26Group_norm_nhwc_bwd_params
        .type           _Z35group_norm_nhwc_bwd_one_pass_kernelI11Fp32IOBf16WLi256ELi56ELi448EEv26Group_norm_nhwc_bwd_params,@function
        .size           _Z35group_norm_nhwc_bwd_one_pass_kernelI11Fp32IOBf16WLi256ELi56ELi448EEv26Group_norm_nhwc_bwd_params,(.L_x_5171 - _Z35group_norm_nhwc_bwd_one_pass_kernelI11Fp32IOBf16WLi256ELi56ELi448EEv26Group_norm_nhwc_bwd_params)
        .other          _Z35group_norm_nhwc_bwd_one_pass_kernelI11Fp32IOBf16WLi256ELi56ELi448EEv26Group_norm_nhwc_bwd_params,@"STO_CUDA_ENTRY STV_DEFAULT"
_Z35group_norm_nhwc_bwd_one_pass_kernelI11Fp32IOBf16WLi256ELi56ELi448EEv26Group_norm_nhwc_bwd_params:
.text._Z35group_norm_nhwc_bwd_one_pass_kernelI11Fp32IOBf16WLi256ELi56ELi448EEv26Group_norm_nhwc_bwd_params:
        /* <DEDUP_REMOVED lines=26> */
[C---:B------:R-:W-:Y:S02]  /*01a0*/  IADD3 R0, R82.reuse, 0x30, RZ ;  /* 0x0000003052007810 */ /* 0x040fe40007ffe0ff */
[----:B------:R-:W-:Y:S02]  /*01b0*/  IADD3 R2, R82, 0x40, RZ ;  /* 0x0000004052027810 */ /* 0x000fe40007ffe0ff */
[----:B------:R-:W-:-:S03]  /*01c0*/  ISETP.LT.U32.AND P0, PT, R0, UR10, PT ;  /* 0x0000000a00007c0c */ /* 0x000fc6000bf01070 */
[----:B------:R-:W4:Y:S01]  /*01d0*/  LDC R67, c[0x0][0xc] ;  /* 0x00000300ff437b82 */ /* 0x000f220000000800 */
[----:B------:R-:W-:Y:S02]  /*01e0*/  SHF.R.S32.HI R0, RZ, 0x1f, R0 ;  /* 0x0000001fff007819 */ /* 0x000fe40000011400 */
[----:B------:R-:W-:Y:S02]  /*01f0*/  ISETP.LT.U32.AND P1, PT, R2, UR10, PT ;  /* 0x0000000a02007c0c */ /* 0x000fe4000bf21070 */
[----:B------:R-:W-:Y:S01]  /*0200*/  ISETP.LT.AND.EX P0, PT, R0, UR11, !P4, P0 ;  /* 0x0000000b00007c0c */ /* 0x000fe2000e701300 */
[----:B---3--:R-:W-:Y:S01]  /*0210*/  ULEA UR5, UR6, UR5, 0x18 ;  /* 0x0000000506057291 */ /* 0x008fe2000f8ec03f */
[----:B------:R-:W-:Y:S02]  /*0220*/  SHF.R.S32.HI R2, RZ, 0x1f, R2 ;  /* 0x0000001fff027819 */ /* 0x000fe40000011402 */
[----:B------:R-:W-:Y:S02]  /*0230*/  IADD3 R3, R82, 0x50, RZ ;  /* 0x0000005052037810 */ /* 0x000fe40007ffe0ff */
[----:B------:R-:W-:-:S02]  /*0240*/  ISETP.LT.AND.EX P1, PT, R2, UR11, !P4, P1 ;  /* 0x0000000b02007c0c */ /* 0x000fc4000e721310 */
[----:B------:R-:W-:Y:S02]  /*0250*/  ISETP.LT.U32.AND P2, PT, R3, UR10, PT ;  /* 0x0000000a03007c0c */ /* 0x000fe4000bf41070 */
[----:B------:R-:W-:Y:S01]  /*0260*/  SHF.R.S32.HI R3, RZ, 0x1f, R3 ;  /* 0x0000001fff037819 */ /* 0x000fe20000011403 */
[----:B0-----:R-:W-:Y:S01]  /*0270*/  IMAD R81, R68, UR7, R69 ;  /* 0x0000000744517c24 */ /* 0x001fe2000f8e0245 */
[----:B------:R-:W-:Y:S02]  /*0280*/  IADD3 R0, R82, 0x60, RZ ;  /* 0x0000006052007810 */ /* 0x000fe40007ffe0ff */
[----:B------:R-:W-:Y:S02]  /*0290*/  @P0 LOP3.LUT R85, R85, 0x100, RZ, 0xfc, !PT ;  /* 0x0000010055550812 */ /* 0x000fe400078efcff */
[----:B------:R-:W-:Y:S02]  /*02a0*/  ISETP.LT.AND.EX P0, PT, R3, UR11, !P4, P2 ;  /* 0x0000000b03007c0c */ /* 0x000fe4000e701320 */
[----:B------:R-:W-:-:S02]  /*02b0*/  LOP3.LUT R85, R85, 0xffffff7f, RZ, 0xc0, !PT ;  /* 0xffffff7f55557812 */ /* 0x000fc400078ec0ff */
[----:B------:R-:W-:Y:S02]  /*02c0*/  ISETP.LT.U32.AND P2, PT, R0, UR10, PT ;  /* 0x0000000a00007c0c */ /* 0x000fe4000bf41070 */
[----:B------:R-:W-:Y:S02]  /*02d0*/  SHF.R.S32.HI R0, RZ, 0x1f, R0 ;  /* 0x0000001fff007819 */ /* 0x000fe40000011400 */
[----:B------:R-:W-:Y:S02]  /*02e0*/  @P1 LOP3.LUT R85, R85, 0x80, RZ, 0xfc, !PT ;  /* 0x0000008055551812 */ /* 0x000fe400078efcff */
[----:B------:R-:W-:Y:S02]  /*02f0*/  IADD3 R2, R82, 0x70, RZ ;  /* 0x0000007052027810 */ /* 0x000fe40007ffe0ff */
        /* <DEDUP_REMOVED lines=11> */
[----:B------:R-:W-:Y:S02]  /*03b0*/  ISETP.LT.AND.EX P0, PT, R3, UR11, !P4, P0 ;  /* 0x0000000b03007c0c */ /* 0x000fe4000e701300 */
[----:B------:R-:W-:Y:S02]  /*03c0*/  LOP3.LUT R85, R85, 0xffffffef, RZ, 0xc0, !PT ;  /* 0xffffffef55557812 */ /* 0x000fe400078ec0ff */
[----:B------:R-:W-:-:S02]  /*03d0*/  IADD3 R0, R82, 0x90, RZ ;  /* 0x0000009052007810 */ /* 0x000fc40007ffe0ff */
[----:B------:R-:W-:Y:S02]  /*03e0*/  @P1 LOP3.LUT R85, R85, 0x10, RZ, 0xfc, !PT ;  /* 0x0000001055551812 */ /* 0x000fe400078efcff */
[----:B------:R-:W-:Y:S02]  /*03f0*/  SHF.R.S32.HI R3, RZ, 0x1f, R0 ;  /* 0x0000001fff037819 */ /* 0x000fe40000011400 */
[----:B------:R-:W-:Y:S02]  /*0400*/  LOP3.LUT R85, R85, 0xfffffff7, RZ, 0xc0, !PT ;  /* 0xfffffff755557812 */ /* 0x000fe400078ec0ff */
[----:B------:R-:W-:Y:S02]  /*0410*/  IADD3 R2, R82, 0xa0, RZ ;  /* 0x000000a052027810 */ /* 0x000fe40007ffe0ff */
[----:B------:R-:W-:Y:S02]  /*0420*/  @P0 LOP3.LUT R85, R85, 0x8, RZ, 0xfc, !PT ;  /* 0x0000000855550812 */ /* 0x000fe400078efcff */
[----:B------:R-:W-:-:S02]  /*0430*/  ISETP.LT.U32.AND P0, PT, R0, UR10, PT ;  /* 0x0000000a00007c0c */ /* 0x000fc4000bf01070 */
[----:B------:R-:W-:Y:S02]  /*0440*/  ISETP.LT.U32.AND P1, PT, R2, UR10, PT ;  /* 0x0000000a02007c0c */ /* 0x000fe4000bf21070 */
[----:B------:R-:W-:Y:S02]  /*0450*/  ISETP.LT.AND.EX P0, PT, R3, UR11, !P4, P0 ;  /* 0x0000000b03007c0c */ /* 0x000fe4000e701300 */
[----:B------:R-:W-:Y:S02]  /*0460*/  SHF.R.S32.HI R3, RZ, 0x1f, R2 ;  /* 0x0000001fff037819 */ /* 0x000fe40000011402 */
[----:B------:R-:W-:Y:S02]  /*0470*/  ISETP.LT.U32.AND P3, PT, R82, UR10, PT ;  /* 0x0000000a52007c0c */ /* 0x000fe4000bf61070 */
[----:B------:R-:W-:Y:S02]  /*0480*/  ISETP.LT.AND.EX P1, PT, R3, UR11, !P4, P1 ;  /* 0x0000000b03007c0c */ /* 0x000fe4000e721310 */
[----:B------:R-:W-:-:S02]  /*0490*/  SHF.R.S32.HI R3, RZ, 0x1f, R82 ;  /* 0x0000001fff037819 */ /* 0x000fc40000011452 */
[----:B------:R-:W-:Y:S02]  /*04a0*/  LOP3.LUT R85, R85, 0xfffffdff, RZ, 0xc0, !PT ;  /* 0xfffffdff55557812 */ /* 0x000fe400078ec0ff */
[----:B------:R-:W-:Y:S02]  /*04b0*/  ISETP.LT.AND.EX P3, PT, R3, UR11, !P4, P3 ;  /* 0x0000000b03007c0c */ /* 0x000fe4000e761330 */
[C---:B------:R-:W-:Y:S02]  /*04c0*/  IADD3 R0, R82.reuse, 0xb0, RZ ;  /* 0x000000b052007810 */ /* 0x040fe40007ffe0ff */
[C---:B------:R-:W-:Y:S02]  /*04d0*/  IADD3 R80, R82.reuse, 0x10, RZ ;  /* 0x0000001052507810 */ /* 0x040fe40007ffe0ff */
[----:B------:R-:W-:Y:S02]  /*04e0*/  IADD3 R79, R82, 0x20, RZ ;  /* 0x00000020524f7810 */ /* 0x000fe40007ffe0ff */
[----:B------:R-:W-:-:S02]  /*04f0*/  SHF.R.S32.HI R2, RZ, 0x1f, R0 ;  /* 0x0000001fff027819 */ /* 0x000fc40000011400 */
[----:B------:R-:W-:Y:S02]  /*0500*/  ISETP.LT.U32.AND P2, PT, R0, UR10, PT ;  /* 0x0000000a00007c0c */ /* 0x000fe4000bf41070 */
[----:B------:R-:W-:Y:S02]  /*0510*/  SHF.R.S32.HI R5, RZ, 0x1f, R80 ;  /* 0x0000001fff057819 */ /* 0x000fe40000011450 */
[----:B------:R-:W-:Y:S02]  /*0520*/  @P3 LOP3.LUT R85, R85, 0x200, RZ, 0xfc, !PT ;  /* 0x0000020055553812 */ /* 0x000fe400078efcff */
[----:B------:R-:W-:Y:S02]  /*0530*/  ISETP.LT.U32.AND P3, PT, R80, UR10, PT ;  /* 0x0000000a50007c0c */ /* 0x000fe4000bf61070 */
[----:B------:R-:W-:Y:S02]  /*0540*/  SHF.R.S32.HI R7, RZ, 0x1f, R79 ;  /* 0x0000001fff077819 */ /* 0x000fe4000001144f */
[----:B------:R-:W-:Y:S01]  /*0550*/  ISETP.LT.U32.AND P5, PT, R79, UR10, PT ;  /* 0x0000000a4f007c0c */ /* 0x000fe2000bfa1070 */
[----:B------:R-:W-:Y:S01]  /*0560*/  ULDC.U8 UR10, c[0x0][0x2a4] ;  /* 0x0000a900000a7ab9 */ /* 0x000fe20000000000 */
[----:B------:R-:W-:-:S02]  /*0570*/  ISETP.LT.AND.EX P2, PT, R2, UR11, !P4, P2 ;  /* 0x0000000b02007c0c */ /* 0x000fc4000e741320 */
[----:B------:R-:W-:Y:S02]  /*0580*/  ISETP.LT.AND.EX P3, PT, R5, UR11, !P4, P3 ;  /* 0x0000000b05007c0c */ /* 0x000fe4000e761330 */
[----:B------:R-:W-:Y:S02]  /*0590*/  ISETP.LT.AND.EX P4, PT, R7, UR11, !P4, P5 ;  /* 0x0000000b07007c0c */ /* 0x000fe4000e781350 */
[C---:B--2---:R-:W-:Y:S02]  /*05a0*/  LEA.HI R2, P5, R9.reuse, R8, RZ, 0x1 ;  /* 0x0000000809027211 */ /* 0x044fe400078b08ff */
[-C--:B------:R-:W-:Y:S02]  /*05b0*/  LEA R15, R9, R9.reuse, 0x1 ;  /* 0x00000009090f7211 */ /* 0x080fe400078e08ff */
[----:B------:R-:W-:Y:S01]  /*05c0*/  IADD3.X R13, RZ, R9, RZ, P5, !PT ;  /* 0x00000009ff0d7210 */ /* 0x000fe20002ffe4ff */
[----:B------:R-:W-:Y:S01]  /*05d0*/  IMAD.WIDE.U32 R8, R8, 0x3, RZ ;  /* 0x0000000308087825 */ /* 0x000fe200078e00ff */
[----:B------:R-:W-:-:S02]  /*05e0*/  SHF.R.S32.HI R0, RZ, 0x1f, R83 ;  /* 0x0000001fff007819 */ /* 0x000fc40000011453 */
[----:B------:R-:W-:Y:S02]  /*05f0*/  SHF.R.S64 R2, R2, 0x1, R13 ;  /* 0x0000000102027819 */ /* 0x000fe4000000100d */
[----:B------:R-:W-:Y:S02]  /*0600*/  IADD3 R9, R9, R15, RZ ;  /* 0x0000000f09097210 */ /* 0x000fe40007ffe0ff */
[----:B------:R-:W-:Y:S02]  /*0610*/  LEA.HI R0, R0, R83, RZ, 0x5 ;  /* 0x0000005300007211 */ /* 0x000fe400078f28ff */
[----:B------:R-:W-:Y:S02]  /*0620*/  LEA.HI R4, P5, R9, R8, RZ, 0x1 ;  /* 0x0000000809047211 */ /* 0x000fe400078b08ff */
[----:B------:R-:W-:Y:S02]  /*0630*/  SHF.R.S32.HI R0, RZ, 0x5, R0 ;  /* 0x00000005ff007819 */ /* 0x000fe40000011400 */
[----:B------:R-:W-:-:S02]  /*0640*/  IADD3.X R9, RZ, R9, RZ, P5, !PT ;  /* 0x00000009ff097210 */ /* 0x000fc40002ffe4ff */
[----:B----4-:R-:W-:Y:S02]  /*0650*/  LOP3.LUT R78, R67, 0x3, RZ, 0xc0, !PT ;  /* 0x00000003434e7812 */ /* 0x010fe400078ec0ff */
[----:B------:R-:W-:Y:S02]  /*0660*/  IADD3 R77, R82, 0xf0, RZ ;  /* 0x000000f0524d7810 */ /* 0x000fe40007ffe0ff */
[----:B------:R-:W-:Y:S02]  /*0670*/  SHF.R.S32.HI R13, RZ, 0x1, R13 ;  /* 0x00000001ff0d7819 */ /* 0x000fe4000001140d */
[--C-:B------:R-:W-:Y:S02]  /*0680*/  SHF.R.S64 R4, R4, 0x1, R9.reuse ;  /* 0x0000000104047819 */ /* 0x100fe40000001009 */
[----:B------:R-:W-:Y:S02]  /*0690*/  SHF.R.S32.HI R11, RZ, 0x1, R9 ;  /* 0x00000001ff0b7819 */ /* 0x000fe40000011409 */
[----:B------:R-:W-:-:S02]  /*06a0*/  LEA R0, R0, UR5, 0x3 ;  /* 0x0000000500007c11 */ /* 0x000fc4000f8e18ff */
[----:B------:R-:W-:Y:S02]  /*06b0*/  IADD3 R76, -R78, R67, RZ ;  /* 0x000000434e4c7210 */ /* 0x000fe40007ffe1ff */
[----:B------:R-:W-:Y:S02]  /*06c0*/  SHF.R.S32.HI R9, RZ, 0x1f, R77 ;  /* 0x0000001fff097819 */ /* 0x000fe4000001144d */
[----:B------:R-:W-:Y:S02]  /*06d0*/  SHF.L.U64.HI R6, R2, 0x2, R13 ;  /* 0x0000000202067819 */ /* 0x000fe4000001020d */
[----:B-1----:R-:W-:-:S07]  /*06e0*/  SHF.L.U64.HI R8, R4, 0x2, R11 ;  /* 0x0000000204087819 */ /* 0x002fce000001020b */
.L_x_2592:
[----:B0-----:R-:W0:Y:S01]  /*06f0*/  LDC R16, c[0x0][0x2a0] ;  /* 0x0000a800ff107b82 */ /* 0x001e220000000800 */
[----:B------:R-:W-:Y:S01]  /*0700*/  LOP3.LUT P6, RZ, R85, 0x200, RZ, 0xc0, !PT ;  /* 0x0000020055ff7812 */ /* 0x000fe200078cc0ff */
[----:B------:R-:W-:Y:S01]  /*0710*/  ULDC.64 UR12, c[0x0][0x298] ;  /* 0x0000a600000c7ab9 */ /* 0x000fe20000000a00 */
[----:B------:R-:W-:Y:S02]  /*0720*/  P2R R108, PR, RZ, 0x4 ;  /* 0x00000004ff6c7803 */ /* 0x000fe40000000000 */
[C---:B-1----:R-:W-:Y:S02]  /*0730*/  IADD3 R19, R82.reuse, 0xc0, RZ ;  /* 0x000000c052137810 */ /* 0x042fe40007ffe0ff */
[----:B------:R-:W-:Y:S01]  /*0740*/  P2R R107, PR, RZ, 0x2 ;  /* 0x00000002ff6b7803 */ /* 0x000fe20000000000 */
[----:B------:R-:W1:Y:S01]  /*0750*/  @P3 LDC.64 R24, c[0x0][0x230] ;  /* 0x00008c00ff183b82 */ /* 0x000e620000000a00 */
[----:B------:R-:W-:Y:S02]  /*0760*/  IADD3 R21, R82, 0xd0, RZ ;  /* 0x000000d052157810 */ /* 0x000fe40007ffe0ff */
[----:B------:R-:W-:-:S05]  /*0770*/  P2R R106, PR, RZ, 0x1 ;  /* 0x00000001ff6a7803 */ /* 0x000fca0000000000 */
[----:B--2---:R-:W2:Y:S01]  /*0780*/  @P6 LDC.64 R58, c[0x0][0x230] ;  /* 0x00008c00ff3a6b82 */ /* 0x004ea20000000a00 */
        /* <DEDUP_REMOVED lines=13> */
[----:B------:R-:W-:Y:S01]  /*0860*/  IMAD.HI.U32 R11, R11, R13, R10 ;  /* 0x0000000d0b0b7227 */ /* 0x000fe200078e000a */
[----:B------:R-:W-:-:S05]  /*0870*/  LOP3.LUT R10, R75, R16, RZ, 0x3c, !PT ;  /* 0x000000104b0a7212 */ /* 0x000fca00078e3cff */
[----:B------:R-:W-:-:S05]  /*0880*/  IMAD.HI.U32 R11, R11, R14, RZ ;  /* 0x0000000e0b0b7227 */ /* 0x000fca00078e00ff */
[----:B------:R-:W-:-:S05]  /*0890*/  IADD3 R12, -R11, RZ, RZ ;  /* 0x000000ff0b0c7210 */ /* 0x000fca0007ffe1ff */
[----:B------:R-:W-:Y:S01]  /*08a0*/  IMAD R12, R15, R12, R14 ;  /* 0x0000000c0f0c7224 */ /* 0x000fe200078e020e */
[----:B------:R-:W-:-:S04]  /*08b0*/  P2R R14, PR, RZ, 0x8 ;  /* 0x00000008ff0e7803 */ /* 0x000fc80000000000 */
        /* <DEDUP_REMOVED lines=42> */
[----:B------:R-:W-:-:S13]  /*0b60*/  LOP3.LUT P6, RZ, R85, 0x80, RZ, 0xc0, !PT ;  /* 0x0000008055ff7812 */ /* 0x000fda00078cc0ff */
[----:B------:R-:W2:Y:S01]  /*0b70*/  @P6 LDC.64 R30, c[0x0][0x230] ;  /* 0x00008c00ff1e6b82 */ /* 0x000ea20000000a00 */
[----:B-1----:R-:W-:-:S04]  /*0b80*/  @P3 IMAD R10, R5, R12, RZ ;  /* 0x0000000c050a3224 */ /* 0x002fc800078e02ff */
[----:B------:R-:W-:Y:S01]  /*0b90*/  @P3 IMAD R13, R80, R13, R10 ;  /* 0x0000000d500d3224 */ /* 0x000fe200078e020a */
[----:B------:R-:W-:-:S05]  /*0ba0*/  @P3 MOV R10, R122 ;  /* 0x0000007a000a3202 */ /* 0x000fca0000000f00 */
[----:B------:R-:W-:-:S05]  /*0bb0*/  @P3 IMAD.WIDE.U32 R10, R80, R12, R10 ;  /* 0x0000000c500a3225 */ /* 0x000fca00078e000a */
[----:B------:R-:W-:Y:S02]  /*0bc0*/  @P3 IADD3 R11, R11, R13, RZ ;  /* 0x0000000d0b0b3210 */ /* 0x000fe40007ffe0ff */
[----:B------:R-:W1:Y:S01]  /*0bd0*/  @P3 LDC.64 R12, c[0x0][0x228] ;  /* 0x00008a00ff0c3b82 */ /* 0x000e620000000a00 */
[C---:B------:R-:W-:Y:S02]  /*0be0*/  @P3 SHF.L.U32 R61, R10.reuse, 0x2, RZ ;  /* 0x000000020a3d3819 */ /* 0x040fe400000006ff */
[----:B------:R-:W-:Y:S02]  /*0bf0*/  @P3 SHF.L.U64.HI R10, R10, 0x2, R11 ;  /* 0x000000020a0a3819 */ /* 0x000fe4000001020b */
[----:B------:R-:W-:Y:S02]  /*0c00*/  @P3 IADD3 R24, P5, R61, R24, RZ ;  /* 0x000000183d183210 */ /* 0x000fe40007fbe0ff */
[----:B------:R-:W-:Y:S02]  /*0c10*/  @P4 MOV R11, R125 ;  /* 0x0000007d000b4202 */ /* 0x000fe40000000f00 */
[----:B------:R-:W-:-:S02]  /*0c20*/  @P3 IADD3.X R25, R10, R25, RZ, P5, !PT ;  /* 0x000000190a193210 */ /* 0x000fc40002ffe4ff */
[----:B-1----:R-:W-:-:S04]  /*0c30*/  @P3 IADD3 R60, P5, R61, R12, RZ ;  /* 0x0000000c3d3c3210 */ /* 0x002fc80007fbe0ff */
[----:B------:R-:W-:Y:S02]  /*0c40*/  @P3 IADD3.X R61, R10, R13, RZ, P5, !PT ;  /* 0x0000000d0a3d3210 */ /* 0x000fe40002ffe4ff */
[----:B------:R-:W1:Y:S01]  /*0c50*/  @P4 LDC.64 R12, c[0x0][0x288] ;  /* 0x0000a200ff0c4b82 */ /* 0x000e620000000a00 */
[----:B------:R-:W-:-:S13]  /*0c60*/  LOP3.LUT P3, RZ, R85, 0x100, RZ, 0xc0, !PT ;  /* 0x0000010055ff7812 */ /* 0x000fda000786c0ff */
[----:B------:R-:W3:Y:S01]  /*0c70*/  @P3 LDC.64 R86, c[0x0][0x230] ;  /* 0x00008c00ff563b82 */ /* 0x000ee20000000a00 */
        /* <DEDUP_REMOVED lines=8> */
[----:B0-----:R-:W-:Y:S02]  /*0d00*/  @P4 IADD3 R26, P5, R29, R26, RZ ;  /* 0x0000001a1d1a4210 */ /* 0x001fe40007fbe0ff */
[----:B------:R-:W-:Y:S02]  /*0d10*/  SHF.R.S32.HI R11, RZ, 0x1f, R15 ;  /* 0x0000001fff0b7819 */ /* 0x000fe4000001140f */
[----:B------:R-:W-:-:S02]  /*0d20*/  @P4 IADD3.X R27, R10, R27, RZ, P5, !PT ;  /* 0x0000001b0a1b4210 */ /* 0x000fc40002ffe4ff */
[----:B-1----:R-:W-:-:S04]  /*0d30*/  @P4 IADD3 R28, P5, R29, R12, RZ ;  /* 0x0000000c1d1c4210 */ /* 0x002fc80007fbe0ff */
        /* <DEDUP_REMOVED lines=19> */
[----:B------:R-:W1:Y:S01]  /*0e70*/  @P3 LDC.64 R32, c[0x0][0x230] ;  /* 0x00008c00ff203b82 */ /* 0x000e620000000a00 */
        /* <DEDUP_REMOVED lines=69> */
[----:B------:R-:W1:Y:S08]  /*12d0*/  @P3 LDC.64 R102, c[0x0][0x230] ;  /* 0x00008c00ff663b82 */ /* 0x000e700000000a00 */
        /* <DEDUP_REMOVED lines=27> */
[----:B------:R-:W-:Y:S02]  /*1490*/  @P1 IADD3 R104, P5, R73, R104, RZ ;  /* 0x0000006849681210 */ /* 0x000fe40007fbe0ff */
        /* <DEDUP_REMOVED lines=9> */
[----:B------:R-:W-:Y:S02]  /*1530*/  @P2 IMAD.WIDE.U32 R10, R15, R12, R10 ;  /* 0x0000000c0f0a2225 */ /* 0x000fe400078e000a */
[----:B------:R-:W0:Y:S03]  /*1540*/  LDC R15, c[0x0][0x2ac] ;  /* 0x0000ab00ff0f7b82 */ /* 0x000e260000000800 */
[----:B------:R-:W-:Y:S02]  /*1550*/  @P2 IADD3 R11, R11, R13, RZ ;  /* 0x0000000d0b0b2210 */ /* 0x000fe40007ffe0ff */
[C---:B------:R-:W-:Y:S02]  /*1560*/  @P2 SHF.L.U32 R99, R10.reuse, 0x2, RZ ;  /* 0x000000020a632819 */ /* 0x040fe400000006ff */
[----:B------:R-:W-:Y:S01]  /*1570*/  @P2 SHF.L.U64.HI R10, R10, 0x2, R11 ;  /* 0x000000020a0a2819 */ /* 0x000fe2000001020b */
[----:B------:R-:W3:Y:S01]  /*1580*/  @P2 LDC.64 R12, c[0x0][0x228] ;  /* 0x00008a00ff0c2b82 */ /* 0x000ee20000000a00 */
[----:B------:R-:W-:-:S04]  /*1590*/  @P2 IADD3 R70, P5, R99, R70, RZ ;  /* 0x0000004663462210 */ /* 0x000fc80007fbe0ff */
[----:B------:R-:W-:Y:S02]  /*15a0*/  @P2 IADD3.X R71, R10, R71, RZ, P5, !PT ;  /* 0x000000470a472210 */ /* 0x000fe40002ffe4ff */
[----:B---3--:R-:W-:-:S04]  /*15b0*/  @P2 IADD3 R98, P5, R99, R12, RZ ;  /* 0x0000000c63622210 */ /* 0x008fc80007fbe0ff */
[----:B------:R-:W-:Y:S02]  /*15c0*/  @P2 IADD3.X R99, R10, R13, RZ, P5, !PT ;  /* 0x0000000d0a632210 */ /* 0x000fe40002ffe4ff */
[----:B------:R-:W-:Y:S02]  /*15d0*/  SHF.R.U32.HI R10, RZ, 0x2, R83 ;  /* 0x00000002ff0a7819 */ /* 0x000fe40000011653 */
[----:B------:R-:W-:-:S03]  /*15e0*/  SHF.R.S32.HI R13, RZ, 0x1f, R19 ;  /* 0x0000001fff0d7819 */ /* 0x000fc60000011413 */
        /* <DEDUP_REMOVED lines=8> */
[----:B------:R-:W3:Y:S01]  /*1670*/  @P2 LDC.64 R48, c[0x0][0x230] ;  /* 0x00008c00ff302b82 */ /* 0x000ee20000000a00 */
        /* <DEDUP_REMOVED lines=9> */
[----:B---3--:R-:W-:-:S04]  /*1710*/  @P2 IADD3 R48, P5, R17, R48, RZ ;  /* 0x0000003011302210 */ /* 0x008fc80007fbe0ff */
[----:B------:R-:W-:Y:S02]  /*1720*/  @P2 IADD3.X R49, R10, R49, RZ, P5, !PT ;  /* 0x000000310a312210 */ /* 0x000fe40002ffe4ff */
[----:B0-----:R-:W-:-:S04]  /*1730*/  @P2 IADD3 R16, P5, R17, R12, RZ ;  /* 0x0000000c11102210 */ /* 0x001fc80007fbe0ff */
[----:B------:R-:W-:Y:S02]  /*1740*/  @P2 IADD3.X R17, R10, R13, RZ, P5, !PT ;  /* 0x0000000d0a112210 */ /* 0x000fe40002ffe4ff */
[----:B------:R-:W-:Y:S02]  /*1750*/  IADD3 R10, R15, 0xd0, RZ ;  /* 0x000000d00f0a7810 */ /* 0x000fe40007ffe0ff */
[----:B------:R-:W-:Y:S02]  /*1760*/  SHF.R.S32.HI R13, RZ, 0x1f, R21 ;  /* 0x0000001fff0d7819 */ /* 0x000fe40000011415 */
        /* <DEDUP_REMOVED lines=21> */
[C---:B------:R-:W-:Y:S02]  /*18c0*/  IADD3 R10, R15.reuse, 0xe0, RZ ;  /* 0x000000e00f0a7810 */ /* 0x040fe40007ffe0ff */
[----:B------:R-:W-:Y:S02]  /*18d0*/  IADD3 R15, R15, 0xf0, RZ ;  /* 0x000000f00f0f7810 */ /* 0x000fe40007ffe0ff */
[----:B------:R-:W-:Y:S02]  /*18e0*/  SHF.R.S32.HI R11, RZ, 0x1f, R10 ;  /* 0x0000001fff0b7819 */ /* 0x000fe4000001140a */
[----:B------:R-:W-:-:S04]  /*18f0*/  ISETP.GE.U32.AND P5, PT, R10, UR12, PT ;  /* 0x0000000c0a007c0c */ /* 0x000fc8000bfa6070 */
[----:B------:R-:W-:-:S04]  /*1900*/  ISETP.GE.AND.EX P5, PT, R11, UR13, PT, P5 ;  /* 0x0000000d0b007c0c */ /* 0x000fc8000bfa6350 */
[----:B------:R-:W-:-:S13]  /*1910*/  ISETP.LT.U32.AND P5, PT, R83, 0x1c0, !P5 ;  /* 0x000001c05300780c */ /* 0x000fda0006fa1070 */
[----:B------:R-:W0:Y:S08]  /*1920*/  @P5 LDC.64 R10, c[0x0][0x288] ;  /* 0x0000a200ff0a5b82 */ /* 0x000e300000000a00 */
[----:B------:R-:W3:Y:S08]  /*1930*/  @P5 LDC.64 R54, c[0x0][0x230] ;  /* 0x00008c00ff365b82 */ /* 0x000ef00000000a00 */
[----:B------:R-:W4:Y:S01]  /*1940*/  @P5 LDC.64 R52, c[0x0][0x228] ;  /* 0x00008a00ff345b82 */ /* 0x000f220000000a00 */
[----:B0-----:R-:W-:Y:S01]  /*1950*/  @P5 IMAD R12, R13, R10, RZ ;  /* 0x0000000a0d0c5224 */ /* 0x001fe200078e02ff */
        /* <DEDUP_REMOVED lines=16> */
[----:B------:R-:W0:Y:S01]  /*1a60*/  @P6 LDC.64 R10, c[0x0][0x288] ;  /* 0x0000a200ff0a6b82 */ /* 0x000e220000000a00 */
[----:B------:R-:W-:-:S07]  /*1a70*/  @P6 MOV R13, R125 ;  /* 0x0000007d000d6202 */ /* 0x000fce0000000f00 */
[----:B------:R-:W3:Y:S08]  /*1a80*/  @P6 LDC.64 R20, c[0x0][0x230] ;  /* 0x00008c00ff146b82 */ /* 0x000ef00000000a00 */
[----:B------:R-:W4:Y:S01]  /*1a90*/  @P6 LDC.64 R22, c[0x0][0x228] ;  /* 0x00008a00ff166b82 */ /* 0x000f220000000a00 */
[----:B0-----:R-:W-:-:S04]  /*1aa0*/  @P6 IMAD R12, R9, R10, RZ ;  /* 0x0000000a090c6224 */ /* 0x001fc800078e02ff */
        /* <DEDUP_REMOVED lines=10> */
[----:B------:R-:W0:Y:S02]  /*1b50*/  @P3 LDC.64 R10, c[0x0][0x288] ;  /* 0x0000a200ff0a3b82 */ /* 0x000e240000000a00 */
[----:B------:R-:W-:Y:S01]  /*1b60*/  @P6 IADD3.X R23, R12, R23, RZ, P0, !PT ;  /* 0x000000170c176210 */ /* 0x000fe200007fe4ff */
        /* <DEDUP_REMOVED lines=10> */
[----:B--2---:R-:W-:Y:S02]  /*1c10*/  @P3 IADD3 R100, P0, R11, R100, RZ ;  /* 0x000000640b643210 */ /* 0x004fe40007f1e0ff */
[----:B------:R-:W0:Y:S02]  /*1c20*/  LDC.64 R10, c[0x0][0x248] ;  /* 0x00009200ff0a7b82 */ /* 0x000e240000000a00 */
[----:B------:R-:W-:Y:S02]  /*1c30*/  @P3 IADD3.X R101, R12, R101, RZ, P0, !PT ;  /* 0x000000650c653210 */ /* 0x000fe400007fe4ff */
[----:B------:R-:W-:Y:S01]  /*1c40*/  ISETP.NE.AND P3, PT, R14, RZ, PT ;  /* 0x000000ff0e00720c */ /* 0x000fe20003f65270 */
[----:B0-----:R-:W-:-:S06]  /*1c50*/  IMAD.WIDE R40, R75, 0x8, R10 ;  /* 0x000000084b287825 */ /* 0x001fcc00078e020a */
[----:B------:R-:W2:Y:S01]  /*1c60*/  LDG.E.64 R40, desc[UR8][R40.64] ;  /* 0x0000000828287981 */ /* 0x000ea2000c1e1b00 */
[----:B------:R-:W-:Y:S02]  /*1c70*/  MOV R96, 0x3f800000 ;  /* 0x3f80000000607802 */ /* 0x000fe40000000f00 */
[----:B------:R-:W-:Y:S02]  /*1c80*/  CS2R R42, SRZ ;  /* 0x00000000002a7805 */ /* 0x000fe4000001ff00 */
[----:B------:R-:W-:Y:S02]  /*1c90*/  MOV R10, RZ ;  /* 0x000000ff000a7202 */ /* 0x000fe40000000f00 */
[----:B------:R-:W-:Y:S02]  /*1ca0*/  CS2R R44, SRZ ;  /* 0x00000000002c7805 */ /* 0x000fe4000001ff00 */
[----:B------:R-:W-:Y:S01]  /*1cb0*/  CS2R R12, SRZ ;  /* 0x00000000000c7805 */ /* 0x000fe2000001ff00 */
[----:B------:R-:W5:Y:S04]  /*1cc0*/  @P2 LDG.E.64 R42, desc[UR8][R48.64] ;  /* 0x00000008302a2981 */ /* 0x000f68000c1e1b00 */
[----:B------:R0:W5:Y:S04]  /*1cd0*/  @P1 LDG.E.64 R44, desc[UR8][R50.64] ;  /* 0x00000008322c1981 */ /* 0x000168000c1e1b00 */
[----:B------:R1:W5:Y:S01]  /*1ce0*/  @P1 LDG.E.64 R12, desc[UR8][R18.64] ;  /* 0x00000008120c1981 */ /* 0x000362000c1e1b00 */
[----:B------:R-:W-:-:S02]  /*1cf0*/  LOP3.LUT P1, RZ, R85, 0x80, RZ, 0xc0, !PT ;  /* 0x0000008055ff7812 */ /* 0x000fc4000782c0ff */
[----:B0-----:R-:W-:Y:S02]  /*1d00*/  CS2R R50, SRZ ;  /* 0x0000000000327805 */ /* 0x001fe4000001ff00 */
[----:B-1----:R-:W-:Y:S02]  /*1d10*/  CS2R R18, SRZ ;  /* 0x0000000000127805 */ /* 0x002fe4000001ff00 */
[----:B------:R-:W-:-:S06]  /*1d20*/  CS2R R46, SRZ ;  /* 0x00000000002e7805 */ /* 0x000fcc000001ff00 */
[----:B------:R0:W5:Y:S02]  /*1d30*/  @P5 LDG.E.64 R46, desc[UR8][R54.64] ;  /* 0x00000008362e5981 */ /* 0x000164000c1e1b00 */
[----:B0-----:R-:W-:-:S06]  /*1d40*/  CS2R R54, SRZ ;  /* 0x0000000000367805 */ /* 0x001fcc000001ff00 */
[----:B------:R0:W5:Y:S02]  /*1d50*/  @P4 LDG.E.64 R54, desc[UR8][R26.64] ;  /* 0x000000081a364981 */ /* 0x000164000c1e1b00 */
[----:B0-----:R-:W-:-:S06]  /*1d60*/  CS2R R26, SRZ ;  /* 0x00000000001a7805 */ /* 0x001fcc000001ff00 */
[----:B------:R0:W5:Y:S02]  /*1d70*/  @P1 LDG.E.64 R26, desc[UR8][R88.64] ;  /* 0x00000008581a1981 */ /* 0x000164000c1e1b00 */
[----:B0-----:R-:W-:Y:S01]  /*1d80*/  CS2R R88, SRZ ;  /* 0x0000000000587805 */ /* 0x001fe2000001ff00 */
[----:B--2---:R-:W-:-:S05]  /*1d90*/  FFMA.FTZ R11, -R40, R40, R41 ;  /* 0x00000028280b7223 */ /* 0x004fca0000010129 */
[----:B------:R-:W-:-:S13]  /*1da0*/  FSETP.GTU.FTZ.AND P0, PT, R11, RZ, PT ;  /* 0x000000ff0b00720b */ /* 0x000fda0003f1c000 */
[----:B------:R-:W0:Y:S02]  /*1db0*/  @P0 LDC R14, c[0x0][0x250] ;  /* 0x00009400ff0e0b82 */ /* 0x000e240000000800 */
[----:B0-----:R-:W-:Y:S01]  /*1dc0*/  @P0 FADD.FTZ R14, R11, R14 ;  /* 0x0000000e0b0e0221 */ /* 0x001fe20000010000 */
[----:B------:R-:W-:-:S03]  /*1dd0*/  MOV R11, RZ ;  /* 0x000000ff000b7202 */ /* 0x000fc60000000f00 */
[----:B------:R0:W1:Y:S01]  /*1de0*/  @P0 MUFU.RSQ R96, R14 ;  /* 0x0000000e00600308 */ /* 0x0000620000001400 */
[C---:B------:R-:W-:Y:S02]  /*1df0*/  LOP3.LUT P0, RZ, R85.reuse, 0x200, RZ, 0xc0, !PT ;  /* 0x0000020055ff7812 */ /* 0x040fe4000780c0ff */
[----:B------:R-:W5:Y:S01]  /*1e00*/  @P2 LDG.E.64 R10, desc[UR8][R16.64] ;  /* 0x00000008100a2981 */ /* 0x000f62000c1e1b00 */
[----:B0-----:R-:W-:Y:S02]  /*1e10*/  CS2R R14, SRZ ;  /* 0x00000000000e7805 */ /* 0x001fe4000001ff00 */
[----:B------:R-:W-:-:S08]  /*1e20*/  LOP3.LUT P2, RZ, R85, 0x100, RZ, 0xc0, !PT ;  /* 0x0000010055ff7812 */ /* 0x000fd0000784c0ff */
[----:B------:R-:W5:Y:S04]  /*1e30*/  @P0 LDG.E.64 R50, desc[UR8][R58.64] ;  /* 0x000000083a320981 */ /* 0x000f68000c1e1b00 */
[----:B------:R0:W5:Y:S04]  /*1e40*/  @P5 LDG.E.64 R14, desc[UR8][R52.64] ;  /* 0x00000008340e5981 */ /* 0x000168000c1e1b00 */
[----:B------:R-:W5:Y:S01]  /*1e50*/  @P0 LDG.E.64 R18, desc[UR8][R56.64] ;  /* 0x0000000838120981 */ /* 0x000f62000c1e1b00 */
[----:B0-----:R-:W-:Y:S02]  /*1e60*/  CS2R R52, SRZ ;  /* 0x0000000000347805 */ /* 0x001fe4000001ff00 */
[----:B------:R-:W-:-:S02]  /*1e70*/  LOP3.LUT P0, RZ, R85, 0x20, RZ, 0xc0, !PT ;  /* 0x0000002055ff7812 */ /* 0x000fc4000780c0ff */
[----:B------:R-:W-:Y:S02]  /*1e80*/  CS2R R58, SRZ ;  /* 0x00000000003a7805 */ /* 0x000fe4000001ff00 */
[----:B------:R0:W5:Y:S04]  /*1e90*/  @P3 LDG.E.64 R52, desc[UR8][R24.64] ;  /* 0x0000000818343981 */ /* 0x000168000c1e1b00 */
[----:B------:R2:W5:Y:S01]  /*1ea0*/  @P1 LDG.E.64 R58, desc[UR8][R30.64] ;  /* 0x000000081e3a1981 */ /* 0x000562000c1e1b00 */
[----:B0-----:R-:W-:Y:S02]  /*1eb0*/  CS2R R24, SRZ ;  /* 0x0000000000187805 */ /* 0x001fe4000001ff00 */
[----:B--2---:R-:W-:-:S04]  /*1ec0*/  CS2R R30, SRZ ;  /* 0x00000000001e7805 */ /* 0x004fc8000001ff00 */
[----:B------:R0:W5:Y:S01]  /*1ed0*/  @P2 LDG.E.64 R24, desc[UR8][R62.64] ;  /* 0x000000083e182981 */ /* 0x000162000c1e1b00 */
[----:B------:R-:W-:-:S03]  /*1ee0*/  CS2R R56, SRZ ;  /* 0x0000000000387805 */ /* 0x000fc6000001ff00 */
[----:B------:R2:W5:Y:S01]  /*1ef0*/  @P0 LDG.E.64 R30, desc[UR8][R90.64] ;  /* 0x000000085a1e0981 */ /* 0x000562000c1e1b00 */
[----:B------:R-:W-:-:S03]  /*1f00*/  ISETP.NE.AND P1, PT, R107, RZ, PT ;  /* 0x000000ff6b00720c */ /* 0x000fc60003f25270 */
[----:B------:R-:W5:Y:S01]  /*1f10*/  @P2 LDG.E.64 R56, desc[UR8][R86.64] ;  /* 0x0000000856382981 */ /* 0x000f62000c1e1b00 */
[----:B0-----:R-:W-:-:S06]  /*1f20*/  CS2R R62, SRZ ;  /* 0x00000000003e7805 */ /* 0x001fcc000001ff00 */
[----:B------:R-:W5:Y:S01]  /*1f30*/  @P0 LDG.E.64 R62, desc[UR8][R92.64] ;  /* 0x000000085c3e0981 */ /* 0x000f62000c1e1b00 */
[----:B------:R-:W-:Y:S02]  /*1f40*/  ISETP.NE.AND P0, PT, R106, RZ, PT ;  /* 0x000000ff6a00720c */ /* 0x000fe40003f05270 */
[----:B------:R-:W-:Y:S02]  /*1f50*/  ISETP.NE.AND P2, PT, R108, RZ, PT ;  /* 0x000000ff6c00720c */ /* 0x000fe40003f45270 */
[----:B--2---:R-:W-:-:S06]  /*1f60*/  CS2R R90, SRZ ;  /* 0x00000000005a7805 */ /* 0x004fcc000001ff00 */
        /* <DEDUP_REMOVED lines=38> */
[----:B------:R-:W-:Y:S01]  /*21d0*/  ISETP.NE.AND P5, PT, RZ, UR10, PT ;  /* 0x0000000aff007c0c */ /* 0x000fe2000bfa5270 */
[----:B------:R-:W0:Y:S01]  /*21e0*/  LDC.64 R100, c[0x0][0x238] ;  /* 0x00008e00ff647b82 */ /* 0x000e220000000a00 */
[----:B------:R-:W-:-:S04]  /*21f0*/  IADD3 R97, R84, R97, RZ ;  /* 0x0000006154617210 */ /* 0x000fc80007ffe0ff */
[----:B------:R-:W-:-:S07]  /*2200*/  SHF.R.S32.HI R70, RZ, 0x1f, R97 ;  /* 0x0000001fff467819 */ /* 0x000fce0000011461 */
[----:B------:R-:W1:Y:S02]  /*2210*/  @P5 LDC.64 R98, c[0x0][0x240] ;  /* 0x00009000ff625b82 */ /* 0x000e640000000a00 */
[----:B-1----:R-:W-:-:S04]  /*2220*/  @P5 LEA R98, P6, R97, R98, 0x1 ;  /* 0x0000006261625211 */ /* 0x002fc800078c08ff */
[----:B------:R-:W-:-:S05]  /*2230*/  @P5 LEA.HI.X R99, R97, R99, R70, 0x1, P6 ;  /* 0x0000006361635211 */ /* 0x000fca00030f0c46 */
[----:B------:R-:W2:Y:S01]  /*2240*/  @P5 LDG.E.U16 R70, desc[UR8][R98.64] ;  /* 0x0000000862465981 */ /* 0x000ea2000c1e1500 */
[----:B0-----:R-:W-:-:S03]  /*2250*/  IMAD.WIDE R100, R97, 0x2, R100 ;  /* 0x0000000261647825 */ /* 0x001fc600078e0264 */
[----:B------:R-:W3:Y:S04]  /*2260*/  @P5 LDG.E.U16 R41, desc[UR8][R98.64+0x2] ;  /* 0x0000020862295981 */ /* 0x000ee8000c1e1500 */
[----:B------:R-:W4:Y:S01]  /*2270*/  LDG.E.U16 R73, desc[UR8][R100.64] ;  /* 0x0000000864497981 */ /* 0x000f22000c1e1500 */
[----:B--2---:R-:W-:-:S03]  /*2280*/  @P5 SHF.L.U32 R72, R70, 0x10, RZ ;  /* 0x0000001046485819 */ /* 0x004fc600000006ff */
[----:B------:R-:W2:Y:S01]  /*2290*/  LDG.E.U16 R70, desc[UR8][R100.64+0x2] ;  /* 0x0000020864467981 */ /* 0x000ea2000c1e1500 */
[----:B---3--:R-:W-:Y:S02]  /*22a0*/  @P5 SHF.L.U32 R71, R41, 0x10, RZ ;  /* 0x0000001029475819 */ /* 0x008fe400000006ff */
[----:B----4-:R-:W-:Y:S02]  /*22b0*/  SHF.L.U32 R73, R73, 0x10, RZ ;  /* 0x0000001049497819 */ /* 0x010fe400000006ff */
[----:B--2---:R-:W-:-:S07]  /*22c0*/  SHF.L.U32 R70, R70, 0x10, RZ ;  /* 0x0000001046467819 */ /* 0x004fce00000006ff */
.L_x_2511:
[----:B------:R-:W-:Y:S05]  /*22d0*/  BSYNC B0 ;  /* 0x0000000000007941 */ /* 0x000fea0003800000 */
.L_x_2510:
        /* <DEDUP_REMOVED lines=31> */
.L_x_2512:
        /* <DEDUP_REMOVED lines=26> */
.L_x_2513:
        /* <DEDUP_REMOVED lines=31> */
.L_x_2514:
        /* <DEDUP_REMOVED lines=31> */
.L_x_2515:
        /* <DEDUP_REMOVED lines=31> */
.L_x_2516:
        /* <DEDUP_REMOVED lines=53> */
.L_x_2517:
[----:B------:R-:W-:Y:S01]  /*2f90*/  FMUL.FTZ R46, R42, R73 ;  /* 0x000000492a2e7220 */ /* 0x000fe20000410000 */
[----:B------:R-:W-:Y:S01]  /*2fa0*/  FMUL.FTZ R58, R40, R70 ;  /* 0x00000046283a7220 */ /* 0x000fe20000410000 */
[----:B------:R-:W-:Y:S01]  /*2fb0*/  FFMA.FTZ R60, R99, R110, RZ ;  /* 0x0000006e633c7223 */ /* 0x000fe200000100ff */
[----:B------:R-:W-:Y:S01]  /*2fc0*/  FADD.FTZ R55, RZ, R110 ;  /* 0x0000006eff377221 */ /* 0x000fe20000010000 */
        /* <DEDUP_REMOVED lines=31> */
.L_x_2518:
[----:B------:R-:W-:Y:S01]  /*31c0*/  FMUL.FTZ R86, R48, R73 ;  /* 0x0000004930567220 */ /* 0x000fe20000410000 */
[----:B------:R-:W-:Y:S01]  /*31d0*/  FFMA.FTZ R109, R98, R107, R60 ;  /* 0x0000006b626d7223 */ /* 0x000fe2000001003c */
[----:B------:R-:W-:Y:S01]  /*31e0*/  FMUL.FTZ R60, R44, R70 ;  /* 0x000000462c3c7220 */ /* 0x000fe20000410000 */
[----:B------:R-:W-:Y:S01]  /*31f0*/  FADD.FTZ R62, R62, R107 ;  /* 0x0000006b3e3e7221 */ /* 0x000fe20000010000 */
        /* <DEDUP_REMOVED lines=29> */
.L_x_2519:
        /* <DEDUP_REMOVED lines=33> */
.L_x_2520:
[----:B------:R-:W-:Y:S01]  /*35e0*/  FMUL.FTZ R62, R46, R73 ;  /* 0x000000492e3e7220 */ /* 0x000fe20000410000 */
[----:B------:R-:W-:Y:S01]  /*35f0*/  FFMA.FTZ R87, R104, R51, R109 ;  /* 0x0000003368577223 */ /* 0x000fe2000001006d */
[----:B------:R-:W-:Y:S01]  /*3600*/  FADD.FTZ R56, R56, R51 ;  /* 0x0000003338387221 */ /* 0x000fe20000010000 */
[----:B------:R-:W-:Y:S01]  /*3610*/  FADD.FTZ R107, R107, R50 ;  /* 0x000000326b6b7221 */ /* 0x000fe20000010000 */
[----:B------:R-:W-:Y:S01]  /*3620*/  FADD.FTZ R109, R60, R62 ;  /* 0x0000003e3c6d7221 */ /* 0x000fe20000010000 */
[----:B------:R-:W-:Y:S01]  /*3630*/  FFMA.FTZ R51, R111, R62, R58 ;  /* 0x0000003e6f337223 */ /* 0x000fe2000001003a */
        /* <DEDUP_REMOVED lines=27> */
.L_x_2521:
        /* <DEDUP_REMOVED lines=33> */
.L_x_2522:
        /* <DEDUP_REMOVED lines=33> */
.L_x_2523:
[----:B------:R-:W-:Y:S01]  /*3c10*/  FMUL.FTZ R91, R40, R73 ;  /* 0x00000049285b7220 */ /* 0x000fe20000410000 */
[----:B------:R-:W-:Y:S01]  /*3c20*/  FADD.FTZ R48, R59, R44 ;  /* 0x0000002c3b307221 */ /* 0x000fe20000010000 */
[----:B------:R-:W-:Y:S01]  /*3c30*/  FFMA.FTZ R44, R116, R44, R87 ;  /* 0x0000002c742c7223 */ /* 0x000fe20000010057 */
[----:B------:R-:W-:Y:S01]  /*3c40*/  FMUL.FTZ R60, R57, R70 ;  /* 0x00000046393c7220 */ /* 0x000fe20000410000 */
        /* <DEDUP_REMOVED lines=29> */
.L_x_2524:
[----:B------:R-:W-:Y:S01]  /*3e20*/  FMUL.FTZ R43, R54, R73 ;  /* 0x00000049362b7220 */ /* 0x000fe20000410000 */
[-C--:B------:R-:W-:Y:S01]  /*3e30*/  FMUL.FTZ R91, R63, R96.reuse ;  /* 0x000000603f5b7220 */ /* 0x080fe20000410000 */
[----:B------:R-:W-:Y:S02]  /*3e40*/  FMUL.FTZ R90, R45, R96 ;  /* 0x000000602d5a7220 */ /* 0x000fe40000410000 */
[----:B------:R-:W-:Y:S01]  /*3e50*/  FFMA.FTZ R61, R93, R43, R58 ;  /* 0x0000002b5d3d7223 */ /* 0x000fe2000001003a */
[----:B------:R-:W-:Y:S01]  /*3e60*/  FADD.FTZ R58, R60, R43 ;  /* 0x0000002b3c3a7221 */ /* 0x000fe20000010000 */
[----:B------:R-:W-:-:S04]  /*3e70*/  FMUL.FTZ R43, R52, R70 ;  /* 0x00000046342b7220 */ /* 0x000fc80000410000 */
[----:B------:R-:W-:Y:S01]  /*3e80*/  FFMA.FTZ R60, R92, R43, R61 ;  /* 0x0000002b5c3c7223 */ /* 0x000fe2000001003d */
[----:B------:R-:W-:Y:S01]  /*3e90*/  FADD.FTZ R61, R43, R58 ;  /* 0x0000003a2b3d7221 */ /* 0x000fe20000010000 */
[----:B------:R-:W-:Y:S02]  /*3ea0*/  MOV R58, R12 ;  /* 0x0000000c003a7202 */ /* 0x000fe40000000f00 */
        /* <DEDUP_REMOVED lines=20> */
.L_x_2525:
        /* <DEDUP_REMOVED lines=29> */
.L_x_2526:
[----:B------:R-:W-:Y:S01]  /*41c0*/  FMUL.FTZ R86, R60, R73 ;  /* 0x000000493c567220 */ /* 0x000fe20000410000 */
[----:B------:R-:W-:-:S03]  /*41d0*/  FMUL.FTZ R87, R121, R96 ;  /* 0x0000006079577220 */ /* 0x000fc60000410000 */
[----:B------:R-:W-:Y:S01]  /*41e0*/  FFMA.FTZ R47, R89, R86, R62 ;  /* 0x00000056592f7223 */ /* 0x000fe2000001003e */
[----:B------:R-:W-:Y:S01]  /*41f0*/  FADD.FTZ R86, R61, R86 ;  /* 0x000000563d567221 */ /* 0x000fe20000010000 */
[----:B------:R-:W-:-:S04]  /*4200*/  FMUL.FTZ R61, R45, R70 ;  /* 0x000000462d3d7220 */ /* 0x000fc80000410000 */
[----:B------:R-:W-:Y:S01]  /*4210*/  FFMA.FTZ R62, R88, R61, R47 ;  /* 0x0000003d583e7223 */ /* 0x000fe2000001002f */
[----:B------:R-:W-:Y:S01]  /*4220*/  FADD.FTZ R61, R61, R86 ;  /* 0x000000563d3d7221 */ /* 0x000fe20000010000 */
[----:B------:R-:W-:Y:S01]  /*4230*/  FMUL.FTZ R86, R49, R96 ;  /* 0x0000006031567220 */ /* 0x000fe20000410000 */
[----:B------:R-:W-:Y:S02]  /*4240*/  MOV R49, R16 ;  /* 0x0000001000317202 */ /* 0x000fe40000000f00 */
        /* <DEDUP_REMOVED lines=20> */
.L_x_2527:
        /* <DEDUP_REMOVED lines=8> */
[----:B------:R-:W-:Y:S01]  /*4410*/  FADD.FTZ R59, R59, R46 ;  /* 0x0000002e3b3b7221 */ /* 0x000fe20000010000 */
[----:B------:R-:W-:Y:S01]  /*4420*/  FFMA.FTZ R56, R111, R46, R56 ;  /* 0x0000002e6f387223 */ /* 0x000fe20000010038 */
[----:B------:R-:W-:Y:S01]  /*4430*/  FFMA.FTZ R62, R86, R63, R119 ;  /* 0x0000003f563e7223 */ /* 0x000fe20000010077 */
[----:B------:R-:W-:Y:S01]  /*4440*/  FADD.FTZ R63, R63, R61 ;  /* 0x0000003d3f3f7221 */ /* 0x000fe20000010000 */
[----:B------:R-:W-:Y:S01]  /*4450*/  FADD.FTZ R48, R48, R53 ;  /* 0x0000003530307221 */ /* 0x000fe20000010000 */
        /* <DEDUP_REMOVED lines=25> */
[----:B0-----:R-:W-:Y:S01]  /*45f0*/  ULEA UR5, UR11, UR5, 0x18 ;  /* 0x000000050b057291 */ /* 0x001fe2000f8ec03f */
[----:B-1----:R-:W-:Y:S01]  /*4600*/  @!P5 FADD.FTZ R62, R62, R61 ;  /* 0x0000003d3e3ed221 */ /* 0x002fe20000010000 */
[----:B------:R-:W-:Y:S01]  /*4610*/  FADD.FTZ R42, R59, R60 ;  /* 0x0000003c3b2a7221 */ /* 0x000fe20000010000 */
[----:B------:R-:W-:Y:S01]  /*4620*/  FFMA.FTZ R56, R89, R60, R56 ;  /* 0x0000003c59387223 */ /* 0x000fe20000010038 */
[----:B------:R-:W-:Y:S01]  /*4630*/  FFMA.FTZ R55, R88, R45, R55 ;  /* 0x0000002d58377223 */ /* 0x000fe20000010037 */
[----:B--2---:R-:W-:Y:S01]  /*4640*/  @!P5 FADD.FTZ R63, R63, R119 ;  /* 0x000000773f3fd221 */ /* 0x004fe20000010000 */
[----:B------:R-:W0:Y:S01]  /*4650*/  SHFL.DOWN PT, R61, R62, 0x2, 0x1f ;  /* 0x08401f003e3d7f89 */ /* 0x000e2200000e0000 */
[----:B------:R-:W-:Y:S01]  /*4660*/  ISETP.GT.AND P5, PT, R66, 0x1d, PT ;  /* 0x0000001d4200780c */ /* 0x000fe20003fa4270 */
[----:B------:R-:W-:Y:S01]  /*4670*/  FADD.FTZ R44, R40, R45 ;  /* 0x0000002d282c7221 */ /* 0x000fe20000010000 */
[----:B------:R-:W-:Y:S01]  /*4680*/  FFMA.FTZ R40, R87, R49, R56 ;  /* 0x0000003157287223 */ /* 0x000fe20000010038 */
[----:B------:R-:W1:Y:S01]  /*4690*/  SHFL.DOWN PT, R119, R63, 0x2, 0x1f ;  /* 0x08401f003f777f89 */ /* 0x000e6200000e0000 */
[----:B------:R-:W-:Y:S01]  /*46a0*/  FADD.FTZ R42, R42, R49 ;  /* 0x000000312a2a7221 */ /* 0x000fe20000010000 */
[----:B------:R-:W-:Y:S01]  /*46b0*/  FFMA.FTZ R41, R86, R47, R55 ;  /* 0x0000002f56297223 */ /* 0x000fe20000010037 */
[----:B------:R-:W-:Y:S01]  /*46c0*/  FADD.FTZ R43, R44, R47 ;  /* 0x0000002f2c2b7221 */ /* 0x000fe20000010000 */
[----:B------:R-:W-:Y:S06]  /*46d0*/  BSSY B0, `(.L_x_2528) ;  /* 0x000003b000007945 */ /* 0x000fec0003800000 */
        /* <DEDUP_REMOVED lines=17> */
[----:B------:R-:W-:-:S02]  /*47f0*/  ISETP.NE.AND P5, PT, R66, RZ, PT ;  /* 0x000000ff4200720c */ /* 0x000fc40003fa5270 */
[----:B------:R-:W-:-:S05]  /*4800*/  LEA R119, R83, UR5, 0x4 ;  /* 0x0000000553777c11 */ /* 0x000fca000f8e20ff */
[----:B------:R0:W-:Y:S06]  /*4810*/  STS.128 [R119], R40 ;  /* 0x0000002877007388 */ /* 0x0001ec0000000c00 */
        /* <DEDUP_REMOVED lines=38> */
.L_x_2529:
[----:B------:R-:W-:Y:S05]  /*4a80*/  BSYNC B0 ;  /* 0x0000000000007941 */ /* 0x000fea0003800000 */
.L_x_2528:
        /* <DEDUP_REMOVED lines=81> */
.L_x_2531:
[----:B------:R-:W-:Y:S05]  /*4fa0*/  BSYNC B0 ;  /* 0x0000000000007941 */ /* 0x000fea0003800000 */
.L_x_2530:
        /* <DEDUP_REMOVED lines=16> */
.L_x_2533:
[----:B------:R-:W-:Y:S05]  /*50b0*/  BSYNC B0 ;  /* 0x0000000000007941 */ /* 0x000fea0003800000 */
.L_x_2532:
        /* <DEDUP_REMOVED lines=33> */
.L_x_2536:
[----:B-1----:R-:W2:Y:S04]  /*52d0*/  LDG.E.STRONG.GPU R42, desc[UR8][R40.64] ;  /* 0x00000008282a7981 */ /* 0x002ea8000c1ef900 */
[----:B--2---:R-:W-:Y:S01]  /*52e0*/  CCTL.IVALL ;  /* 0x00000000ff00798f */ /* 0x004fe20002000000 */
[----:B------:R-:W-:Y:S05]  /*52f0*/  YIELD ;  /* 0x0000000000007946 */ /* 0x000fea0003800000 */
[----:B------:R-:W-:-:S13]  /*5300*/  ISETP.NE.AND P6, PT, R42, R49, PT ;  /* 0x000000312a00720c */ /* 0x000fda0003fc5270 */
[----:B------:R-:W-:Y:S05]  /*5310*/  @P6 BRA `(.L_x_2536) ;  /* 0xfffffffc00ec6947 */ /* 0x000fea000383ffff */
.L_x_2535:
        /* <DEDUP_REMOVED lines=22> */
.L_x_2540:
        /* <DEDUP_REMOVED lines=115> */
.L_x_2539:
        /* <DEDUP_REMOVED lines=63> */
.L_x_2541:
[----:B------:R-:W-:-:S04]  /*5fa0*/  LOP3.LUT P6, RZ, R85, 0x1, RZ, 0xc0, !PT ;  /* 0x0000000155ff7812 */ /* 0x000fc800078cc0ff */
[----:B------:R-:W-:-:S13]  /*5fb0*/  ISETP.NE.OR P6, PT, R42, RZ, P6 ;  /* 0x000000ff2a00720c */ /* 0x000fda00037c5670 */
[----:B------:R-:W-:Y:S05]  /*5fc0*/  @!P6 BRA `(.L_x_2537) ;  /* 0x00000000007ce947 */ /* 0x000fea0003800000 */
.L_x_2538:
        /* <DEDUP_REMOVED lines=31> */
.L_x_2537:
        /* <DEDUP_REMOVED lines=10> */
.L_x_2543:
[----:B------:R-:W-:Y:S05]  /*6260*/  BSYNC B0 ;  /* 0x0000000000007941 */ /* 0x000fea0003800000 */
.L_x_2542:
        /* <DEDUP_REMOVED lines=17> */
.L_x_2534:
[----:B------:R-:W0:Y:S01]  /*6380*/  S2UR UR6, SR_CgaCtaId ;  /* 0x00000000000679c3 */ /* 0x000e220000008800 */
[----:B------:R-:W-:Y:S01]  /*6390*/  UMOV UR5, 0x400 ;  /* 0x0000040000057882 */ /* 0x000fe20000000000 */
[----:B-1----:R-:W-:Y:S01]  /*63a0*/  SHF.R.U32.HI R46, RZ, 0x2, R83 ;  /* 0x00000002ff2e7819 */ /* 0x002fe20000011653 */
[----:B------:R-:W-:Y:S01]  /*63b0*/  ULDC.64 UR12, c[0x0][0x290] ;  /* 0x0000a400000c7ab9 */ /* 0x000fe20000000a00 */
[----:B------:R-:W-:-:S03]  /*63c0*/  ISETP.NE.AND P6, PT, RZ, UR10, PT ;  /* 0x0000000aff007c0c */ /* 0x000fc6000bfc5270 */
[----:B------:R-:W-:Y:S01]  /*63d0*/  IMAD.WIDE.U32 R46, R46, 0x24924925, RZ ;  /* 0x249249252e2e7825 */ /* 0x000fe200078e00ff */
[----:B------:R-:W1:Y:S01]  /*63e0*/  LDC R43, c[0x0][0x2ac] ;  /* 0x0000ab00ff2b7b82 */ /* 0x000e620000000800 */
        /* <DEDUP_REMOVED lines=29> */
.L_x_2544:
[----:B------:R-:W-:Y:S01]  /*65c0*/  LOP3.LUT P5, RZ, R85, 0x200, RZ, 0xc0, !PT ;  /* 0x0000020055ff7812 */ /* 0x000fe200078ac0ff */
[----:B------:R-:W-:-:S12]  /*65d0*/  BSSY B0, `(.L_x_2545) ;  /* 0x0000013000007945 */ /* 0x000fd80003800000 */
        /* <DEDUP_REMOVED lines=17> */
[----:B------:R0:W-:Y:S02]  /*66f0*/  STG.E.64 desc[UR8][R40.64], R18 ;  /* 0x0000001228007986 */ /* 0x0001e4000c101b08 */
.L_x_2546:
[----:B------:R-:W-:Y:S05]  /*6700*/  BSYNC B0 ;  /* 0x0000000000007941 */ /* 0x000fea0003800000 */
.L_x_2545:
[----:B------:R-:W-:-:S13]  /*6710*/  ISETP.NE.AND P6, PT, RZ, UR10, PT ;  /* 0x0000000aff007c0c */ /* 0x000fda000bfc5270 */
        /* <DEDUP_REMOVED lines=19> */
.L_x_2547:
[----:B------:R-:W-:Y:S04]  /*6850*/  BSSY B0, `(.L_x_2548) ;  /* 0x0000013000007945 */ /* 0x000fe80003800000 */
[----:B------:R-:W-:Y:S05]  /*6860*/  @!P3 BRA `(.L_x_2549) ;  /* 0x000000000044b947 */ /* 0x000fea0003800000 */
[----:B------:R-:W-:Y:S01]  /*6870*/  ULDC.64 UR14, c[0x0][0x288] ;  /* 0x0000a200000e7ab9 */ /* 0x000fe20000000a00 */
[----:B0-----:R-:W-:Y:S01]  /*6880*/  MOV R18, R122 ;  /* 0x0000007a00127202 */ /* 0x001fe20000000f00 */
[----:B------:R-:W-:Y:S01]  /*6890*/  IMAD R41, R5, UR14, RZ ;  /* 0x0000000e05297c24 */ /* 0x000fe2000f8e02ff */
[----:B------:R-:W-:Y:S01]  /*68a0*/  MOV R19, R125 ;  /* 0x0000007d00137202 */ /* 0x000fe20000000f00 */
[----:B------:R-:W-:Y:S02]  /*68b0*/  FFMA.FTZ R43, R98, R47, R48 ;  /* 0x0000002f622b7223 */ /* 0x000fe40000010030 */
[C---:B------:R-:W-:Y:S02]  /*68c0*/  IMAD R41, R80.reuse, UR15, R41 ;  /* 0x0000000f50297c24 */ /* 0x040fe4000f8e0229 */
[----:B------:R-:W-:Y:S01]  /*68d0*/  IMAD.WIDE.U32 R18, R80, UR14, R18 ;  /* 0x0000000e50127c25 */ /* 0x000fe2000f8e0012 */
[----:B------:R-:W-:-:S03]  /*68e0*/  ULDC.64 UR14, c[0x0][0x210] ;  /* 0x00008400000e7ab9 */ /* 0x000fc60000000a00 */
[----:B------:R-:W-:Y:S01]  /*68f0*/  FFMA.FTZ R43, R70, R21, -R43 ;  /* 0x00000015462b7223 */ /* 0x000fe2000001082b */
[----:B------:R-:W-:Y:S02]  /*6900*/  IADD3 R41, R19, R41, RZ ;  /* 0x0000002913297210 */ /* 0x000fe40007ffe0ff */
[----:B------:R-:W-:-:S04]  /*6910*/  LEA R40, P5, R18, UR14, 0x2 ;  /* 0x0000000e12287c11 */ /* 0x000fc8000f8a10ff */
[----:B------:R-:W-:Y:S01]  /*6920*/  LEA.HI.X R41, R18, UR15, R41, 0x2, P5 ;  /* 0x0000000f12297c11 */ /* 0x000fe2000a8f1429 */
[----:B------:R-:W-:-:S04]  /*6930*/  FFMA.FTZ R18, R97, R47, R48 ;  /* 0x0000002f61127223 */ /* 0x000fc80000010030 */
[----:B------:R-:W-:-:S04]  /*6940*/  FFMA.FTZ R19, R73, R20, -R18 ;  /* 0x0000001449137223 */ /* 0x000fc80000010812 */
[-C--:B------:R-:W-:Y:S01]  /*6950*/  FMUL.FTZ R18, R19, R96.reuse ;  /* 0x0000006013127220 */ /* 0x080fe20000410000 */
[----:B------:R-:W-:-:S05]  /*6960*/  FMUL.FTZ R19, R43, R96 ;  /* 0x000000602b137220 */ /* 0x000fca0000410000 */
[----:B------:R1:W-:Y:S02]  /*6970*/  STG.E.64 desc[UR8][R40.64], R18 ;  /* 0x0000001228007986 */ /* 0x0003e4000c101b08 */
.L_x_2549:
[----:B------:R-:W-:Y:S05]  /*6980*/  BSYNC B0 ;  /* 0x0000000000007941 */ /* 0x000fea0003800000 */
.L_x_2548:
        /* <DEDUP_REMOVED lines=19> */
.L_x_2550:
[----:B------:R-:W-:Y:S04]  /*6ac0*/  BSSY B0, `(.L_x_2551) ;  /* 0x0000013000007945 */ /* 0x000fe80003800000 */
[----:B------:R-:W-:Y:S05]  /*6ad0*/  @!P4 BRA `(.L_x_2552) ;  /* 0x000000000044c947 */ /* 0x000fea0003800000 */
[----:B------:R-:W-:Y:S01]  /*6ae0*/  ULDC.64 UR14, c[0x0][0x288] ;  /* 0x0000a200000e7ab9 */ /* 0x000fe20000000a00 */
[----:B01----:R-:W-:Y:S01]  /*6af0*/  MOV R18, R122 ;  /* 0x0000007a00127202 */ /* 0x003fe20000000f00 */
        /* <DEDUP_REMOVED lines=15> */
.L_x_2552:
[----:B------:R-:W-:Y:S05]  /*6bf0*/  BSYNC B0 ;  /* 0x0000000000007941 */ /* 0x000fea0003800000 */
.L_x_2551:
[----:B------:R-:W-:Y:S05]  /*6c00*/  @!P6 BRA `(.L_x_2553) ;  /* 0x000000000048e947 */ /* 0x000fea0003800000 */
        /* <DEDUP_REMOVED lines=18> */
.L_x_2553:
[----:B------:R-:W-:Y:S01]  /*6d30*/  LOP3.LUT P5, RZ, R85, 0x100, RZ, 0xc0, !PT ;  /* 0x0000010055ff7812 */ /* 0x000fe200078ac0ff */
[----:B------:R-:W-:-:S12]  /*6d40*/  BSSY B0, `(.L_x_2554) ;  /* 0x0000015000007945 */ /* 0x000fd80003800000 */
[----:B------:R-:W-:Y:S05]  /*6d50*/  @!P5 BRA `(.L_x_2555) ;  /* 0x00000000004cd947 */ /* 0x000fea0003800000 */
[----:B--2---:R-:W-:Y:S01]  /*6d60*/  IADD3 R21, R82, 0x30, RZ ;  /* 0x0000003052157810 */ /* 0x004fe20007ffe0ff */
[----:B------:R-:W-:Y:S01]  /*6d70*/  ULDC.64 UR14, c[0x0][0x288] ;  /* 0x0000a200000e7ab9 */ /* 0x000fe20000000a00 */
[----:B01----:R-:W-:Y:S01]  /*6d80*/  MOV R18, R122 ;  /* 0x0000007a00127202 */ /* 0x003fe20000000f00 */
        /* <DEDUP_REMOVED lines=9> */
[----:B------:R-:W-:-:S04]  /*6e20*/  IADD3 R21, R19, R21, RZ ;  /* 0x0000001513157210 */ /* 0x000fc80007ffe0ff */
[----:B------:R-:W-:Y:S01]  /*6e30*/  LEA.HI.X R21, R18, UR15, R21, 0x2, P5 ;  /* 0x0000000f12157c11 */ /* 0x000fe2000a8f1415 */
[----:B------:R-:W-:-:S04]  /*6e40*/  FFMA.FTZ R18, R103, R47, R48 ;  /* 0x0000002f67127223 */ /* 0x000fc80000010030 */
[----:B------:R-:W-:-:S04]  /*6e50*/  FFMA.FTZ R19, R73, R24, -R18 ;  /* 0x0000001849137223 */ /* 0x000fc80000010812 */
[-C--:B------:R-:W-:Y:S01]  /*6e60*/  FMUL.FTZ R18, R19, R96.reuse ;  /* 0x0000006013127220 */ /* 0x080fe20000410000 */
[----:B------:R-:W-:-:S05]  /*6e70*/  FMUL.FTZ R19, R23, R96 ;  /* 0x0000006017137220 */ /* 0x000fca0000410000 */
[----:B------:R3:W-:Y:S02]  /*6e80*/  STG.E.64 desc[UR8][R20.64], R18 ;  /* 0x0000001214007986 */ /* 0x0007e4000c101b08 */
.L_x_2555:
[----:B------:R-:W-:Y:S05]  /*6e90*/  BSYNC B0 ;  /* 0x0000000000007941 */ /* 0x000fea0003800000 */
.L_x_2554:
[----:B------:R-:W-:-:S13]  /*6ea0*/  ISETP.NE.AND P5, PT, RZ, UR10, PT ;  /* 0x0000000aff007c0c */ /* 0x000fda000bfa5270 */
[----:B------:R-:W-:Y:S05]  /*6eb0*/  @!P5 BRA `(.L_x_2556) ;  /* 0x000000000048d947 */ /* 0x000fea0003800000 */
        /* <DEDUP_REMOVED lines=18> */
.L_x_2556:
[----:B------:R-:W-:Y:S01]  /*6fe0*/  LOP3.LUT P5, RZ, R85, 0x80, RZ, 0xc0, !PT ;  /* 0x0000008055ff7812 */ /* 0x000fe200078ac0ff */
[----:B------:R-:W-:-:S12]  /*6ff0*/  BSSY B0, `(.L_x_2557) ;  /* 0x0000015000007945 */ /* 0x000fd80003800000 */
[----:B------:R-:W-:Y:S05]  /*7000*/  @!P5 BRA `(.L_x_2558) ;  /* 0x00000000004cd947 */ /* 0x000fea0003800000 */
[----:B--23--:R-:W-:Y:S01]  /*7010*/  IADD3 R21, R82, 0x40, RZ ;  /* 0x0000004052157810 */ /* 0x00cfe20007ffe0ff */
        /* <DEDUP_REMOVED lines=18> */
.L_x_2558:
[----:B------:R-:W-:Y:S05]  /*7140*/  BSYNC B0 ;  /* 0x0000000000007941 */ /* 0x000fea0003800000 */
.L_x_2557:
[----:B------:R-:W-:-:S13]  /*7150*/  ISETP.NE.AND P5, PT, RZ, UR10, PT ;  /* 0x0000000aff007c0c */ /* 0x000fda000bfa5270 */
[----:B------:R-:W-:Y:S05]  /*7160*/  @!P5 BRA `(.L_x_2559) ;  /* 0x000000000048d947 */ /* 0x000fea0003800000 */
[----:B01234-:R-:W-:Y:S01]  /*7170*/  FFMA.FTZ R18, R117, R73, R72 ;  /* 0x0000004975127223 */ /* 0x01ffe20000010048 */
        /* <DEDUP_REMOVED lines=17> */
.L_x_2559:
[----:B------:R-:W-:Y:S01]  /*7290*/  LOP3.LUT P5, RZ, R85, 0x40, RZ, 0xc0, !PT ;  /* 0x0000004055ff7812 */ /* 0x000fe200078ac0ff */
[----:B------:R-:W-:-:S12]  /*72a0*/  BSSY B0, `(.L_x_2560) ;  /* 0x0000015000007945 */ /* 0x000fd80003800000 */
[----:B------:R-:W-:Y:S05]  /*72b0*/  @!P5 BRA `(.L_x_2561) ;  /* 0x00000000004cd947 */ /* 0x000fea0003800000 */
[----:B--234-:R-:W-:Y:S01]  /*72c0*/  IADD3 R21, R82, 0x50, RZ ;  /* 0x0000005052157810 */ /* 0x01cfe20007ffe0ff */
        /* <DEDUP_REMOVED lines=18> */
.L_x_2561:
[----:B------:R-:W-:Y:S05]  /*73f0*/  BSYNC B0 ;  /* 0x0000000000007941 */ /* 0x000fea0003800000 */
.L_x_2560:
        /* <DEDUP_REMOVED lines=20> */
.L_x_2562:
[----:B------:R-:W-:Y:S01]  /*7540*/  LOP3.LUT P5, RZ, R85, 0x20, RZ, 0xc0, !PT ;  /* 0x0000002055ff7812 */ /* 0x000fe200078ac0ff */
[----:B------:R-:W-:-:S12]  /*7550*/  BSSY B0, `(.L_x_2563) ;  /* 0x0000015000007945 */ /* 0x000fd80003800000 */
[----:B------:R-:W-:Y:S05]  /*7560*/  @!P5 BRA `(.L_x_2564) ;  /* 0x00000000004cd947 */ /* 0x000fea0003800000 */
[----:B0-234-:R-:W-:Y:S01]  /*7570*/  IADD3 R21, R82, 0x60, RZ ;  /* 0x0000006052157810 */ /* 0x01dfe20007ffe0ff */
[----:B------:R-:W-:Y:S01]  /*7580*/  ULDC.64 UR14, c[0x0][0x288] ;  /* 0x0000a200000e7ab9 */ /* 0x000fe20000000a00 */
[----:B-1----:R-:W-:Y:S01]  /*7590*/  MOV R18, R122 ;  /* 0x0000007a00127202 */ /* 0x002fe20000000f00 */
        /* <DEDUP_REMOVED lines=16> */
.L_x_2564:
[----:B------:R-:W-:Y:S05]  /*76a0*/  BSYNC B0 ;  /* 0x0000000000007941 */ /* 0x000fea0003800000 */
.L_x_2563:
        /* <DEDUP_REMOVED lines=20> */
.L_x_2565:
        /* <DEDUP_REMOVED lines=22> */
.L_x_2567:
[----:B------:R-:W-:Y:S05]  /*7950*/  BSYNC B0 ;  /* 0x0000000000007941 */ /* 0x000fea0003800000 */
.L_x_2566:
        /* <DEDUP_REMOVED lines=20> */
.L_x_2568:
        /* <DEDUP_REMOVED lines=22> */
.L_x_2570:
[----:B------:R-:W-:Y:S05]  /*7c00*/  BSYNC B0 ;  /* 0x0000000000007941 */ /* 0x000fea0003800000 */
.L_x_2569:
        /* <DEDUP_REMOVED lines=20> */
.L_x_2571:
[----:B------:R-:W-:Y:S04]  /*7d50*/  BSSY B0, `(.L_x_2572) ;  /* 0x0000015000007945 */ /* 0x000fe80003800000 */
[----:B------:R-:W-:Y:S05]  /*7d60*/  @!P0 BRA `(.L_x_2573) ;  /* 0x00000000004c8947 */ /* 0x000fea0003800000 */
[----:B01234-:R-:W-:Y:S01]  /*7d70*/  IADD3 R19, R82, 0x90, RZ ;  /* 0x0000009052137810 */ /* 0x01ffe20007ffe0ff */
        /* <DEDUP_REMOVED lines=18> */
.L_x_2573:
[----:B------:R-:W-:Y:S05]  /*7ea0*/  BSYNC B0 ;  /* 0x0000000000007941 */ /* 0x000fea0003800000 */
.L_x_2572:
        /* <DEDUP_REMOVED lines=19> */
.L_x_2574:
[----:B------:R-:W-:Y:S04]  /*7fe0*/  BSSY B0, `(.L_x_2575) ;  /* 0x0000015000007945 */ /* 0x000fe80003800000 */
[----:B------:R-:W-:Y:S05]  /*7ff0*/  @!P1 BRA `(.L_x_2576) ;  /* 0x00000000004c9947 */ /* 0x000fea0003800000 */
[----:B------:R-:W-:Y:S01]  /*8000*/  IADD3 R23, R82, 0xa0, RZ ;  /* 0x000000a052177810 */ /* 0x000fe20007ffe0ff */
[----:B------:R-:W-:Y:S01]  /*8010*/  ULDC.64 UR14, c[0x0][0x288] ;  /* 0x0000a200000e7ab9 */ /* 0x000fe20000000a00 */
[----:B01234-:R-:W-:Y:S02]  /*8020*/  MOV R18, R122 ;  /* 0x0000007a00127202 */ /* 0x01ffe40000000f00 */
        /* <DEDUP_REMOVED lines=12> */
[----:B------:R-:W-:-:S04]  /*80f0*/  FFMA.FTZ R21, R73, R36, -R20 ;  /* 0x0000002449157223 */ /* 0x000fc80000010814 */
[-C--:B------:R-:W-:Y:S01]  /*8100*/  FMUL.FTZ R20, R21, R96.reuse ;  /* 0x0000006015147220 */ /* 0x080fe20000410000 */
[----:B------:R-:W-:-:S05]  /*8110*/  FMUL.FTZ R21, R23, R96 ;  /* 0x0000006017157220 */ /* 0x000fca0000410000 */
[----:B------:R0:W-:Y:S02]  /*8120*/  STG.E.64 desc[UR8][R18.64], R20 ;  /* 0x0000001412007986 */ /* 0x0001e4000c101b08 */
.L_x_2576:
[----:B------:R-:W-:Y:S05]  /*8130*/  BSYNC B0 ;  /* 0x0000000000007941 */ /* 0x000fea0003800000 */
.L_x_2575:
        /* <DEDUP_REMOVED lines=19> */
.L_x_2577:
        /* <DEDUP_REMOVED lines=21> */
.L_x_2579:
[----:B------:R-:W-:Y:S05]  /*83c0*/  BSYNC B0 ;  /* 0x0000000000007941 */ /* 0x000fea0003800000 */
.L_x_2578:
        /* <DEDUP_REMOVED lines=19> */
.L_x_2580:
        /* <DEDUP_REMOVED lines=21> */
[----:B------:R-:W-:Y:S01]  /*8650*/  FFMA.FTZ R20, R93, R47, R48 ;  /* 0x0000002f5d147223 */ /* 0x000fe20000010030 */
[----:B------:R-:W-:-:S03]  /*8660*/  FMUL.FTZ R11, R11, R96 ;  /* 0x000000600b0b7220 */ /* 0x000fc60000410000 */
[----:B------:R-:W-:-:S04]  /*8670*/  FFMA.FTZ R21, R73, R10, -R20 ;  /* 0x0000000a49157223 */ /* 0x000fc80000010814 */
[----:B------:R-:W-:-:S05]  /*8680*/  FMUL.FTZ R10, R21, R96 ;  /* 0x00000060150a7220 */ /* 0x000fca0000410000 */
[----:B------:R0:W-:Y:S02]  /*8690*/  STG.E.64 desc[UR8][R18.64], R10 ;  /* 0x0000000a12007986 */ /* 0x0001e4000c101b08 */
.L_x_2582:
[----:B------:R-:W-:Y:S05]  /*86a0*/  BSYNC B0 ;  /* 0x0000000000007941 */ /* 0x000fea0003800000 */
.L_x_2581:
[----:B------:R-:W-:Y:S05]  /*86b0*/  @!P6 BRA `(.L_x_2583) ;  /* 0x000000000048e947 */ /* 0x000fea0003800000 */
[----:B0-----:R-:W-:Y:S01]  /*86c0*/  FFMA.FTZ R10, R91, R73, R72 ;  /* 0x000000495b0a7223 */ /* 0x001fe20000010048 */
[----:B------:R-:W-:-:S03]  /*86d0*/  FFMA.FTZ R11, R90, R70, R71 ;  /* 0x000000465a0b7223 */ /* 0x000fc60000010047 */
[----:B-1234-:R-:W-:Y:S01]  /*86e0*/  FMUL.FTZ R18, R10, -1.4426950216293334961 ;  /* 0xbfb8aa3b0a127820 */ /* 0x01efe20000410000 */
        /* <DEDUP_REMOVED lines=15> */
.L_x_2583:
[----:B------:R-:W-:Y:S01]  /*87e0*/  ISETP.GE.U32.AND P5, PT, R25, UR12, PT ;  /* 0x0000000c19007c0c */ /* 0x000fe2000bfa6070 */
[----:B------:R-:W-:Y:S01]  /*87f0*/  BSSY B0, `(.L_x_2584) ;  /* 0x0000019000007945 */ /* 0x000fe20003800000 */
[----:B------:R-:W-:Y:S02]  /*8800*/  IADD3 R23, R46, 0xe0, RZ ;  /* 0x000000e02e177810 */ /* 0x000fe40007ffe0ff */
[----:B------:R-:W-:Y:S02]  /*8810*/  ISETP.GE.AND.EX P5, PT, R26, UR13, PT, P5 ;  /* 0x0000000d1a007c0c */ /* 0x000fe4000bfa6350 */
[----:B------:R-:W-:Y:S02]  /*8820*/  SHF.R.S32.HI R24, RZ, 0x1f, R23 ;  /* 0x0000001fff187819 */ /* 0x000fe40000011417 */
[----:B------:R-:W-:-:S13]  /*8830*/  ISETP.LT.U32.AND P5, PT, R83, 0x1c0, !P5 ;  /* 0x000001c05300780c */ /* 0x000fda0006fa1070 */
[----:B------:R-:W-:Y:S05]  /*8840*/  @!P5 BRA `(.L_x_2585) ;  /* 0x00000000004cd947 */ /* 0x000fea0003800000 */
[----:B0-234-:R-:W-:Y:S01]  /*8850*/  IADD3 R21, R82, 0xd0, RZ ;  /* 0x000000d052157810 */ /* 0x01dfe20007ffe0ff */
[----:B------:R-:W-:Y:S01]  /*8860*/  ULDC.64 UR14, c[0x0][0x288] ;  /* 0x0000a200000e7ab9 */ /* 0x000fe20000000a00 */
[----:B------:R-:W-:Y:S02]  /*8870*/  MOV R10, R122 ;  /* 0x0000007a000a7202 */ /* 0x000fe40000000f00 */
[----:B------:R-:W-:Y:S02]  /*8880*/  SHF.R.S32.HI R20, RZ, 0x1f, R21 ;  /* 0x0000001fff147819 */ /* 0x000fe40000011415 */
[----:B------:R-:W-:-:S03]  /*8890*/  MOV R11, R125 ;  /* 0x0000007d000b7202 */ /* 0x000fc60000000f00 */
[----:B------:R-:W-:Y:S02]  /*88a0*/  IMAD R20, R20, UR14, RZ ;  /* 0x0000000e14147c24 */ /* 0x000fe4000f8e02ff */
[----:B-1----:R-:W-:-:S04]  /*88b0*/  IMAD.WIDE.U32 R18, R21, UR14, R10 ;  /* 0x0000000e15127c25 */ /* 0x002fc8000f8e000a */
        /* <DEDUP_REMOVED lines=12> */
.L_x_2585:
[----:B------:R-:W-:Y:S05]  /*8980*/  BSYNC B0 ;  /* 0x0000000000007941 */ /* 0x000fea0003800000 */
.L_x_2584:
[----:B------:R-:W-:Y:S05]  /*8990*/  @!P6 BRA `(.L_x_2586) ;  /* 0x000000000048e947 */ /* 0x000fea0003800000 */
[----:B0-----:R-:W-:Y:S01]  /*89a0*/  FFMA.FTZ R10, R89, R73, R72 ;  /* 0x00000049590a7223 */ /* 0x001fe20000010048 */
[----:B------:R-:W-:-:S03]  /*89b0*/  FFMA.FTZ R11, R88, R70, R71 ;  /* 0x00000046580b7223 */ /* 0x000fc60000010047 */
[----:B------:R-:W-:Y:S01]  /*89c0*/  FMUL.FTZ R12, R10, -1.4426950216293334961 ;  /* 0xbfb8aa3b0a0c7820 */ /* 0x000fe20000410000 */
[----:B-1234-:R-:W-:-:S05]  /*89d0*/  FMUL.FTZ R18, R11, -1.4426950216293334961 ;  /* 0xbfb8aa3b0b127820 */ /* 0x01efca0000410000 */
        /* <DEDUP_REMOVED lines=14> */
.L_x_2586:
[----:B------:R-:W-:Y:S01]  /*8ac0*/  ISETP.GE.U32.AND P5, PT, R23, UR12, PT ;  /* 0x0000000c17007c0c */ /* 0x000fe2000bfa6070 */
[----:B------:R-:W-:Y:S01]  /*8ad0*/  BSSY B0, `(.L_x_2587) ;  /* 0x0000019000007945 */ /* 0x000fe20003800000 */
[----:B------:R-:W-:Y:S02]  /*8ae0*/  IADD3 R46, R46, 0xf0, RZ ;  /* 0x000000f02e2e7810 */ /* 0x000fe40007ffe0ff */
[----:B------:R-:W-:Y:S02]  /*8af0*/  ISETP.GE.AND.EX P5, PT, R24, UR13, PT, P5 ;  /* 0x0000000d18007c0c */ /* 0x000fe4000bfa6350 */
[----:B0-234-:R-:W-:Y:S02]  /*8b00*/  SHF.R.S32.HI R20, RZ, 0x1f, R46 ;  /* 0x0000001fff147819 */ /* 0x01dfe4000001142e */
[----:B------:R-:W-:-:S13]  /*8b10*/  ISETP.LT.U32.AND P5, PT, R83, 0x1c0, !P5 ;  /* 0x000001c05300780c */ /* 0x000fda0006fa1070 */
[----:B------:R-:W-:Y:S05]  /*8b20*/  @!P5 BRA `(.L_x_2588) ;  /* 0x00000000004cd947 */ /* 0x000fea0003800000 */
[----:B-1----:R-:W-:Y:S01]  /*8b30*/  IADD3 R19, R82, 0xe0, RZ ;  /* 0x000000e052137810 */ /* 0x002fe20007ffe0ff */
        /* <DEDUP_REMOVED lines=18> */
.L_x_2588:
[----:B------:R-:W-:Y:S05]  /*8c60*/  BSYNC B0 ;  /* 0x0000000000007941 */ /* 0x000fea0003800000 */
.L_x_2587:
[----:B------:R-:W-:Y:S05]  /*8c70*/  @!P6 BRA `(.L_x_2589) ;  /* 0x000000000048e947 */ /* 0x000fea0003800000 */
[----:B------:R-:W-:Y:S01]  /*8c80*/  FFMA.FTZ R72, R87, R73, R72 ;  /* 0x0000004957487223 */ /* 0x000fe20000010048 */
[----:B------:R-:W-:-:S03]  /*8c90*/  FFMA.FTZ R71, R86, R70, R71 ;  /* 0x0000004656477223 */ /* 0x000fc60000010047 */
[----:B0-----:R-:W-:Y:S01]  /*8ca0*/  FMUL.FTZ R10, R72, -1.4426950216293334961 ;  /* 0xbfb8aa3b480a7820 */ /* 0x001fe20000410000 */
[----:B------:R-:W-:-:S05]  /*8cb0*/  FMUL.FTZ R12, R71, -1.4426950216293334961 ;  /* 0xbfb8aa3b470c7820 */ /* 0x000fca0000410000 */
[----:B------:R-:W0:Y:S08]  /*8cc0*/  MUFU.EX2 R10, R10 ;  /* 0x0000000a000a7308 */ /* 0x000e300000000800 */
[----:B------:R-:W2:Y:S01]  /*8cd0*/  MUFU.EX2 R12, R12 ;  /* 0x0000000c000c7308 */ /* 0x000ea20000000800 */
[----:B0-----:R-:W-:-:S07]  /*8ce0*/  FADD.FTZ R11, R10, 1 ;  /* 0x3f8000000a0b7421 */ /* 0x001fce0000010000 */
[----:B------:R-:W0:Y:S01]  /*8cf0*/  MUFU.RCP R11, R11 ;  /* 0x0000000b000b7308 */ /* 0x000e220000001000 */
[----:B--2---:R-:W-:-:S07]  /*8d00*/  FADD.FTZ R13, R12, 1 ;  /* 0x3f8000000c0d7421 */ /* 0x004fce0000010000 */
        /* <DEDUP_REMOVED lines=9> */
.L_x_2589:
[----:B------:R-:W-:Y:S01]  /*8da0*/  ISETP.GE.U32.AND P5, PT, R46, UR12, PT ;  /* 0x0000000c2e007c0c */ /* 0x000fe2000bfa6070 */
[----:B------:R-:W-:Y:S03]  /*8db0*/  BSSY B0, `(.L_x_2590) ;  /* 0x0000014000007945 */ /* 0x000fe60003800000 */
[----:B------:R-:W-:-:S04]  /*8dc0*/  ISETP.GE.AND.EX P5, PT, R20, UR13, PT, P5 ;  /* 0x0000000d14007c0c */ /* 0x000fc8000bfa6350 */
[----:B------:R-:W-:-:S13]  /*8dd0*/  ISETP.LT.U32.AND P5, PT, R83, 0x1c0, !P5 ;  /* 0x000001c05300780c */ /* 0x000fda0006fa1070 */
[----:B------:R-:W-:Y:S05]  /*8de0*/  @!P5 BRA `(.L_x_2591) ;  /* 0x000000000040d947 */ /* 0x000fea0003800000 */
[----:B------:R-:W-:Y:S01]  /*8df0*/  ULDC.64 UR12, c[0x0][0x288] ;  /* 0x0000a200000c7ab9 */ /* 0x000fe20000000a00 */
[----:B------:R-:W-:Y:S01]  /*8e00*/  MOV R123, R125 ;  /* 0x0000007d007b7202 */ /* 0x000fe20000000f00 */
[----:B0-----:R-:W-:Y:S02]  /*8e10*/  IMAD R10, R9, UR12, RZ ;  /* 0x0000000c090a7c24 */ /* 0x001fe4000f8e02ff */
        /* <DEDUP_REMOVED lines=8> */
[----:B------:R-:W-:Y:S01]  /*8ea0*/  LEA R10, P5, R122, UR12, 0x2 ;  /* 0x0000000c7a0a7c11 */ /* 0x000fe2000f8a10ff */
[----:B------:R-:W-:Y:S01]  /*8eb0*/  FMUL.FTZ R47, R47, R96 ;  /* 0x000000602f2f7220 */ /* 0x000fe20000410000 */
[----:B------:R-:W-:-:S04]  /*8ec0*/  IADD3 R11, R123, R11, RZ ;  /* 0x0000000b7b0b7210 */ /* 0x000fc80007ffe0ff */
[----:B------:R-:W-:-:S05]  /*8ed0*/  LEA.HI.X R11, R122, UR13, R11, 0x2, P5 ;  /* 0x0000000d7a0b7c11 */ /* 0x000fca000a8f140b */
[----:B------:R2:W-:Y:S02]  /*8ee0*/  STG.E.64 desc[UR8][R10.64], R46 ;  /* 0x0000002e0a007986 */ /* 0x0005e4000c101b08 */
.L_x_2591:
[----:B------:R-:W-:Y:S05]  /*8ef0*/  BSYNC B0 ;  /* 0x0000000000007941 */ /* 0x000fea0003800000 */
.L_x_2590:
[----:B------:R-:W-:Y:S02]  /*8f00*/  IADD3 R75, R68, R75, RZ ;  /* 0x0000004b444b7210 */ /* 0x000fe40007ffe0ff */
[----:B------:R-:W-:Y:S02]  /*8f10*/  IADD3 R74, R74, 0x1, RZ ;  /* 0x000000014a4a7810 */ /* 0x000fe40007ffe0ff */
[----:B------:R-:W-:-:S13]  /*8f20*/  ISETP.GE.AND P5, PT, R75, UR4, PT ;  /* 0x000000044b007c0c */ /* 0x000fda000bfa6270 */
[----:B------:R-:W-:Y:S05]  /*8f30*/  @!P5 BRA `(.L_x_2592) ;  /* 0xffffff7400ecd947 */ /* 0x000fea000383ffff */
.L_x_2509:
[----:B------:R-:W3:Y:S01]  /*8f40*/  LDC R6, c[0x0][0xc] ;  /* 0x00000300ff067b82 */ /* 0x000ee20000000800 */
[----:B------:R-:W-:Y:S01]  /*8f50*/  ISETP.NE.AND P2, PT, R83, RZ, PT ;  /* 0x000000ff5300720c */ /* 0x000fe20003f45270 */
[----:B------:R-:W-:Y:S06]  /*8f60*/  BSSY B0, `(.L_x_2593) ;  /* 0x0000015000007945 */ /* 0x000fec0003800000 */
[----:B------:R-:W4:Y:S08]  /*8f70*/  LDC R7, c[0x0][0x10] ;  /* 0x00000400ff077b82 */ /* 0x000f300000000800 */
[----:B------:R-:W5:Y:S01]  /*8f80*/  LDC.64 R2, c[0x0][0x258] ;  /* 0x00009600ff027b82 */ /* 0x000f620000000a00 */
[----:B---3--:R-:W-:-:S02]  /*8f90*/  IADD3 R0, R6, -0x1, RZ ;  /* 0xffffffff06007810 */ /* 0x008fc40007ffe0ff */
[----:B------:R-:W-:Y:S02]  /*8fa0*/  ISETP.NE.AND P1, PT, R6, 0x1, PT ;  /* 0x000000010600780c */ /* 0x000fe40003f25270 */
[----:B------:R-:W-:Y:S02]  /*8fb0*/  ISETP.NE.AND P0, PT, R0, UR7, PT ;  /* 0x0000000700007c0c */ /* 0x000fe4000bf05270 */
[C---:B----4-:R-:W-:Y:S02]  /*8fc0*/  SHF.L.U32 R0, R7.reuse, 0x1, RZ ;  /* 0x0000000107007819 */ /* 0x050fe400000006ff */
[----:B------:R-:W-:Y:S02]  /*8fd0*/  IADD3 R4, R7, -0x1, RZ ;  /* 0xffffffff07047810 */ /* 0x000fe40007ffe0ff */
[----:B------:R-:W-:Y:S02]  /*8fe0*/  SEL R5, R0, RZ, P1 ;  /* 0x000000ff00057207 */ /* 0x000fe40000800000 */
[----:B------:R-:W-:-:S03]  /*8ff0*/  ISETP.NE.OR P0, PT, R69, R4, P0 ;  /* 0x000000044500720c */ /* 0x000fc60000705670 */
[----:B-----5:R-:W-:Y:S01]  /*9000*/  IMAD.WIDE.U32 R2, R5, 0x4, R2 ;  /* 0x0000000405027825 */ /* 0x020fe200078e0002 */
[----:B------:R-:W-:Y:S09]  /*9010*/  @P2 BRA `(.L_x_2594) ;  /* 0x0000000000242947 */ /* 0x000ff20003800000 */
[----:B------:R-:W3:Y:S01]  /*9020*/  S2R R0, SR_LANEID ;  /* 0x0000000000007919 */ /* 0x000ee20000000000 */
[----:B------:R-:W-:Y:S02]  /*9030*/  VOTEU.ANY UR4, UPT, PT ;  /* 0x0000000000047886 */ /* 0x000fe400038e0100 */
[----:B------:R-:W-:Y:S02]  /*9040*/  UFLO.U32 UR5, UR4 ;  /* 0x00000004000572bd */ /* 0x000fe400080e0000 */
[----:B------:R-:W4:Y:S04]  /*9050*/  POPC R5, UR4 ;  /* 0x0000000400057d09 */ /* 0x000f280008000000 */
[----:B---3--:R-:W-:-:S13]  /*9060*/  ISETP.EQ.U32.AND P1, PT, R0, UR5, PT ;  /* 0x0000000500007c0c */ /* 0x008fda000bf22070 */
[----:B------:R-:W-:Y:S06]  /*9070*/  @P1 MEMBAR.ALL.GPU ;  /* 0x0000000000001992 */ /* 0x000fec000000a000 */
[----:B------:R-:W-:-:S00]  /*9080*/  @P1 ERRBAR ;  /* 0x00000000000019ab */ /* 0x000fc00000000000 */
[----:B------:R-:W-:Y:S06]  /*9090*/  @P1 CGAERRBAR ;  /* 0x00000000000015ab */ /* 0x000fec0000000000 */
[----:B----4-:R3:W-:Y:S02]  /*90a0*/  @P1 REDG.E.ADD.S32.STRONG.GPU desc[UR8][R2.64], R5 ;  /* 0x000000050200198e */ /* 0x0107e4000c10e388 */
.L_x_2594:
[----:B------:R-:W-:Y:S05]  /*90b0*/  BSYNC B0 ;  /* 0x0000000000007941 */ /* 0x000fea0003800000 */
.L_x_2593:
[----:B------:R-:W-:Y:S05]  /*90c0*/  @P0 EXIT ;  /* 0x000000000000094d */ /* 0x000fea0003800000 */
[----:B------:R-:W-:Y:S05]  /*90d0*/  @P2 BRA `(.L_x_2595) ;  /* 0x0000000000202947 */ /* 0x000fea0003800000 */
[----:B------:R-:W-:-:S05]  /*90e0*/  IMAD R0, R6, R7, RZ ;  /* 0x0000000706007224 */ /* 0x000fca00078e02ff */
[----:B------:R-:W-:-:S13]  /*90f0*/  ISETP.NE.AND P0, PT, R0, -0x1, PT ;  /* 0xffffffff0000780c */ /* 0x000fda0003f05270 */
[----:B------:R-:W-:Y:S05]  /*9100*/  @!P0 BRA `(.L_x_2595) ;  /* 0x0000000000148947 */ /* 0x000fea0003800000 */
.L_x_2596:
[----:B---3--:R-:W3:Y:S04]  /*9110*/  LDG.E.STRONG.GPU R5, desc[UR8][R2.64] ;  /* 0x0000000802057981 */ /* 0x008ee8000c1ef900 */
[----:B---3--:R-:W-:Y:S01]  /*9120*/  CCTL.IVALL ;  /* 0x00000000ff00798f */ /* 0x008fe20002000000 */
[----:B------:R-:W-:Y:S05]  /*9130*/  YIELD ;  /* 0x0000000000007946 */ /* 0x000fea0003800000 */
[----:B------:R-:W-:-:S13]  /*9140*/  ISETP.NE.AND P0, PT, R5, R0, PT ;  /* 0x000000000500720c */ /* 0x000fda0003f05270 */
[----:B------:R-:W-:Y:S05]  /*9150*/  @P0 BRA `(.L_x_2596) ;  /* 0xfffffffc00ec0947 */ /* 0x000fea000383ffff */
.L_x_2595:
[----:B------:R-:W-:Y:S05]  /*9160*/  WARPSYNC.ALL ;  /* 0x0000000000007948 */ /* 0x000fea0003800000 */
[----:B------:R-:W4:Y:S08]  /*9170*/  LDC.64 R22, c[0x0][0x288] ;  /* 0x0000a200ff167b82 */ /* 0x000f300000000a00 */
[----:B------:R-:W-:Y:S01]  /*9180*/  BAR.SYNC.DEFER_BLOCKING 0x0 ;  /* 0x0000000000007b1d */ /* 0x000fe20000010000 */
[----:B----4-:R-:W-:-:S04]  /*9190*/  LEA.HI R0, P0, R23, R22, RZ, 0x1 ;  /* 0x0000001617007211 */ /* 0x010fc800078108ff */
[----:B---3--:R-:W-:-:S04]  /*91a0*/  IADD3.X R3, RZ, R23, RZ, P0, !PT ;  /* 0x00000017ff037210 */ /* 0x008fc800007fe4ff */
[----:B-1----:R-:W-:Y:S02]  /*91b0*/  SHF.R.S64 R18, R0, 0x1, R3 ;  /* 0x0000000100127819 */ /* 0x002fe40000001003 */
        /* <DEDUP_REMOVED lines=18> */
.L_x_2597:
[----:B------:R-:W-:-:S04]  /*92e0*/  LEA R6, P0, R83, UR4, 0x2 ;  /* 0x0000000453067c11 */ /* 0x000fc8000f8010ff */
[----:B------:R-:W-:Y:S02]  /*92f0*/  LEA.HI.X R7, R83, UR5, R0, 0x2, P0 ;  /* 0x0000000553077c11 */ /* 0x000fe400080f1400 */
[-C--:B------:R-:W-:Y:S02]  /*9300*/  LEA R8, P0, R18, R6.reuse, 0x2 ;  /* 0x0000000612087211 */ /* 0x080fe400078010ff */
[-C--:B0-----:R-:W-:Y:S01]  /*9310*/  LEA R12, P2, R27, R6.reuse, 0x2 ;  /* 0x000000061b0c7211 */ /* 0x081fe200078410ff */
[----:B------:R-:W4:Y:S01]  /*9320*/  LDG.E R0, desc[UR8][R6.64] ;  /* 0x0000000806007981 */ /* 0x000f22000c1e1900 */
[----:B--2---:R-:W-:Y:S02]  /*9330*/  LEA R10, P1, R22, R6, 0x2 ;  /* 0x00000006160a7211 */ /* 0x004fe400078210ff */
[C---:B------:R-:W-:Y:S02]  /*9340*/  IADD3.X R9, R7.reuse, R31, RZ, P0, !PT ;  /* 0x0000001f07097210 */ /* 0x040fe400007fe4ff */
[----:B------:R-:W-:-:S02]  /*9350*/  IADD3.X R13, R7, R29, RZ, P2, !PT ;  /* 0x0000001d070d7210 */ /* 0x000fc400017fe4ff */
[----:B------:R-:W-:Y:S02]  /*9360*/  IADD3.X R11, R23, R7, RZ, P1, !PT ;  /* 0x00000007170b7210 */ /* 0x000fe40000ffe4ff */
[----:B------:R-:W4:Y:S04]  /*9370*/  LDG.E R9, desc[UR8][R8.64] ;  /* 0x0000000808097981 */ /* 0x000f28000c1e1900 */
[----:B------:R-:W2:Y:S04]  /*9380*/  LDG.E R10, desc[UR8][R10.64] ;  /* 0x000000080a0a7981 */ /* 0x000ea8000c1e1900 */
[----:B------:R-:W2:Y:S01]  /*9390*/  LDG.E R13, desc[UR8][R12.64] ;  /* 0x000000080c0d7981 */ /* 0x000ea2000c1e1900 */
[----:B------:R-:W-:-:S02]  /*93a0*/  SHF.L.U32 R5, R83, 0x1, RZ ;  /* 0x0000000153057819 */ /* 0x000fc400000006ff */
[----:B------:R-:W-:-:S03]  /*93b0*/  IADD3 R83, R83, 0x1c0, RZ ;  /* 0x000001c053537810 */ /* 0x000fc60007ffe0ff */
[----:B-1----:R-:W-:-:S04]  /*93c0*/  IMAD.WIDE R2, R5, 0x2, R14 ;  /* 0x0000000205027825 */ /* 0x002fc800078e020e */
[----:B---3--:R-:W-:Y:S01]  /*93d0*/  IMAD.WIDE R4, R5, 0x2, R16 ;  /* 0x0000000205047825 */ /* 0x008fe200078e0210 */
[----:B------:R-:W-:Y:S02]  /*93e0*/  ISETP.GT.U32.AND P0, PT, R18, R83, PT ;  /* 0x000000531200720c */ /* 0x000fe40003f04070 */
[----:B----4-:R-:W-:Y:S02]  /*93f0*/  F2FP.BF16.F32.PACK_AB R19, R9, R0 ;  /* 0x000000000913723e */ /* 0x010fe400000010ff */
[----:B------:R-:W-:Y:S02]  /*9400*/  SHF.R.S32.HI R0, RZ, 0x1f, R83 ;  /* 0x0000001fff007819 */ /* 0x000fe40000011453 */
[----:B--2---:R-:W-:Y:S01]  /*9410*/  F2FP.BF16.F32.PACK_AB R21, R13, R10 ;  /* 0x0000000a0d15723e */ /* 0x004fe200000010ff */
[----:B------:R4:W-:Y:S04]  /*9420*/  STG.E desc[UR8][R2.64], R19 ;  /* 0x0000001302007986 */ /* 0x0009e8000c101908 */
[----:B------:R4:W-:Y:S01]  /*9430*/  STG.E desc[UR8][R4.64], R21 ;  /* 0x0000001504007986 */ /* 0x0009e2000c101908 */
[----:B------:R-:W-:-:S13]  /*9440*/  ISETP.GT.AND.EX P0, PT, R25, R0, PT, P0 ;  /* 0x000000001900720c */ /* 0x000fda0003f04300 */
[----:B----4-:R-:W-:Y:S05]  /*9450*/  @P0 BRA `(.L_x_2597) ;  /* 0xfffffffc00a00947 */ /* 0x010fea000383ffff */
[----:B------:R-:W-:Y:S05]  /*9460*/  EXIT ;  /* 0x000000000000794d */ /* 0x000fea0003800000 */
.L_x_2598:
        /* <DEDUP_REMOVED lines=9> */
.L_x_5171:


//--------------------- .text._Z35group_norm_nhwc_bwd_one_pass_kernelI11Fp32IOBf16WLi512ELi56ELi448EEv26Group_norm_nhwc_bwd_params --------------------------
	.section	.text._Z35group_norm_nhwc_bwd_one_pass_kernelI11Fp32IOBf16WLi512ELi56ELi448EEv26Group_norm_nhwc_bwd_params,"ax",@progbits
	.align	128
        .global         _Z35group_norm_nhwc_bwd_one_pass_kernelI11Fp32IOBf16WLi512ELi56ELi448EEv26Group_norm_nhwc_bwd_params
        .type           _Z35group_norm_nhwc_bwd_one_pass_kernelI11Fp32IOBf16WLi512ELi56ELi448EEv26Group_norm_nhwc_bwd_params,@function
        .size           _Z35group_norm_nhwc_bwd_one_pass_kernelI11Fp32IOBf16WLi512ELi56ELi448EEv26Group_norm_nhwc_bwd_params,(.L_x_5172 - _Z35group_norm_nhwc_bwd_one_pass_kernelI11Fp32IOBf16WLi512ELi56ELi448EEv26Group_norm_nhwc_bwd_params)
        .other          _Z35group_norm_nhwc_bwd_one_pass_kernelI11Fp32IOBf16WLi512ELi56ELi448EEv26Group_norm_nhwc_bwd_params,@"STO_CUDA_ENTRY STV_DEFAULT"
_Z35group_norm_nhwc_bwd_one_pass_kernelI11Fp32IOBf16WLi512ELi56ELi448EEv26Group_norm_nhwc_bwd_params:
.text._Z35group_norm_nhwc_bwd_one_pass_kernelI11Fp32IOBf16WLi512ELi56ELi448EEv26Group_norm_nhwc_bwd_params:
        /* <DEDUP_REMOVED lines=20> */
[----:B------:R-:W-:Y:S01]  /*0140*/  IMAD R4, R3, -0x1c, R0 ;  /* 0xffffffe403047824 */ /* 0x000fe200078e0200 */
[----:B------:R-:W-:-:S02]  /*0150*/  ULEA.HI UR9, UP0, UR11, UR10, URZ, 0x1 ;  /* 0x0000000a0b097291 */ /* 0x000fc4000f81083f */
[----:B------:R-:W-:Y:S02]  /*0160*/  UIADD3 UR12, UR5, UR12, URZ ;  /* 0x0000000c050c7290 */ /* 0x000fe4000fffe03f */
[----:B------:R-:W-:Y:S01]  /*0170*/  UIADD3.X UR11, URZ, UR11, URZ, UP0, !UPT ;  /* 0x0000000b3f0b7290 */ /* 0x000fe200087fe43f */
[----:B------:R-:W1:Y:S01]  /*0180*/  S2UR UR7, SR_CgaCtaId ;  /* 0x00000000000779c3 */ /* 0x000e620000008800 */
[----:B------:R-:W-:Y:S02]  /*0190*/  ULEA.HI UR10, UP0, UR12, UR4, URZ, 0x1 ;  /* 0x000000040c0a7291 */ /* 0x000fe4000f81083f */
[----:B------:R-:W-:Y:S02]  /*01a0*/  USHF.R.S64 UR9, UR9, 0x1, UR11 ;  /* 0x0000000109097899 */ /* 0x000fe4000800100b */
[----:B------:R-:W-:Y:S02]  /*01b0*/  UIADD3.X UR12, URZ, UR12, URZ, UP0, !UPT ;  /* 0x0000000c3f0c7290 */ /* 0x000fe400087fe43f */
[----:B------:R-:W-:-:S02]  /*01c0*/  USHF.R.S32.HI UR11, URZ, 0x1, UR11 ;  /* 0x000000013f0b7899 */ /* 0x000fc4000801140b */
[----:B------:R-:W-:Y:S02]  /*01d0*/  USHF.R.S64 UR10, UR10, 0x1, UR12 ;  /* 0x000000010a0a7899 */ /* 0x000fe4000800100c */
[----:B------:R-:W-:Y:S02]  /*01e0*/  USHF.R.S32.HI UR12, URZ, 0x1, UR12 ;  /* 0x000000013f0c7899 */ /* 0x000fe4000801140c */
[----:B------:R-:W-:Y:S02]  /*01f0*/  USHF.L.U64.HI UR11, UR9, 0x2, UR11 ;  /* 0x00000002090b7899 */ /* 0x000fe4000801020b */
[----:B------:R-:W-:Y:S01]  /*0200*/  USHF.L.U64.HI UR12, UR10, 0x2, UR12 ;  /* 0x000000020a0c7899 */ /* 0x000fe2000801020c */
[----:B0-----:R-:W-:Y:S01]  /*0210*/  IMAD R2, R5, UR24, R3 ;  /* 0x0000001805027c24 */ /* 0x001fe2000f8e0203 */
[----:B------:R-:W-:Y:S01]  /*0220*/  SHF.R.S32.HI R3, RZ, 0x1f, R0 ;  /* 0x0000001fff037819 */ /* 0x000fe20000011400 */
[----:B------:R-:W-:Y:S01]  /*0230*/  ULDC.U8 UR25, c[0x0][0x2a4] ;  /* 0x0000a90000197ab9 */ /* 0x000fe20000000000 */
[----:B------:R-:W-:-:S02]  /*0240*/  UMOV UR4, URZ ;  /* 0x0000003f00047c82 */ /* 0x000fc40008000000 */
[----:B------:R-:W-:Y:S02]  /*0250*/  LEA.HI R3, R3, R0, RZ, 0x5 ;  /* 0x0000000003037211 */ /* 0x000fe400078f28ff */
[----:B------:R-:W-:Y:S01]  /*0260*/  ISETP.GE.U32.AND P1, PT, R2, UR14, PT ;  /* 0x0000000e02007c0c */ /* 0x000fe2000bf26070 */
[----:B-1----:R-:W-:Y:S01]  /*0270*/  ULEA UR6, UR7, UR6, 0x18 ;  /* 0x0000000607067291 */ /* 0x002fe2000f8ec03f */
[----:B------:R-:W-:Y:S02]  /*0280*/  SHF.R.S32.HI R5, RZ, 0x1f, R2 ;  /* 0x0000001fff057819 */ /* 0x000fe40000011402 */
[----:B------:R-:W-:Y:S02]  /*0290*/  SHF.R.S32.HI R3, RZ, 0x5, R3 ;  /* 0x00000005ff037819 */ /* 0x000fe40000011403 */
[----:B------:R-:W-:Y:S02]  /*02a0*/  ISETP.GE.AND.EX P1, PT, R5, UR15, PT, P1 ;  /* 0x0000000f05007c0c */ /* 0x000fe4000bf26310 */
[----:B------:R-:W-:-:S02]  /*02b0*/  SHF.L.U32 R5, R4, 0x1, RZ ;  /* 0x0000000104057819 */ /* 0x000fc400000006ff */
[----:B------:R-:W-:Y:S02]  /*02c0*/  LEA R4, R3, UR6, 0x3 ;  /* 0x0000000603047c11 */ /* 0x000fe4000f8e18ff */
[C---:B------:R-:W-:Y:S01]  /*02d0*/  IADD3 R3, R2.reuse, 0x10, RZ ;  /* 0x0000001002037810 */ /* 0x040fe20007ffe0ff */
[----:B------:R0:W-:Y:S01]  /*02e0*/  STL [R1+0x8c], R5 ;  /* 0x00008c0501007387 */ /* 0x0001e20000100800 */
[C---:B------:R-:W-:Y:S02]  /*02f0*/  IADD3 R3, R2.reuse, 0x40, RZ ;  /* 0x0000004002037810 */ /* 0x040fe40007ffe0ff */
[C---:B------:R-:W-:Y:S01]  /*0300*/  IADD3 R3, R2.reuse, 0x60, RZ ;  /* 0x0000006002037810 */ /* 0x040fe20007ffe0ff */
[----:B------:R1:W-:Y:S01]  /*0310*/  STL [R1+0x98], R4 ;  /* 0x0000980401007387 */ /* 0x0003e20000100800 */
[----:B------:R-:W-:Y:S02]  /*0320*/  IADD3 R3, R2, 0x80, RZ ;  /* 0x0000008002037810 */ /* 0x000fe40007ffe0ff */
[----:B------:R-:W-:-:S02]  /*0330*/  ISETP.LT.U32.AND P1, PT, R0, 0x1c0, !P1 ;  /* 0x000001c00000780c */ /* 0x000fc40004f21070 */
[C---:B------:R-:W-:Y:S02]  /*0340*/  IADD3 R3, R2.reuse, 0xb0, RZ ;  /* 0x000000b002037810 */ /* 0x040fe40007ffe0ff */
[C---:B0-----:R-:W-:Y:S02]  /*0350*/  IADD3 R5, R2.reuse, 0x20, RZ ;  /* 0x0000002002057810 */ /* 0x041fe40007ffe0ff */
[C---:B------:R-:W-:Y:S02]  /*0360*/  IADD3 R5, R2.reuse, 0x90, RZ ;  /* 0x0000009002057810 */ /* 0x040fe40007ffe0ff */
[C---:B-1----:R-:W-:Y:S02]  /*0370*/  IADD3 R4, R2.reuse, 0x30, RZ ;  /* 0x0000003002047810 */ /* 0x042fe40007ffe0ff */
[C---:B------:R-:W-:Y:S02]  /*0380*/  IADD3 R4, R2.reuse, 0x50, RZ ;  /* 0x0000005002047810 */ /* 0x040fe40007ffe0ff */
[----:B------:R-:W-:-:S02]  /*0390*/  IADD3 R4, R2, 0x70, RZ ;  /* 0x0000007002047810 */ /* 0x000fc40007ffe0ff */
[----:B------:R-:W-:-:S07]  /*03a0*/  IADD3 R4, R2, 0xa0, RZ ;  /* 0x000000a002047810 */ /* 0x000fce0007ffe0ff */
.L_x_2746:
[----:B--2-4-:R-:W2:Y:S01]  /*03b0*/  LDL R6, [R1+0x8c] ;  /* 0x00008c0001067983 */ /* 0x014ea20000100800 */
[----:B------:R-:W-:Y:S01]  /*03c0*/  ULDC UR14, c[0x0][0x2a0] ;  /* 0x0000a800000e7ab9 */ /* 0x000fe20000000800 */
[----:B------:R-:W-:Y:S01]  /*03d0*/  IABS R5, UR8 ;  /* 0x0000000800057c13 */ /* 0x000fe20008000000 */
[----:B------:R-:W-:Y:S01]  /*03e0*/  UMOV UR6, URZ ;  /* 0x0000003f00067c82 */ /* 0x000fe20008000000 */
[----:B------:R-:W-:Y:S01]  /*03f0*/  MOV R3, UR14 ;  /* 0x0000000e00037c02 */ /* 0x000fe20008000f00 */
[----:B------:R-:W-:Y:S01]  /*0400*/  UISETP.GE.AND UP4, UPT, UR8, URZ, UPT ;  /* 0x0000003f0800728c */ /* 0x000fe2000bf86270 */
[----:B------:R-:W-:Y:S01]  /*0410*/  R2UR UR13, R5 ;  /* 0x00000000050d72ca */ /* 0x000fe200000e0000 */
[----:B------:R-:W-:Y:S01]  /*0420*/  ULOP3.LUT UR15, UR8, UR14, URZ, 0x3c, !UPT ;  /* 0x0000000e080f7292 */ /* 0x000fe2000f8e3c3f */
[----:B------:R-:W-:Y:S01]  /*0430*/  IABS R3, R3 ;  /* 0x0000000300037213 */ /* 0x000fe20000000000 */
[----:B------:R-:W-:Y:S01]  /*0440*/  ULDC.64 UR18, c[0x0][0x290] ;  /* 0x0000a40000127ab9 */ /* 0x000fe20000000a00 */
[C---:B------:R-:W-:Y:S01]  /*0450*/  IADD3 R19, R2.reuse, 0x140, RZ ;  /* 0x0000014002137810 */ /* 0x040fe20007ffe0ff */
[----:B------:R-:W-:Y:S01]  /*0460*/  UISETP.GE.AND UP5, UPT, UR15, URZ, UPT ;  /* 0x0000003f0f00728c */ /* 0x000fe2000bfa6270 */
[----:B------:R-:W-:Y:S01]  /*0470*/  R2UR UR16, R3 ;  /* 0x00000000031072ca */ /* 0x000fe200000e0000 */
[----:B------:R-:W-:Y:S01]  /*0480*/  UISETP.NE.AND UP0, UPT, UR14, URZ, UPT ;  /* 0x0000003f0e00728c */ /* 0x000fe2000bf05270 */
[----:B------:R-:W-:Y:S01]  /*0490*/  ISETP.GE.U32.AND P3, PT, R19, UR18, PT ;  /* 0x0000001213007c0c */ /* 0x000fe2000bf66070 */
[----:B0--3--:R-:W0:Y:S01]  /*04a0*/  @P1 LDC.64 R8, c[0x0][0x288] ;  /* 0x0000a200ff081b82 */ /* 0x009e220000000a00 */
[----:B------:R-:W-:-:S02]  /*04b0*/  IADD3 R29, R2, 0xc0, RZ ;  /* 0x000000c0021d7810 */ /* 0x000fc40007ffe0ff */
[----:B------:R-:W-:Y:S02]  /*04c0*/  CS2R R106, SRZ ;  /* 0x00000000006a7805 */ /* 0x000fe4000001ff00 */
[----:B------:R-:W-:Y:S02]  /*04d0*/  IADD3 R31, R2, 0xd0, RZ ;  /* 0x000000d0021f7810 */ /* 0x000fe40007ffe0ff */
[----:B------:R-:W-:Y:S02]  /*04e0*/  CS2R R70, SRZ ;  /* 0x0000000000467805 */ /* 0x000fe4000001ff00 */
[----:B------:R-:W-:Y:S02]  /*04f0*/  ISETP.GE.U32.AND P2, PT, R29, UR18, PT ;  /* 0x000000121d007c0c */ /* 0x000fe4000bf46070 */
[----:B------:R-:W-:Y:S01]  /*0500*/  SHF.R.S32.HI R7, RZ, 0x1f, R29 ;  /* 0x0000001fff077819 */ /* 0x000fe2000001141d */
[----:B-1----:R-:W1:Y:S01]  /*0510*/  @P1 LDC.64 R12, c[0x0][0x230] ;  /* 0x00008c00ff0c1b82 */ /* 0x002e620000000a00 */
[----:B------:R-:W-:Y:S01]  /*0520*/  ISETP.GE.U32.AND P4, PT, R31, UR18, PT ;  /* 0x000000121f007c0c */ /* 0x000fe2000bf86070 */
[----:B------:R-:W3:Y:S01]  /*0530*/  I2F.RP R3, UR16 ;  /* 0x0000001000037d06 */ /* 0x000ee20008209400 */
[----:B------:R-:W-:-:S02]  /*0540*/  ISETP.GE.AND.EX P2, PT, R7, UR19, PT, P2 ;  /* 0x0000001307007c0c */ /* 0x000fc4000bf46320 */
[----:B------:R-:W-:Y:S02]  /*0550*/  SHF.R.S32.HI R21, RZ, 0x1f, R19 ;  /* 0x0000001fff157819 */ /* 0x000fe40000011413 */
[----:B------:R-:W-:Y:S01]  /*0560*/  ISETP.GT.U32.OR P2, PT, R0, 0x1bf, P2 ;  /* 0x000001bf0000780c */ /* 0x000fe20001744470 */
[----:B------:R-:W4:Y:S02]  /*0570*/  @P1 LDC.64 R14, c[0x0][0x228] ;  /* 0x00008a00ff0e1b82 */ /* 0x000f240000000a00 */
[----:B---3--:R-:W3:Y:S10]  /*0580*/  MUFU.RCP R3, R3 ;  /* 0x0000000300037308 */ /* 0x008ef40000001000 */
[----:B------:R-:W1:Y:S01]  /*0590*/  @!P2 LDC.64 R16, c[0x0][0x288] ;  /* 0x0000a200ff10ab82 */ /* 0x000e620000000a00 */
[----:B---3--:R-:W-:-:S02]  /*05a0*/  IADD3 R4, R3, 0xffffffe, RZ ;  /* 0x0ffffffe03047810 */ /* 0x008fc40007ffe0ff */
        /* <DEDUP_REMOVED lines=11> */
[----:B------:R-:W-:-:S04]  /*0660*/  UIMAD.WIDE.U32 UR6, UR7, UR13, URZ ;  /* 0x0000000d070672a5 */ /* 0x000fc8000f8e003f */
[----:B------:R-:W-:-:S04]  /*0670*/  UIADD3 UR5, -UR7, URZ, URZ ;  /* 0x0000003f07057290 */ /* 0x000fc8000fffe13f */
[----:B------:R-:W-:Y:S02]  /*0680*/  UIMAD UR5, UR16, UR5, UR13 ;  /* 0x00000005100572a4 */ /* 0x000fe4000f8e020d */
[----:B------:R-:W-:Y:S02]  /*0690*/  ULOP3.LUT UR13, URZ, UR14, URZ, 0x33, !UPT ;  /* 0x0000000e3f0d7292 */ /* 0x000fe4000f8e333f */
[----:B------:R-:W-:Y:S01]  /*06a0*/  UISETP.GT.U32.AND UP2, UPT, UR16, UR5, UPT ;  /* 0x000000051000728c */ /* 0x000fe2000bf44070 */
[----:B------:R-:W-:-:S10]  /*06b0*/  ULDC.64 UR14, c[0x0][0x298] ;  /* 0x0000a600000e7ab9 */ /* 0x000fd40000000a00 */
[----:B------:R-:W-:Y:S02]  /*06c0*/  @!UP2 UIADD3 UR5, UR5, -UR16, URZ ;  /* 0x800000100505a290 */ /* 0x000fe4000fffe03f */
[----:B------:R-:W-:Y:S02]  /*06d0*/  @!UP2 UIADD3 UR7, UR7, 0x1, URZ ;  /* 0x000000010707a890 */ /* 0x000fe4000fffe03f */
[----:B------:R-:W-:Y:S02]  /*06e0*/  UIADD3 UR6, UR5, -UR16, URZ ;  /* 0x8000001005067290 */ /* 0x000fe4000fffe03f */
[----:B------:R-:W-:Y:S02]  /*06f0*/  UISETP.GE.U32.AND UP1, UPT, UR5, UR16, UPT ;  /* 0x000000100500728c */ /* 0x000fe4000bf26070 */
[----:B------:R-:W-:-:S04]  /*0700*/  UISETP.GT.U32.AND UP3, UPT, UR16, UR5, UPT ;  /* 0x000000051000728c */ /* 0x000fc8000bf64070 */
[----:B------:R-:W-:-:S04]  /*0710*/  USEL UR5, UR6, UR5, !UP3 ;  /* 0x0000000506057287 */ /* 0x000fc8000d800000 */
[----:B------:R-:W-:Y:S02]  /*0720*/  @!UP4 UIADD3 UR5, -UR5, URZ, URZ ;  /* 0x0000003f0505c290 */ /* 0x000fe4000fffe13f */
[----:B------:R-:W-:Y:S02]  /*0730*/  @UP1 UIADD3 UR7, UR7, 0x1, URZ ;  /* 0x0000000107071890 */ /* 0x000fe4000fffe03f */
[----:B------:R-:W-:Y:S02]  /*0740*/  USEL UR16, UR13, UR5, !UP0 ;  /* 0x000000050d107287 */ /* 0x000fe4000c000000 */
[----:B------:R-:W-:Y:S02]  /*0750*/  @!UP5 UIADD3 UR7, -UR7, URZ, URZ ;  /* 0x0000003f0707d290 */ /* 0x000fe4000fffe13f */
[----:B------:R-:W-:Y:S02]  /*0760*/  UIMAD UR17, UR16, 0x38, URZ ;  /* 0x00000038101178a4 */ /* 0x000fe4000f8e023f */
[----:B------:R-:W-:-:S04]  /*0770*/  USEL UR7, UR13, UR7, !UP0 ;  /* 0x000000070d077287 */ /* 0x000fc8000c000000 */
[----:B------:R-:W-:Y:S01]  /*0780*/  MOV R4, UR17 ;  /* 0x0000001100047c02 */ /* 0x000fe20008000f00 */
[----:B------:R-:W-:-:S04]  /*0790*/  USHF.R.S32.HI UR5, URZ, 0x1f, UR7 ;  /* 0x0000001f3f057899 */ /* 0x000fc80008011407 */
[----:B------:R-:W-:-:S04]  /*07a0*/  UIMAD UR5, UR5, UR14, URZ ;  /* 0x0000000e050572a4 */ /* 0x000fc8000f8e023f */
[----:B------:R-:W-:Y:S01]  /*07b0*/  UIMAD UR5, UR7, UR15, UR5 ;  /* 0x0000000f070572a4 */ /* 0x000fe2000f8e0205 */
[----:B------:R-:W-:Y:S02]  /*07c0*/  CS2R R104, SRZ ;  /* 0x0000000000687805 */ /* 0x000fe4000001ff00 */
[----:B------:R-:W-:Y:S02]  /*07d0*/  CS2R R68, SRZ ;  /* 0x0000000000447805 */ /* 0x000fe4000001ff00 */
[----:B--2---:R-:W-:Y:S02]  /*07e0*/  SHF.R.S32.HI R3, RZ, 0x1f, R6 ;  /* 0x0000001fff037819 */ /* 0x004fe40000011406 */
[----:B------:R-:W-:Y:S02]  /*07f0*/  IADD3 R74, P0, R6, UR17, RZ ;  /* 0x00000011064a7c10 */ /* 0x000fe4000ff1e0ff */
[----:B------:R-:W-:Y:S02]  /*0800*/  SHF.R.S32.HI R6, RZ, 0x1f, R2 ;  /* 0x0000001fff067819 */ /* 0x000fe40000011402 */
[----:B------:R-:W-:-:S02]  /*0810*/  LEA.HI.X.SX32 R75, R4, R3, 0x1, P0 ;  /* 0x00000003044b7211 */ /* 0x000fc400000f0eff */
[----:B------:R-:W-:Y:S01]  /*0820*/  MOV R3, UR14 ;  /* 0x0000000e00037c02 */ /* 0x000fe20008000f00 */
[----:B0-----:R-:W-:-:S04]  /*0830*/  @P1 IMAD R4, R6, R8, RZ ;  /* 0x0000000806041224 */ /* 0x001fc800078e02ff */
[----:B------:R-:W-:Y:S01]  /*0840*/  IMAD.WIDE.U32 R74, R3, UR7, R74 ;  /* 0x00000007034a7c25 */ /* 0x000fe2000f8e004a */
[----:B------:R-:W-:Y:S02]  /*0850*/  SHF.R.S32.HI R3, RZ, 0x1f, R31 ;  /* 0x0000001fff037819 */ /* 0x000fe4000001141f */
[----:B------:R-:W-:Y:S02]  /*0860*/  CS2R R102, SRZ ;  /* 0x0000000000667805 */ /* 0x000fe4000001ff00 */
[----:B------:R-:W-:Y:S01]  /*0870*/  CS2R R66, SRZ ;  /* 0x0000000000427805 */ /* 0x000fe2000001ff00 */
[----:B------:R-:W-:Y:S01]  /*0880*/  @P1 IMAD R9, R2, R9, R4 ;  /* 0x0000000902091224 */ /* 0x000fe200078e0204 */
[----:B------:R-:W-:Y:S02]  /*0890*/  IADD3 R73, R75, UR5, RZ ;  /* 0x000000054b497c10 */ /* 0x000fe4000fffe0ff */
[----:B------:R-:W-:Y:S02]  /*08a0*/  CS2R R100, SRZ ;  /* 0x0000000000647805 */ /* 0x000fe4000001ff00 */
[----:B------:R-:W-:-:S02]  /*08b0*/  @P1 MOV R72, R74 ;  /* 0x0000004a00481202 */ /* 0x000fc40000000f00 */
[----:B------:R-:W-:Y:S02]  /*08c0*/  CS2R R64, SRZ ;  /* 0x0000000000407805 */ /* 0x000fe4000001ff00 */
[----:B------:R-:W-:Y:S02]  /*08d0*/  ISETP.GE.AND.EX P4, PT, R3, UR19, PT, P4 ;  /* 0x0000001303007c0c */ /* 0x000fe4000bf86340 */
[----:B------:R-:W-:Y:S02]  /*08e0*/  CS2R R98, SRZ ;  /* 0x0000000000627805 */ /* 0x000fe4000001ff00 */
[----:B------:R-:W-:Y:S01]  /*08f0*/  CS2R R62, SRZ ;  /* 0x00000000003e7805 */ /* 0x000fe2000001ff00 */
[----:B------:R-:W-:Y:S01]  /*0900*/  @P1 IMAD.WIDE.U32 R4, R2, R8, R72 ;  /* 0x0000000802041225 */ /* 0x000fe200078e0048 */
[----:B------:R-:W-:Y:S02]  /*0910*/  ISETP.GT.U32.OR P4, PT, R0, 0x1bf, P4 ;  /* 0x000001bf0000780c */ /* 0x000fe40002784470 */
[----:B------:R-:W-:-:S02]  /*0920*/  CS2R R96, SRZ ;  /* 0x0000000000607805 */ /* 0x000fc4000001ff00 */
[----:B------:R-:W-:Y:S01]  /*0930*/  CS2R R60, SRZ ;  /* 0x00000000003c7805 */ /* 0x000fe2000001ff00 */
[----:B---3--:R-:W-:Y:S01]  /*0940*/  @!P3 IMAD R8, R21, R10, RZ ;  /* 0x0000000a1508b224 */ /* 0x008fe200078e02ff */
[----:B------:R-:W-:Y:S01]  /*0950*/  @P1 IADD3 R5, R5, R9, RZ ;  /* 0x0000000905051210 */ /* 0x000fe20007ffe0ff */
[----:B------:R-:W0:Y:S01]  /*0960*/  @!P2 LDC.64 R20, c[0x0][0x228] ;  /* 0x00008a00ff14ab82 */ /* 0x000e220000000a00 */
[C---:B------:R-:W-:Y:S01]  /*0970*/  @P1 SHF.L.U32 R9, R4.reuse, 0x2, RZ ;  /* 0x0000000204091819 */ /* 0x040fe200000006ff */
[----:B------:R-:W-:Y:S01]  /*0980*/  @!P3 IMAD R11, R19, R11, R8 ;  /* 0x0000000b130bb224 */ /* 0x000fe200078e0208 */
[----:B------:R-:W-:Y:S01]  /*0990*/  @P1 SHF.L.U64.HI R6, R4, 0x2, R5 ;  /* 0x0000000204061819 */ /* 0x000fe20000010205 */
[----:B-1----:R-:W-:Y:S01]  /*09a0*/  @!P2 IMAD R8, R7, R16, RZ ;  /* 0x000000100708a224 */ /* 0x002fe200078e02ff */
[----:B------:R-:W-:Y:S02]  /*09b0*/  @!P3 MOV R4, R74 ;  /* 0x0000004a0004b202 */ /* 0x000fe40000000f00 */
[----:B------:R-:W-:-:S02]  /*09c0*/  CS2R R94, SRZ ;  /* 0x00000000005e7805 */ /* 0x000fc4000001ff00 */
[----:B------:R-:W-:Y:S01]  /*09d0*/  @!P3 MOV R5, R73 ;  /* 0x000000490005b202 */ /* 0x000fe20000000f00 */
[----:B------:R-:W1:Y:S01]  /*09e0*/  @!P4 LDC.64 R22, c[0x0][0x288] ;  /* 0x0000a200ff16cb82 */ /* 0x000e620000000a00 */
[C---:B------:R-:W-:Y:S02]  /*09f0*/  @P1 IADD3 R34, P0, R9.reuse, R12, RZ ;  /* 0x0000000c09221210 */ /* 0x040fe40007f1e0ff */
[----:B------:R-:W-:Y:S02]  /*0a00*/  CS2R R54, SRZ ;  /* 0x0000000000367805 */ /* 0x000fe4000001ff00 */
[----:B----4-:R-:W-:Y:S01]  /*0a10*/  @P1 IADD3 R32, P5, R9, R14, RZ ;  /* 0x0000000e09201210 */ /* 0x010fe20007fbe0ff */
[----:B------:R-:W-:Y:S01]  /*0a20*/  @!P3 IMAD.WIDE.U32 R4, R19, R10, R4 ;  /* 0x0000000a1304b225 */ /* 0x000fe200078e0004 */
[----:B------:R-:W-:Y:S02]  /*0a30*/  @P1 IADD3.X R35, R6, R13, RZ, P0, !PT ;  /* 0x0000000d06231210 */ /* 0x000fe400007fe4ff */
[----:B------:R-:W-:-:S02]  /*0a40*/  CS2R R90, SRZ ;  /* 0x00000000005a7805 */ /* 0x000fc4000001ff00 */
[----:B------:R-:W-:Y:S01]  /*0a50*/  @P1 IADD3.X R33, R6, R15, RZ, P5, !PT ;  /* 0x0000000f06211210 */ /* 0x000fe20002ffe4ff */
[----:B------:R-:W2:Y:S01]  /*0a60*/  @!P2 LDC.64 R18, c[0x0][0x230] ;  /* 0x00008c00ff12ab82 */ /* 0x000ea20000000a00 */
[----:B------:R-:W-:Y:S01]  /*0a70*/  @!P3 IADD3 R5, R5, R11, RZ ;  /* 0x0000000b0505b210 */ /* 0x000fe20007ffe0ff */
[----:B------:R-:W-:Y:S01]  /*0a80*/  @!P2 IMAD R9, R29, R17, R8 ;  /* 0x000000111d09a224 */ /* 0x000fe200078e0208 */
[C---:B------:R-:W-:Y:S01]  /*0a90*/  @!P3 SHF.L.U32 R15, R4.reuse, 0x2, RZ ;  /* 0x00000002040fb819 */ /* 0x040fe200000006ff */
[----:B------:R-:W-:Y:S01]  /*0aa0*/  @P1 STL.64 [R1+0x38], R34 ;  /* 0x0000382201001387 */ /* 0x000fe20000100a00 */
[----:B------:R-:W-:Y:S02]  /*0ab0*/  @!P3 SHF.L.U64.HI R6, R4, 0x2, R5 ;  /* 0x000000020406b819 */ /* 0x000fe40000010205 */
[----:B------:R-:W-:Y:S02]  /*0ac0*/  CS2R R50, SRZ ;  /* 0x0000000000327805 */ /* 0x000fe4000001ff00 */
[----:B------:R-:W-:Y:S01]  /*0ad0*/  @!P2 MOV R4, R74 ;  /* 0x0000004a0004a202 */ /* 0x000fe20000000f00 */
[----:B------:R3:W-:Y:S01]  /*0ae0*/  @P1 STL.64 [R1+0x30], R32 ;  /* 0x0000302001001387 */ /* 0x0007e20000100a00 */
[----:B------:R-:W-:-:S02]  /*0af0*/  @!P2 MOV R5, R73 ;  /* 0x000000490005a202 */ /* 0x000fc40000000f00 */
[----:B------:R-:W-:Y:S02]  /*0b00*/  CS2R R92, SRZ ;  /* 0x00000000005c7805 */ /* 0x000fe4000001ff00 */
[C---:B------:R-:W-:Y:S02]  /*0b10*/  @!P3 IADD3 R12, P5, R15.reuse, R24, RZ ;  /* 0x000000180f0cb210 */ /* 0x040fe40007fbe0ff */
[----:B------:R-:W-:Y:S02]  /*0b20*/  CS2R R52, SRZ ;  /* 0x0000000000347805 */ /* 0x000fe4000001ff00 */
[----:B------:R-:W-:Y:S01]  /*0b30*/  @!P3 IADD3 R14, P6, R15, R26, RZ ;  /* 0x0000001a0f0eb210 */ /* 0x000fe20007fde0ff */
[----:B------:R-:W-:Y:S01]  /*0b40*/  @!P2 IMAD.WIDE.U32 R4, R29, R16, R4 ;  /* 0x000000101d04a225 */ /* 0x000fe200078e0004 */
[----:B------:R-:W-:Y:S02]  /*0b50*/  @!P3 IADD3.X R13, R6, R25, RZ, P5, !PT ;  /* 0x00000019060db210 */ /* 0x000fe40002ffe4ff */
[----:B------:R-:W-:-:S02]  /*0b60*/  CS2R R48, SRZ ;  /* 0x0000000000307805 */ /* 0x000fc4000001ff00 */
[----:B------:R-:W-:Y:S01]  /*0b70*/  @!P3 IADD3.X R15, R6, R27, RZ, P6, !PT ;  /* 0x0000001b060fb210 */ /* 0x000fe200037fe4ff */
[----:B------:R-:W4:Y:S01]  /*0b80*/  @!P4 LDC.64 R24, c[0x0][0x230] ;  /* 0x00008c00ff18cb82 */ /* 0x000f220000000a00 */
[----:B------:R-:W-:Y:S01]  /*0b90*/  @!P2 IADD3 R5, R5, R9, RZ ;  /* 0x000000090505a210 */ /* 0x000fe20007ffe0ff */
[----:B------:R-:W4:Y:S01]  /*0ba0*/  @!P3 LDG.E.64 R106, desc[UR22][R12.64] ;  /* 0x000000160c6ab981 */ /* 0x000f22000c1e1b00 */
[----:B---3--:R-:W-:Y:S02]  /*0bb0*/  IADD3 R33, R2, 0xe0, RZ ;  /* 0x000000e002217810 */ /* 0x008fe40007ffe0ff */
[----:B------:R-:W-:Y:S02]  /*0bc0*/  CS2R R88, SRZ ;  /* 0x0000000000587805 */ /* 0x000fe4000001ff00 */
[----:B------:R-:W-:Y:S01]  /*0bd0*/  @!P2 SHF.L.U32 R11, R4, 0x2, RZ ;  /* 0x00000002040ba819 */ /* 0x000fe200000006ff */
[----:B------:R3:W3:Y:S01]  /*0be0*/  @!P3 LDG.E.64 R70, desc[UR22][R14.64] ;  /* 0x000000160e46b981 */ /* 0x0006e2000c1e1b00 */
[----:B------:R-:W-:-:S02]  /*0bf0*/  ISETP.GE.U32.AND P0, PT, R33, UR18, PT ;  /* 0x0000001221007c0c */ /* 0x000fc4000bf06070 */
[----:B------:R-:W-:Y:S02]  /*0c00*/  CS2R R86, SRZ ;  /* 0x0000000000567805 */ /* 0x000fe4000001ff00 */
[----:B------:R-:W-:Y:S02]  /*0c10*/  SHF.R.S32.HI R7, RZ, 0x1f, R33 ;  /* 0x0000001fff077819 */ /* 0x000fe40000011421 */
[----:B------:R-:W-:Y:S02]  /*0c20*/  CS2R R46, SRZ ;  /* 0x00000000002e7805 */ /* 0x000fe4000001ff00 */
[----:B------:R-:W-:Y:S01]  /*0c30*/  @!P2 SHF.L.U64.HI R6, R4, 0x2, R5 ;  /* 0x000000020406a819 */ /* 0x000fe20000010205 */
[----:B-1----:R-:W-:Y:S01]  /*0c40*/  @!P4 IMAD R4, R3, R22, RZ ;  /* 0x000000160304c224 */ /* 0x002fe200078e02ff */
[----:B------:R-:W-:Y:S02]  /*0c50*/  ISETP.GE.AND.EX P0, PT, R7, UR19, PT, P0 ;  /* 0x0000001307007c0c */ /* 0x000fe4000bf06300 */
[----:B------:R-:W-:-:S02]  /*0c60*/  CS2R R84, SRZ ;  /* 0x0000000000547805 */ /* 0x000fc4000001ff00 */
[----:B------:R-:W-:Y:S01]  /*0c70*/  @!P4 MOV R5, R73 ;  /* 0x000000490005c202 */ /* 0x000fe20000000f00 */
[----:B------:R-:W-:Y:S01]  /*0c80*/  @!P4 IMAD R3, R31, R23, R4 ;  /* 0x000000171f03c224 */ /* 0x000fe200078e0204 */
[----:B------:R-:W-:Y:S02]  /*0c90*/  @!P4 MOV R4, R74 ;  /* 0x0000004a0004c202 */ /* 0x000fe40000000f00 */
[----:B------:R-:W-:Y:S02]  /*0ca0*/  CS2R R44, SRZ ;  /* 0x00000000002c7805 */ /* 0x000fe4000001ff00 */
[----:B------:R-:W-:Y:S02]  /*0cb0*/  ISETP.GT.U32.OR P0, PT, R0, 0x1bf, P0 ;  /* 0x000001bf0000780c */ /* 0x000fe40000704470 */
[----:B------:R-:W-:Y:S02]  /*0cc0*/  CS2R R42, SRZ ;  /* 0x00000000002a7805 */ /* 0x000fe4000001ff00 */
[----:B--2---:R-:W-:Y:S01]  /*0cd0*/  @!P2 IADD3 R8, P5, R11, R18, RZ ;  /* 0x000000120b08a210 */ /* 0x004fe20007fbe0ff */
[----:B------:R-:W-:Y:S01]  /*0ce0*/  @!P4 IMAD.WIDE.U32 R4, R31, R22, R4 ;  /* 0x000000161f04c225 */ /* 0x000fe200078e0004 */
[----:B------:R-:W-:-:S02]  /*0cf0*/  IADD3 R35, R2, 0xf0, RZ ;  /* 0x000000f002237810 */ /* 0x000fc40007ffe0ff */
[----:B------:R-:W-:Y:S02]  /*0d00*/  CS2R R76, SRZ ;  /* 0x00000000004c7805 */ /* 0x000fe4000001ff00 */
[----:B------:R-:W-:Y:S02]  /*0d10*/  @!P2 IADD3.X R9, R6, R19, RZ, P5, !PT ;  /* 0x000000130609a210 */ /* 0x000fe40002ffe4ff */
[----:B------:R-:W-:Y:S02]  /*0d20*/  CS2R R40, SRZ ;  /* 0x0000000000287805 */ /* 0x000fe4000001ff00 */
[----:B------:R-:W-:Y:S02]  /*0d30*/  @!P4 IADD3 R5, R5, R3, RZ ;  /* 0x000000030505c210 */ /* 0x000fe40007ffe0ff */
[----:B------:R-:W-:Y:S02]  /*0d40*/  CS2R R82, SRZ ;  /* 0x0000000000527805 */ /* 0x000fe4000001ff00 */
[----:B------:R-:W-:Y:S01]  /*0d50*/  ISETP.GE.U32.AND P5, PT, R35, UR18, PT ;  /* 0x0000001223007c0c */ /* 0x000fe2000bfa6070 */
[----:B------:R-:W2:Y:S01]  /*0d60*/  @!P2 LDG.E.64 R104, desc[UR22][R8.64] ;  /* 0x000000160868a981 */ /* 0x000ea2000c1e1b00 */
[----:B------:R-:W-:Y:S01]  /*0d70*/  SHF.R.S32.HI R3, RZ, 0x1f, R35 ;  /* 0x0000001fff037819 */ /* 0x000fe20000011423 */
[----:B------:R-:W1:Y:S01]  /*0d80*/  @!P0 LDC.64 R22, c[0x0][0x288] ;  /* 0x0000a200ff168b82 */ /* 0x000e620000000a00 */
[----:B0-----:R-:W-:-:S02]  /*0d90*/  @!P2 IADD3 R10, P6, R11, R20, RZ ;  /* 0x000000140b0aa210 */ /* 0x001fc40007fde0ff */
[----:B------:R-:W-:Y:S02]  /*0da0*/  CS2R R38, SRZ ;  /* 0x0000000000267805 */ /* 0x000fe4000001ff00 */
[----:B------:R-:W-:Y:S02]  /*0db0*/  ISETP.GE.AND.EX P5, PT, R3, UR19, PT, P5 ;  /* 0x0000001303007c0c */ /* 0x000fe4000bfa6350 */
[----:B------:R-:W-:Y:S02]  /*0dc0*/  CS2R R36, SRZ ;  /* 0x0000000000247805 */ /* 0x000fe4000001ff00 */
[----:B------:R-:W-:Y:S02]  /*0dd0*/  @!P2 IADD3.X R11, R6, R21, RZ, P6, !PT ;  /* 0x00000015060ba210 */ /* 0x000fe400037fe4ff */
[----:B------:R-:W-:Y:S02]  /*0de0*/  CS2R R58, SRZ ;  /* 0x00000000003a7805 */ /* 0x000fe4000001ff00 */
[----:B------:R-:W-:Y:S01]  /*0df0*/  ISETP.GT.U32.OR P5, PT, R0, 0x1bf, P5 ;  /* 0x000001bf0000780c */ /* 0x000fe20002fa4470 */
[----:B------:R-:W0:Y:S01]  /*0e00*/  @!P4 LDC.64 R20, c[0x0][0x228] ;  /* 0x00008a00ff14cb82 */ /* 0x000e220000000a00 */
[----:B------:R-:W-:Y:S01]  /*0e10*/  IADD3 R31, R2, 0x100, RZ ;  /* 0x00000100021f7810 */ /* 0x000fe20007ffe0ff */
[----:B------:R0:W2:Y:S01]  /*0e20*/  @!P2 LDG.E.64 R68, desc[UR22][R10.64] ;  /* 0x000000160a44a981 */ /* 0x0000a2000c1e1b00 */
[----:B------:R-:W-:-:S02]  /*0e30*/  @!P4 SHF.L.U32 R19, R4, 0x2, RZ ;  /* 0x000000020413c819 */ /* 0x000fc400000006ff */
[----:B------:R-:W-:Y:S02]  /*0e40*/  CS2R R56, SRZ ;  /* 0x0000000000387805 */ /* 0x000fe4000001ff00 */
[----:B------:R-:W-:Y:S02]  /*0e50*/  ISETP.GE.U32.AND P3, PT, R31, UR18, PT ;  /* 0x000000121f007c0c */ /* 0x000fe4000bf66070 */
[----:B------:R-:W-:Y:S02]  /*0e60*/  IADD3 R81, R2, 0x60, RZ ;  /* 0x0000006002517810 */ /* 0x000fe40007ffe0ff */
[----:B------:R-:W-:Y:S02]  /*0e70*/  CS2R R124, SRZ ;  /* 0x00000000007c7805 */ /* 0x000fe4000001ff00 */
[----:B------:R-:W-:Y:S02]  /*0e80*/  SHF.R.S32.HI R17, RZ, 0x1f, R31 ;  /* 0x0000001fff117819 */ /* 0x000fe4000001141f */
[----:B------:R-:W-:-:S02]  /*0e90*/  CS2R R122, SRZ ;  /* 0x00000000007a7805 */ /* 0x000fc4000001ff00 */
[----:B------:R-:W-:Y:S01]  /*0ea0*/  @!P4 SHF.L.U64.HI R16, R4, 0x2, R5 ;  /* 0x000000020410c819 */ /* 0x000fe20000010205 */
[----:B------:R-:W0:Y:S01]  /*0eb0*/  @!P5 LDC.64 R26, c[0x0][0x288] ;  /* 0x0000a200ff1adb82 */ /* 0x000e220000000a00 */
[----:B------:R-:W-:Y:S02]  /*0ec0*/  ISETP.GE.AND.EX P3, PT, R17, UR19, PT, P3 ;  /* 0x0000001311007c0c */ /* 0x000fe4000bf66330 */
[----:B------:R-:W-:Y:S02]  /*0ed0*/  CS2R R120, SRZ ;  /* 0x0000000000787805 */ /* 0x000fe4000001ff00 */
[----:B----4-:R-:W-:Y:S02]  /*0ee0*/  @!P4 IADD3 R4, P6, R19, R24, RZ ;  /* 0x000000181304c210 */ /* 0x010fe40007fde0ff */
[----:B------:R-:W-:Y:S02]  /*0ef0*/  CS2R R108, SRZ ;  /* 0x00000000006c7805 */ /* 0x000fe4000001ff00 */
[----:B------:R-:W-:Y:S01]  /*0f00*/  ISETP.GT.U32.OR P3, PT, R0, 0x1bf, P3 ;  /* 0x000001bf0000780c */ /* 0x000fe20001f64470 */
[----:B-1----:R-:W-:Y:S01]  /*0f10*/  @!P0 IMAD R18, R7, R22, RZ ;  /* 0x0000001607128224 */ /* 0x002fe200078e02ff */
[----:B------:R-:W-:-:S02]  /*0f20*/  @!P4 IADD3.X R5, R16, R25, RZ, P6, !PT ;  /* 0x000000191005c210 */ /* 0x000fc400037fe4ff */
[----:B------:R-:W-:Y:S01]  /*0f30*/  CS2R R110, SRZ ;  /* 0x00000000006e7805 */ /* 0x000fe2000001ff00 */
[----:B------:R-:W1:Y:S01]  /*0f40*/  @!P0 LDC.64 R24, c[0x0][0x230] ;  /* 0x00008c00ff188b82 */ /* 0x000e620000000a00 */
[----:B---3--:R-:W-:Y:S01]  /*0f50*/  @!P0 IMAD R15, R33, R23, R18 ;  /* 0x00000017210f8224 */ /* 0x008fe200078e0212 */
[----:B------:R-:W-:Y:S01]  /*0f60*/  @!P0 MOV R12, R74 ;  /* 0x0000004a000c8202 */ /* 0x000fe20000000f00 */
[----:B------:R-:W5:Y:S01]  /*0f70*/  @!P4 LDG.E.64 R102, desc[UR22][R4.64] ;  /* 0x000000160466c981 */ /* 0x000f62000c1e1b00 */
[----:B0-----:R-:W-:Y:S01]  /*0f80*/  @!P4 IADD3 R6, P6, R19, R20, RZ ;  /* 0x000000141306c210 */ /* 0x001fe20007fde0ff */
[----:B------:R-:W-:Y:S01]  /*0f90*/  ULDC.64 UR6, c[0x0][0x248] ;  /* 0x0000920000067ab9 */ /* 0x000fe20000000a00 */
[----:B------:R-:W-:Y:S02]  /*0fa0*/  @!P0 MOV R13, R73 ;  /* 0x00000049000d8202 */ /* 0x000fe40000000f00 */
[----:B------:R-:W0:Y:S01]  /*0fb0*/  @!P0 LDC.64 R18, c[0x0][0x228] ;  /* 0x00008a00ff128b82 */ /* 0x000e220000000a00 */
[----:B------:R-:W-:Y:S01]  /*0fc0*/  @!P0 IMAD.WIDE.U32 R12, R33, R22, R12 ;  /* 0x00000016210c8225 */ /* 0x000fe200078e000c */
[----:B------:R-:W-:-:S06]  /*0fd0*/  IADD3 R33, R2, 0x110, RZ ;  /* 0x0000011002217810 */ /* 0x000fcc0007ffe0ff */
[----:B------:R-:W3:Y:S01]  /*0fe0*/  @!P3 LDC.64 R28, c[0x0][0x288] ;  /* 0x0000a200ff1cbb82 */ /* 0x000ee20000000a00 */
[----:B------:R-:W-:-:S07]  /*0ff0*/  @!P4 IADD3.X R7, R16, R21, RZ, P6, !PT ;  /* 0x000000151007c210 */ /* 0x000fce00037fe4ff */
[----:B------:R-:W4:Y:S01]  /*1000*/  @!P5 LDC.64 R22, c[0x0][0x230] ;  /* 0x00008c00ff16db82 */ /* 0x000f220000000a00 */
[----:B------:R-:W-:Y:S01]  /*1010*/  @!P5 IMAD R16, R3, R26, RZ ;  /* 0x0000001a0310d224 */ /* 0x000fe200078e02ff */
[----:B------:R-:W-:Y:S01]  /*1020*/  ISETP.GE.U32.AND P2, PT, R33, UR18, PT ;  /* 0x0000001221007c0c */ /* 0x000fe2000bf46070 */
[----:B------:R4:W5:Y:S01]  /*1030*/  @!P4 LDG.E.64 R66, desc[UR22][R6.64] ;  /* 0x000000160642c981 */ /* 0x000962000c1e1b00 */
[----:B------:R-:W-:Y:S02]  /*1040*/  @!P0 IADD3 R15, R13, R15, RZ ;  /* 0x0000000f0d0f8210 */ /* 0x000fe40007ffe0ff */
[----:B------:R-:W-:Y:S02]  /*1050*/  SHF.R.S32.HI R3, RZ, 0x1f, R33 ;  /* 0x0000001fff037819 */ /* 0x000fe40000011421 */
[----:B------:R-:W-:Y:S02]  /*1060*/  @!P5 MOV R10, R74 ;  /* 0x0000004a000ad202 */ /* 0x000fe40000000f00 */
[----:B------:R-:W-:-:S02]  /*1070*/  @!P5 MOV R11, R73 ;  /* 0x00000049000bd202 */ /* 0x000fc40000000f00 */
[C---:B------:R-:W-:Y:S02]  /*1080*/  @!P0 SHF.L.U32 R13, R12.reuse, 0x2, RZ ;  /* 0x000000020c0d8819 */ /* 0x040fe400000006ff */
[----:B------:R-:W-:Y:S01]  /*1090*/  @!P0 SHF.L.U64.HI R14, R12, 0x2, R15 ;  /* 0x000000020c0e8819 */ /* 0x000fe2000001020f */
[----:B------:R-:W-:Y:S01]  /*10a0*/  @!P5 IMAD R15, R35, R27, R16 ;  /* 0x0000001b230fd224 */ /* 0x000fe200078e0210 */
[----:B------:R-:W-:Y:S01]  /*10b0*/  ISETP.GE.AND.EX P2, PT, R3, UR19, PT, P2 ;  /* 0x0000001303007c0c */ /* 0x000fe2000bf46320 */
[----:B------:R-:W-:Y:S01]  /*10c0*/  @!P5 IMAD.WIDE.U32 R10, R35, R26, R10 ;  /* 0x0000001a230ad225 */ /* 0x000fe200078e000a */
[----:B-1----:R-:W-:Y:S01]  /*10d0*/  @!P0 IADD3 R8, P6, R13, R24, RZ ;  /* 0x000000180d088210 */ /* 0x002fe20007fde0ff */
[----:B------:R-:W1:Y:S01]  /*10e0*/  @!P3 LDC.64 R26, c[0x0][0x230] ;  /* 0x00008c00ff1abb82 */ /* 0x000e620000000a00 */
[----:B------:R-:W-:Y:S02]  /*10f0*/  ISETP.GT.U32.OR P2, PT, R0, 0x1bf, P2 ;  /* 0x000001bf0000780c */ /* 0x000fe40001744470 */
[----:B------:R-:W-:-:S02]  /*1100*/  @!P0 IADD3.X R9, R14, R25, RZ, P6, !PT ;  /* 0x000000190e098210 */ /* 0x000fc400037fe4ff */
[----:B------:R-:W-:Y:S02]  /*1110*/  @!P5 IADD3 R11, R11, R15, RZ ;  /* 0x0000000f0b0bd210 */ /* 0x000fe40007ffe0ff */
[----:B0-----:R-:W-:Y:S01]  /*1120*/  @!P0 IADD3 R12, P6, R13, R18, RZ ;  /* 0x000000120d0c8210 */ /* 0x001fe20007fde0ff */
[----:B------:R-:W0:Y:S01]  /*1130*/  @!P5 LDC.64 R24, c[0x0][0x228] ;  /* 0x00008a00ff18db82 */ /* 0x000e220000000a00 */
[C---:B------:R-:W-:Y:S01]  /*1140*/  @!P5 SHF.L.U32 R21, R10.reuse, 0x2, RZ ;  /* 0x000000020a15d819 */ /* 0x040fe200000006ff */
[----:B---3--:R-:W-:Y:S01]  /*1150*/  @!P3 IMAD R16, R17, R28, RZ ;  /* 0x0000001c1110b224 */ /* 0x008fe200078e02ff */
[----:B------:R-:W-:Y:S01]  /*1160*/  @!P5 SHF.L.U64.HI R18, R10, 0x2, R11 ;  /* 0x000000020a12d819 */ /* 0x000fe2000001020b */
[----:B------:R-:W5:Y:S01]  /*1170*/  @!P0 LDG.E.64 R100, desc[UR22][R8.64] ;  /* 0x0000001608648981 */ /* 0x000f62000c1e1b00 */
[----:B------:R-:W-:Y:S02]  /*1180*/  @!P0 IADD3.X R13, R14, R19, RZ, P6, !PT ;  /* 0x000000130e0d8210 */ /* 0x000fe400037fe4ff */
[----:B------:R-:W-:-:S02]  /*1190*/  @!P3 MOV R10, R74 ;  /* 0x0000004a000ab202 */ /* 0x000fc40000000f00 */
[----:B------:R-:W-:Y:S01]  /*11a0*/  @!P3 MOV R11, R73 ;  /* 0x00000049000bb202 */ /* 0x000fe20000000f00 */
[----:B------:R-:W-:Y:S01]  /*11b0*/  @!P3 IMAD R17, R31, R29, R16 ;  /* 0x0000001d1f11b224 */ /* 0x000fe200078e0210 */
[----:B----4-:R-:W-:Y:S01]  /*11c0*/  @!P5 IADD3 R14, P6, R21, R22, RZ ;  /* 0x00000016150ed210 */ /* 0x010fe20007fde0ff */
[----:B------:R3:W5:Y:S01]  /*11d0*/  @!P0 LDG.E.64 R64, desc[UR22][R12.64] ;  /* 0x000000160c408981 */ /* 0x000762000c1e1b00 */
[----:B------:R-:W-:Y:S02]  /*11e0*/  @!P3 IMAD.WIDE.U32 R10, R31, R28, R10 ;  /* 0x0000001c1f0ab225 */ /* 0x000fe400078e000a */
[----:B------:R-:W-:Y:S01]  /*11f0*/  @!P5 IADD3.X R15, R18, R23, RZ, P6, !PT ;  /* 0x00000017120fd210 */ /* 0x000fe200037fe4ff */
[----:B------:R-:W4:Y:S01]  /*1200*/  @!P2 LDC.64 R28, c[0x0][0x288] ;  /* 0x0000a200ff1cab82 */ /* 0x000f220000000a00 */
[----:B------:R-:W-:Y:S02]  /*1210*/  IADD3 R31, R2, 0x120, RZ ;  /* 0x00000120021f7810 */ /* 0x000fe40007ffe0ff */
[----:B------:R-:W-:Y:S01]  /*1220*/  @!P3 IADD3 R11, R11, R17, RZ ;  /* 0x000000110b0bb210 */ /* 0x000fe20007ffe0ff */
[----:B------:R3:W5:Y:S04]  /*1230*/  @!P5 LDG.E.64 R98, desc[UR22][R14.64] ;  /* 0x000000160e62d981 */ /* 0x000768000c1e1b00 */
[----:B------:R-:W1:Y:S01]  /*1240*/  @!P3 LDC.64 R22, c[0x0][0x228] ;  /* 0x00008a00ff16bb82 */ /* 0x000e620000000a00 */
[----:B------:R-:W-:-:S02]  /*1250*/  ISETP.GE.U32.AND P4, PT, R31, UR18, PT ;  /* 0x000000121f007c0c */ /* 0x000fc4000bf86070 */
[----:B------:R-:W-:-:S04]  /*1260*/  SHF.R.S32.HI R19, RZ, 0x1f, R31 ;  /* 0x0000001fff137819 */ /* 0x000fc8000001141f */
[----:B------:R-:W-:Y:S02]  /*1270*/  ISETP.GE.AND.EX P4, PT, R19, UR19, PT, P4 ;  /* 0x0000001313007c0c */ /* 0x000fe4000bf86340 */
[----:B0-----:R-:W-:Y:S02]  /*1280*/  @!P5 IADD3 R16, P6, R21, R24, RZ ;  /* 0x000000181510d210 */ /* 0x001fe40007fde0ff */
[----:B------:R-:W-:Y:S02]  /*1290*/  ISETP.GT.U32.OR P4, PT, R0, 0x1bf, P4 ;  /* 0x000001bf0000780c */ /* 0x000fe40002784470 */
[----:B------:R-:W-:Y:S02]  /*12a0*/  @!P3 SHF.L.U32 R21, R10, 0x2, RZ ;  /* 0x000000020a15b819 */ /* 0x000fe400000006ff */
[----:B------:R-:W-:Y:S02]  /*12b0*/  @!P5 IADD3.X R17, R18, R25, RZ, P6, !PT ;  /* 0x000000191211d210 */ /* 0x000fe400037fe4ff */
[----:B------:R-:W-:Y:S01]  /*12c0*/  @!P3 SHF.L.U64.HI R18, R10, 0x2, R11 ;  /* 0x000000020a12b819 */ /* 0x000fe2000001020b */
[----:B----4-:R-:W-:Y:S01]  /*12d0*/  @!P2 IMAD R6, R3, R28, RZ ;  /* 0x0000001c0306a224 */ /* 0x010fe200078e02ff */
[----:B-1----:R-:W-:Y:S01]  /*12e0*/  @!P3 IADD3 R10, P6, R21, R26, RZ ;  /* 0x0000001a150ab210 */ /* 0x002fe20007fde0ff */
[----:B------:R-:W3:Y:S01]  /*12f0*/  @!P2 LDC.64 R24, c[0x0][0x228] ;  /* 0x00008a00ff18ab82 */ /* 0x000ee20000000a00 */
[----:B------:R-:W-:Y:S01]  /*1300*/  @!P2 MOV R7, R73 ;  /* 0x000000490007a202 */ /* 0x000fe20000000f00 */
[----:B------:R0:W5:Y:S01]  /*1310*/  @!P5 LDG.E.64 R62, desc[UR22][R16.64] ;  /* 0x00000016103ed981 */ /* 0x000162000c1e1b00 */
[----:B------:R-:W-:-:S02]  /*1320*/  @!P3 IADD3.X R11, R18, R27, RZ, P6, !PT ;  /* 0x0000001b120bb210 */ /* 0x000fc400037fe4ff */
[----:B------:R-:W-:-:S03]  /*1330*/  @!P3 IADD3 R4, P6, R21, R22, RZ ;  /* 0x000000161504b210 */ /* 0x000fc60007fde0ff */
[----:B------:R-:W1:Y:S01]  /*1340*/  @!P4 LDC.64 R26, c[0x0][0x288] ;  /* 0x0000a200ff1acb82 */ /* 0x000e620000000a00 */
[----:B------:R-:W-:Y:S01]  /*1350*/  @!P3 IADD3.X R5, R18, R23, RZ, P6, !PT ;  /* 0x000000171205b210 */ /* 0x000fe200037fe4ff */
[C---:B------:R-:W-:Y:S01]  /*1360*/  @!P2 IMAD R21, R33.reuse, R29, R6 ;  /* 0x0000001d2115a224 */ /* 0x040fe200078e0206 */
[----:B------:R-:W-:Y:S01]  /*1370*/  @!P2 MOV R6, R74 ;  /* 0x0000004a0006a202 */ /* 0x000fe20000000f00 */
[----:B------:R-:W5:Y:S04]  /*1380*/  @!P3 LDG.E.64 R96, desc[UR22][R10.64] ;  /* 0x000000160a60b981 */ /* 0x000f68000c1e1b00 */
[----:B------:R-:W4:Y:S01]  /*1390*/  @!P2 LDC.64 R22, c[0x0][0x230] ;  /* 0x00008c00ff16ab82 */ /* 0x000f220000000a00 */
[----:B------:R-:W-:Y:S01]  /*13a0*/  @!P2 IMAD.WIDE.U32 R6, R33, R28, R6 ;  /* 0x0000001c2106a225 */ /* 0x000fe200078e0006 */
[----:B------:R-:W-:Y:S01]  /*13b0*/  IADD3 R33, R2, 0x130, RZ ;  /* 0x0000013002217810 */ /* 0x000fe20007ffe0ff */
[----:B------:R0:W5:Y:S03]  /*13c0*/  @!P3 LDG.E.64 R60, desc[UR22][R4.64] ;  /* 0x00000016043cb981 */ /* 0x000166000c1e1b00 */
[----:B------:R-:W-:-:S02]  /*13d0*/  ISETP.GE.U32.AND P0, PT, R33, UR18, PT ;  /* 0x0000001221007c0c */ /* 0x000fc4000bf06070 */
[----:B------:R-:W-:Y:S01]  /*13e0*/  SHF.R.S32.HI R3, RZ, 0x1f, R33 ;  /* 0x0000001fff037819 */ /* 0x000fe20000011421 */
[----:B------:R-:W0:Y:S01]  /*13f0*/  @!P4 LDC.64 R28, c[0x0][0x228] ;  /* 0x00008a00ff1ccb82 */ /* 0x000e220000000a00 */
[----:B------:R-:W-:Y:S02]  /*1400*/  @!P2 IADD3 R21, R7, R21, RZ ;  /* 0x000000150715a210 */ /* 0x000fe40007ffe0ff */
[----:B------:R-:W-:Y:S02]  /*1410*/  ISETP.GE.AND.EX P0, PT, R3, UR19, PT, P0 ;  /* 0x0000001303007c0c */ /* 0x000fe4000bf06300 */
[----:B------:R-:W-:Y:S02]  /*1420*/  @!P2 SHF.L.U32 R7, R6, 0x2, RZ ;  /* 0x000000020607a819 */ /* 0x000fe400000006ff */
[----:B------:R-:W-:Y:S02]  /*1430*/  ISETP.GT.U32.OR P0, PT, R0, 0x1bf, P0 ;  /* 0x000001bf0000780c */ /* 0x000fe40000704470 */
[----:B------:R-:W-:Y:S01]  /*1440*/  @!P2 SHF.L.U64.HI R18, R6, 0x2, R21 ;  /* 0x000000020612a819 */ /* 0x000fe20000010215 */
[----:B-1----:R-:W-:Y:S01]  /*1450*/  @!P4 IMAD R6, R19, R26, RZ ;  /* 0x0000001a1306c224 */ /* 0x002fe200078e02ff */
[----:B---3--:R-:W-:Y:S01]  /*1460*/  @!P2 IADD3 R12, P6, R7, R24, RZ ;  /* 0x00000018070ca210 */ /* 0x008fe20007fde0ff */
[----:B------:R-:W1:Y:S02]  /*1470*/  @!P4 LDC.64 R20, c[0x0][0x230] ;  /* 0x00008c00ff14cb82 */ /* 0x000e640000000a00 */
[----:B------:R-:W-:Y:S01]  /*1480*/  @!P4 IMAD R13, R31, R27, R6 ;  /* 0x0000001b1f0dc224 */ /* 0x000fe200078e0206 */
[----:B----4-:R-:W-:-:S02]  /*1490*/  @!P2 IADD3 R8, P5, R7, R22, RZ ;  /* 0x000000160708a210 */ /* 0x010fc40007fbe0ff */
[----:B------:R-:W-:Y:S02]  /*14a0*/  @!P4 MOV R6, R74 ;  /* 0x0000004a0006c202 */ /* 0x000fe40000000f00 */
[----:B------:R-:W-:Y:S01]  /*14b0*/  @!P4 MOV R7, R73 ;  /* 0x000000490007c202 */ /* 0x000fe20000000f00 */
[----:B------:R-:W3:Y:S01]  /*14c0*/  @!P0 LDC.64 R14, c[0x0][0x228] ;  /* 0x00008a00ff0e8b82 */ /* 0x000ee20000000a00 */
[----:B------:R-:W-:Y:S01]  /*14d0*/  IADD3 R35, R2, 0x150, RZ ;  /* 0x0000015002237810 */ /* 0x000fe20007ffe0ff */
[----:B------:R-:W-:Y:S01]  /*14e0*/  @!P4 IMAD.WIDE.U32 R6, R31, R26, R6 ;  /* 0x0000001a1f06c225 */ /* 0x000fe200078e0006 */
[----:B------:R-:W-:-:S05]  /*14f0*/  @!P2 IADD3.X R9, R18, R23, RZ, P5, !PT ;  /* 0x000000171209a210 */ /* 0x000fca0002ffe4ff */
[----:B------:R-:W4:Y:S01]  /*1500*/  @!P0 LDC.64 R30, c[0x0][0x288] ;  /* 0x0000a200ff1e8b82 */ /* 0x000f220000000a00 */
[----:B------:R-:W-:Y:S01]  /*1510*/  ISETP.GE.U32.AND P5, PT, R35, UR18, PT ;  /* 0x0000001223007c0c */ /* 0x000fe2000bfa6070 */
[----:B------:R-:W5:Y:S01]  /*1520*/  @!P2 LDG.E.64 R94, desc[UR22][R8.64] ;  /* 0x00000016085ea981 */ /* 0x000f62000c1e1b00 */
[----:B------:R-:W-:Y:S02]  /*1530*/  SHF.R.S32.HI R27, RZ, 0x1f, R35 ;  /* 0x0000001fff1b7819 */ /* 0x000fe40000011423 */
[----:B0-----:R-:W-:Y:S02]  /*1540*/  IADD3 R17, R2, 0x170, RZ ;  /* 0x0000017002117810 */ /* 0x001fe40007ffe0ff */
[----:B------:R-:W-:Y:S02]  /*1550*/  ISETP.GE.AND.EX P5, PT, R27, UR19, PT, P5 ;  /* 0x000000131b007c0c */ /* 0x000fe4000bfa6350 */
[----:B------:R-:W-:Y:S02]  /*1560*/  @!P4 IADD3 R7, R7, R13, RZ ;  /* 0x0000000d0707c210 */ /* 0x000fe40007ffe0ff */
[----:B------:R-:W-:-:S02]  /*1570*/  ISETP.GT.U32.OR P5, PT, R0, 0x1bf, P5 ;  /* 0x000001bf0000780c */ /* 0x000fc40002fa4470 */
[----:B------:R-:W-:Y:S02]  /*1580*/  @!P2 IADD3.X R13, R18, R25, RZ, P6, !PT ;  /* 0x00000019120da210 */ /* 0x000fe400037fe4ff */
[----:B------:R-:W-:Y:S01]  /*1590*/  ISETP.GE.U32.AND P3, PT, R17, UR18, PT ;  /* 0x0000001211007c0c */ /* 0x000fe2000bf66070 */
[----:B------:R-:W0:Y:S01]  /*15a0*/  @!P0 LDC.64 R18, c[0x0][0x230] ;  /* 0x00008c00ff128b82 */ /* 0x000e220000000a00 */
[----:B------:R-:W-:Y:S01]  /*15b0*/  SHF.R.S32.HI R34, RZ, 0x1f, R17 ;  /* 0x0000001fff227819 */ /* 0x000fe20000011411 */
[----:B------:R-:W5:Y:S03]  /*15c0*/  @!P2 LDG.E.64 R54, desc[UR22][R12.64] ;  /* 0x000000160c36a981 */ /* 0x000f66000c1e1b00 */
[----:B------:R-:W-:Y:S02]  /*15d0*/  ISETP.GE.AND.EX P3, PT, R34, UR19, PT, P3 ;  /* 0x0000001322007c0c */ /* 0x000fe4000bf66330 */
[----:B------:R-:W-:Y:S01]  /*15e0*/  @!P4 SHF.L.U32 R23, R6, 0x2, RZ ;  /* 0x000000020617c819 */ /* 0x000fe200000006ff */
[----:B------:R-:W3:Y:S01]  /*15f0*/  @!P5 LDC.64 R24, c[0x0][0x288] ;  /* 0x0000a200ff18db82 */ /* 0x000ee20000000a00 */
[----:B------:R-:W-:Y:S01]  /*1600*/  ISETP.GT.U32.OR P3, PT, R0, 0x1bf, P3 ;  /* 0x000001bf0000780c */ /* 0x000fe20001f64470 */
[----:B----4-:R-:W-:Y:S01]  /*1610*/  @!P0 IMAD R16, R3, R30, RZ ;  /* 0x0000001e03108224 */ /* 0x010fe200078e02ff */
[----:B------:R-:W-:-:S02]  /*1620*/  @!P0 MOV R4, R74 ;  /* 0x0000004a00048202 */ /* 0x000fc40000000f00 */
[----:B------:R-:W-:Y:S02]  /*1630*/  @!P0 MOV R5, R73 ;  /* 0x0000004900058202 */ /* 0x000fe40000000f00 */
[----:B------:R-:W-:Y:S01]  /*1640*/  @!P4 SHF.L.U64.HI R6, R6, 0x2, R7 ;  /* 0x000000020606c819 */ /* 0x000fe20000010207 */
[----:B------:R-:W4:Y:S01]  /*1650*/  @!P5 LDC.64 R10, c[0x0][0x228] ;  /* 0x00008a00ff0adb82 */ /* 0x000f220000000a00 */
[----:B-1----:R-:W-:Y:S01]  /*1660*/  @!P4 IADD3 R20, P6, R23, R20, RZ ;  /* 0x000000141714c210 */ /* 0x002fe20007fde0ff */
[C---:B------:R-:W-:Y:S02]  /*1670*/  @!P0 IMAD R3, R33.reuse, R31, R16 ;  /* 0x0000001f21038224 */ /* 0x040fe400078e0210 */
[----:B------:R-:W-:Y:S01]  /*1680*/  @!P0 IMAD.WIDE.U32 R4, R33, R30, R4 ;  /* 0x0000001e21048225 */ /* 0x000fe200078e0004 */
[----:B------:R-:W-:Y:S02]  /*1690*/  @!P4 IADD3.X R21, R6, R21, RZ, P6, !PT ;  /* 0x000000150615c210 */ /* 0x000fe400037fe4ff */
[----:B------:R-:W-:-:S02]  /*16a0*/  @!P4 IADD3 R22, P6, R23, R28, RZ ;  /* 0x0000001c1716c210 */ /* 0x000fc40007fde0ff */
[----:B------:R-:W-:Y:S01]  /*16b0*/  @!P0 IADD3 R5, R5, R3, RZ ;  /* 0x0000000305058210 */ /* 0x000fe20007ffe0ff */
[----:B------:R-:W5:Y:S01]  /*16c0*/  @!P4 LDG.E.64 R92, desc[UR22][R20.64] ;  /* 0x00000016145cc981 */ /* 0x000f62000c1e1b00 */
[----:B------:R-:W-:Y:S02]  /*16d0*/  @!P4 IADD3.X R23, R6, R29, RZ, P6, !PT ;  /* 0x0000001d0617c210 */ /* 0x000fe400037fe4ff */
[C---:B------:R-:W-:Y:S01]  /*16e0*/  @!P0 SHF.L.U32 R3, R4.reuse, 0x2, RZ ;  /* 0x0000000204038819 */ /* 0x040fe200000006ff */
[----:B------:R-:W1:Y:S01]  /*16f0*/  @!P3 LDC.64 R6, c[0x0][0x288] ;  /* 0x0000a200ff06bb82 */ /* 0x000e620000000a00 */
[----:B------:R-:W-:Y:S02]  /*1700*/  @!P0 SHF.L.U64.HI R26, R4, 0x2, R5 ;  /* 0x00000002041a8819 */ /* 0x000fe40000010205 */
[----:B------:R-:W-:Y:S01]  /*1710*/  IADD3 R16, R2, 0x190, RZ ;  /* 0x0000019002107810 */ /* 0x000fe20007ffe0ff */
[----:B---3--:R-:W-:Y:S01]  /*1720*/  @!P5 IMAD R28, R27, R24, RZ ;  /* 0x000000181b1cd224 */ /* 0x008fe200078e02ff */
[----:B0-----:R-:W-:Y:S01]  /*1730*/  @!P0 IADD3 R18, P2, R3, R18, RZ ;  /* 0x0000001203128210 */ /* 0x001fe20007f5e0ff */
[----:B------:R0:W5:Y:S02]  /*1740*/  @!P4 LDG.E.64 R52, desc[UR22][R22.64] ;  /* 0x000000161634c981 */ /* 0x000164000c1e1b00 */
[----:B------:R-:W3:Y:S01]  /*1750*/  @!P5 LDC.64 R4, c[0x0][0x230] ;  /* 0x00008c00ff04db82 */ /* 0x000ee20000000a00 */
[----:B------:R-:W-:-:S02]  /*1760*/  @!P0 IADD3.X R19, R26, R19, RZ, P2, !PT ;  /* 0x000000131a138210 */ /* 0x000fc400017fe4ff */
[----:B------:R-:W-:Y:S02]  /*1770*/  @!P0 IADD3 R14, P6, R3, R14, RZ ;  /* 0x0000000e030e8210 */ /* 0x000fe40007fde0ff */
[----:B------:R-:W-:Y:S01]  /*1780*/  ISETP.GE.U32.AND P2, PT, R16, UR18, PT ;  /* 0x0000001210007c0c */ /* 0x000fe2000bf46070 */
[----:B------:R-:W5:Y:S01]  /*1790*/  @!P0 LDG.E.64 R90, desc[UR22][R18.64] ;  /* 0x00000016125a8981 */ /* 0x000f62000c1e1b00 */
[----:B------:R-:W-:Y:S01]  /*17a0*/  SHF.R.S32.HI R32, RZ, 0x1f, R16 ;  /* 0x0000001fff207819 */ /* 0x000fe20000011410 */
[----:B0-----:R-:W0:Y:S01]  /*17b0*/  @!P3 LDC.64 R22, c[0x0][0x230] ;  /* 0x00008c00ff16bb82 */ /* 0x001e220000000a00 */
[----:B------:R-:W-:Y:S02]  /*17c0*/  @!P0 IADD3.X R15, R26, R15, RZ, P6, !PT ;  /* 0x0000000f1a0f8210 */ /* 0x000fe400037fe4ff */
[----:B------:R-:W-:Y:S02]  /*17d0*/  ISETP.GE.AND.EX P2, PT, R32, UR19, PT, P2 ;  /* 0x0000001320007c0c */ /* 0x000fe4000bf46320 */
[----:B------:R-:W-:-:S02]  /*17e0*/  @!P5 MOV R8, R74 ;  /* 0x0000004a0008d202 */ /* 0x000fc40000000f00 */
[----:B------:R-:W-:Y:S01]  /*17f0*/  @!P5 MOV R9, R73 ;  /* 0x000000490009d202 */ /* 0x000fe20000000f00 */
[C---:B------:R-:W-:Y:S01]  /*1800*/  @!P5 IMAD R3, R35.reuse, R25, R28 ;  /* 0x000000192303d224 */ /* 0x040fe200078e021c */
[----:B------:R-:W-:Y:S01]  /*1810*/  IADD3 R26, R2, 0x1a0, RZ ;  /* 0x000001a0021a7810 */ /* 0x000fe20007ffe0ff */
[----:B------:R2:W5:Y:S01]  /*1820*/  @!P0 LDG.E.64 R50, desc[UR22][R14.64] ;  /* 0x000000160e328981 */ /* 0x000562000c1e1b00 */
[----:B------:R-:W-:Y:S01]  /*1830*/  ISETP.GT.U32.OR P2, PT, R0, 0x1bf, P2 ;  /* 0x000001bf0000780c */ /* 0x000fe20001744470 */
[----:B------:R-:W-:Y:S01]  /*1840*/  @!P5 IMAD.WIDE.U32 R24, R35, R24, R8 ;  /* 0x000000182318d225 */ /* 0x000fe200078e0008 */
[----:B------:R-:W-:Y:S01]  /*1850*/  ISETP.GE.U32.AND P0, PT, R26, UR18, PT ;  /* 0x000000121a007c0c */ /* 0x000fe2000bf06070 */
[----:B------:R-:W0:Y:S01]  /*1860*/  @!P3 LDC.64 R20, c[0x0][0x228] ;  /* 0x00008a00ff14bb82 */ /* 0x000e220000000a00 */
[----:B------:R-:W-:Y:S01]  /*1870*/  SHF.R.S32.HI R27, RZ, 0x1f, R26 ;  /* 0x0000001fff1b7819 */ /* 0x000fe2000001141a */
[----:B-1----:R-:W-:Y:S01]  /*1880*/  @!P3 IMAD R8, R34, R6, RZ ;  /* 0x000000062208b224 */ /* 0x002fe200078e02ff */
[----:B------:R-:W-:-:S02]  /*1890*/  @!P5 IADD3 R9, R25, R3, RZ ;  /* 0x000000031909d210 */ /* 0x000fc40007ffe0ff */
[----:B------:R-:W-:Y:S02]  /*18a0*/  ISETP.GE.AND.EX P0, PT, R27, UR19, PT, P0 ;  /* 0x000000131b007c0c */ /* 0x000fe4000bf06300 */
[----:B--2---:R-:W-:Y:S02]  /*18b0*/  @!P3 MOV R14, R74 ;  /* 0x0000004a000eb202 */ /* 0x004fe40000000f00 */
[----:B------:R-:W-:Y:S01]  /*18c0*/  @!P3 MOV R15, R73 ;  /* 0x00000049000fb202 */ /* 0x000fe20000000f00 */
[----:B------:R-:W1:Y:S01]  /*18d0*/  @!P2 LDC.64 R18, c[0x0][0x230] ;  /* 0x00008c00ff12ab82 */ /* 0x000e620000000a00 */
[----:B------:R-:W-:Y:S02]  /*18e0*/  @!P5 SHF.L.U32 R3, R24, 0x2, RZ ;  /* 0x000000021803d819 */ /* 0x000fe400000006ff */
[----:B------:R-:W-:Y:S01]  /*18f0*/  ISETP.GT.U32.OR P0, PT, R0, 0x1bf, P0 ;  /* 0x000001bf0000780c */ /* 0x000fe20000704470 */
[C---:B------:R-:W-:Y:S01]  /*1900*/  @!P3 IMAD R25, R17.reuse, R7, R8 ;  /* 0x000000071119b224 */ /* 0x040fe200078e0208 */
[----:B------:R-:W-:Y:S01]  /*1910*/  @!P5 SHF.L.U64.HI R24, R24, 0x2, R9 ;  /* 0x000000021818d819 */ /* 0x000fe20000010209 */
[----:B------:R-:W-:Y:S01]  /*1920*/  @!P3 IMAD.WIDE.U32 R6, R17, R6, R14 ;  /* 0x000000061106b225 */ /* 0x000fe200078e000e */
[C---:B---3--:R-:W-:Y:S01]  /*1930*/  @!P5 IADD3 R12, P4, R3.reuse, R4, RZ ;  /* 0x00000004030cd210 */ /* 0x048fe20007f9e0ff */
[----:B------:R-:W2:Y:S01]  /*1940*/  @!P2 LDC.64 R8, c[0x0][0x288] ;  /* 0x0000a200ff08ab82 */ /* 0x000ea20000000a00 */
[----:B----4-:R-:W-:-:S02]  /*1950*/  @!P5 IADD3 R10, P6, R3, R10, RZ ;  /* 0x0000000a030ad210 */ /* 0x010fc40007fde0ff */
[----:B------:R-:W-:Y:S02]  /*1960*/  @!P5 IADD3.X R13, R24, R5, RZ, P4, !PT ;  /* 0x00000005180dd210 */ /* 0x000fe400027fe4ff */
[----:B------:R-:W-:Y:S02]  /*1970*/  IADD3 R3, R2, 0x1b0, RZ ;  /* 0x000001b002037810 */ /* 0x000fe40007ffe0ff */
[----:B------:R-:W-:Y:S01]  /*1980*/  @!P3 IADD3 R5, R7, R25, RZ ;  /* 0x000000190705b210 */ /* 0x000fe20007ffe0ff */
[----:B------:R-:W3:Y:S01]  /*1990*/  @!P2 LDC.64 R14, c[0x0][0x228] ;  /* 0x00008a00ff0eab82 */ /* 0x000ee20000000a00 */
[----:B------:R-:W-:Y:S01]  /*19a0*/  ISETP.GE.U32.AND P4, PT, R3, UR18, PT ;  /* 0x0000001203007c0c */ /* 0x000fe2000bf86070 */
[----:B------:R4:W5:Y:S01]  /*19b0*/  @!P5 LDG.E.64 R88, desc[UR22][R12.64] ;  /* 0x000000160c58d981 */ /* 0x000962000c1e1b00 */
[----:B------:R-:W-:Y:S02]  /*19c0*/  SHF.R.S32.HI R30, RZ, 0x1f, R3 ;  /* 0x0000001fff1e7819 */ /* 0x000fe40000011403 */
[----:B------:R-:W-:-:S02]  /*19d0*/  @!P3 SHF.L.U32 R17, R6, 0x2, RZ ;  /* 0x000000020611b819 */ /* 0x000fc400000006ff */
[----:B------:R-:W-:Y:S02]  /*19e0*/  @!P3 SHF.L.U64.HI R28, R6, 0x2, R5 ;  /* 0x00000002061cb819 */ /* 0x000fe40000010205 */
[----:B------:R-:W1:Y:S01]  /*19f0*/  @!P0 LDC.64 R6, c[0x0][0x288] ;  /* 0x0000a200ff068b82 */ /* 0x000e620000000a00 */
[----:B------:R-:W-:-:S04]  /*1a00*/  ISETP.GE.AND.EX P4, PT, R30, UR19, PT, P4 ;  /* 0x000000131e007c0c */ /* 0x000fc8000bf86340 */
[----:B------:R-:W-:Y:S02]  /*1a10*/  ISETP.GT.U32.OR P4, PT, R0, 0x1bf, P4 ;  /* 0x000001bf0000780c */ /* 0x000fe40002784470 */
[----:B------:R-:W-:Y:S01]  /*1a20*/  @!P5 IADD3.X R11, R24, R11, RZ, P6, !PT ;  /* 0x0000000b180bd210 */ /* 0x000fe200037fe4ff */
[----:B--2---:R-:W-:Y:S01]  /*1a30*/  @!P2 IMAD R4, R32, R8, RZ ;  /* 0x000000082004a224 */ /* 0x004fe200078e02ff */
[----:B------:R-:W-:Y:S01]  /*1a40*/  IADD3 R24, R2, 0x1c0, RZ ;  /* 0x000001c002187810 */ /* 0x000fe20007ffe0ff */
[----:B----4-:R-:W2:Y:S02]  /*1a50*/  @!P0 LDC.64 R12, c[0x0][0x228] ;  /* 0x00008a00ff0c8b82 */ /* 0x010ea40000000a00 */
[----:B------:R4:W5:Y:S01]  /*1a60*/  @!P5 LDG.E.64 R48, desc[UR22][R10.64] ;  /* 0x000000160a30d981 */ /* 0x000962000c1e1b00 */
[----:B------:R-:W-:Y:S01]  /*1a70*/  @!P2 IMAD R25, R16, R9, R4 ;  /* 0x000000091019a224 */ /* 0x000fe200078e0204 */
[----:B------:R-:W-:Y:S02]  /*1a80*/  ISETP.GE.U32.AND P5, PT, R24, UR18, PT ;  /* 0x0000001218007c0c */ /* 0x000fe4000bfa6070 */
[----:B------:R-:W-:-:S02]  /*1a90*/  SHF.R.S32.HI R31, RZ, 0x1f, R24 ;  /* 0x0000001fff1f7819 */ /* 0x000fc40000011418 */
[----:B------:R-:W2:Y:S01]  /*1aa0*/  @!P4 LDC.64 R4, c[0x0][0x288] ;  /* 0x0000a200ff04cb82 */ /* 0x000ea20000000a00 */
[----:B----4-:R-:W-:Y:S02]  /*1ab0*/  @!P2 MOV R10, R74 ;  /* 0x0000004a000aa202 */ /* 0x010fe40000000f00 */
[----:B------:R-:W-:Y:S02]  /*1ac0*/  @!P2 MOV R11, R73 ;  /* 0x00000049000ba202 */ /* 0x000fe40000000f00 */
[----:B0-----:R-:W-:Y:S02]  /*1ad0*/  @!P3 IADD3 R22, P6, R17, R22, RZ ;  /* 0x000000161116b210 */ /* 0x001fe40007fde0ff */
[----:B------:R-:W-:Y:S01]  /*1ae0*/  ISETP.GE.AND.EX P5, PT, R31, UR19, PT, P5 ;  /* 0x000000131f007c0c */ /* 0x000fe2000bfa6350 */
[----:B------:R-:W-:Y:S02]  /*1af0*/  @!P2 IMAD.WIDE.U32 R8, R16, R8, R10 ;  /* 0x000000081008a225 */ /* 0x000fe400078e000a */
[----:B------:R-:W0:Y:S02]  /*1b00*/  @!P0 LDC.64 R10, c[0x0][0x230] ;  /* 0x00008c00ff0a8b82 */ /* 0x000e240000000a00 */
[----:B-1----:R-:W-:Y:S01]  /*1b10*/  @!P0 IMAD R16, R27, R6, RZ ;  /* 0x000000061b108224 */ /* 0x002fe200078e02ff */
[----:B------:R-:W-:-:S02]  /*1b20*/  @!P3 IADD3.X R23, R28, R23, RZ, P6, !PT ;  /* 0x000000171c17b210 */ /* 0x000fc400037fe4ff */
[----:B------:R-:W-:Y:S01]  /*1b30*/  ISETP.GT.U32.OR P5, PT, R0, 0x1bf, P5 ;  /* 0x000001bf0000780c */ /* 0x000fe20002fa4470 */
[----:B------:R-:W-:Y:S01]  /*1b40*/  @!P0 IMAD R29, R26, R7, R16 ;  /* 0x000000071a1d8224 */ /* 0x000fe200078e0210 */
[----:B------:R-:W-:Y:S01]  /*1b50*/  @!P3 IADD3 R20, P6, R17, R20, RZ ;  /* 0x000000141114b210 */ /* 0x000fe20007fde0ff */
[----:B------:R-:W5:Y:S01]  /*1b60*/  @!P3 LDG.E.64 R86, desc[UR22][R22.64] ;  /* 0x000000161656b981 */ /* 0x000f62000c1e1b00 */
[----:B------:R-:W-:Y:S02]  /*1b70*/  @!P2 IADD3 R9, R9, R25, RZ ;  /* 0x000000190909a210 */ /* 0x000fe40007ffe0ff */
[----:B------:R-:W-:Y:S02]  /*1b80*/  @!P2 SHF.L.U32 R25, R8, 0x2, RZ ;  /* 0x000000020819a819 */ /* 0x000fe400000006ff */
[----:B------:R-:W-:Y:S02]  /*1b90*/  @!P0 MOV R16, R74 ;  /* 0x0000004a00108202 */ /* 0x000fe40000000f00 */
[----:B------:R-:W-:-:S02]  /*1ba0*/  @!P0 MOV R17, R73 ;  /* 0x0000004900118202 */ /* 0x000fc40000000f00 */
[----:B------:R-:W-:Y:S02]  /*1bb0*/  @!P3 IADD3.X R21, R28, R21, RZ, P6, !PT ;  /* 0x000000151c15b210 */ /* 0x000fe400037fe4ff */
[----:B------:R-:W-:Y:S01]  /*1bc0*/  @!P2 SHF.L.U64.HI R28, R8, 0x2, R9 ;  /* 0x00000002081ca819 */ /* 0x000fe20000010209 */
[----:B------:R-:W-:Y:S01]  /*1bd0*/  @!P0 IMAD.WIDE.U32 R26, R26, R6, R16 ;  /* 0x000000061a1a8225 */ /* 0x000fe200078e0010 */
[C---:B------:R-:W-:Y:S01]  /*1be0*/  @!P2 IADD3 R18, P6, R25.reuse, R18, RZ ;  /* 0x000000121912a210 */ /* 0x040fe20007fde0ff */
[----:B------:R-:W1:Y:S01]  /*1bf0*/  @!P4 LDC.64 R8, c[0x0][0x230] ;  /* 0x00008c00ff08cb82 */ /* 0x000e620000000a00 */
[----:B------:R-:W5:Y:S02]  /*1c00*/  @!P3 LDG.E.64 R46, desc[UR22][R20.64] ;  /* 0x00000016142eb981 */ /* 0x000f64000c1e1b00 */
[----:B------:R-:W-:Y:S02]  /*1c10*/  @!P2 IADD3.X R19, R28, R19, RZ, P6, !PT ;  /* 0x000000131c13a210 */ /* 0x000fe400037fe4ff */
[----:B---3--:R-:W-:-:S02]  /*1c20*/  @!P2 IADD3 R14, P6, R25, R14, RZ ;  /* 0x0000000e190ea210 */ /* 0x008fc40007fde0ff */
[----:B------:R-:W-:Y:S01]  /*1c30*/  @!P0 IADD3 R27, R27, R29, RZ ;  /* 0x0000001d1b1b8210 */ /* 0x000fe20007ffe0ff */
[----:B------:R-:W3:Y:S01]  /*1c40*/  @!P4 LDC.64 R6, c[0x0][0x228] ;  /* 0x00008a00ff06cb82 */ /* 0x000ee20000000a00 */
[----:B------:R-:W-:Y:S01]  /*1c50*/  @!P2 IADD3.X R15, R28, R15, RZ, P6, !PT ;  /* 0x0000000f1c0fa210 */ /* 0x000fe200037fe4ff */
[----:B--2---:R-:W-:Y:S01]  /*1c60*/  @!P4 IMAD R30, R30, R4, RZ ;  /* 0x000000041e1ec224 */ /* 0x004fe200078e02ff */
[C---:B------:R-:W-:Y:S01]  /*1c70*/  @!P0 SHF.L.U32 R25, R26.reuse, 0x2, RZ ;  /* 0x000000021a198819 */ /* 0x040fe200000006ff */
[----:B------:R2:W5:Y:S01]  /*1c80*/  @!P2 LDG.E.64 R84, desc[UR22][R18.64] ;  /* 0x000000161254a981 */ /* 0x000562000c1e1b00 */
[----:B------:R-:W-:-:S03]  /*1c90*/  @!P0 SHF.L.U64.HI R28, R26, 0x2, R27 ;  /* 0x000000021a1c8819 */ /* 0x000fc6000001021b */
[----:B------:R-:W4:Y:S01]  /*1ca0*/  @!P5 LDC.64 R16, c[0x0][0x288] ;  /* 0x0000a200ff10db82 */ /* 0x000f220000000a00 */
[----:B------:R-:W-:Y:S01]  /*1cb0*/  @!P4 MOV R26, R74 ;  /* 0x0000004a001ac202 */ /* 0x000fe20000000f00 */
[----:B------:R2:W5:Y:S01]  /*1cc0*/  @!P2 LDG.E.64 R44, desc[UR22][R14.64] ;  /* 0x000000160e2ca981 */ /* 0x000562000c1e1b00 */
[----:B------:R-:W-:Y:S01]  /*1cd0*/  @!P4 MOV R27, R73 ;  /* 0x00000049001bc202 */ /* 0x000fe20000000f00 */
[----:B------:R-:W-:Y:S01]  /*1ce0*/  @!P4 IMAD R29, R3, R5, R30 ;  /* 0x00000005031dc224 */ /* 0x000fe200078e021e */
[----:B0-----:R-:W-:Y:S01]  /*1cf0*/  @!P0 IADD3 R10, P6, R25, R10, RZ ;  /* 0x0000000a190a8210 */ /* 0x001fe20007fde0ff */
[----:B------:R-:W-:-:S03]  /*1d00*/  @!P4 IMAD.WIDE.U32 R4, R3, R4, R26 ;  /* 0x000000040304c225 */ /* 0x000fc600078e001a */
[----:B------:R-:W-:Y:S01]  /*1d10*/  @!P0 IADD3.X R11, R28, R11, RZ, P6, !PT ;  /* 0x0000000b1c0b8210 */ /* 0x000fe200037fe4ff */
[----:B--2---:R-:W0:Y:S01]  /*1d20*/  @!P5 LDC.64 R18, c[0x0][0x228] ;  /* 0x00008a00ff12db82 */ /* 0x004e220000000a00 */
[----:B------:R-:W-:Y:S02]  /*1d30*/  @!P0 IADD3 R12, P6, R25, R12, RZ ;  /* 0x0000000c190c8210 */ /* 0x000fe40007fde0ff */
[----:B------:R-:W-:Y:S01]  /*1d40*/  @!P4 IADD3 R3, R5, R29, RZ ;  /* 0x0000001d0503c210 */ /* 0x000fe20007ffe0ff */
[----:B------:R-:W5:Y:S01]  /*1d50*/  @!P0 LDG.E.64 R82, desc[UR22][R10.64] ;  /* 0x000000160a528981 */ /* 0x000f62000c1e1b00 */
[----:B------:R-:W-:Y:S02]  /*1d60*/  @!P4 SHF.L.U32 R5, R4, 0x2, RZ ;  /* 0x000000020405c819 */ /* 0x000fe400000006ff */
[----:B------:R-:W-:Y:S01]  /*1d70*/  @!P0 IADD3.X R13, R28, R13, RZ, P6, !PT ;  /* 0x0000000d1c0d8210 */ /* 0x000fe200037fe4ff */
[----:B------:R-:W2:Y:S01]  /*1d80*/  @!P5 LDC.64 R14, c[0x0][0x230] ;  /* 0x00008c00ff0edb82 */ /* 0x000ea20000000a00 */
[----:B------:R-:W-:-:S02]  /*1d90*/  @!P4 SHF.L.U64.HI R26, R4, 0x2, R3 ;  /* 0x00000002041ac819 */ /* 0x000fc40000010203 */
[----:B-1----:R-:W-:Y:S01]  /*1da0*/  @!P4 IADD3 R8, P6, R5, R8, RZ ;  /* 0x000000080508c210 */ /* 0x002fe20007fde0ff */
[----:B------:R-:W5:Y:S01]  /*1db0*/  @!P0 LDG.E.64 R42, desc[UR22][R12.64] ;  /* 0x000000160c2a8981 */ /* 0x000f62000c1e1b00 */
[----:B----4-:R-:W-:Y:S02]  /*1dc0*/  @!P5 IMAD R3, R31, R16, RZ ;  /* 0x000000101f03d224 */ /* 0x010fe400078e02ff */
[----:B------:R-:W-:Y:S02]  /*1dd0*/  @!P4 IADD3.X R9, R26, R9, RZ, P6, !PT ;  /* 0x000000091a09c210 */ /* 0x000fe400037fe4ff */
[----:B---3--:R-:W-:Y:S01]  /*1de0*/  @!P4 IADD3 R4, P6, R5, R6, RZ ;  /* 0x000000060504c210 */ /* 0x008fe20007fde0ff */
[----:B------:R-:W-:Y:S01]  /*1df0*/  @!P5 IMAD R3, R24, R17, R3 ;  /* 0x000000111803d224 */ /* 0x000fe200078e0203 */
[----:B------:R-:W-:Y:S01]  /*1e00*/  @!P5 MOV R6, R74 ;  /* 0x0000004a0006d202 */ /* 0x000fe20000000f00 */
[----:B------:R1:W5:Y:S01]  /*1e10*/  @!P4 LDG.E.64 R76, desc[UR22][R8.64] ;  /* 0x00000016084cc981 */ /* 0x000362000c1e1b00 */
[----:B------:R-:W-:-:S02]  /*1e20*/  @!P4 IADD3.X R5, R26, R7, RZ, P6, !PT ;  /* 0x000000071a05c210 */ /* 0x000fc400037fe4ff */
[----:B------:R-:W-:Y:S02]  /*1e30*/  @!P5 MOV R7, R73 ;  /* 0x000000490007d202 */ /* 0x000fe40000000f00 */
[----:B------:R-:W-:Y:S01]  /*1e40*/  IADD3 R17, R2, 0x1d0, RZ ;  /* 0x000001d002117810 */ /* 0x000fe20007ffe0ff */
[----:B------:R3:W5:Y:S01]  /*1e50*/  @!P4 LDG.E.64 R40, desc[UR22][R4.64] ;  /* 0x000000160428c981 */ /* 0x000762000c1e1b00 */
[----:B------:R-:W-:Y:S02]  /*1e60*/  @!P5 IMAD.WIDE.U32 R6, R24, R16, R6 ;  /* 0x000000101806d225 */ /* 0x000fe400078e0006 */
[----:B------:R-:W-:Y:S02]  /*1e70*/  ISETP.GE.U32.AND P3, PT, R17, UR18, PT ;  /* 0x0000001211007c0c */ /* 0x000fe4000bf66070 */
[----:B------:R-:W-:Y:S02]  /*1e80*/  SHF.R.S32.HI R25, RZ, 0x1f, R17 ;  /* 0x0000001fff197819 */ /* 0x000fe40000011411 */
[----:B------:R-:W-:-:S02]  /*1e90*/  IADD3 R16, R2, 0x1e0, RZ ;  /* 0x000001e002107810 */ /* 0x000fc40007ffe0ff */
[----:B------:R-:W-:Y:S02]  /*1ea0*/  ISETP.GE.AND.EX P3, PT, R25, UR19, PT, P3 ;  /* 0x0000001319007c0c */ /* 0x000fe4000bf66330 */
[----:B------:R-:W-:Y:S02]  /*1eb0*/  ISETP.GE.U32.AND P2, PT, R16, UR18, PT ;  /* 0x0000001210007c0c */ /* 0x000fe4000bf46070 */
[----:B------:R-:W-:Y:S02]  /*1ec0*/  SHF.R.S32.HI R28, RZ, 0x1f, R16 ;  /* 0x0000001fff1c7819 */ /* 0x000fe40000011410 */
[----:B------:R-:W-:Y:S02]  /*1ed0*/  ISETP.GT.U32.OR P3, PT, R0, 0x1bf, P3 ;  /* 0x000001bf0000780c */ /* 0x000fe40001f64470 */
[----:B------:R-:W-:Y:S02]  /*1ee0*/  ISETP.GE.AND.EX P2, PT, R28, UR19, PT, P2 ;  /* 0x000000131c007c0c */ /* 0x000fe4000bf46320 */
[----:B------:R-:W-:-:S02]  /*1ef0*/  @!P5 IADD3 R3, R7, R3, RZ ;  /* 0x000000030703d210 */ /* 0x000fc40007ffe0ff */
[----:B------:R-:W-:Y:S02]  /*1f00*/  ISETP.GT.U32.OR P2, PT, R0, 0x1bf, P2 ;  /* 0x000001bf0000780c */ /* 0x000fe40001744470 */
[C---:B------:R-:W-:Y:S02]  /*1f10*/  @!P5 SHF.L.U32 R23, R6.reuse, 0x2, RZ ;  /* 0x000000020617d819 */ /* 0x040fe400000006ff */
[----:B------:R-:W-:-:S03]  /*1f20*/  @!P5 SHF.L.U64.HI R24, R6, 0x2, R3 ;  /* 0x000000020618d819 */ /* 0x000fc60000010203 */
[----:B------:R-:W4:Y:S08]  /*1f30*/  @!P3 LDC.64 R6, c[0x0][0x288] ;  /* 0x0000a200ff06bb82 */ /* 0x000f300000000a00 */
[----:B------:R-:W3:Y:S01]  /*1f40*/  @!P2 LDC.64 R20, c[0x0][0x288] ;  /* 0x0000a200ff14ab82 */ /* 0x000ee20000000a00 */
[----:B-1----:R-:W-:Y:S02]  /*1f50*/  @!P3 MOV R8, R74 ;  /* 0x0000004a0008b202 */ /* 0x002fe40000000f00 */
[----:B------:R-:W-:-:S02]  /*1f60*/  @!P3 MOV R9, R73 ;  /* 0x000000490009b202 */ /* 0x000fc40000000f00 */
[C---:B--2---:R-:W-:Y:S02]  /*1f70*/  @!P5 IADD3 R14, P4, R23.reuse, R14, RZ ;  /* 0x0000000e170ed210 */ /* 0x044fe40007f9e0ff */
[----:B0-----:R-:W-:Y:S01]  /*1f80*/  @!P5 IADD3 R18, P6, R23, R18, RZ ;  /* 0x000000121712d210 */ /* 0x001fe20007fde0ff */
[----:B------:R-:W0:Y:S01]  /*1f90*/  @!P3 LDC.64 R10, c[0x0][0x230] ;  /* 0x00008c00ff0abb82 */ /* 0x000e220000000a00 */
[----:B----4-:R-:W-:Y:S01]  /*1fa0*/  @!P3 IMAD R12, R25, R6, RZ ;  /* 0x00000006190cb224 */ /* 0x010fe200078e02ff */
[----:B------:R-:W-:Y:S06]  /*1fb0*/  STL [R1+0xa0], R106 ;  /* 0x0000a06a01007387 */ /* 0x000fec0000100800 */
[----:B---3--:R-:W1:Y:S01]  /*1fc0*/  @!P3 LDC.64 R4, c[0x0][0x228] ;  /* 0x00008a00ff04bb82 */ /* 0x008e620000000a00 */
[----:B------:R-:W-:-:S02]  /*1fd0*/  @!P3 IMAD R23, R17, R7, R12 ;  /* 0x000000071117b224 */ /* 0x000fc400078e020c */
[----:B------:R-:W-:Y:S01]  /*1fe0*/  @!P3 IMAD.WIDE.U32 R6, R17, R6, R8 ;  /* 0x000000061106b225 */ /* 0x000fe200078e0008 */
[----:B------:R-:W-:-:S03]  /*1ff0*/  @!P5 IADD3.X R15, R24, R15, RZ, P4, !PT ;  /* 0x0000000f180fd210 */ /* 0x000fc600027fe4ff */
[----:B------:R-:W-:Y:S01]  /*2000*/  @!P2 IMAD R8, R28, R20, RZ ;  /* 0x000000141c08a224 */ /* 0x000fe200078e02ff */
[----:B------:R-:W-:-:S06]  /*2010*/  CS2R R28, SRZ ;  /* 0x00000000001c7805 */ /* 0x000fcc000001ff00 */
[----:B------:R-:W2:Y:S01]  /*2020*/  @!P5 LDG.E.64 R28, desc[UR22][R14.64] ;  /* 0x000000160e1cd981 */ /* 0x000ea2000c1e1b00 */
[----:B------:R-:W-:Y:S02]  /*2030*/  @!P3 IADD3 R7, R7, R23, RZ ;  /* 0x000000170707b210 */ /* 0x000fe40007ffe0ff */
[----:B------:R-:W-:Y:S01]  /*2040*/  @!P3 SHF.L.U32 R17, R6, 0x2, RZ ;  /* 0x000000020611b819 */ /* 0x000fe200000006ff */
[----:B------:R-:W-:Y:S01]  /*2050*/  STL [R1+0x9c], R107 ;  /* 0x00009c6b01007387 */ /* 0x000fe20000100800 */
[----:B------:R-:W-:Y:S02]  /*2060*/  @!P5 IADD3.X R19, R24, R19, RZ, P6, !PT ;  /* 0x000000131813d210 */ /* 0x000fe400037fe4ff */
[----:B------:R-:W-:Y:S01]  /*2070*/  @!P3 SHF.L.U64.HI R24, R6, 0x2, R7 ;  /* 0x000000020618b819 */ /* 0x000fe20000010207 */
[----:B------:R-:W-:Y:S01]  /*2080*/  STL.64 [R1+0xa8], R70 ;  /* 0x0000a84601007387 */ /* 0x000fe20000100a00 */
[----:B0-----:R-:W-:Y:S02]  /*2090*/  @!P3 IADD3 R10, P6, R17, R10, RZ ;  /* 0x0000000a110ab210 */ /* 0x001fe40007fde0ff */
[----:B------:R-:W-:Y:S01]  /*20a0*/  IADD3 R3, R2, 0x160, RZ ;  /* 0x0000016002037810 */ /* 0x000fe20007ffe0ff */
[----:B------:R-:W-:Y:S01]  /*20b0*/  STL.64 [R1+0xb0], R104 ;  /* 0x0000b06801007387 */ /* 0x000fe20000100a00 */
[----:B------:R-:W-:-:S02]  /*20c0*/  @!P3 IADD3.X R11, R24, R11, RZ, P6, !PT ;  /* 0x0000000b180bb210 */ /* 0x000fc400037fe4ff */
[----:B------:R-:W-:Y:S01]  /*20d0*/  IADD3 R22, R2, 0x180, RZ ;  /* 0x0000018002167810 */ /* 0x000fe20007ffe0ff */
[----:B------:R-:W-:Y:S01]  /*20e0*/  STL.64 [R1+0xb8], R68 ;  /* 0x0000b84401007387 */ /* 0x000fe20000100a00 */
[----:B------:R-:W-:Y:S01]  /*20f0*/  ISETP.GE.U32.AND P0, PT, R3, UR18, PT ;  /* 0x0000001203007c0c */ /* 0x000fe2000bf06070 */
[----:B------:R-:W-:Y:S01]  /*2100*/  @!P2 IMAD R23, R16, R21, R8 ;  /* 0x000000151017a224 */ /* 0x000fe200078e0208 */
[----:B------:R-:W-:Y:S01]  /*2110*/  SHF.R.S32.HI R27, RZ, 0x1f, R3 ;  /* 0x0000001fff1b7819 */ /* 0x000fe20000011403 */
[----:B------:R-:W0:Y:S01]  /*2120*/  @!P2 LDC.64 R6, c[0x0][0x230] ;  /* 0x00008c00ff06ab82 */ /* 0x000e220000000a00 */
[----:B------:R-:W-:Y:S01]  /*2130*/  @!P2 MOV R9, R73 ;  /* 0x000000490009a202 */ /* 0x000fe20000000f00 */
[----:B------:R-:W5:Y:S01]  /*2140*/  @!P5 LDG.E.64 R38, desc[UR22][R18.64] ;  /* 0x000000161226d981 */ /* 0x000f62000c1e1b00 */
[----:B------:R-:W-:-:S04]  /*2150*/  ISETP.GE.AND.EX P0, PT, R27, UR19, PT, P0 ;  /* 0x000000131b007c0c */ /* 0x000fc8000bf06300 */
[----:B------:R-:W-:Y:S02]  /*2160*/  ISETP.GT.U32.OR P0, PT, R0, 0x1bf, P0 ;  /* 0x000001bf0000780c */ /* 0x000fe40000704470 */
[----:B------:R-:W-:Y:S02]  /*2170*/  ISETP.GE.U32.AND P4, PT, R22, UR18, PT ;  /* 0x0000001216007c0c */ /* 0x000fe4000bf86070 */
[----:B------:R-:W-:-:S09]  /*2180*/  SHF.R.S32.HI R25, RZ, 0x1f, R22 ;  /* 0x0000001fff197819 */ /* 0x000fd20000011416 */
[----:B------:R-:W3:Y:S01]  /*2190*/  @!P0 LDC.64 R12, c[0x0][0x288] ;  /* 0x0000a200ff0c8b82 */ /* 0x000ee20000000a00 */
[----:B------:R-:W-:Y:S02]  /*21a0*/  ISETP.GE.AND.EX P4, PT, R25, UR19, PT, P4 ;  /* 0x0000001319007c0c */ /* 0x000fe4000bf86340 */
[----:B------:R-:W-:Y:S02]  /*21b0*/  @!P2 MOV R8, R74 ;  /* 0x0000004a0008a202 */ /* 0x000fe40000000f00 */
[----:B------:R-:W-:Y:S01]  /*21c0*/  ISETP.GT.U32.OR P4, PT, R0, 0x1bf, P4 ;  /* 0x000001bf0000780c */ /* 0x000fe20002784470 */
[----:B--2---:R2:W-:Y:S02]  /*21d0*/  STL.64 [R1+0x48], R28 ;  /* 0x0000481c01007387 */ /* 0x0045e40000100a00 */
[----:B--2---:R-:W-:-:S06]  /*21e0*/  CS2R R28, SRZ ;  /* 0x00000000001c7805 */ /* 0x004fcc000001ff00 */
[----:B------:R2:W4:Y:S01]  /*21f0*/  @!P3 LDG.E.64 R28, desc[UR22][R10.64] ;  /* 0x000000160a1cb981 */ /* 0x000522000c1e1b00 */
[----:B------:R-:W-:Y:S01]  /*2200*/  @!P2 IMAD.WIDE.U32 R20, R16, R20, R8 ;  /* 0x000000141014a225 */ /* 0x000fe200078e0008 */
[----:B-1----:R-:W-:Y:S01]  /*2210*/  @!P3 IADD3 R4, P6, R17, R4, RZ ;  /* 0x000000041104b210 */ /* 0x002fe20007fde0ff */
[----:B------:R-:W1:Y:S01]  /*2220*/  @!P2 LDC.64 R8, c[0x0][0x228] ;  /* 0x00008a00ff08ab82 */ /* 0x000e620000000a00 */
[----:B------:R-:W-:Y:S02]  /*2230*/  IADD3 R26, R2, 0x10, RZ ;  /* 0x00000010021a7810 */ /* 0x000fe40007ffe0ff */
[----:B------:R-:W-:Y:S01]  /*2240*/  @!P3 IADD3.X R5, R24, R5, RZ, P6, !PT ;  /* 0x000000051805b210 */ /* 0x000fe200037fe4ff */
[----:B---3--:R-:W-:Y:S01]  /*2250*/  @!P0 IMAD R24, R27, R12, RZ ;  /* 0x0000000c1b188224 */ /* 0x008fe200078e02ff */
[----:B------:R-:W-:Y:S02]  /*2260*/  SHF.R.S32.HI R27, RZ, 0x1f, R26 ;  /* 0x0000001fff1b7819 */ /* 0x000fe4000001141a */
[----:B------:R-:W-:Y:S01]  /*2270*/  ISETP.GE.U32.AND P5, PT, R26, UR18, PT ;  /* 0x000000121a007c0c */ /* 0x000fe2000bfa6070 */
[----:B------:R-:W3:Y:S01]  /*2280*/  @!P4 LDC.64 R16, c[0x0][0x288] ;  /* 0x0000a200ff10cb82 */ /* 0x000ee20000000a00 */
[----:B------:R-:W-:Y:S01]  /*2290*/  @!P2 IADD3 R23, R21, R23, RZ ;  /* 0x000000171517a210 */ /* 0x000fe20007ffe0ff */
[----:B------:R3:W5:Y:S01]  /*22a0*/  @!P3 LDG.E.64 R36, desc[UR22][R4.64] ;  /* 0x000000160424b981 */ /* 0x000762000c1e1b00 */
[----:B------:R-:W-:-:S02]  /*22b0*/  ISETP.GE.AND.EX P5, PT, R27, UR19, PT, P5 ;  /* 0x000000131b007c0c */ /* 0x000fc4000bfa6350 */
[----:B------:R-:W-:Y:S02]  /*22c0*/  @!P0 MOV R14, R74 ;  /* 0x0000004a000e8202 */ /* 0x000fe40000000f00 */
[----:B------:R-:W-:Y:S02]  /*22d0*/  @!P0 MOV R15, R73 ;  /* 0x00000049000f8202 */ /* 0x000fe40000000f00 */
[----:B------:R-:W-:Y:S02]  /*22e0*/  CS2R R34, SRZ ;  /* 0x0000000000227805 */ /* 0x000fe4000001ff00 */
[----:B------:R-:W-:Y:S01]  /*22f0*/  @!P2 SHF.L.U32 R21, R20, 0x2, RZ ;  /* 0x000000021415a819 */ /* 0x000fe200000006ff */
[----:B--2---:R-:W2:Y:S01]  /*2300*/  @!P4 LDC.64 R10, c[0x0][0x228] ;  /* 0x00008a00ff0acb82 */ /* 0x004ea20000000a00 */
[----:B------:R-:W-:Y:S02]  /*2310*/  ISETP.GT.U32.OR P5, PT, R0, 0x1bf, P5 ;  /* 0x000001bf0000780c */ /* 0x000fe40002fa4470 */
[----:B------:R-:W-:Y:S01]  /*2320*/  @!P2 SHF.L.U64.HI R20, R20, 0x2, R23 ;  /* 0x000000021414a819 */ /* 0x000fe20000010217 */
[----:B------:R-:W-:-:S02]  /*2330*/  @!P0 IMAD R23, R3, R13, R24 ;  /* 0x0000000d03178224 */ /* 0x000fc400078e0218 */
[----:B------:R-:W-:Y:S01]  /*2340*/  @!P0 IMAD.WIDE.U32 R12, R3, R12, R14 ;  /* 0x0000000c030c8225 */ /* 0x000fe200078e000e */
[----:B0-----:R-:W-:Y:S01]  /*2350*/  @!P2 IADD3 R6, P6, R21, R6, RZ ;  /* 0x000000061506a210 */ /* 0x001fe20007fde0ff */
[----:B------:R-:W0:Y:S03]  /*2360*/  @!P0 LDC.64 R14, c[0x0][0x228] ;  /* 0x00008a00ff0e8b82 */ /* 0x000e260000000a00 */
[----:B------:R-:W-:Y:S02]  /*2370*/  @!P0 IADD3 R3, R13, R23, RZ ;  /* 0x000000170d038210 */ /* 0x000fe40007ffe0ff */
[----:B------:R-:W-:Y:S02]  /*2380*/  @!P2 IADD3.X R7, R20, R7, RZ, P6, !PT ;  /* 0x000000071407a210 */ /* 0x000fe400037fe4ff */
[----:B-1----:R-:W-:Y:S02]  /*2390*/  @!P2 IADD3 R8, P6, R21, R8, RZ ;  /* 0x000000081508a210 */ /* 0x002fe40007fde0ff */
[----:B------:R-:W-:-:S02]  /*23a0*/  @!P0 SHF.L.U32 R19, R12, 0x2, RZ ;  /* 0x000000020c138819 */ /* 0x000fc400000006ff */
[----:B------:R-:W-:Y:S02]  /*23b0*/  @!P0 SHF.L.U64.HI R3, R12, 0x2, R3 ;  /* 0x000000020c038819 */ /* 0x000fe40000010203 */
[----:B------:R-:W1:Y:S01]  /*23c0*/  @!P5 LDC.64 R12, c[0x0][0x288] ;  /* 0x0000a200ff0cdb82 */ /* 0x000e620000000a00 */
[----:B------:R-:W-:Y:S01]  /*23d0*/  @!P2 IADD3.X R9, R20, R9, RZ, P6, !PT ;  /* 0x000000091409a210 */ /* 0x000fe200037fe4ff */
[----:B---3--:R-:W-:Y:S01]  /*23e0*/  @!P4 IMAD R18, R25, R16, RZ ;  /* 0x000000101912c224 */ /* 0x008fe200078e02ff */
[----:B------:R-:W-:Y:S02]  /*23f0*/  IADD3 R25, R2, 0x20, RZ ;  /* 0x0000002002197810 */ /* 0x000fe40007ffe0ff */
[----:B------:R-:W-:Y:S02]  /*2400*/  @!P4 MOV R4, R74 ;  /* 0x0000004a0004c202 */ /* 0x000fe40000000f00 */
[----:B------:R-:W-:Y:S01]  /*2410*/  @!P4 MOV R5, R73 ;  /* 0x000000490005c202 */ /* 0x000fe20000000f00 */
[----:B------:R-:W3:Y:S01]  /*2420*/  @!P0 LDC.64 R20, c[0x0][0x230] ;  /* 0x00008c00ff148b82 */ /* 0x000ee20000000a00 */
[C---:B------:R-:W-:Y:S01]  /*2430*/  @!P4 IMAD R18, R22.reuse, R17, R18 ;  /* 0x000000111612c224 */ /* 0x040fe200078e0212 */
[----:B------:R-:W-:Y:S01]  /*2440*/  SHF.R.S32.HI R24, RZ, 0x1f, R25 ;  /* 0x0000001fff187819 */ /* 0x000fe20000011419 */
[----:B------:R2:W5:Y:S01]  /*2450*/  @!P2 LDG.E.64 R34, desc[UR22][R8.64] ;  /* 0x000000160822a981 */ /* 0x000562000c1e1b00 */
[----:B------:R-:W-:Y:S01]  /*2460*/  ISETP.GE.U32.AND P3, PT, R25, UR18, PT ;  /* 0x0000001219007c0c */ /* 0x000fe2000bf66070 */
[----:B------:R-:W-:-:S03]  /*2470*/  @!P4 IMAD.WIDE.U32 R16, R22, R16, R4 ;  /* 0x000000101610c225 */ /* 0x000fc600078e0004 */
[----:B------:R-:W3:Y:S01]  /*2480*/  @!P4 LDC.64 R4, c[0x0][0x230] ;  /* 0x00008c00ff04cb82 */ /* 0x000ee20000000a00 */
[----:B------:R-:W-:-:S04]  /*2490*/  ISETP.GE.AND.EX P3, PT, R24, UR19, PT, P3 ;  /* 0x0000001318007c0c */ /* 0x000fc8000bf66330 */
[----:B------:R-:W-:Y:S02]  /*24a0*/  ISETP.GT.U32.OR P3, PT, R0, 0x1bf, P3 ;  /* 0x000001bf0000780c */ /* 0x000fe40001f64470 */
[----:B------:R-:W-:Y:S01]  /*24b0*/  @!P4 IADD3 R18, R17, R18, RZ ;  /* 0x000000121112c210 */ /* 0x000fe20007ffe0ff */
[----:B-1----:R-:W-:Y:S01]  /*24c0*/  @!P5 IMAD R17, R27, R12, RZ ;  /* 0x0000000c1b11d224 */ /* 0x002fe200078e02ff */
[----:B0-----:R-:W-:Y:S01]  /*24d0*/  @!P0 IADD3 R14, P6, R19, R14, RZ ;  /* 0x0000000e130e8210 */ /* 0x001fe20007fde0ff */
[----:B--2---:R-:W0:Y:S01]  /*24e0*/  @!P5 LDC.64 R8, c[0x0][0x228] ;  /* 0x00008a00ff08db82 */ /* 0x004e220000000a00 */
[----:B------:R-:W-:Y:S01]  /*24f0*/  @!P4 SHF.L.U64.HI R18, R16, 0x2, R18 ;  /* 0x000000021012c819 */ /* 0x000fe20000010212 */
[----:B------:R-:W-:Y:S01]  /*2500*/  @!P5 IMAD R13, R26, R13, R17 ;  /* 0x0000000d1a0dd224 */ /* 0x000fe200078e0211 */
[----:B------:R-:W-:-:S05]  /*2510*/  @!P5 MOV R17, R73 ;  /* 0x000000490011d202 */ /* 0x000fca0000000f00 */
[----:B------:R-:W1:Y:S01]  /*2520*/  @!P3 LDC.64 R22, c[0x0][0x288] ;  /* 0x0000a200ff16bb82 */ /* 0x000e620000000a00 */
[----:B------:R-:W-:Y:S01]  /*2530*/  @!P0 IADD3.X R15, R3, R15, RZ, P6, !PT ;  /* 0x0000000f030f8210 */ /* 0x000fe200037fe4ff */
[----:B----4-:R2:W-:Y:S02]  /*2540*/  STL.64 [R1+0x60], R28 ;  /* 0x0000601c01007387 */ /* 0x0105e40000100a00 */
[----:B--2---:R-:W-:-:S06]  /*2550*/  CS2R R28, SRZ ;  /* 0x00000000001c7805 */ /* 0x004fcc000001ff00 */
[----:B------:R2:W4:Y:S01]  /*2560*/  @!P2 LDG.E.64 R28, desc[UR22][R6.64] ;  /* 0x00000016061ca981 */ /* 0x000522000c1e1b00 */
[----:B---3--:R-:W-:Y:S02]  /*2570*/  @!P0 IADD3 R20, P2, R19, R20, RZ ;  /* 0x0000001413148210 */ /* 0x008fe40007f5e0ff */
[----:B------:R-:W-:Y:S02]  /*2580*/  @!P4 SHF.L.U32 R19, R16, 0x2, RZ ;  /* 0x000000021013c819 */ /* 0x000fe400000006ff */
[----:B------:R-:W-:Y:S01]  /*2590*/  @!P5 MOV R16, R74 ;  /* 0x0000004a0010d202 */ /* 0x000fe20000000f00 */
[----:B--2---:R-:W2:Y:S01]  /*25a0*/  @!P5 LDC.64 R6, c[0x0][0x230] ;  /* 0x00008c00ff06db82 */ /* 0x004ea20000000a00 */
[----:B------:R-:W-:-:S03]  /*25b0*/  @!P0 IADD3.X R21, R3, R21, RZ, P2, !PT ;  /* 0x0000001503158210 */ /* 0x000fc600017fe4ff */
[----:B------:R-:W-:Y:S01]  /*25c0*/  @!P5 IMAD.WIDE.U32 R16, R26, R12, R16 ;  /* 0x0000000c1a10d225 */ /* 0x000fe200078e0010 */
[C---:B------:R-:W-:Y:S02]  /*25d0*/  @!P4 IADD3 R4, P2, R19.reuse, R4, RZ ;  /* 0x000000041304c210 */ /* 0x040fe40007f5e0ff */
[----:B------:R-:W-:Y:S01]  /*25e0*/  IADD3 R26, R2, 0x30, RZ ;  /* 0x00000030021a7810 */ /* 0x000fe20007ffe0ff */
[----:B------:R-:W5:Y:S01]  /*25f0*/  @!P0 LDG.E.64 R58, desc[UR22][R20.64] ;  /* 0x00000016143a8981 */ /* 0x000f62000c1e1b00 */
[----:B------:R-:W-:Y:S02]  /*2600*/  @!P4 IADD3.X R5, R18, R5, RZ, P2, !PT ;  /* 0x000000051205c210 */ /* 0x000fe400017fe4ff */
[----:B------:R-:W-:Y:S02]  /*2610*/  SHF.R.S32.HI R27, RZ, 0x1f, R26 ;  /* 0x0000001fff1b7819 */ /* 0x000fe4000001141a */
[----:B------:R-:W-:Y:S02]  /*2620*/  ISETP.GE.U32.AND P2, PT, R26, UR18, PT ;  /* 0x000000121a007c0c */ /* 0x000fe4000bf46070 */
[----:B------:R-:W-:Y:S01]  /*2630*/  @!P4 IADD3 R10, P6, R19, R10, RZ ;  /* 0x0000000a130ac210 */ /* 0x000fe20007fde0ff */
[----:B-1----:R-:W-:Y:S01]  /*2640*/  @!P3 IMAD R12, R24, R22, RZ ;  /* 0x00000016180cb224 */ /* 0x002fe200078e02ff */
[----:B------:R-:W-:Y:S01]  /*2650*/  ISETP.GE.AND.EX P2, PT, R27, UR19, PT, P2 ;  /* 0x000000131b007c0c */ /* 0x000fe2000bf46320 */
[----:B------:R1:W5:Y:S01]  /*2660*/  @!P4 LDG.E.64 R56, desc[UR22][R4.64] ;  /* 0x000000160438c981 */ /* 0x000362000c1e1b00 */
[----:B------:R-:W-:-:S02]  /*2670*/  @!P5 IADD3 R13, R17, R13, RZ ;  /* 0x0000000d110dd210 */ /* 0x000fc40007ffe0ff */
[----:B------:R-:W-:Y:S02]  /*2680*/  @!P5 SHF.L.U32 R3, R16, 0x2, RZ ;  /* 0x000000021003d819 */ /* 0x000fe400000006ff */
[----:B------:R-:W-:Y:S02]  /*2690*/  ISETP.GT.U32.OR P2, PT, R0, 0x1bf, P2 ;  /* 0x000001bf0000780c */ /* 0x000fe40001744470 */
[----:B------:R-:W-:Y:S02]  /*26a0*/  @!P4 IADD3.X R11, R18, R11, RZ, P6, !PT ;  /* 0x0000000b120bc210 */ /* 0x000fe400037fe4ff */
[----:B------:R-:W-:Y:S02]  /*26b0*/  @!P5 SHF.L.U64.HI R16, R16, 0x2, R13 ;  /* 0x000000021010d819 */ /* 0x000fe4000001020d */
[----:B--2---:R-:W-:-:S04]  /*26c0*/  @!P5 IADD3 R6, P6, R3, R6, RZ ;  /* 0x000000060306d210 */ /* 0x004fc80007fde0ff */
[----:B------:R-:W-:Y:S02]  /*26d0*/  @!P5 IADD3.X R7, R16, R7, RZ, P6, !PT ;  /* 0x000000071007d210 */ /* 0x000fe400037fe4ff */
[----:B0-----:R-:W-:Y:S01]  /*26e0*/  @!P5 IADD3 R8, P6, R3, R8, RZ ;  /* 0x000000080308d210 */ /* 0x001fe20007fde0ff */
[----:B------:R-:W-:Y:S01]  /*26f0*/  @!P3 IMAD R3, R25, R23, R12 ;  /* 0x000000171903b224 */ /* 0x000fe200078e020c */
[----:B------:R-:W-:Y:S01]  /*2700*/  @!P3 MOV R12, R74 ;  /* 0x0000004a000cb202 */ /* 0x000fe20000000f00 */
[----:B------:R-:W0:Y:S01]  /*2710*/  @!P2 LDC.64 R18, c[0x0][0x288] ;  /* 0x0000a200ff12ab82 */ /* 0x000e220000000a00 */
[----:B------:R-:W-:-:S03]  /*2720*/  @!P3 MOV R13, R73 ;  /* 0x00000049000db202 */ /* 0x000fc60000000f00 */
[----:B------:R-:W-:-:S04]  /*2730*/  @!P3 IMAD.WIDE.U32 R22, R25, R22, R12 ;  /* 0x000000161916b225 */ /* 0x000fc800078e000c */
[----:B------:R-:W2:Y:S01]  /*2740*/  @!P3 LDC.64 R12, c[0x0][0x230] ;  /* 0x00008c00ff0cbb82 */ /* 0x000ea20000000a00 */
[----:B------:R-:W-:-:S07]  /*2750*/  @!P5 IADD3.X R9, R16, R9, RZ, P6, !PT ;  /* 0x000000091009d210 */ /* 0x000fce00037fe4ff */
[----:B------:R-:W3:Y:S01]  /*2760*/  @!P3 LDC.64 R16, c[0x0][0x228] ;  /* 0x00008a00ff10bb82 */ /* 0x000ee20000000a00 */
[----:B------:R-:W-:Y:S02]  /*2770*/  @!P3 IADD3 R3, R23, R3, RZ ;  /* 0x000000031703b210 */ /* 0x000fe40007ffe0ff */
[C---:B------:R-:W-:Y:S02]  /*2780*/  @!P3 SHF.L.U32 R23, R22.reuse, 0x2, RZ ;  /* 0x000000021617b819 */ /* 0x040fe400000006ff */
[----:B-1----:R-:W-:Y:S02]  /*2790*/  @!P2 MOV R4, R74 ;  /* 0x0000004a0004a202 */ /* 0x002fe40000000f00 */
[----:B------:R-:W-:Y:S01]  /*27a0*/  @!P2 MOV R5, R73 ;  /* 0x000000490005a202 */ /* 0x000fe20000000f00 */
[----:B0-----:R-:W-:Y:S01]  /*27b0*/  @!P2 IMAD R20, R27, R18, RZ ;  /* 0x000000121b14a224 */ /* 0x001fe200078e02ff */
[----:B------:R-:W-:-:S03]  /*27c0*/  @!P3 SHF.L.U64.HI R3, R22, 0x2, R3 ;  /* 0x000000021603b819 */ /* 0x000fc60000010203 */
[C---:B------:R-:W-:Y:S02]  /*27d0*/  @!P2 IMAD R20, R26.reuse, R19, R20 ;  /* 0x000000131a14a224 */ /* 0x040fe400078e0214 */
[----:B------:R-:W-:Y:S01]  /*27e0*/  @!P2 IMAD.WIDE.U32 R18, R26, R18, R4 ;  /* 0x000000121a12a225 */ /* 0x000fe200078e0004 */
[----:B--2---:R-:W-:Y:S02]  /*27f0*/  @!P3 IADD3 R12, P6, R23, R12, RZ ;  /* 0x0000000c170cb210 */ /* 0x004fe40007fde0ff */
[----:B------:R-:W-:Y:S02]  /*2800*/  CS2R R32, SRZ ;  /* 0x0000000000207805 */ /* 0x000fe4000001ff00 */
[----:B------:R-:W-:Y:S02]  /*2810*/  IADD3 R25, R2, 0x40, RZ ;  /* 0x0000004002197810 */ /* 0x000fe40007ffe0ff */
[----:B------:R-:W-:Y:S02]  /*2820*/  CS2R R30, SRZ ;  /* 0x00000000001e7805 */ /* 0x000fe4000001ff00 */
[----:B------:R-:W-:Y:S01]  /*2830*/  @!P3 IADD3.X R13, R3, R13, RZ, P6, !PT ;  /* 0x0000000d030db210 */ /* 0x000fe200037fe4ff */
[----:B------:R-:W0:Y:S01]  /*2840*/  @!P2 LDC.64 R4, c[0x0][0x230] ;  /* 0x00008c00ff04ab82 */ /* 0x000e220000000a00 */
[----:B------:R-:W-:Y:S01]  /*2850*/  @!P2 IADD3 R20, R19, R20, RZ ;  /* 0x000000141314a210 */ /* 0x000fe20007ffe0ff */
[----:B------:R1:W5:Y:S01]  /*2860*/  @!P0 LDG.E.64 R32, desc[UR22][R14.64] ;  /* 0x000000160e208981 */ /* 0x000362000c1e1b00 */
[----:B---3--:R-:W-:-:S02]  /*2870*/  @!P3 IADD3 R16, P6, R23, R16, RZ ;  /* 0x000000101710b210 */ /* 0x008fc40007fde0ff */
[----:B------:R-:W-:Y:S01]  /*2880*/  SHF.R.S32.HI R68, RZ, 0x1f, R25 ;  /* 0x0000001fff447819 */ /* 0x000fe20000011419 */
[----:B------:R2:W5:Y:S01]  /*2890*/  @!P4 LDG.E.64 R30, desc[UR22][R10.64] ;  /* 0x000000160a1ec981 */ /* 0x000562000c1e1b00 */
[----:B------:R-:W-:Y:S02]  /*28a0*/  @!P3 IADD3.X R17, R3, R17, RZ, P6, !PT ;  /* 0x000000110311b210 */ /* 0x000fe400037fe4ff */
[----:B------:R-:W-:Y:S02]  /*28b0*/  @!P2 SHF.L.U64.HI R3, R18, 0x2, R20 ;  /* 0x000000021203a819 */ /* 0x000fe40000010214 */
[----:B------:R-:W-:Y:S02]  /*28c0*/  CS2R R20, SRZ ;  /* 0x0000000000147805 */ /* 0x000fe4000001ff00 */
[----:B------:R-:W-:Y:S01]  /*28d0*/  IADD3 R104, R2, 0x50, RZ ;  /* 0x0000005002687810 */ /* 0x000fe20007ffe0ff */
[----:B-1----:R-:W1:Y:S03]  /*28e0*/  @!P2 LDC.64 R14, c[0x0][0x228] ;  /* 0x00008a00ff0eab82 */ /* 0x002e660000000a00 */
[----:B------:R-:W3:Y:S01]  /*28f0*/  @!P3 LDG.E.64 R20, desc[UR22][R12.64] ;  /* 0x000000160c14b981 */ /* 0x000ee2000c1e1b00 */
[----:B------:R-:W-:-:S06]  /*2900*/  CS2R R22, SRZ ;  /* 0x0000000000167805 */ /* 0x000fcc000001ff00 */
[----:B------:R0:W3:Y:S01]  /*2910*/  @!P5 LDG.E.64 R22, desc[UR22][R6.64] ;  /* 0x000000160616d981 */ /* 0x0000e2000c1e1b00 */
[----:B------:R-:W-:-:S04]  /*2920*/  ISETP.GE.U32.AND P0, PT, R25, UR18, PT ;  /* 0x0000001219007c0c */ /* 0x000fc8000bf06070 */
[----:B------:R-:W-:-:S04]  /*2930*/  ISETP.GE.AND.EX P0, PT, R68, UR19, PT, P0 ;  /* 0x0000001344007c0c */ /* 0x000fc8000bf06300 */
[----:B------:R-:W-:Y:S02]  /*2940*/  ISETP.GT.U32.OR P0, PT, R0, 0x1bf, P0 ;  /* 0x000001bf0000780c */ /* 0x000fe40000704470 */
[----:B------:R-:W-:Y:S02]  /*2950*/  SHF.R.S32.HI R24, RZ, 0x1f, R104 ;  /* 0x0000001fff187819 */ /* 0x000fe40000011468 */
[----:B------:R-:W-:-:S04]  /*2960*/  ISETP.GE.U32.AND P4, PT, R104, UR18, PT ;  /* 0x0000001268007c0c */ /* 0x000fc8000bf86070 */
[----:B------:R-:W-:-:S05]  /*2970*/  ISETP.GE.AND.EX P4, PT, R24, UR19, PT, P4 ;  /* 0x0000001318007c0c */ /* 0x000fca000bf86340 */
[----:B--2---:R-:W2:Y:S01]  /*2980*/  @!P0 LDC.64 R10, c[0x0][0x288] ;  /* 0x0000a200ff0a8b82 */ /* 0x004ea20000000a00 */
[----:B------:R-:W-:Y:S02]  /*2990*/  ISETP.GT.U32.OR P4, PT, R0, 0x1bf, P4 ;  /* 0x000001bf0000780c */ /* 0x000fe40002784470 */
[----:B------:R-:W-:Y:S02]  /*29a0*/  SHF.R.S32.HI R80, RZ, 0x1f, R81 ;  /* 0x0000001fff507819 */ /* 0x000fe40000011451 */
[----:B------:R-:W-:Y:S02]  /*29b0*/  CS2R R26, SRZ ;  /* 0x00000000001a7805 */ /* 0x000fe4000001ff00 */
[----:B------:R-:W-:Y:S02]  /*29c0*/  @!P2 SHF.L.U32 R19, R18, 0x2, RZ ;  /* 0x000000021213a819 */ /* 0x000fe400000006ff */
[----:B------:R-:W-:Y:S02]  /*29d0*/  IADD3 R70, R2, 0x70, RZ ;  /* 0x0000007002467810 */ /* 0x000fe40007ffe0ff */
[C---:B0-----:R-:W-:Y:S01]  /*29e0*/  @!P2 IADD3 R4, P6, R19.reuse, R4, RZ ;  /* 0x000000041304a210 */ /* 0x041fe20007fde0ff */
[----:B------:R0:W5:Y:S02]  /*29f0*/  @!P3 LDG.E.64 R26, desc[UR22][R16.64] ;  /* 0x00000016101ab981 */ /* 0x000164000c1e1b00 */
[----:B------:R-:W4:Y:S01]  /*2a00*/  @!P4 LDC.64 R6, c[0x0][0x288] ;  /* 0x0000a200ff06cb82 */ /* 0x000f220000000a00 */
[----:B-1----:R-:W-:-:S02]  /*2a10*/  @!P2 IADD3 R14, P3, R19, R14, RZ ;  /* 0x0000000e130ea210 */ /* 0x002fc40007f7e0ff */
[C---:B------:R-:W-:Y:S02]  /*2a20*/  @!P2 IADD3.X R5, R3.reuse, R5, RZ, P6, !PT ;  /* 0x000000050305a210 */ /* 0x040fe400037fe4ff */
[----:B------:R-:W-:Y:S02]  /*2a30*/  SHF.R.S32.HI R71, RZ, 0x1f, R70 ;  /* 0x0000001fff477819 */ /* 0x000fe40000011446 */
[----:B------:R-:W-:Y:S01]  /*2a40*/  ISETP.GE.U32.AND P6, PT, R70, UR18, PT ;  /* 0x0000001246007c0c */ /* 0x000fe2000bfc6070 */
[----:B------:R-:W1:Y:S01]  /*2a50*/  @!P0 LDC.64 R18, c[0x0][0x228] ;  /* 0x00008a00ff128b82 */ /* 0x000e620000000a00 */
[----:B------:R-:W-:Y:S01]  /*2a60*/  @!P2 IADD3.X R15, R3, R15, RZ, P3, !PT ;  /* 0x0000000f030fa210 */ /* 0x000fe20001ffe4ff */
[----:B--2---:R-:W-:Y:S01]  /*2a70*/  @!P0 IMAD R12, R68, R10, RZ ;  /* 0x0000000a440c8224 */ /* 0x004fe200078e02ff */
[----:B------:R-:W-:Y:S01]  /*2a80*/  ISETP.GE.AND.EX P3, PT, R71, UR19, PT, P6 ;  /* 0x0000001347007c0c */ /* 0x000fe2000bf66360 */
[----:B------:R2:W5:Y:S02]  /*2a90*/  @!P2 LDG.E.64 R124, desc[UR22][R4.64] ;  /* 0x00000016047ca981 */ /* 0x000564000c1e1b00 */
[----:B------:R-:W-:Y:S01]  /*2aa0*/  @!P0 IMAD R12, R25, R11, R12 ;  /* 0x0000000b190c8224 */ /* 0x000fe200078e020c */
[----:B------:R-:W-:Y:S01]  /*2ab0*/  ISETP.GT.U32.OR P3, PT, R0, 0x1bf, P3 ;  /* 0x000001bf0000780c */ /* 0x000fe20001f64470 */
[----:B0-----:R-:W0:Y:S01]  /*2ac0*/  @!P4 LDC.64 R16, c[0x0][0x228] ;  /* 0x00008a00ff10cb82 */ /* 0x001e220000000a00 */
[----:B--2---:R-:W-:-:S02]  /*2ad0*/  @!P4 MOV R4, R74 ;  /* 0x0000004a0004c202 */ /* 0x004fc40000000f00 */
[----:B------:R-:W-:Y:S02]  /*2ae0*/  @!P4 MOV R5, R73 ;  /* 0x000000490005c202 */ /* 0x000fe40000000f00 */
[----:B------:R-:W-:-:S04]  /*2af0*/  IADD3 R68, R2, 0x80, RZ ;  /* 0x0000008002447810 */ /* 0x000fc80007ffe0ff */
[----:B------:R-:W-:Y:S02]  /*2b00*/  SHF.R.S32.HI R69, RZ, 0x1f, R68 ;  /* 0x0000001fff457819 */ /* 0x000fe40000011444 */
[C---:B------:R-:W-:Y:S02]  /*2b10*/  IADD3 R105, R2.reuse, 0x90, RZ ;  /* 0x0000009002697810 */ /* 0x040fe40007ffe0ff */
[----:B------:R-:W-:Y:S01]  /*2b20*/  IADD3 R106, R2, 0xa0, RZ ;  /* 0x000000a0026a7810 */ /* 0x000fe20007ffe0ff */
[----:B----4-:R2:W-:Y:S02]  /*2b30*/  STL.64 [R1+0x90], R28 ;  /* 0x0000901c01007387 */ /* 0x0105e40000100a00 */
[----:B--2---:R-:W-:-:S06]  /*2b40*/  CS2R R28, SRZ ;  /* 0x00000000001c7805 */ /* 0x004fcc000001ff00 */
[----:B------:R2:W5:Y:S01]  /*2b50*/  @!P5 LDG.E.64 R28, desc[UR22][R8.64] ;  /* 0x00000016081cd981 */ /* 0x000562000c1e1b00 */
[----:B------:R-:W-:-:S04]  /*2b60*/  ISETP.GE.U32.AND P5, PT, R81, UR18, PT ;  /* 0x0000001251007c0c */ /* 0x000fc8000bfa6070 */
[----:B------:R-:W-:-:S04]  /*2b70*/  ISETP.GE.AND.EX P5, PT, R80, UR19, PT, P5 ;  /* 0x0000001350007c0c */ /* 0x000fc8000bfa6350 */
[----:B------:R-:W-:Y:S02]  /*2b80*/  ISETP.GT.U32.OR P5, PT, R0, 0x1bf, P5 ;  /* 0x000001bf0000780c */ /* 0x000fe40002fa4470 */
[----:B--2---:R-:W-:Y:S02]  /*2b90*/  @!P0 MOV R8, R74 ;  /* 0x0000004a00088202 */ /* 0x004fe40000000f00 */
[----:B------:R-:W-:-:S03]  /*2ba0*/  @!P0 MOV R9, R73 ;  /* 0x0000004900098202 */ /* 0x000fc60000000f00 */
[----:B------:R-:W-:-:S06]  /*2bb0*/  @!P0 IMAD.WIDE.U32 R10, R25, R10, R8 ;  /* 0x0000000a190a8225 */ /* 0x000fcc00078e0008 */
[----:B------:R-:W2:Y:S01]  /*2bc0*/  @!P5 LDC.64 R78, c[0x0][0x288] ;  /* 0x0000a200ff4edb82 */ /* 0x000ea20000000a00 */
[----:B------:R-:W-:Y:S01]  /*2bd0*/  @!P0 IADD3 R3, R11, R12, RZ ;  /* 0x0000000c0b038210 */ /* 0x000fe20007ffe0ff */
[----:B------:R-:W-:Y:S01]  /*2be0*/  @!P4 IMAD R9, R24, R6, RZ ;  /* 0x000000061809c224 */ /* 0x000fe200078e02ff */
[----:B------:R-:W-:-:S05]  /*2bf0*/  @!P0 SHF.L.U32 R8, R10, 0x2, RZ ;  /* 0x000000020a088819 */ /* 0x000fca00000006ff */
[----:B------:R-:W4:Y:S01]  /*2c00*/  @!P4 LDC.64 R12, c[0x0][0x230] ;  /* 0x00008c00ff0ccb82 */ /* 0x000f220000000a00 */
[----:B------:R-:W-:Y:S01]  /*2c10*/  @!P0 SHF.L.U64.HI R3, R10, 0x2, R3 ;  /* 0x000000020a038819 */ /* 0x000fe20000010203 */
[C---:B------:R-:W-:Y:S02]  /*2c20*/  @!P4 IMAD R10, R104.reuse, R7, R9 ;  /* 0x00000007680ac224 */ /* 0x040fe400078e0209 */
[----:B------:R-:W-:Y:S01]  /*2c30*/  @!P4 IMAD.WIDE.U32 R6, R104, R6, R4 ;  /* 0x000000066806c225 */ /* 0x000fe200078e0004 */
[----:B------:R-:W-:-:S03]  /*2c40*/  CS2R R24, SRZ ;  /* 0x0000000000187805 */ /* 0x000fc6000001ff00 */
[----:B------:R-:W0:Y:S01]  /*2c50*/  @!P5 LDC.64 R4, c[0x0][0x230] ;  /* 0x00008c00ff04db82 */ /* 0x000e220000000a00 */
[----:B------:R-:W-:Y:S02]  /*2c60*/  @!P4 IADD3 R10, R7, R10, RZ ;  /* 0x0000000a070ac210 */ /* 0x000fe40007ffe0ff */
[----:B------:R1:W5:Y:S01]  /*2c70*/  @!P2 LDG.E.64 R24, desc[UR22][R14.64] ;  /* 0x000000160e18a981 */ /* 0x000362000c1e1b00 */
[----:B------:R-:W-:-:S03]  /*2c80*/  @!P5 MOV R7, R73 ;  /* 0x000000490007d202 */ /* 0x000fc60000000f00 */
[----:B---3--:R3:W-:Y:S02]  /*2c90*/  STL.64 [R1], R20 ;  /* 0x0000001401007387 */ /* 0x0087e40000100a00 */
[----:B---3--:R-:W3:Y:S02]  /*2ca0*/  @!P0 LDC.64 R20, c[0x0][0x230] ;  /* 0x00008c00ff148b82 */ /* 0x008ee40000000a00 */
[----:B------:R1:W-:Y:S06]  /*2cb0*/  STL.64 [R1+0x8], R22 ;  /* 0x0000081601007387 */ /* 0x0003ec0000100a00 */
[----:B-1----:R-:W1:Y:S01]  /*2cc0*/  @!P3 LDC.64 R22, c[0x0][0x288] ;  /* 0x0000a200ff16bb82 */ /* 0x002e620000000a00 */
[----:B------:R-:W-:-:S02]  /*2cd0*/  @!P4 SHF.L.U32 R14, R6, 0x2, RZ ;  /* 0x00000002060ec819 */ /* 0x000fc400000006ff */
[----:B---3--:R-:W-:-:S04]  /*2ce0*/  @!P0 IADD3 R20, P6, R8, R20, RZ ;  /* 0x0000001408148210 */ /* 0x008fc80007fde0ff */
[C---:B------:R-:W-:Y:S02]  /*2cf0*/  @!P0 IADD3.X R21, R3.reuse, R21, RZ, P6, !PT ;  /* 0x0000001503158210 */ /* 0x040fe400037fe4ff */
[----:B------:R-:W-:Y:S01]  /*2d00*/  @!P0 IADD3 R18, P6, R8, R18, RZ ;  /* 0x0000001208128210 */ /* 0x000fe20007fde0ff */
[----:B--2---:R-:W-:Y:S01]  /*2d10*/  @!P5 IMAD R80, R80, R78, RZ ;  /* 0x0000004e5050d224 */ /* 0x004fe200078e02ff */
[----:B------:R-:W2:Y:S01]  /*2d20*/  @!P5 LDC.64 R8, c[0x0][0x228] ;  /* 0x00008a00ff08db82 */ /* 0x000ea20000000a00 */
[----:B------:R-:W-:Y:S01]  /*2d30*/  ISETP.GE.U32.AND P2, PT, R68, UR18, PT ;  /* 0x0000001244007c0c */ /* 0x000fe2000bf46070 */
[----:B------:R3:W5:Y:S01]  /*2d40*/  @!P0 LDG.E.64 R122, desc[UR22][R20.64] ;  /* 0x00000016147a8981 */ /* 0x000762000c1e1b00 */
[----:B------:R-:W-:Y:S02]  /*2d50*/  @!P0 IADD3.X R19, R3, R19, RZ, P6, !PT ;  /* 0x0000001303138210 */ /* 0x000fe400037fe4ff */
[----:B------:R-:W-:Y:S02]  /*2d60*/  @!P4 SHF.L.U64.HI R3, R6, 0x2, R10 ;  /* 0x000000020603c819 */ /* 0x000fe4000001020a */
[----:B------:R-:W-:Y:S01]  /*2d70*/  @!P5 MOV R6, R74 ;  /* 0x0000004a0006d202 */ /* 0x000fe20000000f00 */
[C---:B------:R-:W-:Y:S01]  /*2d80*/  @!P5 IMAD R80, R81.reuse, R79, R80 ;  /* 0x0000004f5150d224 */ /* 0x040fe200078e0250 */
[----:B----4-:R-:W-:Y:S01]  /*2d90*/  @!P4 IADD3 R12, P6, R14, R12, RZ ;  /* 0x0000000c0e0cc210 */ /* 0x010fe20007fde0ff */
[----:B------:R-:W4:Y:S02]  /*2da0*/  @!P3 LDC.64 R10, c[0x0][0x230] ;  /* 0x00008c00ff0abb82 */ /* 0x000f240000000a00 */
[----:B------:R-:W-:Y:S01]  /*2db0*/  @!P5 IMAD.WIDE.U32 R78, R81, R78, R6 ;  /* 0x0000004e514ed225 */ /* 0x000fe200078e0006 */
[----:B------:R-:W-:-:S02]  /*2dc0*/  @!P4 IADD3.X R13, R3, R13, RZ, P6, !PT ;  /* 0x0000000d030dc210 */ /* 0x000fc400037fe4ff */
[----:B0-----:R-:W-:Y:S02]  /*2dd0*/  @!P4 IADD3 R16, P6, R14, R16, RZ ;  /* 0x000000100e10c210 */ /* 0x001fe40007fde0ff */
[----:B------:R-:W-:Y:S01]  /*2de0*/  @!P5 IADD3 R81, R79, R80, RZ ;  /* 0x000000504f51d210 */ /* 0x000fe20007ffe0ff */
[----:B------:R-:W0:Y:S01]  /*2df0*/  @!P3 LDC.64 R6, c[0x0][0x228] ;  /* 0x00008a00ff06bb82 */ /* 0x000e220000000a00 */
[----:B-1----:R-:W-:Y:S01]  /*2e00*/  @!P3 IMAD R79, R71, R22, RZ ;  /* 0x00000016474fb224 */ /* 0x002fe200078e02ff */
[----:B------:R-:W-:Y:S02]  /*2e10*/  @!P4 IADD3.X R17, R3, R17, RZ, P6, !PT ;  /* 0x000000110311c210 */ /* 0x000fe400037fe4ff */
[----:B------:R-:W-:Y:S01]  /*2e20*/  ISETP.GE.AND.EX P2, PT, R69, UR19, PT, P2 ;  /* 0x0000001345007c0c */ /* 0x000fe2000bf46320 */
[----:B------:R-:W-:Y:S01]  /*2e30*/  @!P3 IMAD R23, R70, R23, R79 ;  /* 0x000000174617b224 */ /* 0x000fe200078e024f */
[----:B------:R-:W-:Y:S02]  /*2e40*/  @!P5 SHF.L.U32 R80, R78, 0x2, RZ ;  /* 0x000000024e50d819 */ /* 0x000fe400000006ff */
[----:B---3--:R-:W-:-:S02]  /*2e50*/  CS2R R20, SRZ ;  /* 0x0000000000147805 */ /* 0x008fc4000001ff00 */
[----:B------:R-:W-:Y:S01]  /*2e60*/  @!P5 SHF.L.U64.HI R3, R78, 0x2, R81 ;  /* 0x000000024e03d819 */ /* 0x000fe20000010251 */
[----:B------:R-:W5:Y:S01]  /*2e70*/  @!P4 LDG.E.64 R120, desc[UR22][R12.64] ;  /* 0x000000160c78c981 */ /* 0x000f62000c1e1b00 */
[----:B------:R-:W-:Y:S02]  /*2e80*/  @!P3 MOV R78, R74 ;  /* 0x0000004a004eb202 */ /* 0x000fe40000000f00 */
[----:B------:R-:W-:Y:S01]  /*2e90*/  @!P3 MOV R79, R73 ;  /* 0x00000049004fb202 */ /* 0x000fe20000000f00 */
[----:B------:R-:W5:Y:S01]  /*2ea0*/  @!P4 LDG.E.64 R20, desc[UR22][R16.64] ;  /* 0x000000161014c981 */ /* 0x000f62000c1e1b00 */
[----:B------:R-:W-:Y:S01]  /*2eb0*/  @!P5 IADD3 R4, P6, R80, R4, RZ ;  /* 0x000000045004d210 */ /* 0x000fe20007fde0ff */
[----:B------:R-:W-:-:S03]  /*2ec0*/  @!P3 IMAD.WIDE.U32 R78, R70, R22, R78 ;  /* 0x00000016464eb225 */ /* 0x000fc600078e004e */
[----:B------:R-:W-:Y:S02]  /*2ed0*/  @!P5 IADD3.X R5, R3, R5, RZ, P6, !PT ;  /* 0x000000050305d210 */ /* 0x000fe400037fe4ff */
[----:B--2---:R-:W-:Y:S02]  /*2ee0*/  @!P5 IADD3 R8, P6, R80, R8, RZ ;  /* 0x000000085008d210 */ /* 0x004fe40007fde0ff */
[----:B------:R-:W-:Y:S01]  /*2ef0*/  @!P3 IADD3 R23, R79, R23, RZ ;  /* 0x000000174f17b210 */ /* 0x000fe20007ffe0ff */
[----:B------:R-:W5:Y:S01]  /*2f00*/  @!P5 LDG.E.64 R108, desc[UR22][R4.64] ;  /* 0x00000016046cd981 */ /* 0x000f62000c1e1b00 */
[C---:B------:R-:W-:Y:S02]  /*2f10*/  @!P3 SHF.L.U32 R22, R78.reuse, 0x2, RZ ;  /* 0x000000024e16b819 */ /* 0x040fe400000006ff */
[----:B------:R-:W-:Y:S02]  /*2f20*/  @!P5 IADD3.X R9, R3, R9, RZ, P6, !PT ;  /* 0x000000090309d210 */ /* 0x000fe400037fe4ff */
[----:B------:R-:W-:-:S02]  /*2f30*/  @!P3 SHF.L.U64.HI R23, R78, 0x2, R23 ;  /* 0x000000024e17b819 */ /* 0x000fc40000010217 */
[----:B----4-:R-:W-:-:S04]  /*2f40*/  @!P3 IADD3 R10, P6, R22, R10, RZ ;  /* 0x0000000a160ab210 */ /* 0x010fc80007fde0ff */
[C---:B------:R-:W-:Y:S02]  /*2f50*/  @!P3 IADD3.X R11, R23.reuse, R11, RZ, P6, !PT ;  /* 0x0000000b170bb210 */ /* 0x040fe400037fe4ff */
[----:B0-----:R-:W-:Y:S02]  /*2f60*/  @!P3 IADD3 R6, P6, R22, R6, RZ ;  /* 0x000000061606b210 */ /* 0x001fe40007fde0ff */
[----:B------:R-:W-:Y:S01]  /*2f70*/  ISETP.GT.U32.OR P2, PT, R0, 0x1bf, P2 ;  /* 0x000001bf0000780c */ /* 0x000fe20001744470 */
[----:B------:R-:W5:Y:S01]  /*2f80*/  @!P3 LDG.E.64 R110, desc[UR22][R10.64] ;  /* 0x000000160a6eb981 */ /* 0x000f62000c1e1b00 */
[----:B------:R-:W-:Y:S02]  /*2f90*/  @!P3 IADD3.X R7, R23, R7, RZ, P6, !PT ;  /* 0x000000071707b210 */ /* 0x000fe400037fe4ff */
[----:B------:R-:W-:Y:S02]  /*2fa0*/  CS2R R22, SRZ ;  /* 0x0000000000167805 */ /* 0x000fe4000001ff00 */
[----:B------:R-:W-:-:S04]  /*2fb0*/  SHF.R.S32.HI R80, RZ, 0x1f, R105 ;  /* 0x0000001fff507819 */ /* 0x000fc80000011469 */
[----:B------:R0:W5:Y:S01]  /*2fc0*/  @!P0 LDG.E.64 R22, desc[UR22][R18.64] ;  /* 0x0000001612168981 */ /* 0x000162000c1e1b00 */
[----:B------:R-:W-:Y:S02]  /*2fd0*/  ISETP.GE.U32.AND P0, PT, R105, UR18, PT ;  /* 0x0000001269007c0c */ /* 0x000fe4000bf06070 */
[----:B------:R-:W-:Y:S01]  /*2fe0*/  SHF.R.S32.HI R104, RZ, 0x1f, R106 ;  /* 0x0000001fff687819 */ /* 0x000fe2000001146a */
[----:B------:R-:W1:Y:S01]  /*2ff0*/  @!P2 LDC.64 R14, c[0x0][0x288] ;  /* 0x0000a200ff0eab82 */ /* 0x000e620000000a00 */
[----:B------:R-:W-:Y:S02]  /*3000*/  ISETP.GE.AND.EX P0, PT, R80, UR19, PT, P0 ;  /* 0x0000001350007c0c */ /* 0x000fe4000bf06300 */
[----:B------:R-:W-:Y:S02]  /*3010*/  ISETP.GE.U32.AND P4, PT, R106, UR18, PT ;  /* 0x000000126a007c0c */ /* 0x000fe4000bf86070 */
[----:B0-----:R-:W-:Y:S02]  /*3020*/  CS2R R18, SRZ ;  /* 0x0000000000127805 */ /* 0x001fe4000001ff00 */
[----:B------:R-:W-:Y:S01]  /*3030*/  ISETP.GT.U32.OR P0, PT, R0, 0x1bf, P0 ;  /* 0x000001bf0000780c */ /* 0x000fe20000704470 */
[----:B------:R-:W-:Y:S01]  /*3040*/  UIMAD.WIDE UR6, UR8, 0x8, UR6 ;  /* 0x00000008080678a5 */ /* 0x000fe2000f8e0206 */
[----:B------:R-:W0:Y:S02]  /*3050*/  @!P2 LDC.64 R4, c[0x0][0x230] ;  /* 0x00008c00ff04ab82 */ /* 0x000e240000000a00 */
[----:B------:R2:W5:Y:S01]  /*3060*/  @!P5 LDG.E.64 R18, desc[UR22][R8.64] ;  /* 0x000000160812d981 */ /* 0x000562000c1e1b00 */
[----:B------:R-:W-:-:S04]  /*3070*/  ISETP.GE.AND.EX P5, PT, R104, UR19, PT, P4 ;  /* 0x0000001368007c0c */ /* 0x000fc8000bfa6340 */
[----:B------:R-:W-:Y:S02]  /*3080*/  ISETP.GT.U32.OR P5, PT, R0, 0x1bf, P5 ;  /* 0x000001bf0000780c */ /* 0x000fe40002fa4470 */
[----:B------:R-:W-:Y:S02]  /*3090*/  @!P2 MOV R78, R74 ;  /* 0x0000004a004ea202 */ /* 0x000fe40000000f00 */
[----:B------:R-:W-:Y:S02]  /*30a0*/  CS2R R16, SRZ ;  /* 0x0000000000107805 */ /* 0x000fe4000001ff00 */
[----:B------:R-:W-:Y:S01]  /*30b0*/  @!P2 MOV R79, R73 ;  /* 0x00000049004fa202 */ /* 0x000fe20000000f00 */
[----:B--2---:R-:W2:Y:S01]  /*30c0*/  @!P0 LDC.64 R8, c[0x0][0x288] ;  /* 0x0000a200ff088b82 */ /* 0x004ea20000000a00 */
[----:B-1----:R-:W-:Y:S01]  /*30d0*/  @!P2 IMAD R3, R69, R14, RZ ;  /* 0x0000000e4503a224 */ /* 0x002fe200078e02ff */
[----:B------:R-:W-:Y:S01]  /*30e0*/  IADD3 R70, R2, 0x1f0, RZ ;  /* 0x000001f002467810 */ /* 0x000fe20007ffe0ff */
[----:B------:R1:W5:Y:S05]  /*30f0*/  @!P3 LDG.E.64 R16, desc[UR22][R6.64] ;  /* 0x000000160610b981 */ /* 0x00036a000c1e1b00 */
[----:B------:R-:W3:Y:S01]  /*3100*/  @!P5 LDC.64 R10, c[0x0][0x288] ;  /* 0x0000a200ff0adb82 */ /* 0x000ee20000000a00 */
[----:B------:R-:W-:-:S02]  /*3110*/  @!P2 IMAD R3, R68, R15, R3 ;  /* 0x0000000f4403a224 */ /* 0x000fc400078e0203 */
[----:B------:R-:W-:-:S05]  /*3120*/  @!P2 IMAD.WIDE.U32 R14, R68, R14, R78 ;  /* 0x0000000e440ea225 */ /* 0x000fca00078e004e */
[----:B------:R-:W-:Y:S01]  /*3130*/  @!P2 IADD3 R3, R15, R3, RZ ;  /* 0x000000030f03a210 */ /* 0x000fe20007ffe0ff */
[----:B------:R-:W4:Y:S01]  /*3140*/  @!P2 LDC.64 R78, c[0x0][0x228] ;  /* 0x00008a00ff4eab82 */ /* 0x000f220000000a00 */
[C---:B------:R-:W-:Y:S02]  /*3150*/  @!P2 SHF.L.U32 R12, R14.reuse, 0x2, RZ ;  /* 0x000000020e0ca819 */ /* 0x040fe400000006ff */
[----:B------:R-:W-:Y:S02]  /*3160*/  @!P2 SHF.L.U64.HI R3, R14, 0x2, R3 ;  /* 0x000000020e03a819 */ /* 0x000fe40000010203 */
[----:B------:R-:W-:Y:S01]  /*3170*/  @!P0 MOV R14, R74 ;  /* 0x0000004a000e8202 */ /* 0x000fe20000000f00 */
[----:B--2---:R-:W-:Y:S01]  /*3180*/  @!P0 IMAD R80, R80, R8, RZ ;  /* 0x0000000850508224 */ /* 0x004fe200078e02ff */
[----:B------:R-:W-:Y:S01]  /*3190*/  @!P0 MOV R15, R73 ;  /* 0x00000049000f8202 */ /* 0x000fe20000000f00 */
[----:B------:R-:W2:Y:S02]  /*31a0*/  @!P0 LDC.64 R112, c[0x0][0x230] ;  /* 0x00008c00ff708b82 */ /* 0x000ea40000000a00 */
[----:B------:R-:W-:-:S02]  /*31b0*/  @!P0 IMAD R80, R105, R9, R80 ;  /* 0x0000000969508224 */ /* 0x000fc400078e0250 */
[----:B------:R-:W-:Y:S01]  /*31c0*/  @!P0 IMAD.WIDE.U32 R8, R105, R8, R14 ;  /* 0x0000000869088225 */ /* 0x000fe200078e000e */
[----:B------:R-:W-:-:S03]  /*31d0*/  MOV R105, UR7 ;  /* 0x0000000700697c02 */ /* 0x000fc60008000f00 */
[----:B---3--:R-:W-:Y:S01]  /*31e0*/  @!P5 IMAD R114, R104, R10, RZ ;  /* 0x0000000a6872d224 */ /* 0x008fe200078e02ff */
[----:B------:R-:W-:Y:S01]  /*31f0*/  MOV R104, UR6 ;  /* 0x0000000600687c02 */ /* 0x000fe20008000f00 */
[----:B-1----:R-:W1:Y:S05]  /*3200*/  @!P0 LDC.64 R6, c[0x0][0x228] ;  /* 0x00008a00ff068b82 */ /* 0x002e6a0000000a00 */
[----:B------:R-:W3:Y:S01]  /*3210*/  LDG.E.64 R104, desc[UR22][R104.64] ;  /* 0x0000001668687981 */ /* 0x000ee2000c1e1b00 */
[----:B------:R-:W-:Y:S02]  /*3220*/  IADD3 R69, R2, 0xb0, RZ ;  /* 0x000000b002457810 */ /* 0x000fe40007ffe0ff */
[----:B0-----:R-:W-:Y:S01]  /*3230*/  @!P2 IADD3 R4, P6, R12, R4, RZ ;  /* 0x000000040c04a210 */ /* 0x001fe20007fde0ff */
[----:B------:R-:W0:Y:S01]  /*3240*/  @!P5 LDC.64 R14, c[0x0][0x230] ;  /* 0x00008c00ff0edb82 */ /* 0x000e220000000a00 */
[----:B------:R-:W-:-:S02]  /*3250*/  SHF.R.S32.HI R71, RZ, 0x1f, R69 ;  /* 0x0000001fff477819 */ /* 0x000fc40000011445 */
[----:B------:R-:W-:-:S04]  /*3260*/  ISETP.GE.U32.AND P4, PT, R69, UR18, PT ;  /* 0x0000001245007c0c */ /* 0x000fc8000bf86070 */
[----:B------:R-:W-:-:S04]  /*3270*/  ISETP.GE.AND.EX P4, PT, R71, UR19, PT, P4 ;  /* 0x0000001347007c0c */ /* 0x000fc8000bf86340 */
[----:B------:R-:W-:Y:S02]  /*3280*/  ISETP.GT.U32.OR P4, PT, R0, 0x1bf, P4 ;  /* 0x000001bf0000780c */ /* 0x000fe40002784470 */
[----:B------:R-:W-:Y:S02]  /*3290*/  ISETP.GE.U32.AND P3, PT, R70, UR18, PT ;  /* 0x0000001246007c0c */ /* 0x000fe4000bf66070 */
[----:B------:R-:W-:Y:S02]  /*32a0*/  SHF.R.S32.HI R68, RZ, 0x1f, R70 ;  /* 0x0000001fff447819 */ /* 0x000fe40000011446 */
[----:B------:R-:W-:Y:S02]  /*32b0*/  @!P2 IADD3.X R5, R3, R5, RZ, P6, !PT ;  /* 0x000000050305a210 */ /* 0x000fe400037fe4ff */
[----:B------:R-:W-:Y:S02]  /*32c0*/  ISETP.GE.AND.EX P3, PT, R68, UR19, PT, P3 ;  /* 0x0000001344007c0c */ /* 0x000fe4000bf66330 */
[----:B----4-:R-:W-:-:S03]  /*32d0*/  @!P2 IADD3 R78, P6, R12, R78, RZ ;  /* 0x0000004e0c4ea210 */ /* 0x010fc60007fde0ff */
[----:B------:R-:W4:Y:S01]  /*32e0*/  @!P4 LDC.64 R12, c[0x0][0x288] ;  /* 0x0000a200ff0ccb82 */ /* 0x000f220000000a00 */
[----:B------:R-:W-:Y:S02]  /*32f0*/  ISETP.GT.U32.OR P3, PT, R0, 0x1bf, P3 ;  /* 0x000001bf0000780c */ /* 0x000fe40001f64470 */
[----:B------:R-:W-:Y:S02]  /*3300*/  @!P2 IADD3.X R79, R3, R79, RZ, P6, !PT ;  /* 0x0000004f034fa210 */ /* 0x000fe400037fe4ff */
[----:B------:R-:W-:Y:S02]  /*3310*/  @!P0 IADD3 R3, R9, R80, RZ ;  /* 0x0000005009038210 */ /* 0x000fe40007ffe0ff */
[----:B------:R-:W-:Y:S01]  /*3320*/  @!P0 SHF.L.U32 R118, R8, 0x2, RZ ;  /* 0x0000000208768819 */ /* 0x000fe200000006ff */
[----:B------:R-:W-:Y:S01]  /*3330*/  @!P5 IMAD R119, R106, R11, R114 ;  /* 0x0000000b6a77d224 */ /* 0x000fe200078e0272 */
[----:B------:R-:W-:Y:S01]  /*3340*/  @!P0 SHF.L.U64.HI R3, R8, 0x2, R3 ;  /* 0x0000000208038819 */ /* 0x000fe20000010203 */
[----:B------:R-:W0:Y:S01]  /*3350*/  @!P5 LDC.64 R80, c[0x0][0x228] ;  /* 0x00008a00ff50db82 */ /* 0x000e220000000a00 */
[----:B------:R-:W-:-:S02]  /*3360*/  @!P5 MOV R114, R74 ;  /* 0x0000004a0072d202 */ /* 0x000fc40000000f00 */
[----:B------:R-:W-:-:S05]  /*3370*/  @!P5 MOV R115, R73 ;  /* 0x000000490073d202 */ /* 0x000fca0000000f00 */
[----:B------:R-:W0:Y:S01]  /*3380*/  @!P3 LDC.64 R8, c[0x0][0x288] ;  /* 0x0000a200ff08bb82 */ /* 0x000e220000000a00 */
[----:B--2---:R-:W-:Y:S01]  /*3390*/  @!P0 IADD3 R116, P6, R118, R112, RZ ;  /* 0x0000007076748210 */ /* 0x004fe20007fde0ff */
[----:B------:R-:W-:-:S04]  /*33a0*/  @!P5 IMAD.WIDE.U32 R10, R106, R10, R114 ;  /* 0x0000000a6a0ad225 */ /* 0x000fc800078e0072 */
[----:B----4-:R-:W-:Y:S01]  /*33b0*/  @!P4 IMAD R112, R71, R12, RZ ;  /* 0x0000000c4770c224 */ /* 0x010fe200078e02ff */
[----:B------:R-:W-:Y:S02]  /*33c0*/  @!P0 IADD3.X R117, R3, R113, RZ, P6, !PT ;  /* 0x0000007103758210 */ /* 0x000fe400037fe4ff */
[----:B------:R-:W-:Y:S01]  /*33d0*/  @!P4 MOV R113, R73 ;  /* 0x000000490071c202 */ /* 0x000fe20000000f00 */
[----:B------:R-:W-:Y:S01]  /*33e0*/  @!P4 IMAD R114, R69, R13, R112 ;  /* 0x0000000d4572c224 */ /* 0x000fe200078e0270 */
[----:B------:R-:W-:Y:S02]  /*33f0*/  @!P4 MOV R112, R74 ;  /* 0x0000004a0070c202 */ /* 0x000fe40000000f00 */
[----:B-1----:R-:W-:Y:S02]  /*3400*/  @!P0 IADD3 R6, P6, R118, R6, RZ ;  /* 0x0000000676068210 */ /* 0x002fe40007fde0ff */
[----:B------:R-:W-:Y:S02]  /*3410*/  @!P5 IADD3 R11, R11, R119, RZ ;  /* 0x000000770b0bd210 */ /* 0x000fe40007ffe0ff */
[C---:B------:R-:W-:Y:S01]  /*3420*/  @!P5 SHF.L.U32 R118, R10.reuse, 0x2, RZ ;  /* 0x000000020a76d819 */ /* 0x040fe200000006ff */
[----:B------:R-:W-:Y:S01]  /*3430*/  @!P4 IMAD.WIDE.U32 R112, R69, R12, R112 ;  /* 0x0000000c4570c225 */ /* 0x000fe200078e0070 */
[----:B------:R-:W-:Y:S01]  /*3440*/  @!P0 IADD3.X R7, R3, R7, RZ, P6, !PT ;  /* 0x0000000703078210 */ /* 0x000fe200037fe4ff */
[----:B------:R-:W1:Y:S01]  /*3450*/  @!P4 LDC.64 R12, c[0x0][0x230] ;  /* 0x00008c00ff0ccb82 */ /* 0x000e620000000a00 */
[----:B------:R-:W-:-:S07]  /*3460*/  @!P5 SHF.L.U64.HI R3, R10, 0x2, R11 ;  /* 0x000000020a03d819 */ /* 0x000fce000001020b */
[----:B------:R-:W2:Y:S01]  /*3470*/  @!P4 LDC.64 R10, c[0x0][0x228] ;  /* 0x00008a00ff0acb82 */ /* 0x000ea20000000a00 */
[----:B---3--:R-:W-:Y:S02]  /*3480*/  MOV R106, R104 ;  /* 0x00000068006a7202 */ /* 0x008fe40000000f00 */
[----:B0-----:R-:W-:Y:S02]  /*3490*/  @!P5 IADD3 R104, P6, R118, R14, RZ ;  /* 0x0000000e7668d210 */ /* 0x001fe40007fde0ff */
[----:B------:R-:W-:Y:S02]  /*34a0*/  MOV R107, R105 ;  /* 0x00000069006b7202 */ /* 0x000fe40000000f00 */
[----:B------:R-:W-:Y:S01]  /*34b0*/  @!P5 IADD3.X R105, R3, R15, RZ, P6, !PT ;  /* 0x0000000f0369d210 */ /* 0x000fe200037fe4ff */
[----:B------:R-:W-:Y:S01]  /*34c0*/  @!P3 IMAD R15, R68, R8, RZ ;  /* 0x00000008440fb224 */ /* 0x000fe200078e02ff */
[----:B------:R-:W-:-:S03]  /*34d0*/  @!P4 IADD3 R14, R113, R114, RZ ;  /* 0x00000072710ec210 */ /* 0x000fc60007ffe0ff */
[----:B------:R-:W-:Y:S01]  /*34e0*/  @!P3 IMAD R68, R70, R9, R15 ;  /* 0x000000094644b224 */ /* 0x000fe200078e020f */
[----:B------:R-:W-:Y:S02]  /*34f0*/  @!P4 SHF.L.U64.HI R69, R112, 0x2, R14 ;  /* 0x000000027045c819 */ /* 0x000fe4000001020e */
[----:B------:R-:W-:Y:S02]  /*3500*/  @!P3 MOV R14, R74 ;  /* 0x0000004a000eb202 */ /* 0x000fe40000000f00 */
[----:B------:R-:W-:Y:S02]  /*3510*/  @!P3 MOV R15, R73 ;  /* 0x00000049000fb202 */ /* 0x000fe40000000f00 */
[----:B------:R-:W-:Y:S01]  /*3520*/  @!P5 IADD3 R118, P6, R118, R80, RZ ;  /* 0x000000507676d210 */ /* 0x000fe20007fde0ff */
[----:B------:R-:W-:-:S03]  /*3530*/  @!P3 IMAD.WIDE.U32 R8, R70, R8, R14 ;  /* 0x000000084608b225 */ /* 0x000fc600078e000e */
[----:B------:R-:W-:Y:S02]  /*3540*/  @!P5 IADD3.X R119, R3, R81, RZ, P6, !PT ;  /* 0x000000510377d210 */ /* 0x000fe400037fe4ff */
[----:B------:R-:W-:Y:S02]  /*3550*/  CS2R R14, SRZ ;  /* 0x00000000000e7805 */ /* 0x000fe4000001ff00 */
[----:B------:R-:W-:Y:S02]  /*3560*/  @!P4 SHF.L.U32 R3, R112, 0x2, RZ ;  /* 0x000000027003c819 */ /* 0x000fe400000006ff */
[----:B------:R-:W-:Y:S01]  /*3570*/  CS2R R112, SRZ ;  /* 0x0000000000707805 */ /* 0x000fe2000001ff00 */
[----:B------:R-:W0:Y:S01]  /*3580*/  @!P3 LDC.64 R80, c[0x0][0x228] ;  /* 0x00008a00ff50bb82 */ /* 0x000e220000000a00 */
[----:B------:R3:W5:Y:S04]  /*3590*/  @!P2 LDG.E.64 R14, desc[UR22][R78.64] ;  /* 0x000000164e0ea981 */ /* 0x000768000c1e1b00 */
[----:B------:R4:W5:Y:S01]  /*35a0*/  @!P2 LDG.E.64 R112, desc[UR22][R4.64] ;  /* 0x000000160470a981 */ /* 0x000962000c1e1b00 */
[----:B---3--:R-:W-:-:S02]  /*35b0*/  MOV R79, R68 ;  /* 0x00000044004f7202 */ /* 0x008fc40000000f00 */
[----:B------:R-:W-:Y:S02]  /*35c0*/  MOV R78, R69 ;  /* 0x00000045004e7202 */ /* 0x000fe40000000f00 */
[C---:B-1----:R-:W-:Y:S01]  /*35d0*/  @!P4 IADD3 R68, P2, R3.reuse, R12, RZ ;  /* 0x0000000c0344c210 */ /* 0x042fe20007f5e0ff */
[----:B----4-:R-:W1:Y:S03]  /*35e0*/  @!P3 LDC.64 R4, c[0x0][0x230] ;  /* 0x00008c00ff04bb82 */ /* 0x010e660000000a00 */
[----:B------:R-:W-:Y:S02]  /*35f0*/  @!P4 IADD3.X R69, R78, R13, RZ, P2, !PT ;  /* 0x0000000d4e45c210 */ /* 0x000fe400017fe4ff */
[----:B------:R-:W3:Y:S01]  /*3600*/  LDL.LU.64 R12, [R1+0x30] ;  /* 0x00003000010c7983 */ /* 0x000ee20000300a00 */
[----:B------:R-:W-:Y:S02]  /*3610*/  CS2R R114, SRZ ;  /* 0x0000000000727805 */ /* 0x000fe4000001ff00 */
[----:B--2---:R-:W-:-:S02]  /*3620*/  @!P4 IADD3 R70, P6, R3, R10, RZ ;  /* 0x0000000a0346c210 */ /* 0x004fc40007fde0ff */
[----:B------:R-:W-:Y:S02]  /*3630*/  @!P3 IADD3 R3, R9, R79, RZ ;  /* 0x0000004f0903b210 */ /* 0x000fe40007ffe0ff */
[----:B------:R3:W5:Y:S02]  /*3640*/  @!P0 LDG.E.64 R114, desc[UR22][R116.64] ;  /* 0x0000001674728981 */ /* 0x000764000c1e1b00 */
[C---:B------:R-:W-:Y:S02]  /*3650*/  @!P3 SHF.L.U64.HI R3, R8.reuse, 0x2, R3 ;  /* 0x000000020803b819 */ /* 0x040fe40000010203 */
[----:B------:R-:W-:-:S04]  /*3660*/  @!P3 SHF.L.U32 R8, R8, 0x2, RZ ;  /* 0x000000020808b819 */ /* 0x000fc800000006ff */
[----:B0-----:R-:W-:Y:S02]  /*3670*/  @!P3 IADD3 R80, P2, R8, R80, RZ ;  /* 0x000000500850b210 */ /* 0x001fe40007f5e0ff */
[----:B------:R-:W-:Y:S02]  /*3680*/  @!P4 IADD3.X R71, R78, R11, RZ, P6, !PT ;  /* 0x0000000b4e47c210 */ /* 0x000fe400037fe4ff */
[----:B---3--:R-:W-:Y:S02]  /*3690*/  MOV R116, R12 ;  /* 0x0000000c00747202 */ /* 0x008fe40000000f00 */
[----:B------:R-:W-:Y:S02]  /*36a0*/  MOV R117, R13 ;  /* 0x0000000d00757202 */ /* 0x000fe40000000f00 */
[----:B------:R-:W-:-:S06]  /*36b0*/  CS2R R12, SRZ ;  /* 0x00000000000c7805 */ /* 0x000fcc000001ff00 */
[----:B------:R0:W5:Y:S02]  /*36c0*/  @!P0 LDG.E.64 R12, desc[UR22][R6.64] ;  /* 0x00000016060c8981 */ /* 0x000164000c1e1b00 */
[----:B0-----:R-:W-:Y:S02]  /*36d0*/  MOV R6, R104 ;  /* 0x0000006800067202 */ /* 0x001fe40000000f00 */
[----:B-1----:R-:W-:Y:S02]  /*36e0*/  @!P3 IADD3 R104, P0, R8, R4, RZ ;  /* 0x000000040868b210 */ /* 0x002fe40007f1e0ff */
[----:B------:R-:W2:Y:S01]  /*36f0*/  LDL.LU.64 R8, [R1+0x38] ;  /* 0x0000380001087983 */ /* 0x000ea20000300a00 */
[----:B------:R-:W-:Y:S02]  /*3700*/  CS2R R10, SRZ ;  /* 0x00000000000a7805 */ /* 0x000fe4000001ff00 */
[----:B------:R-:W-:-:S04]  /*3710*/  MOV R7, R105 ;  /* 0x0000006900077202 */ /* 0x000fc80000000f00 */
[----:B------:R0:W5:Y:S02]  /*3720*/  @P1 LDG.E.64 R10, desc[UR22][R116.64] ;  /* 0x00000016740a1981 */ /* 0x000164000c1e1b00 */
[----:B0-----:R-:W-:-:S06]  /*3730*/  CS2R R116, SRZ ;  /* 0x0000000000747805 */ /* 0x001fcc000001ff00 */
[----:B------:R0:W5:Y:S01]  /*3740*/  @!P5 LDG.E.64 R116, desc[UR22][R6.64] ;  /* 0x000000160674d981 */ /* 0x000162000c1e1b00 */
[----:B------:R-:W-:Y:S02]  /*3750*/  CS2R R78, SRZ ;  /* 0x00000000004e7805 */ /* 0x000fe4000001ff00 */
[----:B------:R-:W-:Y:S02]  /*3760*/  @!P3 IADD3.X R105, R3, R5, RZ, P0, !PT ;  /* 0x000000050369b210 */ /* 0x000fe400007fe4ff */
[----:B0-----:R-:W-:-:S06]  /*3770*/  CS2R R6, SRZ ;  /* 0x0000000000067805 */ /* 0x001fcc000001ff00 */
[----:B------:R0:W5:Y:S02]  /*3780*/  @!P4 LDG.E.64 R6, desc[UR22][R70.64] ;  /* 0x000000164606c981 */ /* 0x000164000c1e1b00 */
[----:B0-----:R-:W-:-:S06]  /*3790*/  CS2R R70, SRZ ;  /* 0x0000000000467805 */ /* 0x001fcc000001ff00 */
[----:B------:R-:W3:Y:S01]  /*37a0*/  @!P3 LDG.E.64 R70, desc[UR22][R104.64] ;  /* 0x000000166846b981 */ /* 0x000ee2000c1e1b00 */
[----:B------:R-:W-:Y:S02]  /*37b0*/  R2UR UR6, R106 ;  /* 0x000000006a0672ca */ /* 0x000fe400000e0000 */
[----:B------:R-:W-:Y:S01]  /*37c0*/  @!P3 IADD3.X R81, R3, R81, RZ, P2, !PT ;  /* 0x000000510351b210 */ /* 0x000fe200017fe4ff */
[----:B--2---:R0:W2:Y:S10]  /*37d0*/  @P1 LDG.E.64 R78, desc[UR22][R8.64] ;  /* 0x00000016084e1981 */ /* 0x0040b4000c1e1b00 */
[----:B------:R-:W-:-:S05]  /*37e0*/  MOV R3, UR6 ;  /* 0x0000000600037c02 */ /* 0x000fca0008000f00 */
[----:B------:R-:W-:-:S05]  /*37f0*/  FFMA.FTZ R3, -R3, UR6, R107 ;  /* 0x0000000603037c23 */ /* 0x000fca000801016b */
[----:B------:R-:W-:-:S13]  /*3800*/  FSETP.GTU.FTZ.AND P0, PT, R3, RZ, PT ;  /* 0x000000ff0300720b */ /* 0x000fda0003f1c000 */
[----:B------:R-:W-:Y:S01]  /*3810*/  VOTEU.ANY UP0, P0 ;  /* 0x00000000003f7886 */ /* 0x000fe20000000100 */
[----:B------:R-:W-:-:S04]  /*3820*/  PLOP3.LUT P0, PT, PT, PT, UP0, 0x80, 0x0 ;  /* 0x000000000000781c */ /* 0x000fc80003f0f008 */
[----:B------:R-:W-:-:S09]  /*3830*/  @UP0 ULDC UR5, c[0x0][0x250] ;  /* 0x0000940000050ab9 */ /* 0x000fd20000000800 */
[----:B------:R-:W-:-:S06]  /*3840*/  @P0 FADD.FTZ R3, R3, UR5 ;  /* 0x0000000503030e21 */ /* 0x000fcc0008010000 */
[----:B------:R-:W1:Y:S01]  /*3850*/  @P0 MUFU.RSQ R3, R3 ;  /* 0x0000000300030308 */ /* 0x000e620000001400 */
[----:B0-----:R-:W-:-:S06]  /*3860*/  CS2R R8, SRZ ;  /* 0x0000000000087805 */ /* 0x001fcc000001ff00 */
[----:B------:R0:W5:Y:S01]  /*3870*/  @!P5 LDG.E.64 R8, desc[UR22][R118.64] ;  /* 0x000000167608d981 */ /* 0x000162000c1e1b00 */
[----:B------:R-:W-:Y:S02]  /*3880*/  CS2R R4, SRZ ;  /* 0x0000000000047805 */ /* 0x000fe4000001ff00 */
[----:B0-----:R-:W-:Y:S02]  /*3890*/  CS2R R118, SRZ ;  /* 0x0000000000767805 */ /* 0x001fe4000001ff00 */
[----:B-1----:R-:W-:Y:S01]  /*38a0*/  @P0 R2UR UR5, R3 ;  /* 0x00000000030502ca */ /* 0x002fe200000e0000 */
[----:B------:R-:W-:Y:S01]  /*38b0*/  UMOV UR26, 0x3f800000 ;  /* 0x3f800000001a7882 */ /* 0x000fe20000000000 */
[----:B------:R-:W-:Y:S01]  /*38c0*/  ISETP.GT.U32.AND P0, PT, R0, 0x1bf, PT ;  /* 0x000001bf0000780c */ /* 0x000fe20003f04070 */
[----:B------:R-:W-:Y:S01]  /*38d0*/  BSSY B0, `(.L_x_2600) ;  /* 0x0000028000007945 */ /* 0x000fe20003800000 */
[----:B------:R0:W5:Y:S04]  /*38e0*/  @!P3 LDG.E.64 R4, desc[UR22][R80.64] ;  /* 0x000000165004b981 */ /* 0x000168000c1e1b00 */
[----:B------:R1:W5:Y:S01]  /*38f0*/  @!P4 LDG.E.64 R118, desc[UR22][R68.64] ;  /* 0x000000164476c981 */ /* 0x000362000c1e1b00 */
[----:B------:R-:W-:-:S03]  /*3900*/  ISETP.NE.AND P5, PT, RZ, UR25, PT ;  /* 0x00000019ff007c0c */ /* 0x000fc6000bfa5270 */
[----:B------:R1:W5:Y:S04]  /*3910*/  LDL.LU.64 R68, [R1+0xb8] ;  /* 0x0000b80001447983 */ /* 0x0003680000300a00 */
[----:B------:R1:W5:Y:S04]  /*3920*/  LDL.LU.64 R104, [R1+0xb0] ;  /* 0x0000b00001687983 */ /* 0x0003680000300a00 */
[----:B---3--:R3:W-:Y:S01]  /*3930*/  STL.64 [R1+0x58], R70 ;  /* 0x0000584601007387 */ /* 0x0087e20000100a00 */
[----:B------:R-:W-:Y:S01]  /*3940*/  @UP0 UMOV UR26, UR5 ;  /* 0x00000005001a0c82 */ /* 0x000fe20008000000 */
[----:B0-----:R-:W-:-:S02]  /*3950*/  MOV R80, RZ ;  /* 0x000000ff00507202 */ /* 0x001fc40000000f00 */
[----:B---3--:R1:W5:Y:S04]  /*3960*/  LDL.LU.64 R70, [R1+0xa8] ;  /* 0x0000a80001467983 */ /* 0x0083680000300a00 */
[----:B------:R1:W5:Y:S04]  /*3970*/  LDL.LU R106, [R1+0xa0] ;  /* 0x0000a000016a7983 */ /* 0x0003680000300800 */
[----:B------:R1:W5:Y:S01]  /*3980*/  LDL.LU R107, [R1+0x9c] ;  /* 0x00009c00016b7983 */ /* 0x0003620000300800 */
[----:B--2---:R-:W-:Y:S01]  /*3990*/  FADD.FTZ R3, R78, -UR6 ;  /* 0x800000064e037e21 */ /* 0x004fe20008010000 */
[----:B------:R-:W-:-:S04]  /*39a0*/  FADD.FTZ R78, R79, -UR6 ;  /* 0x800000064f4e7e21 */ /* 0x000fc80008010000 */
[----:B------:R0:W-:Y:S04]  /*39b0*/  STL [R1+0x1c], R3 ;  /* 0x00001c0301007387 */ /* 0x0001e80000100800 */
[----:B------:R2:W-:Y:S01]  /*39c0*/  STL [R1+0x18], R78 ;  /* 0x0000184e01007387 */ /* 0x0005e20000100800 */
[----:B0-----:R-:W-:Y:S01]  /*39d0*/  HFMA2.MMA R3, -RZ, RZ, 0, 0 ;  /* 0x00000000ff037435 */ /* 0x001fe200000001ff */
[----:B--2---:R-:W-:Y:S01]  /*39e0*/  CS2R R78, SRZ ;  /* 0x00000000004e7805 */ /* 0x004fe2000001ff00 */
[----:B-1----:R-:W-:Y:S09]  /*39f0*/  @P0 BRA `(.L_x_2601) ;  /* 0x0000000000540947 */ /* 0x002ff20003800000 */
[----:B------:R-:W2:Y:S01]  /*3a00*/  LDL R3, [R1+0x8c] ;  /* 0x00008c0001037983 */ /* 0x000ea20000100800 */
[----:B------:R-:W-:-:S03]  /*3a10*/  ISETP.NE.AND P0, PT, RZ, UR25, PT ;  /* 0x00000019ff007c0c */ /* 0x000fc6000bf05270 */
[----:B------:R-:W-:Y:S04]  /*3a20*/  STL [R1+0xa0], R2 ;  /* 0x0000a00201007387 */ /* 0x000fe80000100800 */
[----:B------:R0:W-:Y:S06]  /*3a30*/  STL [R1+0x9c], R0 ;  /* 0x00009c0001007387 */ /* 0x0001ec0000100800 */
[----:B------:R-:W1:Y:S01]  /*3a40*/  @P0 LDC.64 R80, c[0x0][0x240] ;  /* 0x00009000ff500b82 */ /* 0x000e620000000a00 */
[----:B--2---:R-:W-:-:S04]  /*3a50*/  IADD3 R3, R3, UR17, RZ ;  /* 0x0000001103037c10 */ /* 0x004fc8000fffe0ff */
[----:B-1----:R-:W-:Y:S02]  /*3a60*/  @P0 LEA R80, P2, R3, R80, 0x1 ;  /* 0x0000005003500211 */ /* 0x002fe400078408ff */
[----:B0-----:R-:W-:-:S04]  /*3a70*/  SHF.R.S32.HI R0, RZ, 0x1f, R3 ;  /* 0x0000001fff007819 */ /* 0x001fc80000011403 */
[----:B------:R-:W-:-:S05]  /*3a80*/  @P0 LEA.HI.X R81, R3, R81, R0, 0x1, P2 ;  /* 0x0000005103510211 */ /* 0x000fca00010f0c00 */
[----:B------:R-:W2:Y:S04]  /*3a90*/  @P0 LDG.E.U16 R2, desc[UR22][R80.64] ;  /* 0x0000001650020981 */ /* 0x000ea8000c1e1500 */
[----:B------:R0:W3:Y:S02]  /*3aa0*/  @P0 LDG.E.U16 R0, desc[UR22][R80.64+0x2] ;  /* 0x0000021650000981 */ /* 0x0000e4000c1e1500 */
[----:B0-----:R-:W0:Y:S02]  /*3ab0*/  LDC.64 R80, c[0x0][0x238] ;  /* 0x00008e00ff507b82 */ /* 0x001e240000000a00 */
[----:B0-----:R-:W-:-:S05]  /*3ac0*/  IMAD.WIDE R80, R3, 0x2, R80 ;  /* 0x0000000203507825 */ /* 0x001fca00078e0250 */
[----:B------:R-:W4:Y:S04]  /*3ad0*/  LDG.E.U16 R3, desc[UR22][R80.64] ;  /* 0x0000001650037981 */ /* 0x000f28000c1e1500 */
[----:B------:R-:W4:Y:S01]  /*3ae0*/  LDG.E.U16 R80, desc[UR22][R80.64+0x2] ;  /* 0x0000021650507981 */ /* 0x000f22000c1e1500 */
[----:B--2---:R-:W-:-:S03]  /*3af0*/  @P0 SHF.L.U32 R78, R2, 0x10, RZ ;  /* 0x00000010024e0819 */ /* 0x004fc600000006ff */
[----:B------:R0:W5:Y:S01]  /*3b00*/  LDL.LU R2, [R1+0xa0] ;  /* 0x0000a00001027983 */ /* 0x0001620000300800 */
[----:B---3--:R-:W-:-:S03]  /*3b10*/  @P0 SHF.L.U32 R79, R0, 0x10, RZ ;  /* 0x00000010004f0819 */ /* 0x008fc600000006ff */
[----:B------:R0:W5:Y:S01]  /*3b20*/  LDL.LU R0, [R1+0x9c] ;  /* 0x00009c0001007983 */ /* 0x0001620000300800 */
[----:B----4-:R-:W-:Y:S02]  /*3b30*/  SHF.L.U32 R3, R3, 0x10, RZ ;  /* 0x0000001003037819 */ /* 0x010fe400000006ff */
[----:B0-----:R-:W-:-:S07]  /*3b40*/  SHF.L.U32 R80, R80, 0x10, RZ ;  /* 0x0000001050507819 */ /* 0x001fce00000006ff */
.L_x_2601:
[----:B------:R-:W-:Y:S05]  /*3b50*/  BSYNC B0 ;  /* 0x0000000000007941 */ /* 0x000fea0003800000 */
.L_x_2600:
        /* <DEDUP_REMOVED lines=40> */
.L_x_2602:
        /* <DEDUP_REMOVED lines=64> */
.L_x_2603:
        /* <DEDUP_REMOVED lines=89> */
.L_x_2604:
        /* <DEDUP_REMOVED lines=77> */
.L_x_2605:
        /* <DEDUP_REMOVED lines=65> */
.L_x_2606:
        /* <DEDUP_REMOVED lines=14> */
[----:B------:R-:W-:Y:S01]  /*5130*/  FADD.FTZ R120, R120, -UR6 ;  /* 0x8000000678787e21 */ /* 0x000fe20008010000 */
[----:B------:R-:W-:-:S02]  /*5140*/  FADD.FTZ R121, R121, -UR6 ;  /* 0x8000000679797e21 */ /* 0x000fc40008010000 */
[----:B------:R-:W-:Y:S01]  /*5150*/  FADD.FTZ R125, R125, R123 ;  /* 0x0000007b7d7d7221 */ /* 0x000fe20000010000 */
        /* <DEDUP_REMOVED lines=43> */
.L_x_2607:
[----:B-----5:R2:W-:Y:S04]  /*5410*/  STL [R1+0xa4], R4 ;  /* 0x0000a40401007387 */ /* 0x0205e80000100800 */
[----:B--2---:R-:W2:Y:S04]  /*5420*/  LDL.LU R4, [R1+0xc] ;  /* 0x00000c0001047983 */ /* 0x004ea80000300800 */
[----:B------:R3:W-:Y:S04]  /*5430*/  STL [R1+0xa0], R2 ;  /* 0x0000a00201007387 */ /* 0x0007e80000100800 */
[----:B---3--:R-:W3:Y:S01]  /*5440*/  LDL R2, [R1+0x50] ;  /* 0x0000500001027983 */ /* 0x008ee20000100800 */
[----:B------:R-:W-:-:S03]  /*5450*/  FMUL.FTZ R121, R122, R3 ;  /* 0x000000037a797220 */ /* 0x000fc60000410000 */
[----:B------:R4:W-:Y:S01]  /*5460*/  STL [R1+0x9c], R0 ;  /* 0x00009c0001007387 */ /* 0x0009e20000100800 */
[----:B------:R-:W-:-:S03]  /*5470*/  FADD.FTZ R125, R125, R121 ;  /* 0x000000797d7d7221 */ /* 0x000fc60000010000 */
[----:B----4-:R-:W4:Y:S04]  /*5480*/  LDL.LU R0, [R1+0x4] ;  /* 0x0000040001007983 */ /* 0x010f280000300800 */
[----:B0-----:R-:W4:Y:S01]  /*5490*/  LDL R123, [R1+0x44] ;  /* 0x00004400017b7983 */ /* 0x001f220000100800 */
[----:B--2---:R-:W-:-:S05]  /*54a0*/  FADD.FTZ R4, R4, R122 ;  /* 0x0000007a04047221 */ /* 0x004fca0000010000 */
[----:B------:R0:W-:Y:S01]  /*54b0*/  STL [R1], R4 ;  /* 0x0000000401007387 */ /* 0x0001e20000100800 */
[----:B---3--:R-:W-:-:S03]  /*54c0*/  FFMA.FTZ R81, R2, R122, R81 ;  /* 0x0000007a02517223 */ /* 0x008fc60000010051 */
[----:B0-----:R0:W5:Y:S01]  /*54d0*/  LDL.LU R4, [R1+0xa4] ;  /* 0x0000a40001047983 */ /* 0x0011620000300800 */
[----:B------:R-:W-:-:S03]  /*54e0*/  FFMA.FTZ R124, R2, R121, R124 ;  /* 0x00000079027c7223 */ /* 0x000fc6000001007c */
[----:B------:R0:W5:Y:S04]  /*54f0*/  LDL.LU R2, [R1+0xa0] ;  /* 0x0000a00001027983 */ /* 0x0001680000300800 */
[----:B------:R-:W2:Y:S01]  /*5500*/  LDL.LU R121, [R1+0x8] ;  /* 0x0000080001797983 */ /* 0x000ea20000300800 */
[----:B------:R-:W-:Y:S01]  /*5510*/  FMUL.FTZ R122, R120, R80 ;  /* 0x00000050787a7220 */ /* 0x000fe20000410000 */
[----:B------:R-:W-:Y:S01]  /*5520*/  FADD.FTZ R108, R108, -UR6 ;  /* 0x800000066c6c7e21 */ /* 0x000fe20008010000 */
[----:B------:R-:W-:Y:S02]  /*5530*/  FADD.FTZ R109, R109, -UR6 ;  /* 0x800000066d6d7e21 */ /* 0x000fe40008010000 */
[----:B------:R-:W-:Y:S01]  /*5540*/  FADD.FTZ R125, R122, R125 ;  /* 0x0000007d7a7d7221 */ /* 0x000fe20000010000 */
[----:B----4-:R-:W-:Y:S01]  /*5550*/  FFMA.FTZ R124, R123, R122, R124 ;  /* 0x0000007a7b7c7223 */ /* 0x010fe2000001007c */
[----:B------:R-:W-:Y:S01]  /*5560*/  FMUL.FTZ R122, R108, UR26 ;  /* 0x0000001a6c7a7c20 */ /* 0x000fe20008410000 */
[----:B------:R-:W-:Y:S01]  /*5570*/  MOV R108, R18 ;  /* 0x00000012006c7202 */ /* 0x000fe20000000f00 */
[----:B--2---:R-:W-:Y:S01]  /*5580*/  FADD.FTZ R121, R121, R120 ;  /* 0x0000007879797221 */ /* 0x004fe20000010000 */
[----:B------:R-:W-:Y:S01]  /*5590*/  FFMA.FTZ R120, R123, R120, R0 ;  /* 0x000000787b787223 */ /* 0x000fe20000010000 */
[----:B------:R-:W-:Y:S01]  /*55a0*/  FMUL.FTZ R123, R109, UR26 ;  /* 0x0000001a6d7b7c20 */ /* 0x000fe20008410000 */
        /* <DEDUP_REMOVED lines=23> */
.L_x_2608:
        /* <DEDUP_REMOVED lines=13> */
[----:B------:R-:W-:-:S04]  /*57f0*/  FMUL.FTZ R108, R109, R80 ;  /* 0x000000506d6c7220 */ /* 0x000fc80000410000 */
[----:B------:R-:W-:Y:S01]  /*5800*/  FADD.FTZ R125, R108, R125 ;  /* 0x0000007d6c7d7221 */ /* 0x000fe20000010000 */
[C---:B--2---:R-:W-:Y:S01]  /*5810*/  FFMA.FTZ R120, R122.reuse, R109, R120 ;  /* 0x0000006d7a787223 */ /* 0x044fe20000010078 */
[----:B------:R-:W-:Y:S01]  /*5820*/  FFMA.FTZ R124, R122, R108, R124 ;  /* 0x0000006c7a7c7223 */ /* 0x000fe2000001007c */
[----:B------:R-:W-:Y:S01]  /*5830*/  FMUL.FTZ R109, R110, UR26 ;  /* 0x0000001a6e6d7c20 */ /* 0x000fe20008410000 */
[----:B------:R-:W-:Y:S01]  /*5840*/  FMUL.FTZ R122, R111, UR26 ;  /* 0x0000001a6f7a7c20 */ /* 0x000fe20008410000 */
        /* <DEDUP_REMOVED lines=23> */
.L_x_2609:
[----:B------:R-:W2:Y:S01]  /*59c0*/  LDL R111, [R1+0x38] ;  /* 0x00003800016f7983 */ /* 0x000ea20000100800 */
[----:B0-----:R-:W-:Y:S01]  /*59d0*/  FMUL.FTZ R109, R110, R3 ;  /* 0x000000036e6d7220 */ /* 0x001fe20000410000 */
[----:B------:R-:W-:Y:S01]  /*59e0*/  FADD.FTZ R123, R123, R110 ;  /* 0x0000006e7b7b7221 */ /* 0x000fe20000010000 */
[----:B------:R-:W-:Y:S01]  /*59f0*/  FADD.FTZ R113, R113, -UR6 ;  /* 0x8000000671717e21 */ /* 0x000fe20008010000 */
[----:B------:R-:W-:Y:S01]  /*5a00*/  FADD.FTZ R112, R112, -UR6 ;  /* 0x8000000670707e21 */ /* 0x000fe20008010000 */
[----:B------:R-:W-:Y:S01]  /*5a10*/  FADD.FTZ R125, R125, R109 ;  /* 0x0000006d7d7d7221 */ /* 0x000fe20000010000 */
[C---:B--2---:R-:W-:Y:S01]  /*5a20*/  FFMA.FTZ R81, R111.reuse, R110, R81 ;  /* 0x0000006e6f517223 */ /* 0x044fe20000010051 */
[----:B------:R-:W-:Y:S01]  /*5a30*/  FFMA.FTZ R124, R111, R109, R124 ;  /* 0x0000006d6f7c7223 */ /* 0x000fe2000001007c */
[----:B------:R-:W-:Y:S01]  /*5a40*/  FMUL.FTZ R110, R108, R80 ;  /* 0x000000506c6e7220 */ /* 0x000fe20000410000 */
[----:B------:R-:W-:Y:S01]  /*5a50*/  FADD.FTZ R109, R121, R108 ;  /* 0x0000006c796d7221 */ /* 0x000fe20000010000 */
[C---:B------:R-:W-:Y:S01]  /*5a60*/  FFMA.FTZ R108, R122.reuse, R108, R120 ;  /* 0x0000006c7a6c7223 */ /* 0x040fe20000010078 */
[----:B------:R-:W-:Y:S01]  /*5a70*/  FMUL.FTZ R120, R113, UR26 ;  /* 0x0000001a71787c20 */ /* 0x000fe20008410000 */
        /* <DEDUP_REMOVED lines=24> */
.L_x_2610:
        /* <DEDUP_REMOVED lines=35> */
.L_x_2611:
[----:B------:R-:W-:Y:S01]  /*5e30*/  FADD.FTZ R116, R116, -UR6 ;  /* 0x8000000674747e21 */ /* 0x000fe20008010000 */
[----:B------:R-:W-:Y:S01]  /*5e40*/  FMUL.FTZ R112, R113, R3 ;  /* 0x0000000371707220 */ /* 0x000fe20000410000 */
[----:B------:R-:W-:Y:S01]  /*5e50*/  FADD.FTZ R117, R117, -UR6 ;  /* 0x8000000675757e21 */ /* 0x000fe20008010000 */
[----:B------:R-:W-:Y:S01]  /*5e60*/  FADD.FTZ R110, R110, R113 ;  /* 0x000000716e6e7221 */ /* 0x000fe20000010000 */
[----:B------:R-:W-:Y:S01]  /*5e70*/  FMUL.FTZ R115, R116, UR26 ;  /* 0x0000001a74737c20 */ /* 0x000fe20008410000 */
[----:B------:R-:W-:Y:S01]  /*5e80*/  FFMA.FTZ R124, R123, R112, R124 ;  /* 0x000000707b7c7223 */ /* 0x000fe2000001007c */
[----:B------:R-:W-:Y:S01]  /*5e90*/  FADD.FTZ R125, R125, R112 ;  /* 0x000000707d7d7221 */ /* 0x000fe20000010000 */
[----:B------:R-:W-:Y:S01]  /*5ea0*/  FMUL.FTZ R112, R111, R80 ;  /* 0x000000506f707220 */ /* 0x000fe20000410000 */
[----:B------:R-:W-:Y:S01]  /*5eb0*/  FFMA.FTZ R81, R123, R113, R81 ;  /* 0x000000717b517223 */ /* 0x000fe20000010051 */
[----:B------:R0:W-:Y:S01]  /*5ec0*/  STL [R1], R115 ;  /* 0x0000007301007387 */ /* 0x0001e20000100800 */
[----:B------:R-:W-:Y:S01]  /*5ed0*/  FADD.FTZ R109, R109, R111 ;  /* 0x0000006f6d6d7221 */ /* 0x000fe20000010000 */
[C---:B------:R-:W-:Y:S01]  /*5ee0*/  FFMA.FTZ R108, R122.reuse, R111, R108 ;  /* 0x0000006f7a6c7223 */ /* 0x040fe2000001006c */
        /* <DEDUP_REMOVED lines=24> */
.L_x_2612:
[----:B------:R-:W-:Y:S01]  /*6070*/  FMUL.FTZ R112, R113, R3 ;  /* 0x0000000371707220 */ /* 0x000fe20000410000 */
[----:B------:R-:W-:Y:S01]  /*6080*/  FADD.FTZ R118, R118, -UR6 ;  /* 0x8000000676767e21 */ /* 0x000fe20008010000 */
[----:B------:R-:W-:Y:S01]  /*6090*/  FADD.FTZ R119, R119, -UR6 ;  /* 0x8000000677777e21 */ /* 0x000fe20008010000 */
[C---:B------:R-:W-:Y:S01]  /*60a0*/  FFMA.FTZ R81, R115.reuse, R113, R81 ;  /* 0x0000007173517223 */ /* 0x040fe20000010051 */
[----:B------:R-:W-:Y:S01]  /*60b0*/  FFMA.FTZ R124, R115, R112, R124 ;  /* 0x00000070737c7223 */ /* 0x000fe2000001007c */
[----:B------:R-:W-:Y:S01]  /*60c0*/  FMUL.FTZ R117, R118, UR26 ;  /* 0x0000001a76757c20 */ /* 0x000fe20008410000 */
[----:B0-----:R-:W-:Y:S01]  /*60d0*/  FMUL.FTZ R115, R119, UR26 ;  /* 0x0000001a77737c20 */ /* 0x001fe20008410000 */
[----:B------:R-:W-:Y:S01]  /*60e0*/  FADD.FTZ R125, R125, R112 ;  /* 0x000000707d7d7221 */ /* 0x000fe20000010000 */
[----:B------:R-:W-:Y:S01]  /*60f0*/  FMUL.FTZ R112, R111, R80 ;  /* 0x000000506f707220 */ /* 0x000fe20000410000 */
[----:B------:R-:W-:Y:S01]  /*6100*/  FADD.FTZ R110, R110, R113 ;  /* 0x000000716e6e7221 */ /* 0x000fe20000010000 */
        /* <DEDUP_REMOVED lines=27> */
.L_x_2613:
        /* <DEDUP_REMOVED lines=37> */
.L_x_2614:
        /* <DEDUP_REMOVED lines=37> */
.L_x_2615:
        /* <DEDUP_REMOVED lines=37> */
.L_x_2616:
        /* <DEDUP_REMOVED lines=37> */
.L_x_2617:
        /* <DEDUP_REMOVED lines=37> */
.L_x_2618:
        /* <DEDUP_REMOVED lines=35> */
.L_x_2619:
        /* <DEDUP_REMOVED lines=35> */
.L_x_2620:
        /* <DEDUP_REMOVED lines=35> */
.L_x_2621:
        /* <DEDUP_REMOVED lines=35> */
.L_x_2622:
        /* <DEDUP_REMOVED lines=35> */
.L_x_2623:
        /* <DEDUP_REMOVED lines=35> */
.L_x_2624:
        /* <DEDUP_REMOVED lines=35> */
.L_x_2625:
        /* <DEDUP_REMOVED lines=35> */
.L_x_2626:
        /* <DEDUP_REMOVED lines=35> */
.L_x_2627:
        /* <DEDUP_REMOVED lines=35> */
.L_x_2628:
        /* <DEDUP_REMOVED lines=35> */
.L_x_2629:
[----:B------:R-:W2:Y:S04]  /*8660*/  LDL.LU R77, [R1+0x48] ;  /* 0x00004800014d7983 */ /* 0x000ea80000300800 */
[----:B------:R-:W3:Y:S01]  /*8670*/  LDL.LU R76, [R1+0x4c] ;  /* 0x00004c00014c7983 */ /* 0x000ee20000300800 */
[----:B------:R-:W-:Y:S01]  /*8680*/  FMUL.FTZ R58, R59, R3 ;  /* 0x000000033b3a7220 */ /* 0x000fe20000410000 */
[----:B------:R-:W-:Y:S01]  /*8690*/  FFMA.FTZ R124, R93, R59, R81 ;  /* 0x0000003b5d7c7223 */ /* 0x000fe20000010051 */
[----:B------:R-:W-:Y:S01]  /*86a0*/  FADD.FTZ R81, R91, R57 ;  /* 0x000000395b517221 */ /* 0x000fe20000010000 */
[----:B------:R-:W-:Y:S01]  /*86b0*/  FFMA.FTZ R84, R92, R57, R84 ;  /* 0x000000395c547223 */ /* 0x000fe20000010054 */
[----:B------:R-:W-:Y:S01]  /*86c0*/  FFMA.FTZ R56, R93, R58, R56 ;  /* 0x0000003a5d387223 */ /* 0x000fe20000010038 */
[----:B------:R-:W-:Y:S01]  /*86d0*/  FADD.FTZ R125, R125, R58 ;  /* 0x0000003a7d7d7221 */ /* 0x000fe20000010000 */
[----:B------:R-:W-:Y:S01]  /*86e0*/  FMUL.FTZ R58, R57, R80 ;  /* 0x00000050393a7220 */ /* 0x000fe20000410000 */
[----:B------:R-:W-:Y:S01]  /*86f0*/  FADD.FTZ R87, R87, R59 ;  /* 0x0000003b57577221 */ /* 0x000fe20000010000 */
[----:B------:R-:W-:-:S02]  /*8700*/  MOV R117, R38 ;  /* 0x0000002600757202 */ /* 0x000fc40000000f00 */
[----:B------:R-:W-:Y:S01]  /*8710*/  FFMA.FTZ R56, R92, R58, R56 ;  /* 0x0000003a5c387223 */ /* 0x000fe20000010038 */
[----:B------:R-:W-:Y:S01]  /*8720*/  FADD.FTZ R57, R58, R125 ;  /* 0x0000007d3a397221 */ /* 0x000fe20000010000 */
        /* <DEDUP_REMOVED lines=24> */
.L_x_2630:
        /* <DEDUP_REMOVED lines=33> */
.L_x_2631:
        /* <DEDUP_REMOVED lines=33> */
.L_x_2632:
        /* <DEDUP_REMOVED lines=33> */
.L_x_2633:
        /* <DEDUP_REMOVED lines=25> */
[----:B------:R2:W5:Y:S04]  /*9070*/  LDL.LU R2, [R1+0x9c] ;  /* 0x00009c0001027983 */ /* 0x0005680000300800 */
[----:B------:R-:W3:Y:S02]  /*9080*/  SHFL.DOWN PT, R119, R77, 0x8, 0x1f ;  /* 0x09001f004d777f89 */ /* 0x000ee400000e0000 */
[----:B0-----:R-:W-:-:S02]  /*9090*/  @!P0 FADD.FTZ R76, R76, R125 ;  /* 0x0000007d4c4c8221 */ /* 0x001fc40000010000 */
[----:B------:R-:W4:Y:S01]  /*90a0*/  LDL R125, [R1+0x98] ;  /* 0x00009800017d7983 */ /* 0x000f220000100800 */
[----:B---3--:R-:W-:Y:S02]  /*90b0*/  @!P0 FADD.FTZ R77, R77, R119 ;  /* 0x000000774d4d8221 */ /* 0x008fe40000010000 */
[----:B------:R-:W0:Y:S01]  /*90c0*/  S2R R119, SR_LANEID ;  /* 0x0000000000777919 */ /* 0x000e220000000000 */
[----:B------:R-:W-:Y:S01]  /*90d0*/  FADD.FTZ R87, R87, R117 ;  /* 0x0000007557577221 */ /* 0x000fe20000010000 */
[----:B------:R-:W-:Y:S01]  /*90e0*/  FFMA.FTZ R117, R91, R117, R124 ;  /* 0x000000755b757223 */ /* 0x000fe2000001007c */
[----:B------:R-:W-:Y:S01]  /*90f0*/  FADD.FTZ R124, R81, R118 ;  /* 0x00000076517c7221 */ /* 0x000fe20000010000 */
[----:B------:R-:W-:Y:S01]  /*9100*/  FFMA.FTZ R118, R90, R118, R84 ;  /* 0x000000765a767223 */ /* 0x000fe20000010054 */
[----:B------:R-:W3:Y:S01]  /*9110*/  SHFL.DOWN PT, R81, R76, 0x10, 0x1f ;  /* 0x0a001f004c517f89 */ /* 0x000ee200000e0000 */
[----:B------:R-:W1:Y:S03]  /*9120*/  S2UR UR7, SR_CgaCtaId ;  /* 0x00000000000779c3 */ /* 0x000e660000008800 */
[----:B------:R-:W2:Y:S01]  /*9130*/  SHFL.DOWN PT, R84, R77, 0x10, 0x1f ;  /* 0x0a001f004d547f89 */ /* 0x000ea200000e0000 */
[----:B------:R-:W-:Y:S01]  /*9140*/  UMOV UR6, 0x400 ;  /* 0x0000040000067882 */ /* 0x000fe20000000000 */
[----:B------:R-:W-:Y:S01]  /*9150*/  FADD.FTZ R87, R87, R56 ;  /* 0x0000003857577221 */ /* 0x000fe20000010000 */
[----:B------:R-:W-:Y:S01]  /*9160*/  FFMA.FTZ R117, R89, R56, R117 ;  /* 0x0000003859757223 */ /* 0x000fe20000010075 */
[----:B------:R-:W-:Y:S01]  /*9170*/  UIADD3 UR5, UR6, 0x90, URZ ;  /* 0x0000009006057890 */ /* 0x000fe2000fffe03f */
[----:B------:R-:W-:Y:S01]  /*9180*/  FFMA.FTZ R118, R88, R58, R118 ;  /* 0x0000003a58767223 */ /* 0x000fe20000010076 */
[----:B------:R-:W-:Y:S01]  /*9190*/  FADD.FTZ R124, R124, R58 ;  /* 0x0000003a7c7c7221 */ /* 0x000fe20000010000 */
[----:B------:R-:W-:Y:S01]  /*91a0*/  FFMA.FTZ R117, R83, R85, R117 ;  /* 0x0000005553757223 */ /* 0x000fe20000010075 */
[----:B------:R-:W-:Y:S01]  /*91b0*/  FADD.FTZ R87, R87, R85 ;  /* 0x0000005557577221 */ /* 0x000fe20000010000 */
[----:B0-----:R-:W-:Y:S01]  /*91c0*/  ISETP.GT.AND P0, PT, R119, 0xf, PT ;  /* 0x0000000f7700780c */ /* 0x001fe20003f04270 */
[----:B-1----:R-:W-:Y:S01]  /*91d0*/  ULEA UR5, UR7, UR5, 0x18 ;  /* 0x0000000507057291 */ /* 0x002fe2000f8ec03f */
[----:B------:R-:W-:Y:S01]  /*91e0*/  FFMA.FTZ R118, R82, R86, R118 ;  /* 0x0000005652767223 */ /* 0x000fe20000010076 */
[----:B-----5:R-:W-:Y:S01]  /*91f0*/  ISETP.NE.AND P2, PT, R0, RZ, PT ;  /* 0x000000ff0000720c */ /* 0x020fe20003f45270 */
[----:B------:R-:W-:Y:S01]  /*9200*/  FADD.FTZ R124, R124, R86 ;  /* 0x000000567c7c7221 */ /* 0x000fe20000010000 */
[----:B------:R-:W-:Y:S01]  /*9210*/  FFMA.FTZ R56, R97, R57, R117 ;  /* 0x0000003961387223 */ /* 0x000fe20000010075 */
[----:B------:R-:W-:-:S07]  /*9220*/  FADD.FTZ R58, R87, R57 ;  /* 0x00000039573a7221 */ /* 0x000fce0000010000 */
[----:B---3--:R-:W-:Y:S01]  /*9230*/  @!P0 FADD.FTZ R76, R76, R81 ;  /* 0x000000514c4c8221 */ /* 0x008fe20000010000 */
[----:B--2---:R-:W-:Y:S01]  /*9240*/  @!P0 FADD.FTZ R77, R77, R84 ;  /* 0x000000544d4d8221 */ /* 0x004fe20000010000 */
[----:B------:R-:W-:Y:S01]  /*9250*/  ISETP.NE.AND P0, PT, R119, RZ, PT ;  /* 0x000000ff7700720c */ /* 0x000fe20003f05270 */
[----:B------:R-:W-:Y:S01]  /*9260*/  FFMA.FTZ R57, R96, R59, R118 ;  /* 0x0000003b60397223 */ /* 0x000fe20000010076 */
[----:B------:R-:W-:Y:S01]  /*9270*/  FADD.FTZ R59, R124, R59 ;  /* 0x0000003b7c3b7221 */ /* 0x000fe20000010000 */
[C---:B------:R-:W-:Y:S01]  /*9280*/  LEA R81, R0.reuse, UR5, 0x4 ;  /* 0x0000000500517c11 */ /* 0x040fe2000f8e20ff */
[----:B------:R-:W-:Y:S04]  /*9290*/  BSSY B0, `(.L_x_2634) ;  /* 0x0000028000007945 */ /* 0x000fe80003800000 */
[----:B------:R0:W-:Y:S01]  /*92a0*/  STS.128 [R81], R56 ;  /* 0x0000003851007388 */ /* 0x0001e20000000c00 */
[----:B------:R-:W-:-:S04]  /*92b0*/  ISETP.GT.U32.AND P3, PT, R0, 0x1b, PT ;  /* 0x0000001b0000780c */ /* 0x000fc80003f64070 */
        /* <DEDUP_REMOVED lines=37> */
.L_x_2635:
[----:B------:R-:W-:Y:S05]  /*9510*/  BSYNC B0 ;  /* 0x0000000000007941 */ /* 0x000fea0003800000 */
.L_x_2634:
        /* <DEDUP_REMOVED lines=78> */
.L_x_2637:
[----:B------:R-:W-:Y:S05]  /*9a00*/  BSYNC B0 ;  /* 0x0000000000007941 */ /* 0x000fea0003800000 */
.L_x_2636:
        /* <DEDUP_REMOVED lines=19> */
.L_x_2639:
[----:B------:R-:W-:Y:S05]  /*9b40*/  BSYNC B0 ;  /* 0x0000000000007941 */ /* 0x000fea0003800000 */
.L_x_2638:
        /* <DEDUP_REMOVED lines=41> */
.L_x_2642:
[----:B------:R-:W-:Y:S02]  /*9de0*/  MOV R56, UR18 ;  /* 0x0000001200387c02 */ /* 0x000fe40008000f00 */
[----:B------:R-:W-:-:S05]  /*9df0*/  MOV R57, UR19 ;  /* 0x0000001300397c02 */ /* 0x000fca0008000f00 */
[----:B------:R-:W2:Y:S04]  /*9e00*/  LDG.E.STRONG.GPU R56, desc[UR22][R56.64] ;  /* 0x0000001638387981 */ /* 0x000ea8000c1ef900 */
[----:B--2---:R-:W-:Y:S01]  /*9e10*/  CCTL.IVALL ;  /* 0x00000000ff00798f */ /* 0x004fe20002000000 */
[----:B------:R-:W-:Y:S05]  /*9e20*/  YIELD ;  /* 0x0000000000007946 */ /* 0x000fea0003800000 */
[----:B------:R-:W-:-:S13]  /*9e30*/  ISETP.NE.AND P0, PT, R56, R58, PT ;  /* 0x0000003a3800720c */ /* 0x000fda0003f05270 */
[----:B------:R-:W-:Y:S05]  /*9e40*/  @P0 BRA `(.L_x_2642) ;  /* 0xfffffffc00e40947 */ /* 0x000fea000383ffff */
.L_x_2641:
        /* <DEDUP_REMOVED lines=19> */
.L_x_2646:
        /* <DEDUP_REMOVED lines=165> */
.L_x_2645:
        /* <DEDUP_REMOVED lines=87> */
.L_x_2647:
[----:B------:R-:W-:-:S13]  /*af40*/  ISETP.NE.OR P0, PT, RZ, UR16, P0 ;  /* 0x00000010ff007c0c */ /* 0x000fda0008705670 */
[----:B------:R-:W-:Y:S05]  /*af50*/  @!P0 BRA `(.L_x_2643) ;  /* 0x0000000000b08947 */ /* 0x000fea0003800000 */
.L_x_2644:
        /* <DEDUP_REMOVED lines=44> */
.L_x_2643:
        /* <DEDUP_REMOVED lines=14> */
.L_x_2649:
[----:B------:R-:W-:Y:S05]  /*b300*/  BSYNC B0 ;  /* 0x0000000000007941 */ /* 0x000fea0003800000 */
.L_x_2648:
        /* <DEDUP_REMOVED lines=25> */
.L_x_2640:
        /* <DEDUP_REMOVED lines=32> */
.L_x_2650:
[----:B------:R-:W-:Y:S04]  /*b6a0*/  BSSY B0, `(.L_x_2651) ;  /* 0x0000016000007945 */ /* 0x000fe80003800000 */
[----:B------:R-:W-:Y:S05]  /*b6b0*/  @!P1 BRA `(.L_x_2652) ;  /* 0x0000000000509947 */ /* 0x000fea0003800000 */
[----:B------:R-:W-:Y:S01]  /*b6c0*/  MOV R56, UR5 ;  /* 0x0000000500387c02 */ /* 0x000fe20008000f00 */
[----:B------:R-:W-:Y:S01]  /*b6d0*/  ULDC.64 UR6, c[0x0][0x288] ;  /* 0x0000a20000067ab9 */ /* 0x000fe20000000a00 */
[----:B------:R-:W-:-:S03]  /*b6e0*/  SHF.R.S32.HI R57, RZ, 0x1f, R2 ;  /* 0x0000001fff397819 */ /* 0x000fc60000011402 */
[----:B-----5:R-:W-:-:S04]  /*b6f0*/  FFMA.FTZ R56, R58, R56, UR13 ;  /* 0x0000000d3a387e23 */ /* 0x020fc80008010038 */
[----:B------:R-:W-:Y:S01]  /*b700*/  FFMA.FTZ R58, R3, R10, -R56 ;  /* 0x0000000a033a7223 */ /* 0x000fe20000010838 */
[----:B------:R-:W-:Y:S02]  /*b710*/  MOV R10, UR5 ;  /* 0x00000005000a7c02 */ /* 0x000fe40008000f00 */
[----:B------:R-:W-:-:S03]  /*b720*/  MOV R56, R74 ;  /* 0x0000004a00387202 */ /* 0x000fc60000000f00 */
[----:B------:R-:W-:-:S04]  /*b730*/  FFMA.FTZ R10, R59, R10, UR13 ;  /* 0x0000000d3b0a7e23 */ /* 0x000fc8000801000a */
        /* <DEDUP_REMOVED lines=12> */
.L_x_2652:
[----:B------:R-:W-:Y:S05]  /*b800*/  BSYNC B0 ;  /* 0x0000000000007941 */ /* 0x000fea0003800000 */
.L_x_2651:
[----:B0-----:R0:W5:Y:S04]  /*b810*/  LDL R56, [R1+0x7c] ;  /* 0x00007c0001387983 */ /* 0x0011680000100800 */
[----:B------:R0:W5:Y:S02]  /*b820*/  LDL R57, [R1+0x88] ;  /* 0x0000880001397983 */ /* 0x0001640000100800 */
[C---:B-----5:R-:W-:Y:S01]  /*b830*/  IADD3 R59, R2.reuse, 0x10, RZ ;  /* 0x00000010023b7810 */ /* 0x060fe20007ffe0ff */
[----:B------:R-:W-:Y:S01]  /*b840*/  ULDC.64 UR6, c[0x0][0x290] ;  /* 0x0000a40000067ab9 */ /* 0x000fe20000000a00 */
[----:B------:R-:W-:Y:S02]  /*b850*/  IADD3 R58, R2, 0x10, RZ ;  /* 0x00000010023a7810 */ /* 0x000fe40007ffe0ff */
[----:B------:R-:W-:-:S02]  /*b860*/  SHF.R.S32.HI R59, RZ, 0x1f, R59 ;  /* 0x0000001fff3b7819 */ /* 0x000fc4000001143b */
[----:B------:R-:W-:-:S04]  /*b870*/  ISETP.GE.U32.AND P0, PT, R58, UR6, PT ;  /* 0x000000063a007c0c */ /* 0x000fc8000bf06070 */
[----:B------:R-:W-:-:S04]  /*b880*/  ISETP.GE.AND.EX P0, PT, R59, UR7, PT, P0 ;  /* 0x000000073b007c0c */ /* 0x000fc8000bf06300 */
        /* <DEDUP_REMOVED lines=20> */
.L_x_2653:
        /* <DEDUP_REMOVED lines=21> */
.L_x_2655:
[----:B------:R-:W-:Y:S05]  /*bb20*/  BSYNC B0 ;  /* 0x0000000000007941 */ /* 0x000fea0003800000 */
.L_x_2654:
[----:B0-----:R0:W5:Y:S04]  /*bb30*/  LDL R28, [R1+0x74] ;  /* 0x00007400011c7983 */ /* 0x0011680000100800 */
[----:B------:R0:W5:Y:S01]  /*bb40*/  LDL R29, [R1+0x80] ;  /* 0x00008000011d7983 */ /* 0x0001620000100800 */
[C---:B------:R-:W-:Y:S02]  /*bb50*/  IADD3 R76, R2.reuse, 0x20, RZ ;  /* 0x00000020024c7810 */ /* 0x040fe40007ffe0ff */
[C---:B------:R-:W-:Y:S02]  /*bb60*/  IADD3 R56, R2.reuse, 0x30, RZ ;  /* 0x0000003002387810 */ /* 0x040fe40007ffe0ff */
        /* <DEDUP_REMOVED lines=33> */
.L_x_2656:
[----:B------:R-:W-:Y:S04]  /*bd80*/  BSSY B0, `(.L_x_2657) ;  /* 0x0000015000007945 */ /* 0x000fe80003800000 */
[----:B------:R-:W-:Y:S05]  /*bd90*/  @P2 BRA `(.L_x_2658) ;  /* 0x00000000004c2947 */ /* 0x000fea0003800000 */
[----:B------:R-:W-:Y:S01]  /*bda0*/  MOV R10, UR5 ;  /* 0x00000005000a7c02 */ /* 0x000fe20008000f00 */
[----:B------:R-:W-:-:S04]  /*bdb0*/  ULDC.64 UR14, c[0x0][0x288] ;  /* 0x0000a200000e7ab9 */ /* 0x000fc80000000a00 */
[----:B-----5:R-:W-:-:S04]  /*bdc0*/  FFMA.FTZ R10, R28, R10, UR13 ;  /* 0x0000000d1c0a7e23 */ /* 0x020fc8000801000a */
        /* <DEDUP_REMOVED lines=16> */
.L_x_2658:
[----:B------:R-:W-:Y:S05]  /*bed0*/  BSYNC B0 ;  /* 0x0000000000007941 */ /* 0x000fea0003800000 */
.L_x_2657:
        /* <DEDUP_REMOVED lines=21> */
.L_x_2659:
[----:B------:R-:W-:Y:S04]  /*c030*/  BSSY B0, `(.L_x_2660) ;  /* 0x0000017000007945 */ /* 0x000fe80003800000 */
[----:B------:R-:W-:Y:S05]  /*c040*/  @P3 BRA `(.L_x_2661) ;  /* 0x0000000000543947 */ /* 0x000fea0003800000 */
[----:B0-----:R-:W2:Y:S01]  /*c050*/  LDL.LU R26, [R1+0x78] ;  /* 0x00007800011a7983 */ /* 0x001ea20000300800 */
[----:B------:R-:W-:Y:S01]  /*c060*/  MOV R10, UR5 ;  /* 0x00000005000a7c02 */ /* 0x000fe20008000f00 */
[----:B------:R-:W-:Y:S02]  /*c070*/  ULDC.64 UR14, c[0x0][0x288] ;  /* 0x0000a200000e7ab9 */ /* 0x000fe40000000a00 */
[----:B------:R-:W3:Y:S02]  /*c080*/  LDL.LU R11, [R1+0x84] ;  /* 0x00008400010b7983 */ /* 0x000ee40000300800 */
[----:B--2---:R-:W-:-:S04]  /*c090*/  FFMA.FTZ R10, R26, R10, UR13 ;  /* 0x0000000d1a0a7e23 */ /* 0x004fc8000801000a */
[----:B------:R-:W-:Y:S01]  /*c0a0*/  FFMA.FTZ R26, R3, R24, -R10 ;  /* 0x00000018031a7223 */ /* 0x000fe2000001080a */
[----:B------:R-:W-:Y:S02]  /*c0b0*/  MOV R10, UR5 ;  /* 0x00000005000a7c02 */ /* 0x000fe40008000f00 */
[----:B------:R-:W-:-:S03]  /*c0c0*/  MOV R24, R74 ;  /* 0x0000004a00187202 */ /* 0x000fc60000000f00 */
[----:B---3--:R-:W-:-:S04]  /*c0d0*/  FFMA.FTZ R10, R11, R10, UR13 ;  /* 0x0000000d0b0a7e23 */ /* 0x008fc8000801000a */
        /* <DEDUP_REMOVED lines=12> */
.L_x_2661:
[----:B------:R-:W-:Y:S05]  /*c1a0*/  BSYNC B0 ;  /* 0x0000000000007941 */ /* 0x000fea0003800000 */
.L_x_2660:
[----:B-1----:R1:W5:Y:S04]  /*c1b0*/  LDL R24, [R1+0x68] ;  /* 0x0000680001187983 */ /* 0x0023680000100800 */
[----:B------:R1:W5:Y:S01]  /*c1c0*/  LDL R25, [R1+0x54] ;  /* 0x0000540001197983 */ /* 0x0003620000100800 */
[C---:B0-----:R-:W-:Y:S02]  /*c1d0*/  IADD3 R26, R2.reuse, 0x60, RZ ;  /* 0x00000060021a7810 */ /* 0x041fe40007ffe0ff */
[C---:B------:R-:W-:Y:S02]  /*c1e0*/  IADD3 R27, R2.reuse, 0x60, RZ ;  /* 0x00000060021b7810 */ /* 0x040fe40007ffe0ff */
[C---:B-----5:R-:W-:Y:S02]  /*c1f0*/  IADD3 R29, R2.reuse, 0x50, RZ ;  /* 0x00000050021d7810 */ /* 0x060fe40007ffe0ff */
        /* <DEDUP_REMOVED lines=15> */
[----:B-1----:R-:W-:-:S12]  /*c2f0*/  @!P5 BRA `(.L_x_2662) ;  /* 0x000000000048d947 */ /* 0x002fd80003800000 */
        /* <DEDUP_REMOVED lines=18> */
.L_x_2662:
        /* <DEDUP_REMOVED lines=21> */
.L_x_2664:
[----:B------:R-:W-:Y:S05]  /*c570*/  BSYNC B0 ;  /* 0x0000000000007941 */ /* 0x000fea0003800000 */
.L_x_2663:
        /* <DEDUP_REMOVED lines=21> */
.L_x_2665:
        /* <DEDUP_REMOVED lines=23> */
.L_x_2667:
[----:B------:R-:W-:Y:S05]  /*c840*/  BSYNC B0 ;  /* 0x0000000000007941 */ /* 0x000fea0003800000 */
.L_x_2666:
        /* <DEDUP_REMOVED lines=21> */
.L_x_2668:
[----:B------:R-:W-:Y:S04]  /*c9a0*/  BSSY B0, `(.L_x_2669) ;  /* 0x0000017000007945 */ /* 0x000fe80003800000 */
[----:B------:R-:W-:Y:S05]  /*c9b0*/  @P2 BRA `(.L_x_2670) ;  /* 0x0000000000542947 */ /* 0x000fea0003800000 */
[----:B-1----:R-:W2:Y:S01]  /*c9c0*/  LDL.LU R20, [R1+0x40] ;  /* 0x0000400001147983 */ /* 0x002ea20000300800 */
[----:B0-----:R-:W-:Y:S01]  /*c9d0*/  MOV R10, UR5 ;  /* 0x00000005000a7c02 */ /* 0x001fe20008000f00 */
        /* <DEDUP_REMOVED lines=19> */
.L_x_2670:
[----:B------:R-:W-:Y:S05]  /*cb10*/  BSYNC B0 ;  /* 0x0000000000007941 */ /* 0x000fea0003800000 */
.L_x_2669:
[----:B-1----:R1:W5:Y:S04]  /*cb20*/  LDL R20, [R1+0x38] ;  /* 0x0000380001147983 */ /* 0x0023680000100800 */
[----:B------:R1:W5:Y:S01]  /*cb30*/  LDL R21, [R1+0x34] ;  /* 0x0000340001157983 */ /* 0x0003620000100800 */
[C---:B------:R-:W-:Y:S02]  /*cb40*/  IADD3 R26, R2.reuse, 0x90, RZ ;  /* 0x00000090021a7810 */ /* 0x040fe40007ffe0ff */
[C---:B------:R-:W-:Y:S02]  /*cb50*/  IADD3 R24, R2.reuse, 0xa0, RZ ;  /* 0x000000a002187810 */ /* 0x040fe40007ffe0ff */
[C---:B0-----:R-:W-:Y:S02]  /*cb60*/  IADD3 R22, R2.reuse, 0xb0, RZ ;  /* 0x000000b002167810 */ /* 0x041fe40007ffe0ff */
        /* <DEDUP_REMOVED lines=23> */
[C---:B--2---:R-:W-:Y:S02]  /*cce0*/  IADD3 R18, R2.reuse, 0xc0, RZ ;  /* 0x000000c002127810 */ /* 0x044fe40007ffe0ff */
[----:B------:R-:W-:Y:S01]  /*ccf0*/  IADD3 R19, R2, 0xd0, RZ ;  /* 0x000000d002137810 */ /* 0x000fe20007ffe0ff */
[----:B-1----:R-:W-:Y:S08]  /*cd00*/  @!P5 BRA `(.L_x_2671) ;  /* 0x000000000048d947 */ /* 0x002ff00003800000 */
        /* <DEDUP_REMOVED lines=18> */
.L_x_2671:
        /* <DEDUP_REMOVED lines=21> */
.L_x_2673:
[----:B------:R-:W-:Y:S05]  /*cf80*/  BSYNC B0 ;  /* 0x0000000000007941 */ /* 0x000fea0003800000 */
.L_x_2672:
        /* <DEDUP_REMOVED lines=19> */
.L_x_2674:
[----:B------:R-:W-:Y:S04]  /*d0c0*/  BSSY B0, `(.L_x_2675) ;  /* 0x0000015000007945 */ /* 0x000fe80003800000 */
[----:B------:R-:W-:Y:S05]  /*d0d0*/  @P4 BRA `(.L_x_2676) ;  /* 0x00000000004c4947 */ /* 0x000fea0003800000 */
[----:B0-----:R-:W-:Y:S01]  /*d0e0*/  MOV R10, UR5 ;  /* 0x00000005000a7c02 */ /* 0x001fe20008000f00 */
        /* <DEDUP_REMOVED lines=18> */
.L_x_2676:
[----:B------:R-:W-:Y:S05]  /*d210*/  BSYNC B0 ;  /* 0x0000000000007941 */ /* 0x000fea0003800000 */
.L_x_2675:
        /* <DEDUP_REMOVED lines=19> */
.L_x_2677:
[----:B------:R-:W-:Y:S04]  /*d350*/  BSSY B0, `(.L_x_2678) ;  /* 0x0000015000007945 */ /* 0x000fe80003800000 */
[----:B------:R-:W-:Y:S05]  /*d360*/  @P6 BRA `(.L_x_2679) ;  /* 0x00000000004c6947 */ /* 0x000fea0003800000 */
[----:B01----:R-:W-:Y:S01]  /*d370*/  MOV R10, UR5 ;  /* 0x00000005000a7c02 */ /* 0x003fe20008000f00 */
        /* <DEDUP_REMOVED lines=18> */
.L_x_2679:
[----:B------:R-:W-:Y:S05]  /*d4a0*/  BSYNC B0 ;  /* 0x0000000000007941 */ /* 0x000fea0003800000 */
.L_x_2678:
[----:B------:R-:W-:Y:S05]  /*d4b0*/  @!P5 BRA `(.L_x_2680) ;  /* 0x00000000004cd947 */ /* 0x000fea0003800000 */
[----:B012---:R-:W2:Y:S02]  /*d4c0*/  LDL R10, [R1] ;  /* 0x00000000010a7983 */ /* 0x007ea40000100800 */
        /* <DEDUP_REMOVED lines=18> */
.L_x_2680:
[----:B------:R-:W-:Y:S04]  /*d5f0*/  BSSY B0, `(.L_x_2681) ;  /* 0x0000016000007945 */ /* 0x000fe80003800000 */
[----:B------:R-:W-:Y:S05]  /*d600*/  @P0 BRA `(.L_x_2682) ;  /* 0x0000000000500947 */ /* 0x000fea0003800000 */
[----:B012---:R-:W2:Y:S01]  /*d610*/  LDL.LU R11, [R1] ;  /* 0x00000000010b7983 */ /* 0x007ea20000300800 */
[----:B------:R-:W-:Y:S01]  /*d620*/  MOV R10, UR5 ;  /* 0x00000005000a7c02 */ /* 0x000fe20008000f00 */
[----:B------:R-:W-:-:S04]  /*d630*/  ULDC.64 UR14, c[0x0][0x288] ;  /* 0x0000a200000e7ab9 */ /* 0x000fc80000000a00 */
[----:B--2---:R-:W-:Y:S01]  /*d640*/  FFMA.FTZ R10, R11, R10, UR13 ;  /* 0x0000000d0b0a7e23 */ /* 0x004fe2000801000a */
[----:B------:R-:W-:-:S03]  /*d650*/  MOV R11, R73 ;  /* 0x00000049000b7202 */ /* 0x000fc60000000f00 */
        /* <DEDUP_REMOVED lines=15> */
.L_x_2682:
[----:B------:R-:W-:Y:S05]  /*d750*/  BSYNC B0 ;  /* 0x0000000000007941 */ /* 0x000fea0003800000 */
.L_x_2681:
[----:B------:R-:W-:Y:S05]  /*d760*/  @!P5 BRA `(.L_x_2683) ;  /* 0x000000000050d947 */ /* 0x000fea0003800000 */
[----:B---3--:R-:W3:Y:S04]  /*d770*/  LDL R8, [R1+0x10] ;  /* 0x0000100001087983 */ /* 0x008ee80000100800 */
[----:B--2---:R-:W2:Y:S01]  /*d780*/  LDL R12, [R1+0xc] ;  /* 0x00000c00010c7983 */ /* 0x004ea20000100800 */
[----:B---3--:R-:W-:-:S04]  /*d790*/  FFMA.FTZ R8, R8, R3, R78 ;  /* 0x0000000308087223 */ /* 0x008fc8000001004e */
[----:B------:R-:W-:-:S06]  /*d7a0*/  FMUL.FTZ R9, R8, -1.4426950216293334961 ;  /* 0xbfb8aa3b08097820 */ /* 0x000fcc0000410000 */
[----:B------:R-:W0:Y:S02]  /*d7b0*/  MUFU.EX2 R9, R9 ;  /* 0x0000000900097308 */ /* 0x000e240000000800 */
[----:B01----:R-:W-:-:S06]  /*d7c0*/  FADD.FTZ R10, R9, 1 ;  /* 0x3f800000090a7421 */ /* 0x003fcc0000010000 */
[----:B------:R-:W0:Y:S02]  /*d7d0*/  MUFU.RCP R11, R10 ;  /* 0x0000000a000b7308 */ /* 0x000e240000001000 */
[----:B0-----:R-:W-:Y:S01]  /*d7e0*/  FMUL.FTZ R6, R6, R11 ;  /* 0x0000000b06067220 */ /* 0x001fe20000410000 */
[----:B------:R-:W-:-:S04]  /*d7f0*/  FADD.FTZ R11, -R11, 1 ;  /* 0x3f8000000b0b7421 */ /* 0x000fc80000010100 */
[----:B------:R-:W-:Y:S01]  /*d800*/  FFMA.FTZ R11, R8, R11, 1 ;  /* 0x3f800000080b7423 */ /* 0x000fe2000001000b */
[----:B--2---:R-:W-:-:S03]  /*d810*/  FFMA.FTZ R8, R12, R80, R79 ;  /* 0x000000500c087223 */ /* 0x004fc6000001004f */
        /* <DEDUP_REMOVED lines=9> */
.L_x_2683:
[----:B------:R-:W-:Y:S04]  /*d8b0*/  BSSY B0, `(.L_x_2684) ;  /* 0x0000017000007945 */ /* 0x000fe80003800000 */
[----:B------:R-:W-:Y:S05]  /*d8c0*/  @P2 BRA `(.L_x_2685) ;  /* 0x0000000000542947 */ /* 0x000fea0003800000 */
[----:B---3--:R-:W3:Y:S01]  /*d8d0*/  LDL.LU R9, [R1+0x10] ;  /* 0x0000100001097983 */ /* 0x008ee20000300800 */
[----:B012---:R-:W-:Y:S01]  /*d8e0*/  MOV R10, UR5 ;  /* 0x00000005000a7c02 */ /* 0x007fe20008000f00 */
[----:B------:R-:W-:Y:S02]  /*d8f0*/  ULDC.64 UR14, c[0x0][0x288] ;  /* 0x0000a200000e7ab9 */ /* 0x000fe40000000a00 */
[----:B------:R-:W2:Y:S01]  /*d900*/  LDL.LU R8, [R1+0xc] ;  /* 0x00000c0001087983 */ /* 0x000ea20000300800 */
[----:B------:R-:W-:Y:S01]  /*d910*/  MOV R11, UR5 ;  /* 0x00000005000b7c02 */ /* 0x000fe20008000f00 */
[----:B---3--:R-:W-:Y:S01]  /*d920*/  FFMA.FTZ R10, R9, R10, UR13 ;  /* 0x0000000d090a7e23 */ /* 0x008fe2000801000a */
[----:B------:R-:W-:-:S03]  /*d930*/  MOV R9, R73 ;  /* 0x0000004900097202 */ /* 0x000fc60000000f00 */
[----:B--2---:R-:W-:Y:S01]  /*d940*/  FFMA.FTZ R11, R8, R11, UR13 ;  /* 0x0000000d080b7e23 */ /* 0x004fe2000801000b */
[----:B------:R-:W-:Y:S01]  /*d950*/  FFMA.FTZ R10, R3, R6, -R10 ;  /* 0x00000006030a7223 */ /* 0x000fe2000001080a */
[----:B------:R-:W-:Y:S01]  /*d960*/  MOV R8, R74 ;  /* 0x0000004a00087202 */ /* 0x000fe20000000f00 */
[----:B------:R-:W-:Y:S02]  /*d970*/  IMAD R6, R23, UR14, RZ ;  /* 0x0000000e17067c24 */ /* 0x000fe4000f8e02ff */
[----:B------:R-:W-:Y:S02]  /*d980*/  FFMA.FTZ R11, R80, R7, -R11 ;  /* 0x00000007500b7223 */ /* 0x000fe4000001080b */
[----:B------:R-:W-:-:S04]  /*d990*/  IMAD.WIDE.U32 R8, R22, UR14, R8 ;  /* 0x0000000e16087c25 */ /* 0x000fc8000f8e0008 */
[----:B------:R-:W-:Y:S01]  /*d9a0*/  IMAD R13, R22, UR15, R6 ;  /* 0x0000000f160d7c24 */ /* 0x000fe2000f8e0206 */
[----:B------:R-:W-:Y:S02]  /*d9b0*/  ULDC.64 UR14, c[0x0][0x210] ;  /* 0x00008400000e7ab9 */ /* 0x000fe40000000a00 */
[----:B------:R-:W-:Y:S02]  /*d9c0*/  LEA R6, P0, R8, UR14, 0x2 ;  /* 0x0000000e08067c11 */ /* 0x000fe4000f8010ff */
[----:B------:R-:W-:Y:S01]  /*d9d0*/  IADD3 R13, R9, R13, RZ ;  /* 0x0000000d090d7210 */ /* 0x000fe20007ffe0ff */
[----:B------:R-:W-:-:S03]  /*d9e0*/  FMUL.FTZ R9, R11, UR26 ;  /* 0x0000001a0b097c20 */ /* 0x000fc60008410000 */
[----:B------:R-:W-:Y:S01]  /*d9f0*/  LEA.HI.X R7, R8, UR15, R13, 0x2, P0 ;  /* 0x0000000f08077c11 */ /* 0x000fe200080f140d */
[----:B------:R-:W-:-:S05]  /*da00*/  FMUL.FTZ R8, R10, UR26 ;  /* 0x0000001a0a087c20 */ /* 0x000fca0008410000 */
[----:B------:R4:W-:Y:S02]  /*da10*/  STG.E.64 desc[UR22][R6.64], R8 ;  /* 0x0000000806007986 */ /* 0x0009e4000c101b16 */
.L_x_2685:
[----:B------:R-:W-:Y:S05]  /*da20*/  BSYNC B0 ;  /* 0x0000000000007941 */ /* 0x000fea0003800000 */
.L_x_2684:
[----:B-----5:R1:W5:Y:S04]  /*da30*/  LDL R21, [R1+0x18] ;  /* 0x0000180001157983 */ /* 0x0203680000100800 */
[----:B---34-:R3:W5:Y:S01]  /*da40*/  LDL R9, [R1+0x14] ;  /* 0x0000140001097983 */ /* 0x0187620000100800 */
[C---:B--2---:R-:W-:Y:S02]  /*da50*/  IADD3 R12, R2.reuse, 0xe0, RZ ;  /* 0x000000e0020c7810 */ /* 0x044fe40007ffe0ff */
[C---:B0-----:R-:W-:Y:S02]  /*da60*/  IADD3 R16, R2.reuse, 0xf0, RZ ;  /* 0x000000f002107810 */ /* 0x041fe40007ffe0ff */
[----:B-1----:R-:W-:Y:S02]  /*da70*/  IADD3 R10, R2, 0x100, RZ ;  /* 0x00000100020a7810 */ /* 0x002fe40007ffe0ff */
        /* <DEDUP_REMOVED lines=22> */
[----:B---3--:R-:W-:Y:S08]  /*dbe0*/  @!P5 BRA `(.L_x_2686) ;  /* 0x000000000048d947 */ /* 0x008ff00003800000 */
        /* <DEDUP_REMOVED lines=18> */
.L_x_2686:
[----:B------:R-:W-:Y:S04]  /*dd10*/  BSSY B0, `(.L_x_2687) ;  /* 0x0000015000007945 */ /* 0x000fe80003800000 */
[----:B------:R-:W-:Y:S05]  /*dd20*/  @P6 BRA `(.L_x_2688) ;  /* 0x00000000004c6947 */ /* 0x000fea0003800000 */
[----:B------:R-:W-:Y:S01]  /*dd30*/  MOV R7, UR5 ;  /* 0x0000000500077c02 */ /* 0x000fe20008000f00 */
[----:B------:R-:W-:-:S04]  /*dd40*/  ULDC.64 UR14, c[0x0][0x288] ;  /* 0x0000a200000e7ab9 */ /* 0x000fc80000000a00 */
[----:B-----5:R-:W-:Y:S01]  /*dd50*/  FFMA.FTZ R7, R21, R7, UR13 ;  /* 0x0000000d15077e23 */ /* 0x020fe20008010007 */
[----:B------:R-:W-:Y:S01]  /*dd60*/  IMAD R21, R6, UR14, RZ ;  /* 0x0000000e06157c24 */ /* 0x000fe2000f8e02ff */
[----:B------:R-:W-:Y:S02]  /*dd70*/  MOV R6, R74 ;  /* 0x0000004a00067202 */ /* 0x000fe40000000f00 */
[----:B------:R-:W-:Y:S01]  /*dd80*/  FFMA.FTZ R68, R3, R68, -R7 ;  /* 0x0000004403447223 */ /* 0x000fe20000010807 */
[----:B------:R-:W-:Y:S01]  /*dd90*/  MOV R7, UR5 ;  /* 0x0000000500077c02 */ /* 0x000fe20008000f00 */
[----:B------:R-:W-:-:S04]  /*dda0*/  IMAD R21, R18, UR15, R21 ;  /* 0x0000000f12157c24 */ /* 0x000fc8000f8e0215 */
[----:B------:R-:W-:-:S04]  /*ddb0*/  FFMA.FTZ R7, R9, R7, UR13 ;  /* 0x0000000d09077e23 */ /* 0x000fc80008010007 */
[----:B------:R-:W-:Y:S01]  /*ddc0*/  FFMA.FTZ R69, R80, R69, -R7 ;  /* 0x0000004550457223 */ /* 0x000fe20000010807 */
        /* <DEDUP_REMOVED lines=9> */
.L_x_2688:
[----:B------:R-:W-:Y:S05]  /*de60*/  BSYNC B0 ;  /* 0x0000000000007941 */ /* 0x000fea0003800000 */
.L_x_2687:
[----:B------:R-:W-:Y:S05]  /*de70*/  @!P5 BRA `(.L_x_2689) ;  /* 0x000000000050d947 */ /* 0x000fea0003800000 */
[----:B0-----:R-:W2:Y:S04]  /*de80*/  LDL R6, [R1+0x28] ;  /* 0x0000280001067983 */ /* 0x001ea80000100800 */
        /* <DEDUP_REMOVED lines=19> */
.L_x_2689:
[----:B------:R-:W-:Y:S04]  /*dfc0*/  BSSY B0, `(.L_x_2690) ;  /* 0x0000017000007945 */ /* 0x000fe80003800000 */
[----:B------:R-:W-:Y:S05]  /*dfd0*/  @P0 BRA `(.L_x_2691) ;  /* 0x0000000000540947 */ /* 0x000fea0003800000 */
[----:B0-----:R-:W2:Y:S01]  /*dfe0*/  LDL.LU R7, [R1+0x28] ;  /* 0x0000280001077983 */ /* 0x001ea20000300800 */
[----:B------:R-:W-:-:S03]  /*dff0*/  ULDC.64 UR14, c[0x0][0x288] ;  /* 0x0000a200000e7ab9 */ /* 0x000fc60000000a00 */
[----:B------:R-:W3:Y:S01]  /*e000*/  LDL.LU R6, [R1+0x24] ;  /* 0x0000240001067983 */ /* 0x000ee20000300800 */
[----:B------:R-:W-:Y:S01]  /*e010*/  MOV R8, UR5 ;  /* 0x0000000500087c02 */ /* 0x000fe20008000f00 */
[----:B------:R-:W-:Y:S01]  /*e020*/  IMAD R20, R20, UR14, RZ ;  /* 0x0000000e14147c24 */ /* 0x000fe2000f8e02ff */
[----:B-----5:R-:W-:-:S03]  /*e030*/  MOV R21, UR5 ;  /* 0x0000000500157c02 */ /* 0x020fc60008000f00 */
        /* <DEDUP_REMOVED lines=15> */
.L_x_2691:
[----:B------:R-:W-:Y:S05]  /*e130*/  BSYNC B0 ;  /* 0x0000000000007941 */ /* 0x000fea0003800000 */
.L_x_2690:
        /* <DEDUP_REMOVED lines=9> */
[----:B0----5:R-:W-:-:S07]  /*e1d0*/  FADD.FTZ R9, R8, 1 ;  /* 0x3f80000008097421 */ /* 0x021fce0000010000 */
        /* <DEDUP_REMOVED lines=11> */
.L_x_2692:
[----:B------:R-:W-:Y:S04]  /*e290*/  BSSY B0, `(.L_x_2693) ;  /* 0x0000017000007945 */ /* 0x000fe80003800000 */
[----:B------:R-:W-:Y:S05]  /*e2a0*/  @P2 BRA `(.L_x_2694) ;  /* 0x0000000000542947 */ /* 0x000fea0003800000 */
[----:B01----:R-:W2:Y:S01]  /*e2b0*/  LDL.LU R7, [R1+0x2c] ;  /* 0x00002c0001077983 */ /* 0x003ea20000300800 */
[----:B------:R-:W-:Y:S01]  /*e2c0*/  MOV R8, UR5 ;  /* 0x0000000500087c02 */ /* 0x000fe20008000f00 */
[----:B------:R-:W-:Y:S02]  /*e2d0*/  ULDC.64 UR14, c[0x0][0x288] ;  /* 0x0000a200000e7ab9 */ /* 0x000fe40000000a00 */
[----:B------:R-:W3:Y:S01]  /*e2e0*/  LDL.LU R6, [R1+0x20] ;  /* 0x0000200001067983 */ /* 0x000ee20000300800 */
[----:B-----5:R-:W-:Y:S01]  /*e2f0*/  MOV R9, UR5 ;  /* 0x0000000500097c02 */ /* 0x020fe20008000f00 */
[----:B------:R-:W-:-:S04]  /*e300*/  IMAD R13, R13, UR14, RZ ;  /* 0x0000000e0d0d7c24 */ /* 0x000fc8000f8e02ff */
[----:B------:R-:W-:Y:S02]  /*e310*/  IMAD R19, R12, UR15, R13 ;  /* 0x0000000f0c137c24 */ /* 0x000fe4000f8e020d */
[----:B--2---:R-:W-:Y:S01]  /*e320*/  FFMA.FTZ R8, R7, R8, UR13 ;  /* 0x0000000d07087e23 */ /* 0x004fe20008010008 */
[----:B------:R-:W-:Y:S01]  /*e330*/  MOV R7, R73 ;  /* 0x0000004900077202 */ /* 0x000fe20000000f00 */
[----:B---3--:R-:W-:Y:S01]  /*e340*/  FFMA.FTZ R9, R6, R9, UR13 ;  /* 0x0000000d06097e23 */ /* 0x008fe20008010009 */
[----:B------:R-:W-:-:S03]  /*e350*/  MOV R6, R74 ;  /* 0x0000004a00067202 */ /* 0x000fc60000000f00 */
        /* <DEDUP_REMOVED lines=10> */
.L_x_2694:
[----:B------:R-:W-:Y:S05]  /*e400*/  BSYNC B0 ;  /* 0x0000000000007941 */ /* 0x000fea0003800000 */
.L_x_2693:
        /* <DEDUP_REMOVED lines=21> */
.L_x_2695:
        /* <DEDUP_REMOVED lines=8> */
[----:B-----5:R-:W-:-:S03]  /*e5e0*/  MOV R9, UR5 ;  /* 0x0000000500097c02 */ /* 0x020fc60008000f00 */
        /* <DEDUP_REMOVED lines=14> */
.L_x_2697:
[----:B------:R-:W-:Y:S05]  /*e6d0*/  BSYNC B0 ;  /* 0x0000000000007941 */ /* 0x000fea0003800000 */
.L_x_2696:
[----:B------:R-:W-:Y:S05]  /*e6e0*/  @!P5 BRA `(.L_x_2698) ;  /* 0x000000000050d947 */ /* 0x000fea0003800000 */
[----:B01----:R-:W4:Y:S04]  /*e6f0*/  LDL R6, [R1+0x30] ;  /* 0x0000300001067983 */ /* 0x003f280000100800 */
[----:B------:R-:W2:Y:S01]  /*e700*/  LDL R7, [R1+0x4] ;  /* 0x0000040001077983 */ /* 0x000ea20000100800 */
[----:B----4-:R-:W-:Y:S01]  /*e710*/  FFMA.FTZ R6, R6, R3, R78 ;  /* 0x0000000306067223 */ /* 0x010fe2000001004e */
[----:B--2---:R-:W-:-:S03]  /*e720*/  FFMA.FTZ R7, R7, R80, R79 ;  /* 0x0000005007077223 */ /* 0x004fc6000001004f */
[----:B---3--:R-:W-:Y:S01]  /*e730*/  FMUL.FTZ R8, R6, -1.4426950216293334961 ;  /* 0xbfb8aa3b06087820 */ /* 0x008fe20000410000 */
        /* <DEDUP_REMOVED lines=15> */
.L_x_2698:
[----:B------:R-:W-:Y:S04]  /*e830*/  BSSY B0, `(.L_x_2699) ;  /* 0x0000017000007945 */ /* 0x000fe80003800000 */
[----:B------:R-:W-:Y:S05]  /*e840*/  @P4 BRA `(.L_x_2700) ;  /* 0x0000000000544947 */ /* 0x000fea0003800000 */
[----:B01----:R-:W4:Y:S01]  /*e850*/  LDL.LU R6, [R1+0x30] ;  /* 0x0000300001067983 */ /* 0x003f220000300800 */
[----:B--23--:R-:W-:Y:S01]  /*e860*/  MOV R8, UR5 ;  /* 0x0000000500087c02 */ /* 0x00cfe20008000f00 */
[----:B------:R-:W-:Y:S02]  /*e870*/  ULDC.64 UR14, c[0x0][0x288] ;  /* 0x0000a200000e7ab9 */ /* 0x000fe40000000a00 */
[----:B------:R-:W2:Y:S01]  /*e880*/  LDL.LU R12, [R1+0x4] ;  /* 0x00000400010c7983 */ /* 0x000ea20000300800 */
[----:B------:R-:W-:Y:S01]  /*e890*/  MOV R7, R73 ;  /* 0x0000004900077202 */ /* 0x000fe20000000f00 */
[----:B------:R-:W-:Y:S01]  /*e8a0*/  IMAD R11, R11, UR14, RZ ;  /* 0x0000000e0b0b7c24 */ /* 0x000fe2000f8e02ff */
[----:B-----5:R-:W-:-:S03]  /*e8b0*/  MOV R9, UR5 ;  /* 0x0000000500097c02 */ /* 0x020fc60008000f00 */
[----:B------:R-:W-:Y:S02]  /*e8c0*/  IMAD R11, R10, UR15, R11 ;  /* 0x0000000f0a0b7c24 */ /* 0x000fe4000f8e020b */
[----:B----4-:R-:W-:Y:S01]  /*e8d0*/  FFMA.FTZ R8, R6, R8, UR13 ;  /* 0x0000000d06087e23 */ /* 0x010fe20008010008 */
[----:B------:R-:W-:Y:S01]  /*e8e0*/  MOV R6, R74 ;  /* 0x0000004a00067202 */ /* 0x000fe20000000f00 */
[----:B--2---:R-:W-:-:S04]  /*e8f0*/  FFMA.FTZ R9, R12, R9, UR13 ;  /* 0x0000000d0c097e23 */ /* 0x004fc80008010009 */
        /* <DEDUP_REMOVED lines=10> */
.L_x_2700:
[----:B------:R-:W-:Y:S05]  /*e9a0*/  BSYNC B0 ;  /* 0x0000000000007941 */ /* 0x000fea0003800000 */
.L_x_2699:
[C---:B-----5:R-:W-:Y:S02]  /*e9b0*/  IADD3 R21, R2.reuse, 0x130, RZ ;  /* 0x0000013002157810 */ /* 0x060fe40007ffe0ff */
[C---:B------:R-:W-:Y:S02]  /*e9c0*/  IADD3 R18, R2.reuse, 0x140, RZ ;  /* 0x0000014002127810 */ /* 0x040fe40007ffe0ff */
[----:B--23--:R-:W-:Y:S02]  /*e9d0*/  IADD3 R12, R2, 0x150, RZ ;  /* 0x00000150020c7810 */ /* 0x00cfe40007ffe0ff */
        /* <DEDUP_REMOVED lines=23> */
[----:B01----:R-:W-:Y:S01]  /*eb50*/  FFMA.FTZ R6, R115, R3, R78 ;  /* 0x0000000373067223 */ /* 0x003fe2000001004e */
[----:B------:R-:W-:-:S03]  /*eb60*/  FFMA.FTZ R7, R114, R80, R79 ;  /* 0x0000005072077223 */ /* 0x000fc6000001004f */
[----:B----4-:R-:W-:Y:S01]  /*eb70*/  FMUL.FTZ R8, R6, -1.4426950216293334961 ;  /* 0xbfb8aa3b06087820 */ /* 0x010fe20000410000 */
        /* <DEDUP_REMOVED lines=15> */
.L_x_2701:
[----:B------:R-:W-:Y:S04]  /*ec70*/  BSSY B0, `(.L_x_2702) ;  /* 0x0000015000007945 */ /* 0x000fe80003800000 */
[----:B------:R-:W-:Y:S05]  /*ec80*/  @P6 BRA `(.L_x_2703) ;  /* 0x00000000004c6947 */ /* 0x000fea0003800000 */
[----:B------:R-:W-:Y:S01]  /*ec90*/  ULDC.64 UR14, c[0x0][0x288] ;  /* 0x0000a200000e7ab9 */ /* 0x000fe20000000a00 */
[----:B01----:R-:W-:Y:S01]  /*eca0*/  MOV R6, R74 ;  /* 0x0000004a00067202 */ /* 0x003fe20000000f00 */
[----:B----4-:R-:W-:Y:S01]  /*ecb0*/  IMAD R9, R25, UR14, RZ ;  /* 0x0000000e19097c24 */ /* 0x010fe2000f8e02ff */
[----:B------:R-:W-:Y:S02]  /*ecc0*/  MOV R7, R73 ;  /* 0x0000004900077202 */ /* 0x000fe40000000f00 */
[----:B------:R-:W-:Y:S01]  /*ecd0*/  MOV R8, UR5 ;  /* 0x0000000500087c02 */ /* 0x000fe20008000f00 */
[C---:B------:R-:W-:Y:S01]  /*ece0*/  IMAD R11, R14.reuse, UR15, R9 ;  /* 0x0000000f0e0b7c24 */ /* 0x040fe2000f8e0209 */
[----:B------:R-:W-:Y:S01]  /*ecf0*/  MOV R23, UR5 ;  /* 0x0000000500177c02 */ /* 0x000fe20008000f00 */
[----:B------:R-:W-:Y:S01]  /*ed00*/  IMAD.WIDE.U32 R6, R14, UR14, R6 ;  /* 0x0000000e0e067c25 */ /* 0x000fe2000f8e0006 */
[----:B------:R-:W-:-:S03]  /*ed10*/  ULDC.64 UR14, c[0x0][0x210] ;  /* 0x00008400000e7ab9 */ /* 0x000fc60000000a00 */
[----:B------:R-:W-:Y:S01]  /*ed20*/  FFMA.FTZ R8, R115, R8, UR13 ;  /* 0x0000000d73087e23 */ /* 0x000fe20008010008 */
[----:B------:R-:W-:Y:S01]  /*ed30*/  FFMA.FTZ R9, R114, R23, UR13 ;  /* 0x0000000d72097e23 */ /* 0x000fe20008010017 */
[----:B------:R-:W-:Y:S02]  /*ed40*/  IADD3 R7, R7, R11, RZ ;  /* 0x0000000b07077210 */ /* 0x000fe40007ffe0ff */
[----:B------:R-:W-:Y:S01]  /*ed50*/  FFMA.FTZ R10, R3, R54, -R8 ;  /* 0x00000036030a7223 */ /* 0x000fe20000010808 */
[----:B------:R-:W-:Y:S01]  /*ed60*/  LEA R8, P6, R6, UR14, 0x2 ;  /* 0x0000000e06087c11 */ /* 0x000fe2000f8c10ff */
[----:B------:R-:W-:Y:S02]  /*ed70*/  FFMA.FTZ R11, R80, R55, -R9 ;  /* 0x00000037500b7223 */ /* 0x000fe40000010809 */
[----:B------:R-:W-:Y:S01]  /*ed80*/  FMUL.FTZ R10, R10, UR26 ;  /* 0x0000001a0a0a7c20 */ /* 0x000fe20008410000 */
[----:B------:R-:W-:Y:S01]  /*ed90*/  LEA.HI.X R9, R6, UR15, R7, 0x2, P6 ;  /* 0x0000000f06097c11 */ /* 0x000fe2000b0f1407 */
[----:B------:R-:W-:-:S05]  /*eda0*/  FMUL.FTZ R11, R11, UR26 ;  /* 0x0000001a0b0b7c20 */ /* 0x000fca0008410000 */
[----:B------:R2:W-:Y:S03]  /*edb0*/  STG.E.64 desc[UR22][R8.64], R10 ;  /* 0x0000000a08007986 */ /* 0x0005e6000c101b16 */
.L_x_2703:
[----:B------:R-:W-:Y:S05]  /*edc0*/  BSYNC B0 ;  /* 0x0000000000007941 */ /* 0x000fea0003800000 */
.L_x_2702:
[----:B------:R-:W-:Y:S05]  /*edd0*/  @!P5 BRA `(.L_x_2704) ;  /* 0x000000000048d947 */ /* 0x000fea0003800000 */
[----:B01----:R-:W-:Y:S01]  /*ede0*/  FFMA.FTZ R6, R113, R3, R78 ;  /* 0x0000000371067223 */ /* 0x003fe2000001004e */
[----:B------:R-:W-:-:S03]  /*edf0*/  FFMA.FTZ R7, R112, R80, R79 ;  /* 0x0000005070077223 */ /* 0x000fc6000001004f */
[----:B--2-4-:R-:W-:Y:S01]  /*ee00*/  FMUL.FTZ R8, R6, -1.4426950216293334961 ;  /* 0xbfb8aa3b06087820 */ /* 0x014fe20000410000 */
        /* <DEDUP_REMOVED lines=15> */
.L_x_2704:
[----:B------:R-:W-:Y:S04]  /*ef00*/  BSSY B0, `(.L_x_2705) ;  /* 0x0000015000007945 */ /* 0x000fe80003800000 */
[----:B------:R-:W-:Y:S05]  /*ef10*/  @P0 BRA `(.L_x_2706) ;  /* 0x00000000004c0947 */ /* 0x000fea0003800000 */
[----:B------:R-:W-:Y:S01]  /*ef20*/  ULDC.64 UR14, c[0x0][0x288] ;  /* 0x0000a200000e7ab9 */ /* 0x000fe20000000a00 */
[----:B01----:R-:W-:Y:S01]  /*ef30*/  MOV R6, R74 ;  /* 0x0000004a00067202 */ /* 0x003fe20000000f00 */
[----:B------:R-:W-:Y:S01]  /*ef40*/  IMAD R22, R22, UR14, RZ ;  /* 0x0000000e16167c24 */ /* 0x000fe2000f8e02ff */
[----:B------:R-:W-:Y:S02]  /*ef50*/  MOV R7, R73 ;  /* 0x0000004900077202 */ /* 0x000fe40000000f00 */
[----:B--2-4-:R-:W-:Y:S02]  /*ef60*/  MOV R8, UR5 ;  /* 0x0000000500087c02 */ /* 0x014fe40008000f00 */
[----:B------:R-:W-:Y:S01]  /*ef70*/  MOV R9, UR5 ;  /* 0x0000000500097c02 */ /* 0x000fe20008000f00 */
[----:B------:R-:W-:-:S04]  /*ef80*/  IMAD.WIDE.U32 R6, R15, UR14, R6 ;  /* 0x0000000e0f067c25 */ /* 0x000fc8000f8e0006 */
[----:B------:R-:W-:Y:S01]  /*ef90*/  FFMA.FTZ R8, R113, R8, UR13 ;  /* 0x0000000d71087e23 */ /* 0x000fe20008010008 */
[----:B------:R-:W-:Y:S02]  /*efa0*/  IMAD R15, R15, UR15, R22 ;  /* 0x0000000f0f0f7c24 */ /* 0x000fe4000f8e0216 */
[----:B------:R-:W-:Y:S01]  /*efb0*/  FFMA.FTZ R9, R112, R9, UR13 ;  /* 0x0000000d70097e23 */ /* 0x000fe20008010009 */
        /* <DEDUP_REMOVED lines=9> */
.L_x_2706:
[----:B------:R-:W-:Y:S05]  /*f050*/  BSYNC B0 ;  /* 0x0000000000007941 */ /* 0x000fea0003800000 */
.L_x_2705:
[----:B------:R-:W-:Y:S05]  /*f060*/  @!P5 BRA `(.L_x_2707) ;  /* 0x000000000048d947 */ /* 0x000fea0003800000 */
[----:B01----:R-:W-:Y:S01]  /*f070*/  FFMA.FTZ R6, R111, R3, R78 ;  /* 0x000000036f067223 */ /* 0x003fe2000001004e */
        /* <DEDUP_REMOVED lines=17> */
.L_x_2707:
[----:B------:R-:W-:Y:S04]  /*f190*/  BSSY B0, `(.L_x_2708) ;  /* 0x0000015000007945 */ /* 0x000fe80003800000 */
[----:B------:R-:W-:Y:S05]  /*f1a0*/  @P2 BRA `(.L_x_2709) ;  /* 0x00000000004c2947 */ /* 0x000fea0003800000 */
[----:B------:R-:W-:Y:S01]  /*f1b0*/  ULDC.64 UR14, c[0x0][0x288] ;  /* 0x0000a200000e7ab9 */ /* 0x000fe20000000a00 */
[----:B01----:R-:W-:Y:S01]  /*f1c0*/  MOV R6, R74 ;  /* 0x0000004a00067202 */ /* 0x003fe20000000f00 */
[----:B------:R-:W-:Y:S01]  /*f1d0*/  IMAD R20, R20, UR14, RZ ;  /* 0x0000000e14147c24 */ /* 0x000fe2000f8e02ff */
[----:B------:R-:W-:Y:S02]  /*f1e0*/  MOV R7, R73 ;  /* 0x0000004900077202 */ /* 0x000fe40000000f00 */
[----:B--234-:R-:W-:Y:S02]  /*f1f0*/  MOV R8, UR5 ;  /* 0x0000000500087c02 */ /* 0x01cfe40008000f00 */
        /* <DEDUP_REMOVED lines=14> */
.L_x_2709:
[----:B------:R-:W-:Y:S05]  /*f2e0*/  BSYNC B0 ;  /* 0x0000000000007941 */ /* 0x000fea0003800000 */
.L_x_2708:
        /* <DEDUP_REMOVED lines=19> */
.L_x_2710:
[----:B------:R-:W-:Y:S04]  /*f420*/  BSSY B0, `(.L_x_2711) ;  /* 0x0000015000007945 */ /* 0x000fe80003800000 */
[----:B------:R-:W-:Y:S05]  /*f430*/  @P3 BRA `(.L_x_2712) ;  /* 0x00000000004c3947 */ /* 0x000fea0003800000 */
[----:B------:R-:W-:Y:S01]  /*f440*/  ULDC.64 UR14, c[0x0][0x288] ;  /* 0x0000a200000e7ab9 */ /* 0x000fe20000000a00 */
[----:B01234-:R-:W-:Y:S01]  /*f450*/  MOV R8, UR5 ;  /* 0x0000000500087c02 */ /* 0x01ffe20008000f00 */
[----:B------:R-:W-:Y:S01]  /*f460*/  IMAD R19, R19, UR14, RZ ;  /* 0x0000000e13137c24 */ /* 0x000fe2000f8e02ff */
[----:B------:R-:W-:Y:S02]  /*f470*/  MOV R6, R74 ;  /* 0x0000004a00067202 */ /* 0x000fe40000000f00 */
[----:B------:R-:W-:Y:S01]  /*f480*/  MOV R7, R73 ;  /* 0x0000004900077202 */ /* 0x000fe20000000f00 */
[----:B------:R-:W-:Y:S01]  /*f490*/  FFMA.FTZ R8, R109, R8, UR13 ;  /* 0x0000000d6d087e23 */ /* 0x000fe20008010008 */
[----:B------:R-:W-:Y:S01]  /*f4a0*/  MOV R9, UR5 ;  /* 0x0000000500097c02 */ /* 0x000fe20008000f00 */
[C---:B------:R-:W-:Y:S02]  /*f4b0*/  IMAD R19, R18.reuse, UR15, R19 ;  /* 0x0000000f12137c24 */ /* 0x040fe4000f8e0213 */
[----:B------:R-:W-:Y:S01]  /*f4c0*/  IMAD.WIDE.U32 R6, R18, UR14, R6 ;  /* 0x0000000e12067c25 */ /* 0x000fe2000f8e0006 */
[----:B------:R-:W-:-:S03]  /*f4d0*/  ULDC.64 UR14, c[0x0][0x210] ;  /* 0x00008400000e7ab9 */ /* 0x000fc60000000a00 */
[----:B------:R-:W-:Y:S01]  /*f4e0*/  FFMA.FTZ R9, R108, R9, UR13 ;  /* 0x0000000d6c097e23 */ /* 0x000fe20008010009 */
[----:B------:R-:W-:Y:S01]  /*f4f0*/  FFMA.FTZ R10, R3, R70, -R8 ;  /* 0x00000046030a7223 */ /* 0x000fe20000010808 */
[----:B------:R-:W-:Y:S02]  /*f500*/  LEA R8, P0, R6, UR14, 0x2 ;  /* 0x0000000e06087c11 */ /* 0x000fe4000f8010ff */
[----:B------:R-:W-:Y:S01]  /*f510*/  FFMA.FTZ R11, R80, R71, -R9 ;  /* 0x00000047500b7223 */ /* 0x000fe20000010809 */
[----:B------:R-:W-:Y:S01]  /*f520*/  IADD3 R19, R7, R19, RZ ;  /* 0x0000001307137210 */ /* 0x000fe20007ffe0ff */
[----:B------:R-:W-:Y:S02]  /*f530*/  FMUL.FTZ R10, R10, UR26 ;  /* 0x0000001a0a0a7c20 */ /* 0x000fe40008410000 */
[----:B------:R-:W-:Y:S01]  /*f540*/  FMUL.FTZ R11, R11, UR26 ;  /* 0x0000001a0b0b7c20 */ /* 0x000fe20008410000 */
[----:B------:R-:W-:-:S05]  /*f550*/  LEA.HI.X R9, R6, UR15, R19, 0x2, P0 ;  /* 0x0000000f06097c11 */ /* 0x000fca00080f1413 */
[----:B------:R0:W-:Y:S02]  /*f560*/  STG.E.64 desc[UR22][R8.64], R10 ;  /* 0x0000000a08007986 */ /* 0x0001e4000c101b16 */
.L_x_2712:
[----:B------:R-:W-:Y:S05]  /*f570*/  BSYNC B0 ;  /* 0x0000000000007941 */ /* 0x000fea0003800000 */
.L_x_2711:
        /* <DEDUP_REMOVED lines=19> */
.L_x_2713:
        /* <DEDUP_REMOVED lines=21> */
.L_x_2715:
[----:B------:R-:W-:Y:S05]  /*f800*/  BSYNC B0 ;  /* 0x0000000000007941 */ /* 0x000fea0003800000 */
.L_x_2714:
        /* <DEDUP_REMOVED lines=30> */
[----:B------:R-:W-:Y:S08]  /*f9f0*/  @!P5 BRA `(.L_x_2716) ;  /* 0x000000000048d947 */ /* 0x000ff00003800000 */
        /* <DEDUP_REMOVED lines=18> */
.L_x_2716:
[----:B------:R-:W-:Y:S04]  /*fb20*/  BSSY B0, `(.L_x_2717) ;  /* 0x0000015000007945 */ /* 0x000fe80003800000 */
[----:B------:R-:W-:Y:S05]  /*fb30*/  @P6 BRA `(.L_x_2718) ;  /* 0x00000000004c6947 */ /* 0x000fea0003800000 */
[----:B------:R-:W-:Y:S01]  /*fb40*/  ULDC.64 UR14, c[0x0][0x288] ;  /* 0x0000a200000e7ab9 */ /* 0x000fe20000000a00 */
[----:B01----:R-:W-:Y:S01]  /*fb50*/  MOV R6, R74 ;  /* 0x0000004a00067202 */ /* 0x003fe20000000f00 */
[----:B--234-:R-:W-:Y:S01]  /*fb60*/  IMAD R9, R26, UR14, RZ ;  /* 0x0000000e1a097c24 */ /* 0x01cfe2000f8e02ff */
        /* <DEDUP_REMOVED lines=16> */
.L_x_2718:
[----:B------:R-:W-:Y:S05]  /*fc70*/  BSYNC B0 ;  /* 0x0000000000007941 */ /* 0x000fea0003800000 */
.L_x_2717:
        /* <DEDUP_REMOVED lines=19> */
.L_x_2719:
[----:B------:R-:W-:Y:S04]  /*fdb0*/  BSSY B0, `(.L_x_2720) ;  /* 0x0000015000007945 */ /* 0x000fe80003800000 */
[----:B------:R-:W-:Y:S05]  /*fdc0*/  @P0 BRA `(.L_x_2721) ;  /* 0x00000000004c0947 */ /* 0x000fea0003800000 */
[----:B------:R-:W-:Y:S01]  /*fdd0*/  ULDC.64 UR14, c[0x0][0x288] ;  /* 0x0000a200000e7ab9 */ /* 0x000fe20000000a00 */
[----:B01----:R-:W-:Y:S01]  /*fde0*/  MOV R6, R74 ;  /* 0x0000004a00067202 */ /* 0x003fe20000000f00 */
[----:B--234-:R-:W-:Y:S01]  /*fdf0*/  IMAD R10, R25, UR14, RZ ;  /* 0x0000000e190a7c24 */ /* 0x01cfe2000f8e02ff */
[----:B------:R-:W-:Y:S02]  /*fe00*/  MOV R7, R73 ;  /* 0x0000004900077202 */ /* 0x000fe40000000f00 */
[----:B------:R-:W-:Y:S02]  /*fe10*/  MOV R8, UR5 ;  /* 0x0000000500087c02 */ /* 0x000fe40008000f00 */
        /* <DEDUP_REMOVED lines=14> */
.L_x_2721:
[----:B------:R-:W-:Y:S05]  /*ff00*/  BSYNC B0 ;  /* 0x0000000000007941 */ /* 0x000fea0003800000 */
.L_x_2720:
        /* <DEDUP_REMOVED lines=19> */
.L_x_2722:
        /* <DEDUP_REMOVED lines=21> */
.L_x_2724:
[----:B------:R-:W-:Y:S05]  /*10190*/  BSYNC B0 ;  /* 0x0000000000007941 */ /* 0x000fea0003800000 */
.L_x_2723:
        /* <DEDUP_REMOVED lines=19> */
.L_x_2725:
        /* <DEDUP_REMOVED lines=21> */
.L_x_2727:
[----:B------:R-:W-:Y:S05]  /*10420*/  BSYNC B0 ;  /* 0x0000000000007941 */ /* 0x000fea0003800000 */
.L_x_2726:
        /* <DEDUP_REMOVED lines=19> */
.L_x_2728:
        /* <DEDUP_REMOVED lines=21> */
.L_x_2730:
[----:B------:R-:W-:Y:S05]  /*106b0*/  BSYNC B0 ;  /* 0x0000000000007941 */ /* 0x000fea0003800000 */
.L_x_2729:
[C---:B01234-:R-:W-:Y:S02]  /*106c0*/  IADD3 R8, R2.reuse, 0x1d0, RZ ;  /* 0x000001d002087810 */ /* 0x05ffe40007ffe0ff */
        /* <DEDUP_REMOVED lines=46> */
.L_x_2731:
[----:B------:R-:W-:Y:S04]  /*109b0*/  BSSY B0, `(.L_x_2732) ;  /* 0x0000015000007945 */ /* 0x000fe80003800000 */
[----:B------:R-:W-:Y:S05]  /*109c0*/  @P6 BRA `(.L_x_2733) ;  /* 0x00000000004c6947 */ /* 0x000fea0003800000 */
[----:B------:R-:W-:Y:S01]  /*109d0*/  ULDC.64 UR6, c[0x0][0x288] ;  /* 0x0000a20000067ab9 */ /* 0x000fe20000000a00 */
[----:B------:R-:W-:Y:S01]  /*109e0*/  MOV R10, R74 ;  /* 0x0000004a000a7202 */ /* 0x000fe20000000f00 */
[----:B------:R-:W-:Y:S01]  /*109f0*/  IMAD R18, R25, UR6, RZ ;  /* 0x0000000619127c24 */ /* 0x000fe2000f8e02ff */
        /* <DEDUP_REMOVED lines=16> */
.L_x_2733:
[----:B------:R-:W-:Y:S05]  /*10b00*/  BSYNC B0 ;  /* 0x0000000000007941 */ /* 0x000fea0003800000 */
.L_x_2732:
        /* <DEDUP_REMOVED lines=19> */
.L_x_2734:
[----:B------:R-:W-:Y:S04]  /*10c40*/  BSSY B0, `(.L_x_2735) ;  /* 0x0000015000007945 */ /* 0x000fe80003800000 */
[----:B------:R-:W-:Y:S05]  /*10c50*/  @P0 BRA `(.L_x_2736) ;  /* 0x00000000004c0947 */ /* 0x000fea0003800000 */
[----:B------:R-:W-:Y:S01]  /*10c60*/  ULDC.64 UR6, c[0x0][0x288] ;  /* 0x0000a20000067ab9 */ /* 0x000fe20000000a00 */
[----:B0-----:R-:W-:Y:S01]  /*10c70*/  MOV R10, R74 ;  /* 0x0000004a000a7202 */ /* 0x001fe20000000f00 */
        /* <DEDUP_REMOVED lines=17> */
.L_x_2736:
[----:B------:R-:W-:Y:S05]  /*10d90*/  BSYNC B0 ;  /* 0x0000000000007941 */ /* 0x000fea0003800000 */
.L_x_2735:
        /* <DEDUP_REMOVED lines=19> */
.L_x_2737:
[----:B------:R-:W-:Y:S04]  /*10ed0*/  BSSY B0, `(.L_x_2738) ;  /* 0x0000015000007945 */ /* 0x000fe80003800000 */
[----:B------:R-:W-:Y:S05]  /*10ee0*/  @P2 BRA `(.L_x_2739) ;  /* 0x00000000004c2947 */ /* 0x000fea0003800000 */
[----:B------:R-:W-:Y:S01]  /*10ef0*/  ULDC.64 UR6, c[0x0][0x288] ;  /* 0x0000a20000067ab9 */ /* 0x000fe20000000a00 */
[----:B01----:R-:W-:Y:S01]  /*10f00*/  MOV R10, R74 ;  /* 0x0000004a000a7202 */ /* 0x003fe20000000f00 */
[----:B------:R-:W-:Y:S01]  /*10f10*/  IMAD R9, R23, UR6, RZ ;  /* 0x0000000617097c24 */ /* 0x000fe2000f8e02ff */
        /* <DEDUP_REMOVED lines=16> */
.L_x_2739:
[----:B------:R-:W-:Y:S05]  /*11020*/  BSYNC B0 ;  /* 0x0000000000007941 */ /* 0x000fea0003800000 */
.L_x_2738:
        /* <DEDUP_REMOVED lines=19> */
.L_x_2740:
[----:B------:R-:W-:Y:S04]  /*11160*/  BSSY B0, `(.L_x_2741) ;  /* 0x0000015000007945 */ /* 0x000fe80003800000 */
[----:B------:R-:W-:Y:S05]  /*11170*/  @P3 BRA `(.L_x_2742) ;  /* 0x00000000004c3947 */ /* 0x000fea0003800000 */
[----:B------:R-:W-:Y:S01]  /*11180*/  ULDC.64 UR6, c[0x0][0x288] ;  /* 0x0000a20000067ab9 */ /* 0x000fe20000000a00 */
[----:B--2---:R-:W-:Y:S01]  /*11190*/  MOV R8, R74 ;  /* 0x0000004a00087202 */ /* 0x004fe20000000f00 */
[----:B------:R-:W-:Y:S01]  /*111a0*/  IMAD R14, R22, UR6, RZ ;  /* 0x00000006160e7c24 */ /* 0x000fe2000f8e02ff */
[----:B------:R-:W-:Y:S02]  /*111b0*/  MOV R9, R73 ;  /* 0x0000004900097202 */ /* 0x000fe40000000f00 */
[----:B------:R-:W-:Y:S02]  /*111c0*/  MOV R12, UR5 ;  /* 0x00000005000c7c02 */ /* 0x000fe40008000f00 */
[----:B------:R-:W-:Y:S01]  /*111d0*/  MOV R13, UR5 ;  /* 0x00000005000d7c02 */ /* 0x000fe20008000f00 */
[----:B01----:R-:W-:-:S04]  /*111e0*/  IMAD.WIDE.U32 R10, R7, UR6, R8 ;  /* 0x00000006070a7c25 */ /* 0x003fc8000f8e0008 */
        /* <DEDUP_REMOVED lines=12> */
.L_x_2742:
[----:B------:R-:W-:Y:S05]  /*112b0*/  BSYNC B0 ;  /* 0x0000000000007941 */ /* 0x000fea0003800000 */
.L_x_2741:
        /* <DEDUP_REMOVED lines=19> */
.L_x_2743:
[----:B------:R-:W-:Y:S04]  /*113f0*/  BSSY B0, `(.L_x_2744) ;  /* 0x0000014000007945 */ /* 0x000fe80003800000 */
[----:B------:R-:W-:Y:S05]  /*11400*/  @P4 BRA `(.L_x_2745) ;  /* 0x0000000000484947 */ /* 0x000fea0003800000 */
[----:B------:R-:W-:Y:S01]  /*11410*/  ULDC.64 UR6, c[0x0][0x288] ;  /* 0x0000a20000067ab9 */ /* 0x000fe20000000a00 */
[----:B--23--:R-:W-:Y:S01]  /*11420*/  MOV R8, UR5 ;  /* 0x0000000500087c02 */ /* 0x00cfe20008000f00 */
[----:B------:R-:W-:Y:S01]  /*11430*/  IMAD R7, R21, UR6, RZ ;  /* 0x0000000615077c24 */ /* 0x000fe2000f8e02ff */
[----:B------:R-:W-:Y:S02]  /*11440*/  MOV R72, R74 ;  /* 0x0000004a00487202 */ /* 0x000fe40000000f00 */
[----:B01----:R-:W-:Y:S01]  /*11450*/  MOV R11, UR5 ;  /* 0x00000005000b7c02 */ /* 0x003fe20008000f00 */
[----:B------:R-:W-:Y:S01]  /*11460*/  FFMA.FTZ R8, R97, R8, UR13 ;  /* 0x0000000d61087e23 */ /* 0x000fe20008010008 */
[C---:B------:R-:W-:Y:S02]  /*11470*/  IMAD R9, R6.reuse, UR7, R7 ;  /* 0x0000000706097c24 */ /* 0x040fe4000f8e0207 */
[----:B------:R-:W-:-:S04]  /*11480*/  IMAD.WIDE.U32 R72, R6, UR6, R72 ;  /* 0x0000000606487c25 */ /* 0x000fc8000f8e0048 */
        /* <DEDUP_REMOVED lines=10> */
.L_x_2745:
[----:B------:R-:W-:Y:S05]  /*11530*/  BSYNC B0 ;  /* 0x0000000000007941 */ /* 0x000fea0003800000 */
.L_x_2744:
        /* <DEDUP_REMOVED lines=9> */
.L_x_2599:
        /* <DEDUP_REMOVED lines=19> */
.L_x_2748:
[----:B------:R-:W-:Y:S05]  /*11700*/  BSYNC B0 ;  /* 0x0000000000007941 */ /* 0x000fea0003800000 */
.L_x_2747:
        /* <DEDUP_REMOVED lines=11> */
.L_x_2750:
[----:B------:R-:W4:Y:S04]  /*117c0*/  LDG.E.STRONG.GPU R5, desc[UR22][R2.64] ;  /* 0x0000001602057981 */ /* 0x000f28000c1ef900 */
[----:B----4-:R-:W-:Y:S01]  /*117d0*/  CCTL.IVALL ;  /* 0x00000000ff00798f */ /* 0x010fe20002000000 */
[----:B------:R-:W-:Y:S05]  /*117e0*/  YIELD ;  /* 0x0000000000007946 */ /* 0x000fea0003800000 */
[----:B------:R-:W-:-:S13]  /*117f0*/  ISETP.NE.AND P0, PT, R5, R4, PT ;  /* 0x000000040500720c */ /* 0x000fda0003f05270 */
[----:B------:R-:W-:Y:S05]  /*11800*/  @P0 BRA `(.L_x_2750) ;  /* 0xfffffffc00ec0947 */ /* 0x000fea000383ffff */
.L_x_2749:
        /* <DEDUP_REMOVED lines=19> */
[----:B-1----:R-:W1:Y:S01]  /*11940*/  LDC.64 R16, c[0x0][0x220] ;  /* 0x00008800ff107b82 */ /* 0x002e620000000a00 */
[----:B------:R-:W-:-:S02]  /*11950*/  SHF.L.U64.HI R31, R25, 0x2, R18 ;  /* 0x00000002191f7819 */ /* 0x000fc40000010212 */
[----:B------:R-:W-:-:S04]  /*11960*/  IADD3.X R5, RZ, R5, RZ, P0, !PT ;  /* 0x00000005ff057210 */ /* 0x000fc800007fe4ff */
[--C-:B------:R-:W-:Y:S02]  /*11970*/  SHF.R.S64 R27, R2, 0x1, R5.reuse ;  /* 0x00000001021b7819 */ /* 0x100fe40000001005 */
[----:B------:R-:W-:-:S04]  /*11980*/  SHF.R.S32.HI R2, RZ, 0x1, R5 ;  /* 0x00000001ff027819 */ /* 0x000fc80000011405 */
[----:B------:R-:W-:-:S07]  /*11990*/  SHF.L.U64.HI R29, R27, 0x2, R2 ;  /* 0x000000021b1d7819 */ /* 0x000fce0000010202 */
.L_x_2751:
[----:B------:R-:W-:-:S04]  /*119a0*/  LEA R6, P0, R0, UR4, 0x2 ;  /* 0x0000000400067c11 */ /* 0x000fc8000f8010ff */
[----:B------:R-:W-:Y:S02]  /*119b0*/  LEA.HI.X R7, R0, UR5, R7, 0x2, P0 ;  /* 0x0000000500077c11 */ /* 0x000fe400080f1407 */
[-C--:B--23--:R-:W-:Y:S02]  /*119c0*/  LEA R8, P0, R25, R6.reuse, 0x2 ;  /* 0x0000000619087211 */ /* 0x08cfe400078010ff */
[-C--:B------:R-:W-:Y:S01]  /*119d0*/  LEA R12, P2, R27, R6.reuse, 0x2 ;  /* 0x000000061b0c7211 */ /* 0x080fe200078410ff */
[----:B----4-:R2:W3:Y:S01]  /*119e0*/  LDG.E R2, desc[UR22][R6.64] ;  /* 0x0000001606027981 */ /* 0x0104e2000c1e1900 */
        /* <DEDUP_REMOVED lines=20> */
.L_x_2752:
        /* <DEDUP_REMOVED lines=13> */
.L_x_5172:


//--------------------- .text._Z35group_norm_nhwc_bwd_one_pass_kernelI11Fp32IOFp16WLi64ELi56ELi448EEv26Group_norm_nhwc_bwd_params --------------------------
	.section	.text._Z35group_norm_nhwc_bwd_one_pass_kernelI11Fp32IOFp16WLi64ELi56ELi448EEv26Group_norm_nhwc_bwd_params,"ax",@progbits
	.align	128
        .global         _Z35group_norm_nhwc_bwd_one_pass_kernelI11Fp32IOFp16WLi64ELi56ELi448EEv26Group_norm_nhwc_bwd_params
        .type           _Z35group_norm_nhwc_bwd_one_pass_kernelI11Fp32IOFp16WLi64ELi56ELi448EEv26Group_norm_nhwc_bwd_params,@function
        .size           _Z35group_norm_nhwc_bwd_one_pass_kernelI11Fp32IOFp16WLi64ELi56ELi448EEv26Group_norm_nhwc_bwd_params,(.L_x_5173 - _Z35group_norm_nhwc_bwd_one_pass_kernelI11Fp32IOFp16WLi64ELi56ELi448EEv26Group_norm_nhwc_bwd_params)
        .other          _Z35group_norm_nhwc_bwd_one_pass_kernelI11Fp32IOFp16WLi64ELi56ELi448EEv26Group_norm_nhwc_bwd_params,@"STO_CUDA_ENTRY STV_DEFAULT"
_Z35group_norm_nhwc_bwd_one_pass_kernelI11Fp32IOFp16WLi64ELi56ELi448EEv26Group_norm_nhwc_bwd_params:
.text._Z35group_norm_nhwc_bwd_one_pass_kernelI11Fp32IOFp16WLi64ELi56ELi448EEv26Group_norm_nhwc_bwd_params:
        /* <DEDUP_REMOVED lines=59> */
.L_x_2788:
        /* <DEDUP_REMOVED lines=160> */
[----:B---3--:R-:W-:Y:S02]  /*0db0*/  HADD2.F32 R55, -RZ, R55.H0_H0 ;  /* 0x20000037ff377230 */ /* 0x008fe40000004100 */
[----:B----4-:R-:W-:Y:S02]  /*0dc0*/  HADD2.F32 R54, -RZ, R54.H0_H0 ;  /* 0x20000036ff367230 */ /* 0x010fe40000004100 */
[----:B--2---:R-:W-:Y:S02]  /*0dd0*/  @P0 HADD2.F32 R52, -RZ, R30.H0_H0 ;  /* 0x2000001eff340230 */ /* 0x004fe40000004100 */
[----:B------:R-:W-:-:S07]  /*0de0*/  @P0 HADD2.F32 R51, -RZ, R27.H0_H0 ;  /* 0x2000001bff330230 */ /* 0x000fce0000004100 */
.L_x_2755:
[----:B------:R-:W-:Y:S05]  /*0df0*/  BSYNC B0 ;  /* 0x0000000000007941 */ /* 0x000fea0003800000 */
.L_x_2754:
        /* <DEDUP_REMOVED lines=29> */
.L_x_2756:
        /* <DEDUP_REMOVED lines=26> */
.L_x_2757:
        /* <DEDUP_REMOVED lines=31> */
.L_x_2758:
        /* <DEDUP_REMOVED lines=31> */
.L_x_2759:
        /* <DEDUP_REMOVED lines=98> */
.L_x_2761:
[----:B------:R-:W-:Y:S05]  /*1b70*/  BSYNC B0 ;  /* 0x0000000000007941 */ /* 0x000fea0003800000 */
.L_x_2760:
        /* <DEDUP_REMOVED lines=78> */
.L_x_2763:
[----:B------:R-:W-:Y:S05]  /*2060*/  BSYNC B0 ;  /* 0x0000000000007941 */ /* 0x000fea0003800000 */
.L_x_2762:
        /* <DEDUP_REMOVED lines=17> */
.L_x_2765:
[----:B------:R-:W-:Y:S05]  /*2180*/  BSYNC B0 ;  /* 0x0000000000007941 */ /* 0x000fea0003800000 */
.L_x_2764:
        /* <DEDUP_REMOVED lines=30> */
.L_x_2768:
[----:B--2---:R-:W2:Y:S04]  /*2370*/  LDG.E.STRONG.GPU R22, desc[UR8][R20.64] ;  /* 0x0000000814167981 */ /* 0x004ea8000c1ef900 */
[----:B--2---:R-:W-:Y:S01]  /*2380*/  CCTL.IVALL ;  /* 0x00000000ff00798f */ /* 0x004fe20002000000 */
[----:B------:R-:W-:Y:S05]  /*2390*/  YIELD ;  /* 0x0000000000007946 */ /* 0x000fea0003800000 */
[----:B------:R-:W-:-:S13]  /*23a0*/  ISETP.NE.AND P0, PT, R22, R27, PT ;  /* 0x0000001b1600720c */ /* 0x000fda0003f05270 */
[----:B------:R-:W-:Y:S05]  /*23b0*/  @P0 BRA `(.L_x_2768) ;  /* 0xfffffffc00ec0947 */ /* 0x000fea000383ffff */
.L_x_2767:
        /* <DEDUP_REMOVED lines=16> */
.L_x_2772:
        /* <DEDUP_REMOVED lines=115> */
.L_x_2771:
        /* <DEDUP_REMOVED lines=61> */
.L_x_2773:
[----:B------:R-:W-:-:S13]  /*2fc0*/  ISETP.NE.OR P0, PT, R26, RZ, P0 ;  /* 0x000000ff1a00720c */ /* 0x000fda0000705670 */
[----:B------:R-:W-:Y:S05]  /*2fd0*/  @!P0 BRA `(.L_x_2769) ;  /* 0x00000000007c8947 */ /* 0x000fea0003800000 */
.L_x_2770:
        /* <DEDUP_REMOVED lines=31> */
.L_x_2769:
        /* <DEDUP_REMOVED lines=11> */
.L_x_2775:
[----:B------:R-:W-:Y:S05]  /*3280*/  BSYNC B0 ;  /* 0x0000000000007941 */ /* 0x000fea0003800000 */
.L_x_2774:
        /* <DEDUP_REMOVED lines=16> */
.L_x_2766:
        /* <DEDUP_REMOVED lines=43> */
.L_x_2776:
        /* <DEDUP_REMOVED lines=19> */
.L_x_2778:
[----:B------:R-:W-:Y:S05]  /*3770*/  BSYNC B0 ;  /* 0x0000000000007941 */ /* 0x000fea0003800000 */
.L_x_2777:
        /* <DEDUP_REMOVED lines=19> */
.L_x_2779:
        /* <DEDUP_REMOVED lines=19> */
.L_x_2781:
[----:B------:R-:W-:Y:S05]  /*39e0*/  BSYNC B0 ;  /* 0x0000000000007941 */ /* 0x000fea0003800000 */
.L_x_2780:
        /* <DEDUP_REMOVED lines=19> */
.L_x_2782:
        /* <DEDUP_REMOVED lines=19> */
.L_x_2784:
[----:B------:R-:W-:Y:S05]  /*3c50*/  BSYNC B0 ;  /* 0x0000000000007941 */ /* 0x000fea0003800000 */
.L_x_2783:
        /* <DEDUP_REMOVED lines=19> */
.L_x_2785:
        /* <DEDUP_REMOVED lines=19> */
.L_x_2787:
[----:B------:R-:W-:Y:S05]  /*3ec0*/  BSYNC B0 ;  /* 0x0000000000007941 */ /* 0x000fea0003800000 */
.L_x_2786:
[----:B------:R-:W-:Y:S02]  /*3ed0*/  IADD3 R41, R38, R41, RZ ;  /* 0x0000002926297210 */ /* 0x000fe40007ffe0ff */
[----:B------:R-:W-:Y:S02]  /*3ee0*/  IADD3 R40, R40, 0x1, RZ ;  /* 0x0000000128287810 */ /* 0x000fe40007ffe0ff */
[----:B------:R-:W-:-:S13]  /*3ef0*/  ISETP.GE.AND P0, PT, R41, UR4, PT ;  /* 0x0000000429007c0c */ /* 0x000fda000bf06270 */
[----:B------:R-:W-:Y:S05]  /*3f00*/  @!P0 BRA `(.L_x_2788) ;  /* 0xffffffc400288947 */ /* 0x000fea000383ffff */
.L_x_2753:
        /* <DEDUP_REMOVED lines=23> */
.L_x_2790:
[----:B------:R-:W-:Y:S05]  /*4080*/  BSYNC B0 ;  /* 0x0000000000007941 */ /* 0x000fea0003800000 */
.L_x_2789:
[----:B------:R-:W-:Y:S05]  /*4090*/  @P0 EXIT ;  /* 0x000000000000094d */ /* 0x000fea0003800000 */
[----:B------:R-:W-:Y:S05]  /*40a0*/  @P2 BRA `(.L_x_2791) ;  /* 0x0000000000202947 */ /* 0x000fea0003800000 */
[----:B------:R-:W-:-:S05]  /*40b0*/  IMAD R0, R6, R7, RZ ;  /* 0x0000000706007224 */ /* 0x000fca00078e02ff */
[----:B------:R-:W-:-:S13]  /*40c0*/  ISETP.NE.AND P0, PT, R0, -0x1, PT ;  /* 0xffffffff0000780c */ /* 0x000fda0003f05270 */
[----:B------:R-:W-:Y:S05]  /*40d0*/  @!P0 BRA `(.L_x_2791) ;  /* 0x0000000000148947 */ /* 0x000fea0003800000 */
.L_x_2792:
[----:B0-----:R-:W5:Y:S04]  /*40e0*/  LDG.E.STRONG.GPU R5, desc[UR8][R2.64] ;  /* 0x0000000802057981 */ /* 0x001f68000c1ef900 */
[----:B-----5:R-:W-:Y:S01]  /*40f0*/  CCTL.IVALL ;  /* 0x00000000ff00798f */ /* 0x020fe20002000000 */
[----:B------:R-:W-:Y:S05]  /*4100*/  YIELD ;  /* 0x0000000000007946 */ /* 0x000fea0003800000 */
[----:B------:R-:W-:-:S13]  /*4110*/  ISETP.NE.AND P0, PT, R5, R0, PT ;  /* 0x000000000500720c */ /* 0x000fda0003f05270 */
[----:B------:R-:W-:Y:S05]  /*4120*/  @P0 BRA `(.L_x_2792) ;  /* 0xfffffffc00ec0947 */ /* 0x000fea000383ffff */
.L_x_2791:
        /* <DEDUP_REMOVED lines=24> */
.L_x_2793:
        /* <DEDUP_REMOVED lines=23> */
[----:B---3--:R-:W-:Y:S05]  /*4420*/  @P0 BRA `(.L_x_2793) ;  /* 0xfffffffc00a00947 */ /* 0x008fea000383ffff */
[----:B------:R-:W-:Y:S05]  /*4430*/  EXIT ;  /* 0x000000000000794d */ /* 0x000fea0003800000 */
.L_x_2794:
        /* <DEDUP_REMOVED lines=12> */
.L_x_5173:


//--------------------- .text._Z35group_norm_nhwc_bwd_one_pass_kernelI11Fp32IOFp16WLi128ELi56ELi448EEv26Group_norm_nhwc_bwd_params --------------------------
	.section	.text._Z35group_norm_nhwc_bwd_one_pass_kernelI11Fp32IOFp16WLi128ELi56ELi448EEv26Group_norm_nhwc_bwd_params,"ax",@progbits
	.align	128
        .global         _Z35group_norm_nhwc_bwd_one_pass_kernelI11Fp32IOFp16WLi128ELi56ELi448EEv26Group_norm_nhwc_bwd_params
        .type           _Z35group_norm_nhwc_bwd_one_pass_kernelI11Fp32IOFp16WLi128ELi56ELi448EEv26Group_norm_nhwc_bwd_params,@function
        .size           _Z35group_norm_nhwc_bwd_one_pass_kernelI11Fp32IOFp16WLi128ELi56ELi448EEv26Group_norm_nhwc_bwd_params,(.L_x_5174 - _Z35group_norm_nhwc_bwd_one_pass_kernelI11Fp32IOFp16WLi128ELi56ELi448EEv26Group_norm_nhwc_bwd_params)
        .other          _Z35group_norm_nhwc_bwd_one_pass_kernelI11Fp32IOFp16WLi128ELi56ELi448EEv26Group_norm_nhwc_bwd_params,@"STO_CUDA_ENTRY STV_DEFAULT"
_Z35group_norm_nhwc_bwd_one_pass_kernelI11Fp32IOFp16WLi128ELi56ELi448EEv26Group_norm_nhwc_bwd_params:
.text._Z35group_norm_nhwc_bwd_one_pass_kernelI11Fp32IOFp16WLi128ELi56ELi448EEv26Group_norm_nhwc_bwd_params:
        /* <DEDUP_REMOVED lines=46> */
.L_x_2846:
        /* <DEDUP_REMOVED lines=264> */
[----:B--2---:R-:W-:Y:S02]  /*1360*/  HADD2.F32 R57, -RZ, R57.H0_H0 ;  /* 0x20000039ff397230 */ /* 0x004fe40000004100 */
[----:B---3--:R-:W-:Y:S02]  /*1370*/  HADD2.F32 R54, -RZ, R54.H0_H0 ;  /* 0x20000036ff367230 */ /* 0x008fe40000004100 */
[----:B----4-:R-:W-:Y:S02]  /*1380*/  @P0 HADD2.F32 R55, -RZ, R38.H0_H0 ;  /* 0x20000026ff370230 */ /* 0x010fe40000004100 */
[----:B------:R-:W-:-:S07]  /*1390*/  @P0 HADD2.F32 R56, -RZ, R0.H0_H0 ;  /* 0x20000000ff380230 */ /* 0x000fce0000004100 */
.L_x_2797:
[----:B------:R-:W-:Y:S05]  /*13a0*/  BSYNC B0 ;  /* 0x0000000000007941 */ /* 0x000fea0003800000 */
.L_x_2796:
        /* <DEDUP_REMOVED lines=29> */
.L_x_2798:
        /* <DEDUP_REMOVED lines=26> */
.L_x_2799:
        /* <DEDUP_REMOVED lines=31> */
.L_x_2800:
        /* <DEDUP_REMOVED lines=31> */
.L_x_2801:
        /* <DEDUP_REMOVED lines=35> */
.L_x_2802:
        /* <DEDUP_REMOVED lines=37> */
.L_x_2803:
        /* <DEDUP_REMOVED lines=33> */
.L_x_2804:
        /* <DEDUP_REMOVED lines=31> */
.L_x_2805:
        /* <DEDUP_REMOVED lines=101> */
.L_x_2807:
[----:B------:R-:W-:Y:S05]  /*29d0*/  BSYNC B0 ;  /* 0x0000000000007941 */ /* 0x000fea0003800000 */
.L_x_2806:
        /* <DEDUP_REMOVED lines=78> */
.L_x_2809:
[----:B------:R-:W-:Y:S05]  /*2ec0*/  BSYNC B0 ;  /* 0x0000000000007941 */ /* 0x000fea0003800000 */
.L_x_2808:
        /* <DEDUP_REMOVED lines=20> */
.L_x_2811:
[----:B------:R-:W-:Y:S05]  /*3010*/  BSYNC B0 ;  /* 0x0000000000007941 */ /* 0x000fea0003800000 */
.L_x_2810:
        /* <DEDUP_REMOVED lines=34> */
.L_x_2814:
[----:B------:R-:W2:Y:S04]  /*3240*/  LDG.E.STRONG.GPU R26, desc[UR12][R24.64] ;  /* 0x0000000c181a7981 */ /* 0x000ea8000c1ef900 */
[----:B--2---:R-:W-:Y:S01]  /*3250*/  CCTL.IVALL ;  /* 0x00000000ff00798f */ /* 0x004fe20002000000 */
[----:B------:R-:W-:Y:S05]  /*3260*/  YIELD ;  /* 0x0000000000007946 */ /* 0x000fea0003800000 */
[----:B------:R-:W-:-:S13]  /*3270*/  ISETP.NE.AND P0, PT, R26, R29, PT ;  /* 0x0000001d1a00720c */ /* 0x000fda0003f05270 */
[----:B------:R-:W-:Y:S05]  /*3280*/  @P0 BRA `(.L_x_2814) ;  /* 0xfffffffc00ec0947 */ /* 0x000fea000383ffff */
.L_x_2813:
        /* <DEDUP_REMOVED lines=17> */
.L_x_2818:
        /* <DEDUP_REMOVED lines=115> */
.L_x_2817:
        /* <DEDUP_REMOVED lines=61> */
.L_x_2819:
[----:B------:R-:W-:-:S13]  /*3ea0*/  ISETP.NE.OR P0, PT, R35, RZ, P0 ;  /* 0x000000ff2300720c */ /* 0x000fda0000705670 */
[----:B------:R-:W-:Y:S05]  /*3eb0*/  @!P0 BRA `(.L_x_2815) ;  /* 0x00000000007c8947 */ /* 0x000fea0003800000 */
.L_x_2816:
        /* <DEDUP_REMOVED lines=31> */
.L_x_2815:
        /* <DEDUP_REMOVED lines=11> */
.L_x_2821:
[----:B------:R-:W-:Y:S05]  /*4160*/  BSYNC B0 ;  /* 0x0000000000007941 */ /* 0x000fea0003800000 */
.L_x_2820:
        /* <DEDUP_REMOVED lines=16> */
.L_x_2812:
        /* <DEDUP_REMOVED lines=41> */
.L_x_2822:
        /* <DEDUP_REMOVED lines=19> */
.L_x_2824:
[----:B------:R-:W-:Y:S05]  /*4630*/  BSYNC B0 ;  /* 0x0000000000007941 */ /* 0x000fea0003800000 */
.L_x_2823:
        /* <DEDUP_REMOVED lines=19> */
.L_x_2825:
        /* <DEDUP_REMOVED lines=19> */
.L_x_2827:
[----:B------:R-:W-:Y:S05]  /*48a0*/  BSYNC B0 ;  /* 0x0000000000007941 */ /* 0x000fea0003800000 */
.L_x_2826:
        /* <DEDUP_REMOVED lines=19> */
.L_x_2828:
        /* <DEDUP_REMOVED lines=19> */
.L_x_2830:
[----:B------:R-:W-:Y:S05]  /*4b10*/  BSYNC B0 ;  /* 0x0000000000007941 */ /* 0x000fea0003800000 */
.L_x_2829:
        /* <DEDUP_REMOVED lines=42> */
.L_x_2831:
        /* <DEDUP_REMOVED lines=19> */
.L_x_2833:
[----:B------:R-:W-:Y:S05]  /*4ef0*/  BSYNC B0 ;  /* 0x0000000000007941 */ /* 0x000fea0003800000 */
.L_x_2832:
        /* <DEDUP_REMOVED lines=19> */
.L_x_2834:
        /* <DEDUP_REMOVED lines=19> */
.L_x_2836:
[----:B------:R-:W-:Y:S05]  /*5160*/  BSYNC B0 ;  /* 0x0000000000007941 */ /* 0x000fea0003800000 */
.L_x_2835:
        /* <DEDUP_REMOVED lines=19> */
.L_x_2837:
        /* <DEDUP_REMOVED lines=19> */
.L_x_2839:
[----:B------:R-:W-:Y:S05]  /*53d0*/  BSYNC B0 ;  /* 0x0000000000007941 */ /* 0x000fea0003800000 */
.L_x_2838:
        /* <DEDUP_REMOVED lines=19> */
.L_x_2840:
        /* <DEDUP_REMOVED lines=19> */
.L_x_2842:
[----:B------:R-:W-:Y:S05]  /*5640*/  BSYNC B0 ;  /* 0x0000000000007941 */ /* 0x000fea0003800000 */
.L_x_2841:
        /* <DEDUP_REMOVED lines=19> */
.L_x_2843:
        /* <DEDUP_REMOVED lines=18> */
.L_x_2845:
[----:B------:R-:W-:Y:S05]  /*58a0*/  BSYNC B0 ;  /* 0x0000000000007941 */ /* 0x000fea0003800000 */
.L_x_2844:
        /* <DEDUP_REMOVED lines=9> */
.L_x_2795:
        /* <DEDUP_REMOVED lines=19> */
.L_x_2848:
[----:B------:R-:W-:Y:S05]  /*5a70*/  BSYNC B0 ;  /* 0x0000000000007941 */ /* 0x000fea0003800000 */
.L_x_2847:
        /* <DEDUP_REMOVED lines=11> */
.L_x_2850:
[----:B------:R-:W3:Y:S04]  /*5b30*/  LDG.E.STRONG.GPU R5, desc[UR12][R2.64] ;  /* 0x0000000c02057981 */ /* 0x000ee8000c1ef900 */
[----:B---3--:R-:W-:Y:S01]  /*5b40*/  CCTL.IVALL ;  /* 0x00000000ff00798f */ /* 0x008fe20002000000 */
[----:B------:R-:W-:Y:S05]  /*5b50*/  YIELD ;  /* 0x0000000000007946 */ /* 0x000fea0003800000 */
[----:B------:R-:W-:-:S13]  /*5b60*/  ISETP.NE.AND P0, PT, R5, R0, PT ;  /* 0x000000000500720c */ /* 0x000fda0003f05270 */
[----:B------:R-:W-:Y:S05]  /*5b70*/  @P0 BRA `(.L_x_2850) ;  /* 0xfffffffc00ec0947 */ /* 0x000fea000383ffff */
.L_x_2849:
        /* <DEDUP_REMOVED lines=24> */
.L_x_2851:
        /* <DEDUP_REMOVED lines=25> */
.L_x_2852:
        /* <DEDUP_REMOVED lines=15> */
.L_x_5174:


//--------------------- .text._Z35group_norm_nhwc_bwd_one_pass_kernelI11Fp32IOFp16WLi256ELi56ELi448EEv26Group_norm_nhwc_bwd_params --------------------------
	.section	.text._Z35group_norm_nhwc_bwd_one_pass_kernelI11Fp32IOFp16WLi256ELi56ELi448EEv26Group_norm_nhwc_bwd_params,"ax",@progbits
	.align	128
        .global         _Z35group_norm_nhwc_bwd_one_pass_kernelI11Fp32IOFp16WLi256ELi56ELi448EEv26Group_norm_nhwc_bwd_params
        .type           _Z35group_norm_nhwc_bwd_one_pass_kernelI11Fp32IOFp16WLi256ELi56ELi448EEv26Group_norm_nhwc_bwd_params,@function
        .size           _Z35group_norm_nhwc_bwd_one_pass_kernelI11Fp32IOFp16WLi256ELi56ELi448EEv26Group_norm_nhwc_bwd_params,(.L_x_5175 - _Z35group_norm_nhwc_bwd_one_pass_kernelI11Fp32IOFp16WLi256ELi56ELi448EEv26Group_norm_nhwc_bwd_params)
        .other          _Z35group_norm_nhwc_bwd_one_pass_kernelI11Fp32IOFp16WLi256ELi56ELi448EEv26Group_norm_nhwc_bwd_params,@"STO_CUDA_ENTRY STV_DEFAULT"
_Z35group_norm_nhwc_bwd_one_pass_kernelI11Fp32IOFp16WLi256ELi56ELi448EEv26Group_norm_nhwc_bwd_params:
.text._Z35group_norm_nhwc_bwd_one_pass_kernelI11Fp32IOFp16WLi256ELi56ELi448EEv26Group_norm_nhwc_bwd_params:
        /* <DEDUP_REMOVED lines=111> */
.L_x_2936:
        /* <DEDUP_REMOVED lines=441> */
[----:B--2---:R-:W-:-:S03]  /*2280*/  @P5 HADD2.F32 R72, -RZ, R70.H0_H0 ;  /* 0x20000046ff485230 */ /* 0x004fc60000004100 */
[----:B------:R-:W2:Y:S01]  /*2290*/  LDG.E.U16 R70, desc[UR8][R100.64+0x2] ;  /* 0x0000020864467981 */ /* 0x000ea2000c1e1500 */
[----:B---3--:R-:W-:Y:S02]  /*22a0*/  @P5 HADD2.F32 R71, -RZ, R41.H0_H0 ;  /* 0x20000029ff475230 */ /* 0x008fe40000004100 */
[----:B----4-:R-:W-:Y:S02]  /*22b0*/  HADD2.F32 R73, -RZ, R73.H0_H0 ;  /* 0x20000049ff497230 */ /* 0x010fe40000004100 */
[----:B--2---:R-:W-:-:S07]  /*22c0*/  HADD2.F32 R70, -RZ, R70.H0_H0 ;  /* 0x20000046ff467230 */ /* 0x004fce0000004100 */
.L_x_2855:
[----:B------:R-:W-:Y:S05]  /*22d0*/  BSYNC B0 ;  /* 0x0000000000007941 */ /* 0x000fea0003800000 */
.L_x_2854:
        /* <DEDUP_REMOVED lines=31> */
.L_x_2856:
        /* <DEDUP_REMOVED lines=26> */
.L_x_2857:
        /* <DEDUP_REMOVED lines=31> */
.L_x_2858:
        /* <DEDUP_REMOVED lines=31> */
.L_x_2859:
        /* <DEDUP_REMOVED lines=31> */
.L_x_2860:
        /* <DEDUP_REMOVED lines=53> */
.L_x_2861:
        /* <DEDUP_REMOVED lines=35> */
.L_x_2862:
        /* <DEDUP_REMOVED lines=33> */
.L_x_2863:
        /* <DEDUP_REMOVED lines=33> */
.L_x_2864:
        /* <DEDUP_REMOVED lines=33> */
.L_x_2865:
        /* <DEDUP_REMOVED lines=33> */
.L_x_2866:
        /* <DEDUP_REMOVED lines=33> */
.L_x_2867:
        /* <DEDUP_REMOVED lines=33> */
.L_x_2868:
        /* <DEDUP_REMOVED lines=29> */
.L_x_2869:
        /* <DEDUP_REMOVED lines=29> */
.L_x_2870:
        /* <DEDUP_REMOVED lines=29> */
.L_x_2871:
        /* <DEDUP_REMOVED lines=111> */
.L_x_2873:
[----:B------:R-:W-:Y:S05]  /*4a80*/  BSYNC B0 ;  /* 0x0000000000007941 */ /* 0x000fea0003800000 */
.L_x_2872:
        /* <DEDUP_REMOVED lines=81> */
.L_x_2875:
[----:B------:R-:W-:Y:S05]  /*4fa0*/  BSYNC B0 ;  /* 0x0000000000007941 */ /* 0x000fea0003800000 */
.L_x_2874:
        /* <DEDUP_REMOVED lines=16> */
.L_x_2877:
[----:B------:R-:W-:Y:S05]  /*50b0*/  BSYNC B0 ;  /* 0x0000000000007941 */ /* 0x000fea0003800000 */
.L_x_2876:
        /* <DEDUP_REMOVED lines=33> */
.L_x_2880:
[----:B-1----:R-:W2:Y:S04]  /*52d0*/  LDG.E.STRONG.GPU R42, desc[UR8][R40.64] ;  /* 0x00000008282a7981 */ /* 0x002ea8000c1ef900 */
[----:B--2---:R-:W-:Y:S01]  /*52e0*/  CCTL.IVALL ;  /* 0x00000000ff00798f */ /* 0x004fe20002000000 */
[----:B------:R-:W-:Y:S05]  /*52f0*/  YIELD ;  /* 0x0000000000007946 */ /* 0x000fea0003800000 */
[----:B------:R-:W-:-:S13]  /*5300*/  ISETP.NE.AND P6, PT, R42, R49, PT ;  /* 0x000000312a00720c */ /* 0x000fda0003fc5270 */
[----:B------:R-:W-:Y:S05]  /*5310*/  @P6 BRA `(.L_x_2880) ;  /* 0xfffffffc00ec6947 */ /* 0x000fea000383ffff */
.L_x_2879:
        /* <DEDUP_REMOVED lines=22> */
.L_x_2884:
        /* <DEDUP_REMOVED lines=115> */
.L_x_2883:
        /* <DEDUP_REMOVED lines=63> */
.L_x_2885:
[----:B------:R-:W-:-:S04]  /*5fa0*/  LOP3.LUT P6, RZ, R85, 0x1, RZ, 0xc0, !PT ;  /* 0x0000000155ff7812 */ /* 0x000fc800078cc0ff */
[----:B------:R-:W-:-:S13]  /*5fb0*/  ISETP.NE.OR P6, PT, R42, RZ, P6 ;  /* 0x000000ff2a00720c */ /* 0x000fda00037c5670 */
[----:B------:R-:W-:Y:S05]  /*5fc0*/  @!P6 BRA `(.L_x_2881) ;  /* 0x00000000007ce947 */ /* 0x000fea0003800000 */
.L_x_2882:
        /* <DEDUP_REMOVED lines=31> */
.L_x_2881:
        /* <DEDUP_REMOVED lines=10> */
.L_x_2887:
[----:B------:R-:W-:Y:S05]  /*6260*/  BSYNC B0 ;  /* 0x0000000000007941 */ /* 0x000fea0003800000 */
.L_x_2886:
        /* <DEDUP_REMOVED lines=17> */
.L_x_2878:
        /* <DEDUP_REMOVED lines=36> */
.L_x_2888:
        /* <DEDUP_REMOVED lines=20> */
.L_x_2890:
[----:B------:R-:W-:Y:S05]  /*6700*/  BSYNC B0 ;  /* 0x0000000000007941 */ /* 0x000fea0003800000 */
.L_x_2889:
        /* <DEDUP_REMOVED lines=20> */
.L_x_2891:
        /* <DEDUP_REMOVED lines=19> */
.L_x_2893:
[----:B------:R-:W-:Y:S05]  /*6980*/  BSYNC B0 ;  /* 0x0000000000007941 */ /* 0x000fea0003800000 */
.L_x_2892:
        /* <DEDUP_REMOVED lines=19> */
.L_x_2894:
        /* <DEDUP_REMOVED lines=19> */
.L_x_2896:
[----:B------:R-:W-:Y:S05]  /*6bf0*/  BSYNC B0 ;  /* 0x0000000000007941 */ /* 0x000fea0003800000 */
.L_x_2895:
        /* <DEDUP_REMOVED lines=19> */
.L_x_2897:
        /* <DEDUP_REMOVED lines=22> */
.L_x_2899:
[----:B------:R-:W-:Y:S05]  /*6e90*/  BSYNC B0 ;  /* 0x0000000000007941 */ /* 0x000fea0003800000 */
.L_x_2898:
        /* <DEDUP_REMOVED lines=20> */
.L_x_2900:
        /* <DEDUP_REMOVED lines=22> */
.L_x_2902:
[----:B------:R-:W-:Y:S05]  /*7140*/  BSYNC B0 ;  /* 0x0000000000007941 */ /* 0x000fea0003800000 */
.L_x_2901:
        /* <DEDUP_REMOVED lines=20> */
.L_x_2903:
        /* <DEDUP_REMOVED lines=22> */
.L_x_2905:
[----:B------:R-:W-:Y:S05]  /*73f0*/  BSYNC B0 ;  /* 0x0000000000007941 */ /* 0x000fea0003800000 */
.L_x_2904:
        /* <DEDUP_REMOVED lines=20> */
.L_x_2906:
        /* <DEDUP_REMOVED lines=22> */
.L_x_2908:
[----:B------:R-:W-:Y:S05]  /*76a0*/  BSYNC B0 ;  /* 0x0000000000007941 */ /* 0x000fea0003800000 */
.L_x_2907:
        /* <DEDUP_REMOVED lines=20> */
.L_x_2909:
        /* <DEDUP_REMOVED lines=22> */
.L_x_2911:
[----:B------:R-:W-:Y:S05]  /*7950*/  BSYNC B0 ;  /* 0x0000000000007941 */ /* 0x000fea0003800000 */
.L_x_2910:
        /* <DEDUP_REMOVED lines=20> */
.L_x_2912:
        /* <DEDUP_REMOVED lines=22> */
.L_x_2914:
[----:B------:R-:W-:Y:S05]  /*7c00*/  BSYNC B0 ;  /* 0x0000000000007941 */ /* 0x000fea0003800000 */
.L_x_2913:
        /* <DEDUP_REMOVED lines=20> */
.L_x_2915:
        /* <DEDUP_REMOVED lines=21> */
.L_x_2917:
[----:B------:R-:W-:Y:S05]  /*7ea0*/  BSYNC B0 ;  /* 0x0000000000007941 */ /* 0x000fea0003800000 */
.L_x_2916:
        /* <DEDUP_REMOVED lines=19> */
.L_x_2918:
        /* <DEDUP_REMOVED lines=21> */
.L_x_2920:
[----:B------:R-:W-:Y:S05]  /*8130*/  BSYNC B0 ;  /* 0x0000000000007941 */ /* 0x000fea0003800000 */
.L_x_2919:
        /* <DEDUP_REMOVED lines=19> */
.L_x_2921:
        /* <DEDUP_REMOVED lines=21> */
.L_x_2923:
[----:B------:R-:W-:Y:S05]  /*83c0*/  BSYNC B0 ;  /* 0x0000000000007941 */ /* 0x000fea0003800000 */
.L_x_2922:
        /* <DEDUP_REMOVED lines=19> */
.L_x_2924:
        /* <DEDUP_REMOVED lines=26> */
.L_x_2926:
[----:B------:R-:W-:Y:S05]  /*86a0*/  BSYNC B0 ;  /* 0x0000000000007941 */ /* 0x000fea0003800000 */
.L_x_2925:
        /* <DEDUP_REMOVED lines=19> */
.L_x_2927:
        /* <DEDUP_REMOVED lines=26> */
.L_x_2929:
[----:B------:R-:W-:Y:S05]  /*8980*/  BSYNC B0 ;  /* 0x0000000000007941 */ /* 0x000fea0003800000 */
.L_x_2928:
        /* <DEDUP_REMOVED lines=19> */
.L_x_2930:
        /* <DEDUP_REMOVED lines=26> */
.L_x_2932:
[----:B------:R-:W-:Y:S05]  /*8c60*/  BSYNC B0 ;  /* 0x0000000000007941 */ /* 0x000fea0003800000 */
.L_x_2931:
        /* <DEDUP_REMOVED lines=19> */
.L_x_2933:
        /* <DEDUP_REMOVED lines=21> */
.L_x_2935:
[----:B------:R-:W-:Y:S05]  /*8ef0*/  BSYNC B0 ;  /* 0x0000000000007941 */ /* 0x000fea0003800000 */
.L_x_2934:
[----:B------:R-:W-:Y:S02]  /*8f00*/  IADD3 R75, R68, R75, RZ ;  /* 0x0000004b444b7210 */ /* 0x000fe40007ffe0ff */
[----:B------:R-:W-:Y:S02]  /*8f10*/  IADD3 R74, R74, 0x1, RZ ;  /* 0x000000014a4a7810 */ /* 0x000fe40007ffe0ff */
[----:B------:R-:W-:-:S13]  /*8f20*/  ISETP.GE.AND P5, PT, R75, UR4, PT ;  /* 0x000000044b007c0c */ /* 0x000fda000bfa6270 */
[----:B------:R-:W-:Y:S05]  /*8f30*/  @!P5 BRA `(.L_x_2936) ;  /* 0xffffff7400ecd947 */ /* 0x000fea000383ffff */
.L_x_2853:
        /* <DEDUP_REMOVED lines=23> */
.L_x_2938:
[----:B------:R-:W-:Y:S05]  /*90b0*/  BSYNC B0 ;  /* 0x0000000000007941 */ /* 0x000fea0003800000 */
.L_x_2937:
[----:B------:R-:W-:Y:S05]  /*90c0*/  @P0 EXIT ;  /* 0x000000000000094d */ /* 0x000fea0003800000 */
[----:B------:R-:W-:Y:S05]  /*90d0*/  @P2 BRA `(.L_x_2939) ;  /* 0x0000000000202947 */ /* 0x000fea0003800000 */
[----:B------:R-:W-:-:S05]  /*90e0*/  IMAD R0, R6, R7, RZ ;  /* 0x0000000706007224 */ /* 0x000fca00078e02ff */
[----:B------:R-:W-:-:S13]  /*90f0*/  ISETP.NE.AND P0, PT, R0, -0x1, PT ;  /* 0xffffffff0000780c */ /* 0x000fda0003f05270 */
[----:B------:R-:W-:Y:S05]  /*9100*/  @!P0 BRA `(.L_x_2939) ;  /* 0x0000000000148947 */ /* 0x000fea0003800000 */
.L_x_2940:
[----:B---3--:R-:W3:Y:S04]  /*9110*/  LDG.E.STRONG.GPU R5, desc[UR8][R2.64] ;  /* 0x0000000802057981 */ /* 0x008ee8000c1ef900 */
[----:B---3--:R-:W-:Y:S01]  /*9120*/  CCTL.IVALL ;  /* 0x00000000ff00798f */ /* 0x008fe20002000000 */
[----:B------:R-:W-:Y:S05]  /*9130*/  YIELD ;  /* 0x0000000000007946 */ /* 0x000fea0003800000 */
[----:B------:R-:W-:-:S13]  /*9140*/  ISETP.NE.AND P0, PT, R5, R0, PT ;  /* 0x000000000500720c */ /* 0x000fda0003f05270 */
[----:B------:R-:W-:Y:S05]  /*9150*/  @P0 BRA `(.L_x_2940) ;  /* 0xfffffffc00ec0947 */ /* 0x000fea000383ffff */
.L_x_2939:
        /* <DEDUP_REMOVED lines=24> */
.L_x_2941:
        /* <DEDUP_REMOVED lines=17> */
[----:B----4-:R-:W-:Y:S02]  /*93f0*/  F2FP.F16.F32.PACK_AB R19, R9, R0 ;  /* 0x000000000913723e */ /* 0x010fe400000000ff */
[----:B------:R-:W-:Y:S02]  /*9400*/  SHF.R.S32.HI R0, RZ, 0x1f, R83 ;  /* 0x0000001fff007819 */ /* 0x000fe40000011453 */
[----:B--2---:R-:W-:Y:S01]  /*9410*/  F2FP.F16.F32.PACK_AB R21, R13, R10 ;  /* 0x0000000a0d15723e */ /* 0x004fe200000000ff */
[----:B------:R4:W-:Y:S04]  /*9420*/  STG.E desc[UR8][R2.64], R19 ;  /* 0x0000001302007986 */ /* 0x0009e8000c101908 */
[----:B------:R4:W-:Y:S01]  /*9430*/  STG.E desc[UR8][R4.64], R21 ;  /* 0x0000001504007986 */ /* 0x0009e2000c101908 */
[----:B------:R-:W-:-:S13]  /*9440*/  ISETP.GT.AND.EX P0, PT, R25, R0, PT, P0 ;  /* 0x000000001900720c */ /* 0x000fda0003f04300 */
[----:B----4-:R-:W-:Y:S05]  /*9450*/  @P0 BRA `(.L_x_2941) ;  /* 0xfffffffc00a00947 */ /* 0x010fea000383ffff */
[----:B------:R-:W-:Y:S05]  /*9460*/  EXIT ;  /* 0x000000000000794d */ /* 0x000fea0003800000 */
.L_x_2942:
        /* <DEDUP_REMOVED lines=9> */
.L_x_5175:


//--------------------- .text._Z35group_norm_nhwc_bwd_one_pass_kernelI11Fp32IOFp16WLi512ELi56ELi448EEv26Group_norm_nhwc_bwd_params --------------------------
	.section	.text._Z35group_norm_nhwc_bwd_one_pass_kernelI11Fp32IOFp16WLi512ELi56ELi448EEv26Group_norm_nhwc_bwd_params,"ax",@progbits
	.align	128
        .global         _Z35group_norm_nhwc_bwd_one_pass_kernelI11Fp32IOFp16WLi512ELi56ELi448EEv26Group_norm_nhwc_bwd_params
        .type           _Z35group_norm_nhwc_bwd_one_pass_kernelI11Fp32IOFp16WLi512ELi56ELi448EEv26Group_norm_nhwc_bwd_params,@function
        .size           _Z35group_norm_nhwc_bwd_one_pass_kernelI11Fp32IOFp16WLi512ELi56ELi448EEv26Group_norm_nhwc_bwd_params,(.L_x_5176 - _Z35group_norm_nhwc_bwd_one_pass_kernelI11Fp32IOFp16WLi512ELi56ELi448EEv26Group_norm_nhwc_bwd_params)
        .other          _Z35group_norm_nhwc_bwd_one_pass_kernelI11Fp32IOFp16WLi512ELi56ELi448EEv26Group_norm_nhwc_bwd_params,@"STO_CUDA_ENTRY STV_DEFAULT"
_Z35group_norm_nhwc_bwd_one_pass_kernelI11Fp32IOFp16WLi512ELi56ELi448EEv26Group_norm_nhwc_bwd_params:
.text._Z35group_norm_nhwc_bwd_one_pass_kernelI11Fp32IOFp16WLi512ELi56ELi448EEv26Group_norm_nhwc_bwd_params:
        /* <DEDUP_REMOVED lines=59> */
.L_x_3090:
        /* <DEDUP_REMOVED lines=884> */
[----:B--2---:R-:W-:-:S03]  /*3af0*/  @P0 HADD2.F32 R78, -RZ, R2.H0_H0 ;  /* 0x20000002ff4e0230 */ /* 0x004fc60000004100 */
[----:B------:R0:W5:Y:S01]  /*3b00*/  LDL.LU R2, [R1+0xa0] ;  /* 0x0000a00001027983 */ /* 0x0001620000300800 */
[----:B---3--:R-:W-:-:S03]  /*3b10*/  @P0 HADD2.F32 R79, -RZ, R0.H0_H0 ;  /* 0x20000000ff4f0230 */ /* 0x008fc60000004100 */
[----:B------:R0:W5:Y:S01]  /*3b20*/  LDL.LU R0, [R1+0x9c] ;  /* 0x00009c0001007983 */ /* 0x0001620000300800 */
[----:B----4-:R-:W-:Y:S02]  /*3b30*/  HADD2.F32 R3, -RZ, R3.H0_H0 ;  /* 0x20000003ff037230 */ /* 0x010fe40000004100 */
[----:B0-----:R-:W-:-:S07]  /*3b40*/  HADD2.F32 R80, -RZ, R80.H0_H0 ;  /* 0x20000050ff507230 */ /* 0x001fce0000004100 */
.L_x_2945:
[----:B------:R-:W-:Y:S05]  /*3b50*/  BSYNC B0 ;  /* 0x0000000000007941 */ /* 0x000fea0003800000 */
.L_x_2944:
        /* <DEDUP_REMOVED lines=40> */
.L_x_2946:
        /* <DEDUP_REMOVED lines=64> */
.L_x_2947:
        /* <DEDUP_REMOVED lines=89> */
.L_x_2948:
        /* <DEDUP_REMOVED lines=77> */
.L_x_2949:
        /* <DEDUP_REMOVED lines=65> */
.L_x_2950:
        /* <DEDUP_REMOVED lines=60> */
.L_x_2951:
        /* <DEDUP_REMOVED lines=49> */
.L_x_2952:
        /* <DEDUP_REMOVED lines=42> */
.L_x_2953:
        /* <DEDUP_REMOVED lines=36> */
.L_x_2954:
        /* <DEDUP_REMOVED lines=35> */
.L_x_2955:
        /* <DEDUP_REMOVED lines=36> */
.L_x_2956:
        /* <DEDUP_REMOVED lines=37> */
.L_x_2957:
        /* <DEDUP_REMOVED lines=37> */
.L_x_2958:
        /* <DEDUP_REMOVED lines=37> */
.L_x_2959:
        /* <DEDUP_REMOVED lines=37> */
.L_x_2960:
        /* <DEDUP_REMOVED lines=37> */
.L_x_2961:
        /* <DEDUP_REMOVED lines=37> */
.L_x_2962:
        /* <DEDUP_REMOVED lines=35> */
.L_x_2963:
        /* <DEDUP_REMOVED lines=35> */
.L_x_2964:
        /* <DEDUP_REMOVED lines=35> */
.L_x_2965:
        /* <DEDUP_REMOVED lines=35> */
.L_x_2966:
        /* <DEDUP_REMOVED lines=35> */
.L_x_2967:
        /* <DEDUP_REMOVED lines=35> */
.L_x_2968:
        /* <DEDUP_REMOVED lines=35> */
.L_x_2969:
        /* <DEDUP_REMOVED lines=35> */
.L_x_2970:
        /* <DEDUP_REMOVED lines=35> */
.L_x_2971:
        /* <DEDUP_REMOVED lines=35> */
.L_x_2972:
        /* <DEDUP_REMOVED lines=35> */
.L_x_2973:
        /* <DEDUP_REMOVED lines=37> */
.L_x_2974:
        /* <DEDUP_REMOVED lines=33> */
.L_x_2975:
        /* <DEDUP_REMOVED lines=33> */
.L_x_2976:
        /* <DEDUP_REMOVED lines=33> */
.L_x_2977:
        /* <DEDUP_REMOVED lines=99> */
.L_x_2979:
[----:B------:R-:W-:Y:S05]  /*9510*/  BSYNC B0 ;  /* 0x0000000000007941 */ /* 0x000fea0003800000 */
.L_x_2978:
        /* <DEDUP_REMOVED lines=78> */
.L_x_2981:
[----:B------:R-:W-:Y:S05]  /*9a00*/  BSYNC B0 ;  /* 0x0000000000007941 */ /* 0x000fea0003800000 */
.L_x_2980:
        /* <DEDUP_REMOVED lines=19> */
.L_x_2983:
[----:B------:R-:W-:Y:S05]  /*9b40*/  BSYNC B0 ;  /* 0x0000000000007941 */ /* 0x000fea0003800000 */
.L_x_2982:
        /* <DEDUP_REMOVED lines=41> */
.L_x_2986:
[----:B------:R-:W-:Y:S02]  /*9de0*/  MOV R56, UR18 ;  /* 0x0000001200387c02 */ /* 0x000fe40008000f00 */
[----:B------:R-:W-:-:S05]  /*9df0*/  MOV R57, UR19 ;  /* 0x0000001300397c02 */ /* 0x000fca0008000f00 */
[----:B------:R-:W2:Y:S04]  /*9e00*/  LDG.E.STRONG.GPU R56, desc[UR22][R56.64] ;  /* 0x0000001638387981 */ /* 0x000ea8000c1ef900 */
[----:B--2---:R-:W-:Y:S01]  /*9e10*/  CCTL.IVALL ;  /* 0x00000000ff00798f */ /* 0x004fe20002000000 */
[----:B------:R-:W-:Y:S05]  /*9e20*/  YIELD ;  /* 0x0000000000007946 */ /* 0x000fea0003800000 */
[----:B------:R-:W-:-:S13]  /*9e30*/  ISETP.NE.AND P0, PT, R56, R58, PT ;  /* 0x0000003a3800720c */ /* 0x000fda0003f05270 */
[----:B------:R-:W-:Y:S05]  /*9e40*/  @P0 BRA `(.L_x_2986) ;  /* 0xfffffffc00e40947 */ /* 0x000fea000383ffff */
.L_x_2985:
        /* <DEDUP_REMOVED lines=19> */
.L_x_2990:
        /* <DEDUP_REMOVED lines=165> */
.L_x_2989:
        /* <DEDUP_REMOVED lines=87> */
.L_x_2991:
[----:B------:R-:W-:-:S13]  /*af40*/  ISETP.NE.OR P0, PT, RZ, UR16, P0 ;  /* 0x00000010ff007c0c */ /* 0x000fda0008705670 */
[----:B------:R-:W-:Y:S05]  /*af50*/  @!P0 BRA `(.L_x_2987) ;  /* 0x0000000000b08947 */ /* 0x000fea0003800000 */
.L_x_2988:
        /* <DEDUP_REMOVED lines=44> */
.L_x_2987:
        /* <DEDUP_REMOVED lines=14> */
.L_x_2993:
[----:B------:R-:W-:Y:S05]  /*b300*/  BSYNC B0 ;  /* 0x0000000000007941 */ /* 0x000fea0003800000 */
.L_x_2992:
        /* <DEDUP_REMOVED lines=25> */
.L_x_2984:
        /* <DEDUP_REMOVED lines=32> */
.L_x_2994:
        /* <DEDUP_REMOVED lines=22> */
.L_x_2996:
[----:B------:R-:W-:Y:S05]  /*b800*/  BSYNC B0 ;  /* 0x0000000000007941 */ /* 0x000fea0003800000 */
.L_x_2995:
        /* <DEDUP_REMOVED lines=28> */
.L_x_2997:
        /* <DEDUP_REMOVED lines=21> */
.L_x_2999:
[----:B------:R-:W-:Y:S05]  /*bb20*/  BSYNC B0 ;  /* 0x0000000000007941 */ /* 0x000fea0003800000 */
.L_x_2998:
        /* <DEDUP_REMOVED lines=37> */
.L_x_3000:
        /* <DEDUP_REMOVED lines=21> */
.L_x_3002:
[----:B------:R-:W-:Y:S05]  /*bed0*/  BSYNC B0 ;  /* 0x0000000000007941 */ /* 0x000fea0003800000 */
.L_x_3001:
        /* <DEDUP_REMOVED lines=21> */
.L_x_3003:
        /* <DEDUP_REMOVED lines=23> */
.L_x_3005:
[----:B------:R-:W-:Y:S05]  /*c1a0*/  BSYNC B0 ;  /* 0x0000000000007941 */ /* 0x000fea0003800000 */
.L_x_3004:
        /* <DEDUP_REMOVED lines=39> */
.L_x_3006:
        /* <DEDUP_REMOVED lines=21> */
.L_x_3008:
[----:B------:R-:W-:Y:S05]  /*c570*/  BSYNC B0 ;  /* 0x0000000000007941 */ /* 0x000fea0003800000 */
.L_x_3007:
        /* <DEDUP_REMOVED lines=21> */
.L_x_3009:
        /* <DEDUP_REMOVED lines=23> */
.L_x_3011:
[----:B------:R-:W-:Y:S05]  /*c840*/  BSYNC B0 ;  /* 0x0000000000007941 */ /* 0x000fea0003800000 */
.L_x_3010:
        /* <DEDUP_REMOVED lines=21> */
.L_x_3012:
        /* <DEDUP_REMOVED lines=23> */
.L_x_3014:
[----:B------:R-:W-:Y:S05]  /*cb10*/  BSYNC B0 ;  /* 0x0000000000007941 */ /* 0x000fea0003800000 */
.L_x_3013:
        /* <DEDUP_REMOVED lines=49> */
.L_x_3015:
        /* <DEDUP_REMOVED lines=21> */
.L_x_3017:
[----:B------:R-:W-:Y:S05]  /*cf80*/  BSYNC B0 ;  /* 0x0000000000007941 */ /* 0x000fea0003800000 */
.L_x_3016:
        /* <DEDUP_REMOVED lines=19> */
.L_x_3018:
        /* <DEDUP_REMOVED lines=21> */
.L_x_3020:
[----:B------:R-:W-:Y:S05]  /*d210*/  BSYNC B0 ;  /* 0x0000000000007941 */ /* 0x000fea0003800000 */
.L_x_3019:
        /* <DEDUP_REMOVED lines=19> */
.L_x_3021:
        /* <DEDUP_REMOVED lines=21> */
.L_x_3023:
[----:B------:R-:W-:Y:S05]  /*d4a0*/  BSYNC B0 ;  /* 0x0000000000007941 */ /* 0x000fea0003800000 */
.L_x_3022:
        /* <DEDUP_REMOVED lines=20> */
.L_x_3024:
        /* <DEDUP_REMOVED lines=22> */
.L_x_3026:
[----:B------:R-:W-:Y:S05]  /*d750*/  BSYNC B0 ;  /* 0x0000000000007941 */ /* 0x000fea0003800000 */
.L_x_3025:
        /* <DEDUP_REMOVED lines=21> */
.L_x_3027:
        /* <DEDUP_REMOVED lines=23> */
.L_x_3029:
[----:B------:R-:W-:Y:S05]  /*da20*/  BSYNC B0 ;  /* 0x0000000000007941 */ /* 0x000fea0003800000 */
.L_x_3028:
        /* <DEDUP_REMOVED lines=46> */
.L_x_3030:
        /* <DEDUP_REMOVED lines=21> */
.L_x_3032:
[----:B------:R-:W-:Y:S05]  /*de60*/  BSYNC B0 ;  /* 0x0000000000007941 */ /* 0x000fea0003800000 */
.L_x_3031:
        /* <DEDUP_REMOVED lines=21> */
.L_x_3033:
        /* <DEDUP_REMOVED lines=23> */
.L_x_3035:
[----:B------:R-:W-:Y:S05]  /*e130*/  BSYNC B0 ;  /* 0x0000000000007941 */ /* 0x000fea0003800000 */
.L_x_3034:
        /* <DEDUP_REMOVED lines=21> */
.L_x_3036:
        /* <DEDUP_REMOVED lines=23> */
.L_x_3038:
[----:B------:R-:W-:Y:S05]  /*e400*/  BSYNC B0 ;  /* 0x0000000000007941 */ /* 0x000fea0003800000 */
.L_x_3037:
        /* <DEDUP_REMOVED lines=21> */
.L_x_3039:
        /* <DEDUP_REMOVED lines=23> */
.L_x_3041:
[----:B------:R-:W-:Y:S05]  /*e6d0*/  BSYNC B0 ;  /* 0x0000000000007941 */ /* 0x000fea0003800000 */
.L_x_3040:
        /* <DEDUP_REMOVED lines=21> */
.L_x_3042:
        /* <DEDUP_REMOVED lines=23> */
.L_x_3044:
[----:B------:R-:W-:Y:S05]  /*e9a0*/  BSYNC B0 ;  /* 0x0000000000007941 */ /* 0x000fea0003800000 */
.L_x_3043:
        /* <DEDUP_REMOVED lines=44> */
.L_x_3045:
        /* <DEDUP_REMOVED lines=21> */
.L_x_3047:
[----:B------:R-:W-:Y:S05]  /*edc0*/  BSYNC B0 ;  /* 0x0000000000007941 */ /* 0x000fea0003800000 */
.L_x_3046:
        /* <DEDUP_REMOVED lines=19> */
.L_x_3048:
        /* <DEDUP_REMOVED lines=21> */
.L_x_3050:
[----:B------:R-:W-:Y:S05]  /*f050*/  BSYNC B0 ;  /* 0x0000000000007941 */ /* 0x000fea0003800000 */
.L_x_3049:
        /* <DEDUP_REMOVED lines=19> */
.L_x_3051:
        /* <DEDUP_REMOVED lines=21> */
.L_x_3053:
[----:B------:R-:W-:Y:S05]  /*f2e0*/  BSYNC B0 ;  /* 0x0000000000007941 */ /* 0x000fea0003800000 */
.L_x_3052:
        /* <DEDUP_REMOVED lines=19> */
.L_x_3054:
        /* <DEDUP_REMOVED lines=21> */
.L_x_3056:
[----:B------:R-:W-:Y:S05]  /*f570*/  BSYNC B0 ;  /* 0x0000000000007941 */ /* 0x000fea0003800000 */
.L_x_3055:
        /* <DEDUP_REMOVED lines=19> */
.L_x_3057:
        /* <DEDUP_REMOVED lines=21> */
.L_x_3059:
[----:B------:R-:W-:Y:S05]  /*f800*/  BSYNC B0 ;  /* 0x0000000000007941 */ /* 0x000fea0003800000 */
.L_x_3058:
        /* <DEDUP_REMOVED lines=49> */
.L_x_3060:
        /* <DEDUP_REMOVED lines=21> */
.L_x_3062:
[----:B------:R-:W-:Y:S05]  /*fc70*/  BSYNC B0 ;  /* 0x0000000000007941 */ /* 0x000fea0003800000 */
.L_x_3061:
        /* <DEDUP_REMOVED lines=19> */
.L_x_3063:
        /* <DEDUP_REMOVED lines=21> */
.L_x_3065:
[----:B------:R-:W-:Y:S05]  /*ff00*/  BSYNC B0 ;  /* 0x0000000000007941 */ /* 0x000fea0003800000 */
.L_x_3064:
        /* <DEDUP_REMOVED lines=19> */
.L_x_3066:
        /* <DEDUP_REMOVED lines=21> */
.L_x_3068:
[----:B------:R-:W-:Y:S05]  /*10190*/  BSYNC B0 ;  /* 0x0000000000007941 */ /* 0x000fea0003800000 */
.L_x_3067:
        /* <DEDUP_REMOVED lines=19> */
.L_x_3069:
        /* <DEDUP_REMOVED lines=21> */
.L_x_3071:
[----:B------:R-:W-:Y:S05]  /*10420*/  BSYNC B0 ;  /* 0x0000000000007941 */ /* 0x000fea0003800000 */
.L_x_3070:
        /* <DEDUP_REMOVED lines=19> */
.L_x_3072:
        /* <DEDUP_REMOVED lines=21> */
.L_x_3074:
[----:B------:R-:W-:Y:S05]  /*106b0*/  BSYNC B0 ;  /* 0x0000000000007941 */ /* 0x000fea0003800000 */
.L_x_3073:
        /* <DEDUP_REMOVED lines=47> */
.L_x_3075:
        /* <DEDUP_REMOVED lines=21> */
.L_x_3077:
[----:B------:R-:W-:Y:S05]  /*10b00*/  BSYNC B0 ;  /* 0x0000000000007941 */ /* 0x000fea0003800000 */
.L_x_3076:
        /* <DEDUP_REMOVED lines=19> */
.L_x_3078:
        /* <DEDUP_REMOVED lines=21> */
.L_x_3080:
[----:B------:R-:W-:Y:S05]  /*10d90*/  BSYNC B0 ;  /* 0x0000000000007941 */ /* 0x000fea0003800000 */
.L_x_3079:
        /* <DEDUP_REMOVED lines=19> */
.L_x_3081:
        /* <DEDUP_REMOVED lines=21> */
.L_x_3083:
[----:B------:R-:W-:Y:S05]  /*11020*/  BSYNC B0 ;  /* 0x0000000000007941 */ /* 0x000fea0003800000 */
.L_x_3082:
        /* <DEDUP_REMOVED lines=19> */
.L_x_3084:
        /* <DEDUP_REMOVED lines=21> */
.L_x_3086:
[----:B------:R-:W-:Y:S05]  /*112b0*/  BSYNC B0 ;  /* 0x0000000000007941 */ /* 0x000fea0003800000 */
.L_x_3085:
        /* <DEDUP_REMOVED lines=19> */
.L_x_3087:
        /* <DEDUP_REMOVED lines=20> */
.L_x_3089:
[----:B------:R-:W-:Y:S05]  /*11530*/  BSYNC B0 ;  /* 0x0000000000007941 */ /* 0x000fea0003800000 */
.L_x_3088:
        /* <DEDUP_REMOVED lines=9> */
.L_x_2943:
        /* <DEDUP_REMOVED lines=19> */
.L_x_3092:
[----:B------:R-:W-:Y:S05]  /*11700*/  BSYNC B0 ;  /* 0x0000000000007941 */ /* 0x000fea0003800000 */
.L_x_3091:
        /* <DEDUP_REMOVED lines=11> */
.L_x_3094:
[----:B------:R-:W4:Y:S04]  /*117c0*/  LDG.E.STRONG.GPU R5, desc[UR22][R2.64] ;  /* 0x0000001602057981 */ /* 0x000f28000c1ef900 */
[----:B----4-:R-:W-:Y:S01]  /*117d0*/  CCTL.IVALL ;  /* 0x00000000ff00798f */ /* 0x010fe20002000000 */
[----:B------:R-:W-:Y:S05]  /*117e0*/  YIELD ;  /* 0x0000000000007946 */ /* 0x000fea0003800000 */
[----:B------:R-:W-:-:S13]  /*117f0*/  ISETP.NE.AND P0, PT, R5, R4, PT ;  /* 0x000000040500720c */ /* 0x000fda0003f05270 */
[----:B------:R-:W-:Y:S05]  /*11800*/  @P0 BRA `(.L_x_3094) ;  /* 0xfffffffc00ec0947 */ /* 0x000fea000383ffff */
.L_x_3093:
        /* <DEDUP_REMOVED lines=25> */
.L_x_3095:
        /* <DEDUP_REMOVED lines=25> */
.L_x_3096:
        /* <DEDUP_REMOVED lines=13> */
.L_x_5176:


//--------------------- .text._Z35group_norm_nhwc_fwd_one_pass_kernelI11Bf16IOFp32WLi64ELi56ELi448EEv26Group_norm_nhwc_fwd_params --------------------------
	.section	.text._Z35group_norm_nhwc_fwd_one_pass_kernelI11Bf16IOFp32WLi64ELi56ELi448EEv26Group_norm_nhwc_fwd_params,"ax",@progbits
	.align	128
        .global         _Z35group_norm_nhwc_fwd_one_pass_kernelI11Bf16IOFp32WLi64ELi56ELi448EEv26Group_norm_nhwc_fwd_params
        .type           _Z35group_norm_nhwc_fwd_one_pass_kernelI11Bf16IOFp32WLi64ELi56ELi448EEv26Group_norm_nhwc_fwd_params,@function
        .size           _Z35group_norm_nhwc_fwd_one_pass_kernelI11Bf16IOFp32WLi64ELi56ELi448EEv26Group_norm_nhwc_fwd_params,(.L_x_5177 - _Z35group_norm_nhwc_fwd_one_pass_kernelI11Bf16IOFp32WLi64ELi56ELi448EEv26Group_norm_nhwc_fwd_params)
        .other          _Z35group_norm_nhwc_fwd_one_pass_kernelI11Bf16IOFp32WLi64ELi56ELi448EEv26Group_norm_nhwc_fwd_params,@"STO_CUDA_ENTRY STV_DEFAULT"
_Z35group_norm_nhwc_fwd_one_pass_kernelI11Bf16IOFp32WLi64ELi56ELi448EEv26Group_norm_nhwc_fwd_params:
.text._Z35group_norm_nhwc_fwd_one_pass_kernelI11Bf16IOFp32WLi64ELi56ELi448EEv26Group_norm_nhwc_fwd_params:
[----:B------:R-:W-:Y:S01]  /*0000*/  LDC R1, c[0x0][0x28] ;  /* 0x00000a00ff017b82 */ /* 0x000fe20000000800 */
[----:B------:R-:W0:Y:S01]  /*0010*/  S2R R20, SR_CTAID.Y ;  /* 0x0000000000147919 */ /* 0x000e220000002600 */
[----:B------:R-:W-:Y:S01]  /*0020*/  ULDC UR4, c[0x0][0x288] ;  /* 0x0000a20000047ab9 */ /* 0x000fe20000000800 */
[----:B------:R-:W-:Y:S02]  /*0030*/  ULDC UR5, c[0x0][0x258] ;  /* 0x0000960000057ab9 */ /* 0x000fe40000000800 */
[----:B------:R-:W-:-:S06]  /*0040*/  UIMAD UR4, UR4, UR5, URZ ;  /* 0x00000005040472a4 */ /* 0x000fcc000f8e023f */
[----:B0-----:R-:W-:-:S13]  /*0050*/  ISETP.GE.AND P0, PT, R20, UR4, PT ;  /* 0x0000000414007c0c */ /* 0x001fda000bf06270 */
[----:B------:R-:W-:Y:S05]  /*0060*/  @P0 EXIT ;  /* 0x000000000000094d */ /* 0x000fea0003800000 */
[----:B------:R-:W0:Y:S01]  /*0070*/  S2R R4, SR_TID.X ;  /* 0x0000000000047919 */ /* 0x000e220000002100 */
[----:B------:R-:W1:Y:S01]  /*0080*/  S2UR UR7, SR_CTAID.X ;  /* 0x00000000000779c3 */ /* 0x000e620000002500 */
[----:B------:R-:W-:Y:S01]  /*0090*/  ULDC.64 UR8, c[0x0][0x278] ;  /* 0x00009e0000087ab9 */ /* 0x000fe20000000a00 */
[----:B------:R-:W-:Y:S01]  /*00a0*/  UMOV UR5, 0x400 ;  /* 0x0000040000057882 */ /* 0x000fe20000000000 */
[----:B------:R-:W-:Y:S01]  /*00b0*/  HFMA2.MMA R16, -RZ, RZ, 0, 0 ;  /* 0x00000000ff107435 */ /* 0x000fe200000001ff */
[----:B------:R-:W-:-:S04]  /*00c0*/  ULDC.U8 UR10, c[0x0][0x28c] ;  /* 0x0000a300000a7ab9 */ /* 0x000fc80000000000 */
[----:B------:R-:W1:Y:S08]  /*00d0*/  LDC R19, c[0x0][0x294] ;  /* 0x0000a500ff137b82 */ /* 0x000e700000000800 */
[----:B------:R-:W2:Y:S01]  /*00e0*/  S2UR UR6, SR_CgaCtaId ;  /* 0x00000000000679c3 */ /* 0x000ea20000008800 */
[--C-:B0-----:R-:W-:Y:S02]  /*00f0*/  SHF.R.U32.HI R2, RZ, 0x2, R4.reuse ;  /* 0x00000002ff027819 */ /* 0x101fe40000011604 */
[----:B------:R-:W-:-:S03]  /*0100*/  SHF.R.S32.HI R5, RZ, 0x1f, R4 ;  /* 0x0000001fff057819 */ /* 0x000fc60000011404 */
[----:B------:R-:W-:Y:S01]  /*0110*/  IMAD.WIDE.U32 R2, R2, 0x24924925, RZ ;  /* 0x2492492502027825 */ /* 0x000fe200078e00ff */
[----:B------:R-:W-:-:S03]  /*0120*/  LEA.HI R5, R5, R4, RZ, 0x5 ;  /* 0x0000000405057211 */ /* 0x000fc600078f28ff */
[----:B-1----:R-:W-:Y:S01]  /*0130*/  IMAD R19, R19, UR7, R3 ;  /* 0x0000000713137c24 */ /* 0x002fe2000f8e0203 */
[----:B--2---:R-:W-:Y:S01]  /*0140*/  ULEA UR5, UR6, UR5, 0x18 ;  /* 0x0000000506057291 */ /* 0x004fe2000f8ec03f */
[----:B------:R-:W-:-:S03]  /*0150*/  SHF.R.S32.HI R5, RZ, 0x5, R5 ;  /* 0x00000005ff057819 */ /* 0x000fc60000011405 */
[----:B------:R-:W-:Y:S02]  /*0160*/  ISETP.GE.U32.AND P0, PT, R19, UR8, PT ;  /* 0x0000000813007c0c */ /* 0x000fe4000bf06070 */
[----:B------:R-:W-:Y:S02]  /*0170*/  SHF.R.S32.HI R3, RZ, 0x1f, R19 ;  /* 0x0000001fff037819 */ /* 0x000fe40000011413 */
[----:B------:R-:W-:Y:S02]  /*0180*/  LEA R17, R5, UR5, 0x3 ;  /* 0x0000000505117c11 */ /* 0x000fe4000f8e18ff */
[----:B------:R-:W-:Y:S01]  /*0190*/  ISETP.GE.AND.EX P0, PT, R3, UR9, PT, P0 ;  /* 0x0000000903007c0c */ /* 0x000fe2000bf06300 */
[----:B------:R-:W-:Y:S01]  /*01a0*/  ULDC.64 UR8, c[0x0][0x208] ;  /* 0x0000820000087ab9 */ /* 0x000fe20000000a00 */
[----:B------:R-:W-:Y:S02]  /*01b0*/  IADD3 R18, R19, 0x10, RZ ;  /* 0x0000001013127810 */ /* 0x000fe40007ffe0ff */
[----:B------:R-:W-:-:S13]  /*01c0*/  ISETP.LT.U32.AND P0, PT, R4, 0x1c0, !P0 ;  /* 0x000001c00400780c */ /* 0x000fda0004701070 */
.L_x_3118:
[----:B0-----:R-:W0:Y:S01]  /*01d0*/  LDC R7, c[0x0][0x288] ;  /* 0x0000a200ff077b82 */ /* 0x001e220000000800 */
[----:B------:R-:W-:Y:S01]  /*01e0*/  ULDC.64 UR14, c[0x0][0x278] ;  /* 0x00009e00000e7ab9 */ /* 0x000fe20000000a00 */
[----:B------:R-:W-:Y:S01]  /*01f0*/  ULDC.64 UR12, c[0x0][0x280] ;  /* 0x0000a000000c7ab9 */ /* 0x000fe20000000a00 */
[----:B------:R-:W-:-:S04]  /*0200*/  IADD3 R14, R19, 0x20, RZ ;  /* 0x00000020130e7810 */ /* 0x000fc80007ffe0ff */
[----:B------:R-:W-:Y:S02]  /*0210*/  SHF.R.S32.HI R15, RZ, 0x1f, R14 ;  /* 0x0000001fff0f7819 */ /* 0x000fe4000001140e */
[----:B0-----:R-:W-:-:S04]  /*0220*/  IABS R11, R7 ;  /* 0x00000007000b7213 */ /* 0x001fc80000000000 */
[----:B------:R-:W0:Y:S08]  /*0230*/  I2F.RP R0, R11 ;  /* 0x0000000b00007306 */ /* 0x000e300000209400 */
[----:B0-----:R-:W0:Y:S02]  /*0240*/  MUFU.RCP R0, R0 ;  /* 0x0000000000007308 */ /* 0x001e240000001000 */
[----:B0-2---:R-:W-:-:S06]  /*0250*/  IADD3 R8, R0, 0xffffffe, RZ ;  /* 0x0ffffffe00087810 */ /* 0x005fcc0007ffe0ff */
[----:B------:R0:W1:Y:S02]  /*0260*/  F2I.FTZ.U32.TRUNC.NTZ R9, R8 ;  /* 0x0000000800097305 */ /* 0x000064000021f000 */
[----:B0-----:R-:W-:Y:S02]  /*0270*/  MOV R8, RZ ;  /* 0x000000ff00087202 */ /* 0x001fe40000000f00 */
[----:B-1----:R-:W-:-:S05]  /*0280*/  IADD3 R2, RZ, -R9, RZ ;  /* 0x80000009ff027210 */ /* 0x002fca0007ffe0ff */
[----:B------:R-:W-:Y:S01]  /*0290*/  IMAD R5, R2, R11, RZ ;  /* 0x0000000b02057224 */ /* 0x000fe200078e02ff */
[----:B------:R-:W-:-:S03]  /*02a0*/  IABS R2, R20 ;  /* 0x0000001400027213 */ /* 0x000fc60000000000 */
[----:B------:R-:W-:Y:S01]  /*02b0*/  IMAD.HI.U32 R9, R9, R5, R8 ;  /* 0x0000000509097227 */ /* 0x000fe200078e0008 */
[----:B------:R-:W-:-:S05]  /*02c0*/  SHF.R.U32.HI R8, RZ, 0x2, R4 ;  /* 0x00000002ff087819 */ /* 0x000fca0000011604 */
[----:B------:R-:W-:-:S04]  /*02d0*/  IMAD.HI.U32 R5, R9, R2, RZ ;  /* 0x0000000209057227 */ /* 0x000fc800078e00ff */
[----:B------:R-:W-:Y:S01]  /*02e0*/  IMAD.WIDE.U32 R8, R8, 0x24924925, RZ ;  /* 0x2492492508087825 */ /* 0x000fe200078e00ff */
[----:B------:R-:W-:-:S03]  /*02f0*/  IADD3 R0, -R5, RZ, RZ ;  /* 0x000000ff05007210 */ /* 0x000fc60007ffe1ff */
[----:B------:R-:W-:Y:S02]  /*0300*/  IMAD R8, R9, -0x1c, R4 ;  /* 0xffffffe409087824 */ /* 0x000fe400078e0204 */
[C---:B------:R-:W-:Y:S01]  /*0310*/  IMAD R0, R11.reuse, R0, R2 ;  /* 0x000000000b007224 */ /* 0x040fe200078e0202 */
[----:B------:R-:W-:Y:S02]  /*0320*/  SHF.R.S32.HI R2, RZ, 0x1f, R18 ;  /* 0x0000001fff027819 */ /* 0x000fe40000011412 */
[----:B------:R-:W-:Y:S02]  /*0330*/  SHF.L.U32 R22, R8, 0x1, RZ ;  /* 0x0000000108167819 */ /* 0x000fe400000006ff */
[----:B------:R-:W-:Y:S02]  /*0340*/  ISETP.GT.U32.AND P2, PT, R11, R0, PT ;  /* 0x000000000b00720c */ /* 0x000fe40003f44070 */
[----:B------:R-:W-:-:S11]  /*0350*/  SHF.R.S32.HI R8, RZ, 0x1f, R22 ;  /* 0x0000001fff087819 */ /* 0x000fd60000011416 */
[-C--:B------:R-:W-:Y:S02]  /*0360*/  @!P2 IADD3 R0, R0, -R11.reuse, RZ ;  /* 0x8000000b0000a210 */ /* 0x080fe40007ffe0ff */
[----:B------:R-:W-:Y:S02]  /*0370*/  @!P2 IADD3 R5, R5, 0x1, RZ ;  /* 0x000000010505a810 */ /* 0x000fe40007ffe0ff */
[----:B------:R-:W-:Y:S02]  /*0380*/  ISETP.GE.U32.AND P1, PT, R0, R11, PT ;  /* 0x0000000b0000720c */ /* 0x000fe40003f26070 */
[----:B------:R-:W-:Y:S01]  /*0390*/  LOP3.LUT R0, R20, R7, RZ, 0x3c, !PT ;  /* 0x0000000714007212 */ /* 0x000fe200078e3cff */
[----:B------:R-:W0:Y:S01]  /*03a0*/  @P0 LDC.64 R10, c[0x0][0x270] ;  /* 0x00009c00ff0a0b82 */ /* 0x000e220000000a00 */
[----:B------:R-:W-:Y:S02]  /*03b0*/  ISETP.NE.AND P2, PT, R7, RZ, PT ;  /* 0x000000ff0700720c */ /* 0x000fe40003f45270 */
[----:B------:R-:W-:-:S07]  /*03c0*/  ISETP.GE.AND P3, PT, R0, RZ, PT ;  /* 0x000000ff0000720c */ /* 0x000fce0003f66270 */
[----:B------:R-:W-:Y:S02]  /*03d0*/  @P1 IADD3 R5, R5, 0x1, RZ ;  /* 0x0000000105051810 */ /* 0x000fe40007ffe0ff */
[----:B------:R-:W-:-:S04]  /*03e0*/  ISETP.GE.U32.AND P1, PT, R18, UR14, PT ;  /* 0x0000000e12007c0c */ /* 0x000fc8000bf26070 */
[----:B------:R-:W-:Y:S02]  /*03f0*/  @!P3 IADD3 R5, -R5, RZ, RZ ;  /* 0x000000ff0505b210 */ /* 0x000fe40007ffe1ff */
[----:B------:R-:W-:Y:S02]  /*0400*/  @!P2 LOP3.LUT R5, RZ, R7, RZ, 0x33, !PT ;  /* 0x00000007ff05a212 */ /* 0x000fe400078e33ff */
[----:B------:R-:W-:Y:S02]  /*0410*/  ISETP.GE.AND.EX P1, PT, R2, UR15, PT, P1 ;  /* 0x0000000f02007c0c */ /* 0x000fe4000bf26310 */
[----:B------:R-:W-:Y:S02]  /*0420*/  IADD3 R21, -R5, RZ, RZ ;  /* 0x000000ff05157210 */ /* 0x000fe40007ffe1ff */
[----:B------:R-:W-:Y:S02]  /*0430*/  ISETP.GT.U32.OR P1, PT, R4, 0x1bf, P1 ;  /* 0x000001bf0400780c */ /* 0x000fe40000f24470 */
[----:B------:R-:W-:Y:S01]  /*0440*/  SHF.R.S32.HI R0, RZ, 0x1f, R5 ;  /* 0x0000001fff007819 */ /* 0x000fe20000011405 */
[----:B------:R-:W-:-:S02]  /*0450*/  IMAD R21, R7, R21, R20 ;  /* 0x0000001507157224 */ /* 0x000fc400078e0214 */
[----:B------:R-:W1:Y:S02]  /*0460*/  @P0 LDC.64 R6, c[0x0][0x220] ;  /* 0x00008800ff060b82 */ /* 0x000e640000000a00 */
[----:B------:R-:W-:Y:S02]  /*0470*/  IMAD R21, R21, 0x38, RZ ;  /* 0x0000003815157824 */ /* 0x000fe400078e02ff */
[----:B------:R-:W-:-:S03]  /*0480*/  IMAD R0, R0, UR12, RZ ;  /* 0x0000000c00007c24 */ /* 0x000fc6000f8e02ff */
[----:B------:R-:W-:Y:S01]  /*0490*/  IADD3 R22, P2, R22, R21, RZ ;  /* 0x0000001516167210 */ /* 0x000fe20007f5e0ff */
[----:B------:R-:W-:Y:S02]  /*04a0*/  IMAD R25, R5, UR13, R0 ;  /* 0x0000000d05197c24 */ /* 0x000fe4000f8e0200 */
[----:B0-----:R-:W-:Y:S01]  /*04b0*/  @P0 IMAD R0, R3, R10, RZ ;  /* 0x0000000a03000224 */ /* 0x001fe200078e02ff */
[----:B------:R-:W-:Y:S02]  /*04c0*/  LEA.HI.X.SX32 R23, R21, R8, 0x1, P2 ;  /* 0x0000000815177211 */ /* 0x000fe400010f0eff */
[----:B------:R-:W0:Y:S01]  /*04d0*/  @!P1 LDC.64 R8, c[0x0][0x270] ;  /* 0x00009c00ff089b82 */ /* 0x000e220000000a00 */
[----:B------:R-:W-:Y:S01]  /*04e0*/  ISETP.GE.U32.AND P2, PT, R14, UR14, PT ;  /* 0x0000000e0e007c0c */ /* 0x000fe2000bf46070 */
[----:B------:R-:W-:Y:S02]  /*04f0*/  @P0 IMAD R13, R19, R11, R0 ;  /* 0x0000000b130d0224 */ /* 0x000fe400078e0200 */
[----:B------:R-:W-:Y:S01]  /*0500*/  IMAD.WIDE.U32 R22, R5, UR12, R22 ;  /* 0x0000000c05167c25 */ /* 0x000fe2000f8e0016 */
[----:B------:R-:W-:-:S02]  /*0510*/  ISETP.GE.AND.EX P2, PT, R15, UR15, PT, P2 ;  /* 0x0000000f0f007c0c */ /* 0x000fc4000bf46320 */
[----:B------:R-:W-:Y:S02]  /*0520*/  IADD3 R5, R19, 0x30, RZ ;  /* 0x0000003013057810 */ /* 0x000fe40007ffe0ff */
[----:B------:R-:W-:Y:S02]  /*0530*/  IADD3 R25, R23, R25, RZ ;  /* 0x0000001917197210 */ /* 0x000fe40007ffe0ff */
[----:B------:R-:W-:Y:S02]  /*0540*/  @P0 MOV R24, R22 ;  /* 0x0000001600180202 */ /* 0x000fe40000000f00 */
[----:B------:R-:W-:-:S03]  /*0550*/  ISETP.GT.U32.OR P2, PT, R4, 0x1bf, P2 ;  /* 0x000001bf0400780c */ /* 0x000fc60001744470 */
[----:B------:R-:W-:Y:S02]  /*0560*/  @P0 IMAD.WIDE.U32 R26, R19, R10, R24 ;  /* 0x0000000a131a0225 */ /* 0x000fe400078e0018 */
[----:B------:R-:W2:Y:S03]  /*0570*/  @!P1 LDC.64 R10, c[0x0][0x220] ;  /* 0x00008800ff0a9b82 */ /* 0x000ea60000000a00 */
[----:B------:R-:W-:Y:S02]  /*0580*/  @P0 IADD3 R0, R27, R13, RZ ;  /* 0x0000000d1b000210 */ /* 0x000fe40007ffe0ff */
[C---:B-1----:R-:W-:Y:S02]  /*0590*/  @P0 LEA R12, P3, R26.reuse, R6, 0x1 ;  /* 0x000000061a0c0211 */ /* 0x042fe400078608ff */
[----:B------:R-:W-:Y:S02]  /*05a0*/  @!P1 MOV R27, R25 ;  /* 0x00000019001b9202 */ /* 0x000fe40000000f00 */
[----:B------:R-:W-:Y:S01]  /*05b0*/  @P0 LEA.HI.X R13, R26, R7, R0, 0x1, P3 ;  /* 0x000000071a0d0211 */ /* 0x000fe200018f0c00 */
[----:B0-----:R-:W-:Y:S01]  /*05c0*/  @!P1 IMAD R0, R2, R8, RZ ;  /* 0x0000000802009224 */ /* 0x001fe200078e02ff */
[----:B------:R-:W-:-:S02]  /*05d0*/  @!P1 MOV R26, R22 ;  /* 0x00000016001a9202 */ /* 0x000fc40000000f00 */
[----:B------:R-:W-:Y:S01]  /*05e0*/  ISETP.GE.U32.AND P3, PT, R5, UR14, PT ;  /* 0x0000000e05007c0c */ /* 0x000fe2000bf66070 */
[C---:B------:R-:W-:Y:S01]  /*05f0*/  @!P1 IMAD R0, R18.reuse, R9, R0 ;  /* 0x0000000912009224 */ /* 0x040fe200078e0200 */
[----:B------:R-:W-:Y:S01]  /*0600*/  SHF.R.S32.HI R6, RZ, 0x1f, R5 ;  /* 0x0000001fff067819 */ /* 0x000fe20000011405 */
[----:B------:R-:W-:Y:S01]  /*0610*/  @!P1 IMAD.WIDE.U32 R26, R18, R8, R26 ;  /* 0x00000008121a9225 */ /* 0x000fe200078e001a */
[----:B------:R-:W-:Y:S01]  /*0620*/  MOV R7, RZ ;  /* 0x000000ff00077202 */ /* 0x000fe20000000f00 */
[----:B------:R-:W0:Y:S01]  /*0630*/  @!P2 LDC.64 R8, c[0x0][0x270] ;  /* 0x00009c00ff08ab82 */ /* 0x000e220000000a00 */
[----:B------:R-:W-:-:S04]  /*0640*/  ISETP.GE.AND.EX P3, PT, R6, UR15, PT, P3 ;  /* 0x0000000f06007c0c */ /* 0x000fc8000bf66330 */
[----:B------:R-:W-:Y:S01]  /*0650*/  ISETP.GT.U32.OR P3, PT, R4, 0x1bf, P3 ;  /* 0x000001bf0400780c */ /* 0x000fe20001f64470 */
[----:B------:R2:W3:Y:S01]  /*0660*/  @P0 LDG.E R7, desc[UR8][R12.64] ;  /* 0x000000080c070981 */ /* 0x0004e2000c1e1900 */
[----:B------:R-:W-:Y:S02]  /*0670*/  @!P1 IADD3 R0, R27, R0, RZ ;  /* 0x000000001b009210 */ /* 0x000fe40007ffe0ff */
[----:B--2---:R-:W-:-:S04]  /*0680*/  @!P1 LEA R12, P4, R26, R10, 0x1 ;  /* 0x0000000a1a0c9211 */ /* 0x004fc800078808ff */
[----:B------:R-:W-:Y:S02]  /*0690*/  @!P1 LEA.HI.X R13, R26, R11, R0, 0x1, P4 ;  /* 0x0000000b1a0d9211 */ /* 0x000fe400020f0c00 */
[----:B------:R-:W-:-:S03]  /*06a0*/  MOV R0, RZ ;  /* 0x000000ff00007202 */ /* 0x000fc60000000f00 */
[----:B------:R-:W1:Y:S01]  /*06b0*/  @!P3 LDC.64 R10, c[0x0][0x270] ;  /* 0x00009c00ff0abb82 */ /* 0x000e620000000a00 */
[----:B------:R-:W-:Y:S01]  /*06c0*/  @!P2 MOV R26, R22 ;  /* 0x00000016001aa202 */ /* 0x000fe20000000f00 */
[----:B0-----:R-:W-:Y:S01]  /*06d0*/  @!P2 IMAD R15, R15, R8, RZ ;  /* 0x000000080f0fa224 */ /* 0x001fe200078e02ff */
[----:B------:R-:W-:Y:S01]  /*06e0*/  @!P2 MOV R27, R25 ;  /* 0x00000019001ba202 */ /* 0x000fe20000000f00 */
[----:B------:R0:W2:Y:S02]  /*06f0*/  @!P1 LDG.E R0, desc[UR8][R12.64] ;  /* 0x000000080c009981 */ /* 0x0000a4000c1e1900 */
[C---:B------:R-:W-:Y:S01]  /*0700*/  @!P2 IMAD R15, R14.reuse, R9, R15 ;  /* 0x000000090e0fa224 */ /* 0x040fe200078e020f */
[----:B------:R-:W-:Y:S01]  /*0710*/  @!P3 MOV R28, R22 ;  /* 0x00000016001cb202 */ /* 0x000fe20000000f00 */
[----:B------:R-:W-:Y:S01]  /*0720*/  @!P2 IMAD.WIDE.U32 R26, R14, R8, R26 ;  /* 0x000000080e1aa225 */ /* 0x000fe200078e001a */
[----:B------:R-:W-:Y:S01]  /*0730*/  @!P3 MOV R29, R25 ;  /* 0x00000019001db202 */ /* 0x000fe20000000f00 */
[----:B------:R-:W4:Y:S03]  /*0740*/  @!P3 LDC.64 R8, c[0x0][0x220] ;  /* 0x00008800ff08bb82 */ /* 0x000f260000000a00 */
[----:B------:R-:W-:-:S05]  /*0750*/  @!P2 IADD3 R15, R27, R15, RZ ;  /* 0x0000000f1b0fa210 */ /* 0x000fca0007ffe0ff */
[----:B0-----:R-:W0:Y:S01]  /*0760*/  @!P2 LDC.64 R12, c[0x0][0x220] ;  /* 0x00008800ff0cab82 */ /* 0x001e220000000a00 */
[-C--:B-1----:R-:W-:Y:S02]  /*0770*/  @!P3 IMAD R6, R6, R10.reuse, RZ ;  /* 0x0000000a0606b224 */ /* 0x082fe400078e02ff */
[----:B------:R-:W-:-:S04]  /*0780*/  @!P3 IMAD.WIDE.U32 R28, R5, R10, R28 ;  /* 0x0000000a051cb225 */ /* 0x000fc800078e001c */
[----:B------:R-:W-:Y:S01]  /*0790*/  @!P3 IMAD R11, R5, R11, R6 ;  /* 0x0000000b050bb224 */ /* 0x000fe200078e0206 */
[----:B------:R-:W-:-:S04]  /*07a0*/  MOV R6, RZ ;  /* 0x000000ff00067202 */ /* 0x000fc80000000f00 */
[----:B------:R-:W-:Y:S02]  /*07b0*/  @!P3 IADD3 R11, R29, R11, RZ ;  /* 0x0000000b1d0bb210 */ /* 0x000fe40007ffe0ff */
[----:B0-----:R-:W-:-:S04]  /*07c0*/  @!P2 LEA R12, P1, R26, R12, 0x1 ;  /* 0x0000000c1a0ca211 */ /* 0x001fc800078208ff */
[----:B------:R-:W-:Y:S02]  /*07d0*/  @!P2 LEA.HI.X R13, R26, R13, R15, 0x1, P1 ;  /* 0x0000000d1a0da211 */ /* 0x000fe400008f0c0f */
[C---:B----4-:R-:W-:Y:S02]  /*07e0*/  @!P3 LEA R8, P1, R28.reuse, R8, 0x1 ;  /* 0x000000081c08b211 */ /* 0x050fe400078208ff */
[----:B------:R-:W-:Y:S01]  /*07f0*/  MOV R5, RZ ;  /* 0x000000ff00057202 */ /* 0x000fe20000000f00 */
[----:B------:R-:W4:Y:S01]  /*0800*/  @!P2 LDG.E R6, desc[UR8][R12.64] ;  /* 0x000000080c06a981 */ /* 0x000f22000c1e1900 */
[----:B------:R-:W-:-:S05]  /*0810*/  @!P3 LEA.HI.X R9, R28, R9, R11, 0x1, P1 ;  /* 0x000000091c09b211 */ /* 0x000fca00008f0c0b */
[----:B------:R0:W5:Y:S01]  /*0820*/  @!P3 LDG.E R5, desc[UR8][R8.64] ;  /* 0x000000080805b981 */ /* 0x000162000c1e1900 */
[----:B------:R-:W-:Y:S01]  /*0830*/  ISETP.NE.AND P2, PT, R4, RZ, PT ;  /* 0x000000ff0400720c */ /* 0x000fe20003f45270 */
[----:B------:R-:W-:Y:S01]  /*0840*/  BSSY B0, `(.L_x_3097) ;  /* 0x0000063000007945 */ /* 0x000fe20003800000 */
[----:B------:R-:W1:Y:S02]  /*0850*/  S2R R26, SR_LANEID ;  /* 0x00000000001a7919 */ /* 0x000e640000000000 */
[C---:B-1----:R-:W-:Y:S02]  /*0860*/  ISETP.GT.AND P1, PT, R26.reuse, 0x1e, PT ;  /* 0x0000001e1a00780c */ /* 0x042fe40003f24270 */
[----:B------:R-:W-:Y:S02]  /*0870*/  ISETP.NE.AND P3, PT, R26, RZ, PT ;  /* 0x000000ff1a00720c */ /* 0x000fe40003f65270 */
[----:B---3--:R-:W-:-:S04]  /*0880*/  PRMT R10, R7, 0x7632, R10 ;  /* 0x00007632070a7816 */ /* 0x008fc8000000000a */
[----:B------:R-:W-:Y:S02]  /*0890*/  SHF.L.U32 R11, R10, 0x10, RZ ;  /* 0x000000100a0b7819 */ /* 0x000fe400000006ff */
[----:B------:R-:W-:-:S03]  /*08a0*/  SHF.L.U32 R10, R7, 0x10, RZ ;  /* 0x00000010070a7819 */ /* 0x000fc600000006ff */
[----:B------:R-:W-:Y:S02]  /*08b0*/  FMUL.FTZ R15, R11, R11 ;  /* 0x0000000b0b0f7220 */ /* 0x000fe40000410000 */
[C---:B------:R-:W-:Y:S02]  /*08c0*/  FADD.FTZ R11, R10.reuse, R11 ;  /* 0x0000000b0a0b7221 */ /* 0x040fe40000010000 */
[----:B------:R-:W-:Y:S02]  /*08d0*/  FFMA.FTZ R15, R10, R10, R15 ;  /* 0x0000000a0a0f7223 */ /* 0x000fe4000001000f */
[----:B0-----:R-:W-:Y:S02]  /*08e0*/  FADD.FTZ R8, RZ, R11 ;  /* 0x0000000bff087221 */ /* 0x001fe40000010000 */
[----:B------:R-:W-:Y:S01]  /*08f0*/  FADD.FTZ R10, RZ, R15 ;  /* 0x0000000fff0a7221 */ /* 0x000fe20000010000 */
[----:B--2---:R-:W-:-:S04]  /*0900*/  PRMT R14, R0, 0x7632, R14 ;  /* 0x00007632000e7816 */ /* 0x004fc8000000000e */
[----:B------:R-:W-:Y:S02]  /*0910*/  SHF.L.U32 R27, R14, 0x10, RZ ;  /* 0x000000100e1b7819 */ /* 0x000fe400000006ff */
[----:B------:R-:W-:-:S03]  /*0920*/  SHF.L.U32 R14, R0, 0x10, RZ ;  /* 0x00000010000e7819 */ /* 0x000fc600000006ff */
[----:B------:R-:W-:Y:S02]  /*0930*/  FMUL.FTZ R13, R27, R27 ;  /* 0x0000001b1b0d7220 */ /* 0x000fe40000410000 */
[C---:B------:R-:W-:Y:S02]  /*0940*/  FADD.FTZ R27, R14.reuse, R27 ;  /* 0x0000001b0e1b7221 */ /* 0x040fe40000010000 */
[----:B------:R-:W-:Y:S02]  /*0950*/  FFMA.FTZ R13, R14, R14, R13 ;  /* 0x0000000e0e0d7223 */ /* 0x000fe4000001000d */
[----:B------:R-:W-:Y:S02]  /*0960*/  FADD.FTZ R8, R8, R27 ;  /* 0x0000001b08087221 */ /* 0x000fe40000010000 */
[----:B------:R-:W-:Y:S01]  /*0970*/  FADD.FTZ R10, R10, R13 ;  /* 0x0000000d0a0a7221 */ /* 0x000fe20000010000 */
[C---:B----4-:R-:W-:Y:S02]  /*0980*/  PRMT R9, R6.reuse, 0x7632, R9 ;  /* 0x0000763206097816 */ /* 0x050fe40000000009 */
[----:B------:R-:W-:-:S02]  /*0990*/  SHF.L.U32 R11, R6, 0x10, RZ ;  /* 0x00000010060b7819 */ /* 0x000fc400000006ff */
[----:B------:R-:W-:Y:S02]  /*09a0*/  SHF.L.U32 R12, R9, 0x10, RZ ;  /* 0x00000010090c7819 */ /* 0x000fe400000006ff */
[----:B-----5:R-:W-:-:S03]  /*09b0*/  PRMT R9, R5, 0x7632, R9 ;  /* 0x0000763205097816 */ /* 0x020fc60000000009 */
[----:B------:R-:W-:Y:S01]  /*09c0*/  FMUL.FTZ R14, R12, R12 ;  /* 0x0000000c0c0e7220 */ /* 0x000fe20000410000 */
[----:B------:R-:W-:Y:S01]  /*09d0*/  SHF.L.U32 R9, R9, 0x10, RZ ;  /* 0x0000001009097819 */ /* 0x000fe200000006ff */
[----:B------:R-:W-:Y:S01]  /*09e0*/  FADD.FTZ R13, R11, R12 ;  /* 0x0000000c0b0d7221 */ /* 0x000fe20000010000 */
[----:B------:R-:W-:Y:S01]  /*09f0*/  SHF.L.U32 R12, R5, 0x10, RZ ;  /* 0x00000010050c7819 */ /* 0x000fe200000006ff */
[----:B------:R-:W-:Y:S02]  /*0a00*/  FFMA.FTZ R11, R11, R11, R14 ;  /* 0x0000000b0b0b7223 */ /* 0x000fe4000001000e */
[----:B------:R-:W-:Y:S01]  /*0a10*/  FMUL.FTZ R15, R9, R9 ;  /* 0x00000009090f7220 */ /* 0x000fe20000410000 */
[----:B------:R-:W-:Y:S01]  /*0a20*/  FADD.FTZ R8, R8, R13 ;  /* 0x0000000d08087221 */ /* 0x000fe20000010000 */
[----:B------:R-:W-:Y:S01]  /*0a30*/  FADD.FTZ R10, R10, R11 ;  /* 0x0000000b0a0a7221 */ /* 0x000fe20000010000 */
[C---:B------:R-:W-:Y:S01]  /*0a40*/  FADD.FTZ R9, R12.reuse, R9 ;  /* 0x000000090c097221 */ /* 0x040fe20000010000 */
[----:B------:R-:W-:-:S03]  /*0a50*/  FFMA.FTZ R15, R12, R12, R15 ;  /* 0x0000000c0c0f7223 */ /* 0x000fc6000001000f */
[----:B------:R-:W-:Y:S01]  /*0a60*/  FADD.FTZ R14, R8, R9 ;  /* 0x00000009080e7221 */ /* 0x000fe20000010000 */
[----:B------:R-:W-:-:S04]  /*0a70*/  FADD.FTZ R15, R10, R15 ;  /* 0x0000000f0a0f7221 */ /* 0x000fc80000010000 */
[----:B------:R-:W0:Y:S04]  /*0a80*/  SHFL.DOWN PT, R9, R14, 0x1, 0x1f ;  /* 0x08201f000e097f89 */ /* 0x000e2800000e0000 */
[----:B------:R-:W1:Y:S01]  /*0a90*/  SHFL.DOWN PT, R8, R15, 0x1, 0x1f ;  /* 0x08201f000f087f89 */ /* 0x000e6200000e0000 */
        /* <DEDUP_REMOVED lines=21> */
[----:B-1----:R-:W-:-:S05]  /*0bf0*/  @!P1 FADD.FTZ R15, R15, R8 ;  /* 0x000000080f0f9221 */ /* 0x002fca0000010000 */
[----:B------:R0:W-:Y:S01]  /*0c00*/  @!P3 STS.64 [R17+0x10], R14 ;  /* 0x0000100e1100b388 */ /* 0x0001e20000000a00 */
[----:B------:R-:W-:Y:S06]  /*0c10*/  BAR.SYNC.DEFER_BLOCKING 0x0 ;  /* 0x0000000000007b1d */ /* 0x000fec0000010000 */
[----:B------:R-:W-:Y:S05]  /*0c20*/  @P2 BRA `(.L_x_3098) ;  /* 0x0000000000902947 */ /* 0x000fea0003800000 */
[----:B------:R-:W1:Y:S01]  /*0c30*/  S2UR UR6, SR_CgaCtaId ;  /* 0x00000000000679c3 */ /* 0x000e620000008800 */
[----:B------:R-:W-:Y:S02]  /*0c40*/  UMOV UR5, 0x400 ;  /* 0x0000040000057882 */ /* 0x000fe40000000000 */
[----:B-1----:R-:W-:-:S09]  /*0c50*/  ULEA UR5, UR6, UR5, 0x18 ;  /* 0x0000000506057291 */ /* 0x002fd2000f8ec03f */
[----:B------:R-:W1:Y:S04]  /*0c60*/  LDS.64 R12, [UR5+0x18] ;  /* 0x00001805ff0c7984 */ /* 0x000e680008000a00 */
[----:B------:R-:W2:Y:S01]  /*0c70*/  LDS.128 R8, [UR5+0x20] ;  /* 0x00002005ff087984 */ /* 0x000ea20008000c00 */
[----:B-1----:R-:W-:Y:S01]  /*0c80*/  FADD.FTZ R27, R14, R12 ;  /* 0x0000000c0e1b7221 */ /* 0x002fe20000010000 */
[----:B------:R-:W-:Y:S02]  /*0c90*/  FADD.FTZ R26, R15, R13 ;  /* 0x0000000d0f1a7221 */ /* 0x000fe40000010000 */
[----:B0-----:R-:W0:Y:S01]  /*0ca0*/  LDS.128 R12, [UR5+0x30] ;  /* 0x00003005ff0c7984 */ /* 0x001e220008000c00 */
[----:B--2---:R-:W-:Y:S01]  /*0cb0*/  FADD.FTZ R27, R27, R8 ;  /* 0x000000081b1b7221 */ /* 0x004fe20000010000 */
        /* <DEDUP_REMOVED lines=27> */
.L_x_3098:
[----:B------:R-:W-:Y:S05]  /*0e70*/  BSYNC B0 ;  /* 0x0000000000007941 */ /* 0x000fea0003800000 */
.L_x_3097:
[----:B------:R-:W1:Y:S01]  /*0e80*/  LDC R10, c[0x0][0xc] ;  /* 0x00000300ff0a7b82 */ /* 0x000e620000000800 */
[----:B------:R-:W-:Y:S02]  /*0e90*/  PRMT R26, R0, 0x7632, R26 ;  /* 0x00007632001a7816 */ /* 0x000fe4000000001a */
[----:B-1----:R-:W-:-:S13]  /*0ea0*/  ISETP.GE.U32.AND P1, PT, R10, 0x2, PT ;  /* 0x000000020a00780c */ /* 0x002fda0003f26070 */
[----:B------:R-:W-:Y:S05]  /*0eb0*/  @!P1 BRA `(.L_x_3099) ;  /* 0x0000000800709947 */ /* 0x000fea0003800000 */
[----:B------:R-:W-:Y:S05]  /*0ec0*/  @P2 BRA `(.L_x_3100) ;  /* 0x0000000000742947 */ /* 0x000fea0003800000 */
[----:B------:R-:W1:Y:S01]  /*0ed0*/  LDC R27, c[0x0][0x10] ;  /* 0x00000400ff1b7b82 */ /* 0x000e620000000800 */
[----:B------:R-:W2:Y:S01]  /*0ee0*/  S2R R11, SR_CTAID.Y ;  /* 0x00000000000b7919 */ /* 0x000ea20000002600 */
[C---:B------:R-:W-:Y:S02]  /*0ef0*/  LOP3.LUT R8, R16.reuse, 0x1, RZ, 0xc0, !PT ;  /* 0x0000000110087812 */ /* 0x040fe400078ec0ff */
[----:B------:R-:W-:-:S04]  /*0f00*/  LOP3.LUT P1, RZ, R16, 0x2, RZ, 0xc0, !PT ;  /* 0x0000000210ff7812 */ /* 0x000fc8000782c0ff */
[----:B------:R-:W3:Y:S01]  /*0f10*/  LDC.64 R12, c[0x0][0x248] ;  /* 0x00009200ff0c7b82 */ /* 0x000ee20000000a00 */
[----:B-1----:R-:W-:-:S04]  /*0f20*/  IMAD R8, R8, R27, RZ ;  /* 0x0000001b08087224 */ /* 0x002fc800078e02ff */
[----:B------:R-:W-:-:S05]  /*0f30*/  IMAD R9, R8, R10, RZ ;  /* 0x0000000a08097224 */ /* 0x000fca00078e02ff */
[----:B------:R-:W-:Y:S01]  /*0f40*/  SHF.L.U32 R9, R9, 0x1, RZ ;  /* 0x0000000109097819 */ /* 0x000fe200000006ff */
[----:B--2---:R-:W-:Y:S01]  /*0f50*/  IMAD R27, R27, UR7, R11 ;  /* 0x000000071b1b7c24 */ /* 0x004fe2000f8e020b */
[----:B------:R-:W-:-:S03]  /*0f60*/  IADD3 R11, R8, R11, RZ ;  /* 0x0000000b080b7210 */ /* 0x000fc60007ffe0ff */
[----:B---3--:R-:W-:Y:S02]  /*0f70*/  IMAD.WIDE R12, R9, 0x4, R12 ;  /* 0x00000004090c7825 */ /* 0x008fe400078e020c */
[----:B------:R-:W1:Y:S01]  /*0f80*/  LDC.64 R8, c[0x0][0x240] ;  /* 0x00009000ff087b82 */ /* 0x000e620000000a00 */
[----:B------:R-:W-:Y:S01]  /*0f90*/  SEL R28, R10, RZ, !P1 ;  /* 0x000000ff0a1c7207 */ /* 0x000fe20004800000 */
[----:B------:R-:W-:Y:S01]  /*0fa0*/  IMAD.WIDE.U32 R12, R27, 0x8, R12 ;  /* 0x000000081b0c7825 */ /* 0x000fe200078e000c */
[----:B------:R-:W-:-:S04]  /*0fb0*/  MOV R27, 0xffffffff ;  /* 0xffffffff001b7802 */ /* 0x000fc80000000f00 */
[----:B------:R2:W-:Y:S01]  /*0fc0*/  STG.E.64 desc[UR8][R12.64], R14 ;  /* 0x0000000e0c007986 */ /* 0x0005e2000c101b08 */
[----:B-1----:R-:W-:Y:S01]  /*0fd0*/  IMAD.WIDE.U32 R8, R11, 0x4, R8 ;  /* 0x000000040b087825 */ /* 0x002fe200078e0008 */
[----:B------:R-:W-:Y:S02]  /*0fe0*/  SEL R11, R27, 0x1, P1 ;  /* 0x000000011b0b7807 */ /* 0x000fe40000800000 */
[----:B------:R-:W-:Y:S01]  /*0ff0*/  ISETP.NE.AND P1, PT, R28, -0x1, PT ;  /* 0xffffffff1c00780c */ /* 0x000fe20003f25270 */
[----:B------:R-:W-:Y:S06]  /*1000*/  MEMBAR.ALL.GPU ;  /* 0x0000000000007992 */ /* 0x000fec000000a000 */
[----:B------:R-:W-:-:S00]  /*1010*/  ERRBAR ;  /* 0x00000000000079ab */ /* 0x000fc00000000000 */
[----:B------:R-:W-:Y:S06]  /*1020*/  CGAERRBAR ;  /* 0x00000000000075ab */ /* 0x000fec0000000000 */
[----:B------:R2:W-:Y:S01]  /*1030*/  REDG.E.ADD.S32.STRONG.GPU desc[UR8][R8.64], R11 ;  /* 0x0000000b0800798e */ /* 0x0005e2000c10e388 */
[----:B------:R-:W-:Y:S05]  /*1040*/  @!P1 BRA `(.L_x_3100) ;  /* 0x0000000000149947 */ /* 0x000fea0003800000 */
.L_x_3101:
[----:B--2---:R-:W2:Y:S04]  /*1050*/  LDG.E.STRONG.GPU R11, desc[UR8][R8.64] ;  /* 0x00000008080b7981 */ /* 0x004ea8000c1ef900 */
[----:B--2---:R-:W-:Y:S01]  /*1060*/  CCTL.IVALL ;  /* 0x00000000ff00798f */ /* 0x004fe20002000000 */
[----:B------:R-:W-:Y:S05]  /*1070*/  YIELD ;  /* 0x0000000000007946 */ /* 0x000fea0003800000 */
[----:B------:R-:W-:-:S13]  /*1080*/  ISETP.NE.AND P1, PT, R11, R28, PT ;  /* 0x0000001c0b00720c */ /* 0x000fda0003f25270 */
[----:B------:R-:W-:Y:S05]  /*1090*/  @P1 BRA `(.L_x_3101) ;  /* 0xfffffffc00ec1947 */ /* 0x000fea000383ffff */
.L_x_3100:
[----:B------:R-:W-:Y:S01]  /*10a0*/  ISETP.NE.AND P1, PT, R10, RZ, PT ;  /* 0x000000ff0a00720c */ /* 0x000fe20003f25270 */
[----:B------:R-:W-:Y:S05]  /*10b0*/  WARPSYNC.ALL ;  /* 0x0000000000007948 */ /* 0x000fea0003800000 */
[----:B------:R-:W-:Y:S07]  /*10c0*/  BAR.SYNC.DEFER_BLOCKING 0x0 ;  /* 0x0000000000007b1d */ /* 0x000fee0000010000 */
[----:B------:R-:W-:Y:S05]  /*10d0*/  @!P1 BRA `(.L_x_3099) ;  /* 0x0000000400e89947 */ /* 0x000fea0003800000 */
[----:B--2---:R-:W-:Y:S01]  /*10e0*/  IADD3 R8, R10, -0x1, RZ ;  /* 0xffffffff0a087810 */ /* 0x004fe20007ffe0ff */
[----:B------:R-:W-:-:S03]  /*10f0*/  HFMA2.MMA R11, -RZ, RZ, 0, 0 ;  /* 0x00000000ff0b7435 */ /* 0x000fc600000001ff */
[----:B------:R-:W-:-:S13]  /*1100*/  ISETP.GE.U32.AND P1, PT, R8, 0x3, PT ;  /* 0x000000030800780c */ /* 0x000fda0003f26070 */
[----:B------:R-:W-:Y:S05]  /*1110*/  @!P1 BRA `(.L_x_3102) ;  /* 0x0000000400089947 */ /* 0x000fea0003800000 */
[----:B------:R-:W-:Y:S02]  /*1120*/  LOP3.LUT R9, R10, 0x3, RZ, 0xc0, !PT ;  /* 0x000000030a097812 */ /* 0x000fe400078ec0ff */
[----:B------:R-:W-:Y:S02]  /*1130*/  MOV R11, RZ ;  /* 0x000000ff000b7202 */ /* 0x000fe40000000f00 */
[----:B------:R-:W-:-:S07]  /*1140*/  IADD3 R12, -R9, R10, RZ ;  /* 0x0000000a090c7210 */ /* 0x000fce0007ffe1ff */
.L_x_3103:
[----:B------:R-:W-:-:S13]  /*1150*/  ISETP.EQ.OR P1, PT, R11, UR7, P2 ;  /* 0x000000070b007c0c */ /* 0x000fda0009722670 */
[----:B------:R-:W1:Y:S01]  /*1160*/  @!P1 S2R R13, SR_CTAID.Y ;  /* 0x00000000000d9919 */ /* 0x000e620000002600 */
[----:B------:R-:W2:Y:S01]  /*1170*/  @!P1 LDC R8, c[0x0][0x10] ;  /* 0x00000400ff089b82 */ /* 0x000ea20000000800 */
[----:B------:R-:W-:-:S05]  /*1180*/  @!P1 LOP3.LUT R27, R16, 0x1, RZ, 0xc0, !PT ;  /* 0x00000001101b9812 */ /* 0x000fca00078ec0ff */
[----:B--2---:R-:W-:-:S04]  /*1190*/  @!P1 IMAD R27, R27, R8, RZ ;  /* 0x000000081b1b9224 */ /* 0x004fc800078e02ff */
[----:B------:R-:W-:Y:S02]  /*11a0*/  @!P1 IMAD R27, R27, R10, RZ ;  /* 0x0000000a1b1b9224 */ /* 0x000fe400078e02ff */
[----:B-1----:R-:W-:Y:S02]  /*11b0*/  @!P1 IMAD R13, R8, R11, R13 ;  /* 0x0000000b080d9224 */ /* 0x002fe400078e020d */
[----:B------:R-:W1:Y:S01]  /*11c0*/  @!P1 LDC.64 R8, c[0x0][0x248] ;  /* 0x00009200ff089b82 */ /* 0x000e620000000a00 */
[----:B------:R-:W-:-:S05]  /*11d0*/  @!P1 SHF.L.U32 R27, R27, 0x1, RZ ;  /* 0x000000011b1b9819 */ /* 0x000fca00000006ff */
[----:B-1----:R-:W-:-:S04]  /*11e0*/  @!P1 IMAD.WIDE R8, R27, 0x4, R8 ;  /* 0x000000041b089825 */ /* 0x002fc800078e0208 */
[----:B------:R-:W-:-:S06]  /*11f0*/  @!P1 IMAD.WIDE.U32 R8, R13, 0x8, R8 ;  /* 0x000000080d089825 */ /* 0x000fcc00078e0008 */
[----:B------:R-:W0:Y:S01]  /*1200*/  @!P1 LDG.E.64 R8, desc[UR8][R8.64] ;  /* 0x0000000808089981 */ /* 0x000e22000c1e1b00 */
[----:B------:R-:W-:-:S04]  /*1210*/  IADD3 R28, R11, 0x1, RZ ;  /* 0x000000010b1c7810 */ /* 0x000fc80007ffe0ff */
[----:B------:R-:W-:-:S13]  /*1220*/  ISETP.EQ.OR P3, PT, R28, UR7, P2 ;  /* 0x000000071c007c0c */ /* 0x000fda0009762670 */
[----:B------:R-:W1:Y:S01]  /*1230*/  @!P3 S2R R13, SR_CTAID.Y ;  /* 0x00000000000db919 */ /* 0x000e620000002600 */
[----:B------:R-:W1:Y:S01]  /*1240*/  @!P3 LDC R27, c[0x0][0x10] ;  /* 0x00000400ff1bbb82 */ /* 0x000e620000000800 */
[----:B------:R-:W-:Y:S01]  /*1250*/  @!P3 LOP3.LUT R29, R16, 0x1, RZ, 0xc0, !PT ;  /* 0x00000001101db812 */ /* 0x000fe200078ec0ff */
[----:B-1----:R-:W-:-:S04]  /*1260*/  @!P3 IMAD R13, R28, R27, R13 ;  /* 0x0000001b1c0db224 */ /* 0x002fc800078e020d */
[----:B------:R-:W-:-:S04]  /*1270*/  @!P3 IMAD R27, R29, R27, RZ ;  /* 0x0000001b1d1bb224 */ /* 0x000fc800078e02ff */
[----:B------:R-:W-:-:S05]  /*1280*/  @!P3 IMAD R27, R27, R10, RZ ;  /* 0x0000000a1b1bb224 */ /* 0x000fca00078e02ff */
[----:B------:R-:W-:Y:S01]  /*1290*/  @!P3 SHF.L.U32 R27, R27, 0x1, RZ ;  /* 0x000000011b1bb819 */ /* 0x000fe200000006ff */
[----:B0-----:R-:W-:Y:S01]  /*12a0*/  @!P1 FADD.FTZ R14, R14, R8 ;  /* 0x000000080e0e9221 */ /* 0x001fe20000010000 */
[----:B------:R-:W-:Y:S02]  /*12b0*/  @!P1 FADD.FTZ R15, R15, R9 ;  /* 0x000000090f0f9221 */ /* 0x000fe40000010000 */
[----:B------:R-:W0:Y:S02]  /*12c0*/  @!P3 LDC.64 R8, c[0x0][0x248] ;  /* 0x00009200ff08bb82 */ /* 0x000e240000000a00 */
[----:B0-----:R-:W-:-:S04]  /*12d0*/  @!P3 IMAD.WIDE R8, R27, 0x4, R8 ;  /* 0x000000041b08b825 */ /* 0x001fc800078e0208 */
[----:B------:R-:W-:-:S06]  /*12e0*/  @!P3 IMAD.WIDE.U32 R8, R13, 0x8, R8 ;  /* 0x000000080d08b825 */ /* 0x000fcc00078e0008 */
[----:B------:R-:W2:Y:S01]  /*12f0*/  @!P3 LDG.E.64 R8, desc[UR8][R8.64] ;  /* 0x000000080808b981 */ /* 0x000ea2000c1e1b00 */
[----:B------:R-:W-:-:S04]  /*1300*/  IADD3 R28, R11, 0x2, RZ ;  /* 0x000000020b1c7810 */ /* 0x000fc80007ffe0ff */
[----:B------:R-:W-:-:S13]  /*1310*/  ISETP.EQ.OR P1, PT, R28, UR7, P2 ;  /* 0x000000071c007c0c */ /* 0x000fda0009722670 */
[----:B------:R-:W0:Y:S01]  /*1320*/  @!P1 S2R R13, SR_CTAID.Y ;  /* 0x00000000000d9919 */ /* 0x000e220000002600 */
[----:B------:R-:W0:Y:S01]  /*1330*/  @!P1 LDC R27, c[0x0][0x10] ;  /* 0x00000400ff1b9b82 */ /* 0x000e220000000800 */
[----:B------:R-:W-:Y:S01]  /*1340*/  @!P1 LOP3.LUT R29, R16, 0x1, RZ, 0xc0, !PT ;  /* 0x00000001101d9812 */ /* 0x000fe200078ec0ff */
[----:B0-----:R-:W-:-:S04]  /*1350*/  @!P1 IMAD R13, R28, R27, R13 ;  /* 0x0000001b1c0d9224 */ /* 0x001fc800078e020d */
[----:B------:R-:W-:-:S04]  /*1360*/  @!P1 IMAD R27, R29, R27, RZ ;  /* 0x0000001b1d1b9224 */ /* 0x000fc800078e02ff */
[----:B------:R-:W-:-:S05]  /*1370*/  @!P1 IMAD R27, R27, R10, RZ ;  /* 0x0000000a1b1b9224 */ /* 0x000fca00078e02ff */
[----:B------:R-:W-:Y:S01]  /*1380*/  @!P1 SHF.L.U32 R27, R27, 0x1, RZ ;  /* 0x000000011b1b9819 */ /* 0x000fe200000006ff */
[----:B--2---:R-:W-:Y:S01]  /*1390*/  @!P3 FADD.FTZ R14, R14, R8 ;  /* 0x000000080e0eb221 */ /* 0x004fe20000010000 */
        /* <DEDUP_REMOVED lines=20> */
[----:B------:R-:W-:Y:S02]  /*14e0*/  IADD3 R12, R12, -0x4, RZ ;  /* 0xfffffffc0c0c7810 */ /* 0x000fe40007ffe0ff */
[----:B------:R-:W-:Y:S02]  /*14f0*/  IADD3 R11, R11, 0x4, RZ ;  /* 0x000000040b0b7810 */ /* 0x000fe40007ffe0ff */
[----:B------:R-:W-:Y:S01]  /*1500*/  ISETP.NE.AND P1, PT, R12, RZ, PT ;  /* 0x000000ff0c00720c */ /* 0x000fe20003f25270 */
[----:B--2---:R-:W-:Y:S01]  /*1510*/  @!P3 FADD.FTZ R14, R14, R8 ;  /* 0x000000080e0eb221 */ /* 0x004fe20000010000 */
[----:B------:R-:W-:-:S11]  /*1520*/  @!P3 FADD.FTZ R15, R15, R9 ;  /* 0x000000090f0fb221 */ /* 0x000fd60000010000 */
[----:B------:R-:W-:Y:S05]  /*1530*/  @P1 BRA `(.L_x_3103) ;  /* 0xfffffffc00041947 */ /* 0x000fea000383ffff */
.L_x_3102:
[----:B------:R-:W-:-:S13]  /*1540*/  LOP3.LUT P1, R12, R10, 0x3, RZ, 0xc0, !PT ;  /* 0x000000030a0c7812 */ /* 0x000fda000782c0ff */
[----:B------:R-:W-:Y:S05]  /*1550*/  @!P1 BRA `(.L_x_3099) ;  /* 0x0000000000c89947 */ /* 0x000fea0003800000 */
[----:B------:R-:W-:Y:S01]  /*1560*/  ISETP.EQ.OR P1, PT, R11, UR7, P2 ;  /* 0x000000070b007c0c */ /* 0x000fe20009722670 */
[----:B------:R-:W-:Y:S01]  /*1570*/  BSSY B0, `(.L_x_3104) ;  /* 0x0000010000007945 */ /* 0x000fe20003800000 */
[----:B------:R-:W-:-:S11]  /*1580*/  ISETP.NE.AND P3, PT, R12, 0x1, PT ;  /* 0x000000010c00780c */ /* 0x000fd60003f65270 */
[----:B------:R-:W-:Y:S05]  /*1590*/  @P1 BRA `(.L_x_3105) ;  /* 0x0000000000341947 */ /* 0x000fea0003800000 */
[----:B------:R-:W1:Y:S01]  /*15a0*/  S2R R28, SR_CTAID.Y ;  /* 0x00000000001c7919 */ /* 0x000e620000002600 */
[----:B------:R-:W2:Y:S01]  /*15b0*/  LDC.64 R8, c[0x0][0x248] ;  /* 0x00009200ff087b82 */ /* 0x000ea20000000a00 */
[----:B------:R-:W-:Y:S01]  /*15c0*/  LOP3.LUT R13, R16, 0x1, RZ, 0xc0, !PT ;  /* 0x00000001100d7812 */ /* 0x000fe200078ec0ff */
[----:B------:R-:W-:-:S04]  /*15d0*/  ULDC UR5, c[0x0][0x10] ;  /* 0x0000040000057ab9 */ /* 0x000fc80000000800 */
[----:B------:R-:W-:-:S04]  /*15e0*/  IMAD R13, R13, UR5, RZ ;  /* 0x000000050d0d7c24 */ /* 0x000fc8000f8e02ff */
[----:B------:R-:W-:-:S05]  /*15f0*/  IMAD R13, R13, R10, RZ ;  /* 0x0000000a0d0d7224 */ /* 0x000fca00078e02ff */
[----:B------:R-:W-:-:S05]  /*1600*/  SHF.L.U32 R13, R13, 0x1, RZ ;  /* 0x000000010d0d7819 */ /* 0x000fca00000006ff */
[----:B--2---:R-:W-:-:S04]  /*1610*/  IMAD.WIDE R8, R13, 0x4, R8 ;  /* 0x000000040d087825 */ /* 0x004fc800078e0208 */
[----:B-1----:R-:W-:-:S04]  /*1620*/  IMAD R13, R11, UR5, R28 ;  /* 0x000000050b0d7c24 */ /* 0x002fc8000f8e021c */
[----:B------:R-:W-:-:S06]  /*1630*/  IMAD.WIDE.U32 R8, R13, 0x8, R8 ;  /* 0x000000080d087825 */ /* 0x000fcc00078e0008 */
[----:B------:R-:W0:Y:S02]  /*1640*/  LDG.E.64 R8, desc[UR8][R8.64] ;  /* 0x0000000808087981 */ /* 0x000e24000c1e1b00 */
[----:B0-----:R-:W-:Y:S01]  /*1650*/  FADD.FTZ R14, R14, R8 ;  /* 0x000000080e0e7221 */ /* 0x001fe20000010000 */
[----:B------:R-:W-:-:S07]  /*1660*/  FADD.FTZ R15, R15, R9 ;  /* 0x000000090f0f7221 */ /* 0x000fce0000010000 */
.L_x_3105:
[----:B------:R-:W-:Y:S05]  /*1670*/  BSYNC B0 ;  /* 0x0000000000007941 */ /* 0x000fea0003800000 */
.L_x_3104:
[----:B------:R-:W-:Y:S05]  /*1680*/  @!P3 BRA `(.L_x_3099) ;  /* 0x00000000007cb947 */ /* 0x000fea0003800000 */
[C---:B------:R-:W-:Y:S02]  /*1690*/  IADD3 R28, R11.reuse, 0x1, RZ ;  /* 0x000000010b1c7810 */ /* 0x040fe40007ffe0ff */
[----:B------:R-:W-:Y:S02]  /*16a0*/  IADD3 R8, R11, 0x2, RZ ;  /* 0x000000020b087810 */ /* 0x000fe40007ffe0ff */
[----:B------:R-:W-:Y:S02]  /*16b0*/  ISETP.EQ.OR P3, PT, R28, UR7, P2 ;  /* 0x000000071c007c0c */ /* 0x000fe40009762670 */
[----:B------:R-:W-:-:S04]  /*16c0*/  ISETP.EQ.OR P1, PT, R8, UR7, P2 ;  /* 0x0000000708007c0c */ /* 0x000fc80009722670 */
[----:B------:R-:W-:-:S07]  /*16d0*/  ISETP.EQ.OR P1, PT, R12, 0x2, P1 ;  /* 0x000000020c00780c */ /* 0x000fce0000f22670 */
[----:B------:R-:W1:Y:S01]  /*16e0*/  @!P3 S2R R13, SR_CTAID.Y ;  /* 0x00000000000db919 */ /* 0x000e620000002600 */
[----:B------:R-:W1:Y:S05]  /*16f0*/  @!P3 LDC R11, c[0x0][0x10] ;  /* 0x00000400ff0bbb82 */ /* 0x000e6a0000000800 */
[----:B------:R-:W2:Y:S03]  /*1700*/  @!P1 S2R R12, SR_CTAID.Y ;  /* 0x00000000000c9919 */ /* 0x000ea60000002600 */
[----:B------:R-:W2:Y:S01]  /*1710*/  @!P1 LDC R9, c[0x0][0x10] ;  /* 0x00000400ff099b82 */ /* 0x000ea20000000800 */
[----:B-1----:R-:W-:Y:S01]  /*1720*/  @!P3 IMAD R13, R28, R11, R13 ;  /* 0x0000000b1c0db224 */ /* 0x002fe200078e020d */
[----:B------:R-:W-:-:S05]  /*1730*/  @!P3 LOP3.LUT R28, R16, 0x1, RZ, 0xc0, !PT ;  /* 0x00000001101cb812 */ /* 0x000fca00078ec0ff */
[----:B------:R-:W-:Y:S01]  /*1740*/  @!P3 IMAD R11, R28, R11, RZ ;  /* 0x0000000b1c0bb224 */ /* 0x000fe200078e02ff */
[----:B------:R-:W-:Y:S01]  /*1750*/  @!P1 LOP3.LUT R28, R16, 0x1, RZ, 0xc0, !PT ;  /* 0x00000001101c9812 */ /* 0x000fe200078ec0ff */
[-C--:B--2---:R-:W-:Y:S02]  /*1760*/  @!P1 IMAD R12, R8, R9.reuse, R12 ;  /* 0x00000009080c9224 */ /* 0x084fe400078e020c */
[-C--:B------:R-:W-:Y:S02]  /*1770*/  @!P3 IMAD R11, R11, R10.reuse, RZ ;  /* 0x0000000a0b0bb224 */ /* 0x080fe400078e02ff */
[----:B------:R-:W-:Y:S02]  /*1780*/  @!P1 IMAD R27, R28, R9, RZ ;  /* 0x000000091c1b9224 */ /* 0x000fe400078e02ff */
[----:B------:R-:W1:Y:S01]  /*1790*/  @!P3 LDC.64 R8, c[0x0][0x248] ;  /* 0x00009200ff08bb82 */ /* 0x000e620000000a00 */
[----:B------:R-:W-:Y:S01]  /*17a0*/  @!P3 SHF.L.U32 R11, R11, 0x1, RZ ;  /* 0x000000010b0bb819 */ /* 0x000fe200000006ff */
[----:B------:R-:W-:-:S05]  /*17b0*/  @!P1 IMAD R27, R27, R10, RZ ;  /* 0x0000000a1b1b9224 */ /* 0x000fca00078e02ff */
[----:B------:R-:W-:Y:S01]  /*17c0*/  @!P1 SHF.L.U32 R27, R27, 0x1, RZ ;  /* 0x000000011b1b9819 */ /* 0x000fe200000006ff */
[----:B-1----:R-:W-:Y:S02]  /*17d0*/  @!P3 IMAD.WIDE R10, R11, 0x4, R8 ;  /* 0x000000040b0ab825 */ /* 0x002fe400078e0208 */
[----:B------:R-:W1:Y:S02]  /*17e0*/  @!P1 LDC.64 R8, c[0x0][0x248] ;  /* 0x00009200ff089b82 */ /* 0x000e640000000a00 */
[----:B------:R-:W-:-:S04]  /*17f0*/  @!P3 IMAD.WIDE.U32 R10, R13, 0x8, R10 ;  /* 0x000000080d0ab825 */ /* 0x000fc800078e000a */
[----:B-1----:R-:W-:-:S04]  /*1800*/  @!P1 IMAD.WIDE R8, R27, 0x4, R8 ;  /* 0x000000041b089825 */ /* 0x002fc800078e0208 */
[----:B------:R-:W-:Y:S02]  /*1810*/  @!P1 IMAD.WIDE.U32 R12, R12, 0x8, R8 ;  /* 0x000000080c0c9825 */ /* 0x000fe400078e0008 */
[----:B------:R-:W0:Y:S04]  /*1820*/  @!P3 LDG.E.64 R8, desc[UR8][R10.64] ;  /* 0x000000080a08b981 */ /* 0x000e28000c1e1b00 */
[----:B------:R-:W2:Y:S01]  /*1830*/  @!P1 LDG.E.64 R10, desc[UR8][R12.64] ;  /* 0x000000080c0a9981 */ /* 0x000ea2000c1e1b00 */
[----:B0-----:R-:W-:Y:S01]  /*1840*/  @!P3 FADD.FTZ R14, R14, R8 ;  /* 0x000000080e0eb221 */ /* 0x001fe20000010000 */
[----:B------:R-:W-:-:S03]  /*1850*/  @!P3 FADD.FTZ R15, R15, R9 ;  /* 0x000000090f0fb221 */ /* 0x000fc60000010000 */
[----:B--2---:R-:W-:Y:S01]  /*1860*/  @!P1 FADD.FTZ R14, R14, R10 ;  /* 0x0000000a0e0e9221 */ /* 0x004fe20000010000 */
[----:B------:R-:W-:-:S07]  /*1870*/  @!P1 FADD.FTZ R15, R15, R11 ;  /* 0x0000000b0f0f9221 */ /* 0x000fce0000010000 */
.L_x_3099:
[----:B------:R-:W-:Y:S01]  /*1880*/  ULDC.64 UR12, c[0x0][0x218] ;  /* 0x00008600000c7ab9 */ /* 0x000fe20000000a00 */
[----:B------:R-:W-:Y:S01]  /*1890*/  LOP3.LUT P1, RZ, R4, UR7, RZ, 0xfc, !PT ;  /* 0x0000000704ff7c12 */ /* 0x000fe2000f82fcff */
[----:B------:R-:W1:Y:S01]  /*18a0*/  S2UR UR6, SR_CgaCtaId ;  /* 0x00000000000679c3 */ /* 0x000e620000008800 */
[----:B------:R-:W-:Y:S01]  /*18b0*/  ISETP.EQ.U32.AND P3, PT, RZ, UR12, PT ;  /* 0x0000000cff007c0c */ /* 0x000fe2000bf62070 */
[----:B------:R-:W-:Y:S01]  /*18c0*/  UMOV UR5, 0x400 ;  /* 0x0000040000057882 */ /* 0x000fe20000000000 */
[--C-:B--2---:R-:W-:Y:S02]  /*18d0*/  SHF.R.U32.HI R8, RZ, 0x2, R4.reuse ;  /* 0x00000002ff087819 */ /* 0x104fe40000011604 */
[----:B------:R-:W-:Y:S01]  /*18e0*/  ISETP.EQ.OR.EX P1, PT, RZ, UR13, P1, P3 ;  /* 0x0000000dff007c0c */ /* 0x000fe20008f22730 */
[----:B------:R-:W-:Y:S02]  /*18f0*/  ULDC.64 UR12, c[0x0][0x278] ;  /* 0x00009e00000c7ab9 */ /* 0x000fe40000000a00 */
[----:B------:R-:W-:Y:S01]  /*1900*/  IMAD.WIDE.U32 R8, R8, 0x24924925, RZ ;  /* 0x2492492508087825 */ /* 0x000fe200078e00ff */
[----:B------:R-:W2:Y:S03]  /*1910*/  LDC.64 R10, c[0x0][0x228] ;  /* 0x00008a00ff0a7b82 */ /* 0x000ea60000000a00 */
[----:B------:R-:W-:-:S05]  /*1920*/  IMAD R27, R9, -0x1c, R4 ;  /* 0xffffffe4091b7824 */ /* 0x000fca00078e0204 */
[----:B------:R-:W3:Y:S01]  /*1930*/  LDC.64 R8, c[0x0][0x230] ;  /* 0x00008c00ff087b82 */ /* 0x000ee20000000a00 */
[----:B------:R-:W-:-:S04]  /*1940*/  SHF.L.U32 R28, R27, 0x1, RZ ;  /* 0x000000011b1c7819 */ /* 0x000fc800000006ff */
[----:B------:R-:W-:Y:S01]  /*1950*/  IADD3 R21, R28, R21, RZ ;  /* 0x000000151c157210 */ /* 0x000fe20007ffe0ff */
[----:B-1----:R-:W-:Y:S02]  /*1960*/  ULEA UR5, UR6, UR5, 0x18 ;  /* 0x0000000506057291 */ /* 0x002fe4000f8ec03f */
[----:B------:R-:W1:Y:S01]  /*1970*/  @!P1 LDC.64 R12, c[0x0][0x218] ;  /* 0x00008600ff0c9b82 */ /* 0x000e620000000a00 */
[----:B------:R-:W-:-:S06]  /*1980*/  ULDC UR6, c[0x0][0x2a4] ;  /* 0x0000a90000067ab9 */ /* 0x000fcc0000000800 */
[----:B------:R0:W-:Y:S01]  /*1990*/  @!P2 STS.64 [UR5+0x88], R14 ;  /* 0x0000880eff00a988 */ /* 0x0001e20008000a05 */
[----:B--2---:R-:W-:-:S04]  /*19a0*/  IMAD.WIDE R10, R21, 0x4, R10 ;  /* 0x00000004150a7825 */ /* 0x004fc800078e020a */
[----:B---3--:R-:W-:-:S04]  /*19b0*/  IMAD.WIDE R28, R21, 0x4, R8 ;  /* 0x00000004151c7825 */ /* 0x008fc800078e0208 */
[----:B0-----:R-:W-:Y:S01]  /*19c0*/  @!P1 FMUL.FTZ R15, R15, UR6 ;  /* 0x000000060f0f9c20 */ /* 0x001fe20008410000 */
[----:B------:R-:W-:Y:S01]  /*19d0*/  @!P1 FMUL.FTZ R14, R14, UR6 ;  /* 0x000000060e0e9c20 */ /* 0x000fe20008410000 */
[----:B-1----:R-:W-:-:S05]  /*19e0*/  @!P1 IMAD.WIDE R12, R20, 0x8, R12 ;  /* 0x00000008140c9825 */ /* 0x002fca00078e020c */
[----:B------:R0:W-:Y:S01]  /*19f0*/  @!P1 STG.E.64 desc[UR8][R12.64], R14 ;  /* 0x0000000e0c009986 */ /* 0x0001e2000c101b08 */
[----:B------:R-:W-:Y:S06]  /*1a00*/  BAR.SYNC.DEFER_BLOCKING 0x0 ;  /* 0x0000000000007b1d */ /* 0x000fec0000010000 */
[----:B------:R-:W2:Y:S04]  /*1a10*/  LDG.E.64 R8, desc[UR8][R10.64] ;  /* 0x000000080a087981 */ /* 0x000ea8000c1e1b00 */
[----:B------:R-:W1:Y:S04]  /*1a20*/  LDS.64 R12, [UR5+0x88] ;  /* 0x00008805ff0c7984 */ /* 0x000e680008000a00 */
[----:B------:R3:W2:Y:S01]  /*1a30*/  LDG.E.64 R10, desc[UR8][R28.64] ;  /* 0x000000081c0a7981 */ /* 0x0006a2000c1e1b00 */
[----:B------:R-:W-:-:S02]  /*1a40*/  SHF.L.U32 R0, R0, 0x10, RZ ;  /* 0x0000001000007819 */ /* 0x000fc400000006ff */
[----:B0-----:R-:W-:Y:S02]  /*1a50*/  SHF.L.U32 R14, R5, 0x10, RZ ;  /* 0x00000010050e7819 */ /* 0x001fe400000006ff */
[----:B------:R-:W-:Y:S02]  /*1a60*/  SHF.L.U32 R26, R26, 0x10, RZ ;  /* 0x000000101a1a7819 */ /* 0x000fe400000006ff */
[----:B------:R-:W-:Y:S02]  /*1a70*/  ISETP.NE.AND P4, PT, RZ, UR10, PT ;  /* 0x0000000aff007c0c */ /* 0x000fe4000bf85270 */
[----:B------:R-:W-:Y:S02]  /*1a80*/  ISETP.GE.U32.AND P2, PT, R18, UR12, PT ;  /* 0x0000000c12007c0c */ /* 0x000fe4000bf46070 */
[C---:B---3--:R-:W-:Y:S02]  /*1a90*/  PRMT R29, R6.reuse, 0x7632, R29 ;  /* 0x00007632061d7816 */ /* 0x048fe4000000001d */
[----:B------:R-:W-:-:S02]  /*1aa0*/  SHF.L.U32 R6, R6, 0x10, RZ ;  /* 0x0000001006067819 */ /* 0x000fc400000006ff */
[----:B------:R-:W-:Y:S02]  /*1ab0*/  SHF.L.U32 R29, R29, 0x10, RZ ;  /* 0x000000101d1d7819 */ /* 0x000fe400000006ff */
[----:B------:R-:W-:-:S04]  /*1ac0*/  ISETP.GE.AND.EX P2, PT, R2, UR13, PT, P2 ;  /* 0x0000000d02007c0c */ /* 0x000fc8000bf46320 */
[----:B------:R-:W-:Y:S01]  /*1ad0*/  ISETP.GT.U32.OR P2, PT, R4, 0x1bf, P2 ;  /* 0x000001bf0400780c */ /* 0x000fe20001744470 */
[----:B-1----:R-:W-:Y:S01]  /*1ae0*/  FMUL.FTZ R21, R12, UR6 ;  /* 0x000000060c157c20 */ /* 0x002fe20008410000 */
[----:B------:R-:W-:-:S03]  /*1af0*/  MOV R12, 0x3f800000 ;  /* 0x3f800000000c7802 */ /* 0x000fc60000000f00 */
[C---:B------:R-:W-:Y:S01]  /*1b00*/  FMUL.FTZ R27, R21.reuse, R21 ;  /* 0x00000015151b7220 */ /* 0x040fe20000410000 */
[----:B------:R-:W-:Y:S01]  /*1b10*/  FADD.FTZ R15, R6, -R21 ;  /* 0x80000015060f7221 */ /* 0x000fe20000010000 */
[----:B------:R-:W-:Y:S01]  /*1b20*/  FADD.FTZ R29, -R21, R29 ;  /* 0x0000001d151d7221 */ /* 0x000fe20000010100 */
[----:B------:R-:W-:Y:S01]  /*1b30*/  FADD.FTZ R14, R14, -R21 ;  /* 0x800000150e0e7221 */ /* 0x000fe20000010000 */
[----:B------:R-:W-:Y:S01]  /*1b40*/  FFMA.FTZ R27, R13, UR6, -R27 ;  /* 0x000000060d1b7c23 */ /* 0x000fe2000801081b */
[C---:B------:R-:W-:Y:S02]  /*1b50*/  PRMT R13, R7.reuse, 0x7632, R13 ;  /* 0x00007632070d7816 */ /* 0x040fe4000000000d */
[----:B------:R-:W-:Y:S02]  /*1b60*/  SHF.L.U32 R7, R7, 0x10, RZ ;  /* 0x0000001007077819 */ /* 0x000fe400000006ff */
[----:B------:R-:W-:Y:S02]  /*1b70*/  FSETP.GTU.FTZ.AND P1, PT, R27, RZ, PT ;  /* 0x000000ff1b00720b */ /* 0x000fe40003f3c000 */
[----:B------:R-:W-:-:S11]  /*1b80*/  SHF.L.U32 R13, R13, 0x10, RZ ;  /* 0x000000100d0d7819 */ /* 0x000fd600000006ff */
[----:B------:R-:W0:Y:S02]  /*1b90*/  @P1 LDC R28, c[0x0][0x238] ;  /* 0x00008e00ff1c1b82 */ /* 0x000e240000000800 */
[--C-:B0-----:R-:W-:Y:S01]  /*1ba0*/  @P1 FADD.FTZ R27, R27, R28.reuse ;  /* 0x0000001c1b1b1221 */ /* 0x101fe20000010000 */
[----:B------:R-:W-:Y:S01]  /*1bb0*/  PRMT R28, R5, 0x7632, R28 ;  /* 0x00007632051c7816 */ /* 0x000fe2000000001c */
[----:B------:R-:W-:Y:S01]  /*1bc0*/  FADD.FTZ R5, R7, -R21 ;  /* 0x8000001507057221 */ /* 0x000fe20000010000 */
[----:B------:R-:W-:Y:S01]  /*1bd0*/  FADD.FTZ R7, -R21, R13 ;  /* 0x0000000d15077221 */ /* 0x000fe20000010100 */
[----:B------:R0:W1:Y:S01]  /*1be0*/  @P1 MUFU.RSQ R12, R27 ;  /* 0x0000001b000c1308 */ /* 0x0000620000001400 */
[----:B------:R-:W-:Y:S01]  /*1bf0*/  SHF.L.U32 R28, R28, 0x10, RZ ;  /* 0x000000101c1c7819 */ /* 0x000fe200000006ff */
[----:B------:R-:W-:-:S04]  /*1c00*/  FADD.FTZ R13, R0, -R21 ;  /* 0x80000015000d7221 */ /* 0x000fc80000010000 */
[C---:B------:R-:W-:Y:S01]  /*1c10*/  FADD.FTZ R6, -R21.reuse, R28 ;  /* 0x0000001c15067221 */ /* 0x040fe20000010100 */
[----:B0-----:R-:W-:Y:S01]  /*1c20*/  FADD.FTZ R27, -R21, R26 ;  /* 0x0000001a151b7221 */ /* 0x001fe20000010100 */
[-C--:B-1----:R-:W-:Y:S01]  /*1c30*/  FMUL.FTZ R5, R5, R12.reuse ;  /* 0x0000000c05057220 */ /* 0x082fe20000410000 */
[-C--:B------:R-:W-:Y:S01]  /*1c40*/  FMUL.FTZ R21, R13, R12.reuse ;  /* 0x0000000c0d157220 */ /* 0x080fe20000410000 */
[-C--:B------:R-:W-:Y:S01]  /*1c50*/  FMUL.FTZ R15, R15, R12.reuse ;  /* 0x0000000c0f0f7220 */ /* 0x080fe20000410000 */
[-C--:B------:R-:W-:Y:S01]  /*1c60*/  FMUL.FTZ R14, R14, R12.reuse ;  /* 0x0000000c0e0e7220 */ /* 0x080fe20000410000 */
[-C--:B------:R-:W-:Y:S01]  /*1c70*/  FMUL.FTZ R28, R27, R12.reuse ;  /* 0x0000000c1b1c7220 */ /* 0x080fe20000410000 */
[-C--:B------:R-:W-:Y:S01]  /*1c80*/  FMUL.FTZ R6, R6, R12.reuse ;  /* 0x0000000c06067220 */ /* 0x080fe20000410000 */
[----:B------:R-:W-:Y:S01]  /*1c90*/  FMUL.FTZ R7, R7, R12 ;  /* 0x0000000c07077220 */ /* 0x000fe20000410000 */
[C-C-:B--2---:R-:W-:Y:S01]  /*1ca0*/  FFMA.FTZ R13, R8.reuse, R5, R10.reuse ;  /* 0x00000005080d7223 */ /* 0x144fe2000001000a */
[C-C-:B------:R-:W-:Y:S01]  /*1cb0*/  FFMA.FTZ R5, R8.reuse, R21, R10.reuse ;  /* 0x0000001508057223 */ /* 0x140fe2000001000a */
[C-C-:B------:R-:W-:Y:S01]  /*1cc0*/  FFMA.FTZ R0, R8.reuse, R15, R10.reuse ;  /* 0x0000000f08007223 */ /* 0x140fe2000001000a */
[C---:B------:R-:W-:Y:S01]  /*1cd0*/  IADD3 R21, R19.reuse, 0x20, RZ ;  /* 0x0000002013157810 */ /* 0x040fe20007ffe0ff */
[----:B------:R-:W-:Y:S01]  /*1ce0*/  FFMA.FTZ R26, R8, R14, R10 ;  /* 0x0000000e081a7223 */ /* 0x000fe2000001000a */
[----:B------:R-:W-:Y:S01]  /*1cf0*/  IADD3 R15, R19, 0x30, RZ ;  /* 0x00000030130f7810 */ /* 0x000fe20007ffe0ff */
[----:B------:R-:W-:Y:S01]  /*1d00*/  FMUL.FTZ R8, R29, R12 ;  /* 0x0000000c1d087220 */ /* 0x000fe20000410000 */
[----:B------:R-:W-:Y:S01]  /*1d10*/  ISETP.GE.U32.AND P3, PT, R21, UR12, PT ;  /* 0x0000000c15007c0c */ /* 0x000fe2000bf66070 */
[--C-:B------:R-:W-:Y:S01]  /*1d20*/  FFMA.FTZ R28, R9, R28, R11.reuse ;  /* 0x0000001c091c7223 */ /* 0x100fe2000001000b */
[----:B------:R-:W-:Y:S01]  /*1d30*/  ISETP.GE.U32.AND P1, PT, R15, UR12, PT ;  /* 0x0000000c0f007c0c */ /* 0x000fe2000bf26070 */
[C---:B------:R-:W-:Y:S01]  /*1d40*/  FFMA.FTZ R27, R9.reuse, R8, R11 ;  /* 0x00000008091b7223 */ /* 0x040fe2000001000b */
[----:B------:R-:W-:Y:S01]  /*1d50*/  SHF.R.S32.HI R14, RZ, 0x1f, R21 ;  /* 0x0000001fff0e7819 */ /* 0x000fe20000011415 */
[C---:B------:R-:W-:Y:S01]  /*1d60*/  FFMA.FTZ R12, R9.reuse, R6, R11 ;  /* 0x00000006090c7223 */ /* 0x040fe2000001000b */
[----:B------:R-:W-:Y:S01]  /*1d70*/  SHF.R.S32.HI R10, RZ, 0x1f, R15 ;  /* 0x0000001fff0a7819 */ /* 0x000fe2000001140f */
[----:B------:R-:W-:Y:S01]  /*1d80*/  FFMA.FTZ R11, R9, R7, R11 ;  /* 0x00000007090b7223 */ /* 0x000fe2000001000b */
[----:B------:R-:W-:-:S02]  /*1d90*/  ISETP.GE.AND.EX P3, PT, R14, UR13, PT, P3 ;  /* 0x0000000d0e007c0c */ /* 0x000fc4000bf66330 */
[----:B------:R-:W-:Y:S02]  /*1da0*/  ISETP.GE.AND.EX P1, PT, R10, UR13, PT, P1 ;  /* 0x0000000d0a007c0c */ /* 0x000fe4000bf26310 */
[C---:B------:R-:W-:Y:S02]  /*1db0*/  ISETP.GT.U32.OR P3, PT, R4.reuse, 0x1bf, P3 ;  /* 0x000001bf0400780c */ /* 0x040fe40001f64470 */
[----:B------:R-:W-:Y:S01]  /*1dc0*/  ISETP.GT.U32.OR P1, PT, R4, 0x1bf, P1 ;  /* 0x000001bf0400780c */ /* 0x000fe20000f24470 */
[----:B------:R-:W-:-:S12]  /*1dd0*/  @!P4 BRA `(.L_x_3106) ;  /* 0x000000000028c947 */ /* 0x000fd80003800000 */
        /* <DEDUP_REMOVED lines=9> */
[----:B-1----:R-:W-:-:S07]  /*1e70*/  FMUL.FTZ R13, R13, R8 ;  /* 0x000000080d0d7220 */ /* 0x002fce0000410000 */
.L_x_3106:
[----:B------:R-:W-:Y:S04]  /*1e80*/  BSSY B0, `(.L_x_3107) ;  /* 0x000000e000007945 */ /* 0x000fe80003800000 */
[----:B------:R-:W-:Y:S05]  /*1e90*/  @!P0 BRA `(.L_x_3108) ;  /* 0x0000000000308947 */ /* 0x000fea0003800000 */
[----:B------:R-:W-:Y:S01]  /*1ea0*/  ULDC.64 UR12, c[0x0][0x270] ;  /* 0x00009c00000c7ab9 */ /* 0x000fe20000000a00 */
[----:B------:R-:W-:Y:S01]  /*1eb0*/  MOV R6, R22 ;  /* 0x0000001600067202 */ /* 0x000fe20000000f00 */
[----:B------:R-:W-:Y:S01]  /*1ec0*/  IMAD R8, R3, UR12, RZ ;  /* 0x0000000c03087c24 */ /* 0x000fe2000f8e02ff */
[----:B------:R-:W-:Y:S02]  /*1ed0*/  MOV R7, R25 ;  /* 0x0000001900077202 */ /* 0x000fe40000000f00 */
[----:B------:R-:W-:Y:S01]  /*1ee0*/  F2FP.BF16.F32.PACK_AB R11, R11, R13 ;  /* 0x0000000d0b0b723e */ /* 0x000fe200000010ff */
[C---:B------:R-:W-:Y:S02]  /*1ef0*/  IMAD R9, R19.reuse, UR13, R8 ;  /* 0x0000000d13097c24 */ /* 0x040fe4000f8e0208 */
[----:B------:R-:W-:Y:S01]  /*1f00*/  IMAD.WIDE.U32 R6, R19, UR12, R6 ;  /* 0x0000000c13067c25 */ /* 0x000fe2000f8e0006 */
[----:B------:R-:W-:-:S04]  /*1f10*/  ULDC.64 UR12, c[0x0][0x210] ;  /* 0x00008400000c7ab9 */ /* 0x000fc80000000a00 */
[----:B------:R-:W-:Y:S02]  /*1f20*/  IADD3 R9, R7, R9, RZ ;  /* 0x0000000907097210 */ /* 0x000fe40007ffe0ff */
[----:B------:R-:W-:-:S04]  /*1f30*/  LEA R8, P5, R6, UR12, 0x1 ;  /* 0x0000000c06087c11 */ /* 0x000fc8000f8a08ff */
[----:B------:R-:W-:-:S05]  /*1f40*/  LEA.HI.X R9, R6, UR13, R9, 0x1, P5 ;  /* 0x0000000d06097c11 */ /* 0x000fca000a8f0c09 */
[----:B------:R0:W-:Y:S04]  /*1f50*/  STG.E desc[UR8][R8.64], R11 ;  /* 0x0000000b08007986 */ /* 0x0001e8000c101908 */
.L_x_3108:
[----:B------:R-:W-:Y:S05]  /*1f60*/  BSYNC B0 ;  /* 0x0000000000007941 */ /* 0x000fea0003800000 */
.L_x_3107:
[----:B------:R-:W-:Y:S05]  /*1f70*/  @!P4 BRA `(.L_x_3109) ;  /* 0x000000000028c947 */ /* 0x000fea0003800000 */
        /* <DEDUP_REMOVED lines=10> */
.L_x_3109:
[----:B------:R-:W-:Y:S04]  /*2020*/  BSSY B0, `(.L_x_3110) ;  /* 0x000000e000007945 */ /* 0x000fe80003800000 */
[----:B------:R-:W-:Y:S05]  /*2030*/  @P2 BRA `(.L_x_3111) ;  /* 0x0000000000302947 */ /* 0x000fea0003800000 */
[----:B------:R-:W-:Y:S01]  /*2040*/  ULDC.64 UR12, c[0x0][0x270] ;  /* 0x00009c00000c7ab9 */ /* 0x000fe20000000a00 */
[----:B------:R-:W-:Y:S01]  /*2050*/  MOV R6, R22 ;  /* 0x0000001600067202 */ /* 0x000fe20000000f00 */
[----:B0-----:R-:W-:Y:S01]  /*2060*/  IMAD R9, R2, UR12, RZ ;  /* 0x0000000c02097c24 */ /* 0x001fe2000f8e02ff */
[----:B------:R-:W-:Y:S02]  /*2070*/  MOV R7, R25 ;  /* 0x0000001900077202 */ /* 0x000fe40000000f00 */
[----:B------:R-:W-:Y:S01]  /*2080*/  F2FP.BF16.F32.PACK_AB R5, R28, R5 ;  /* 0x000000051c05723e */ /* 0x000fe200000010ff */
[C---:B------:R-:W-:Y:S02]  /*2090*/  IMAD R9, R18.reuse, UR13, R9 ;  /* 0x0000000d12097c24 */ /* 0x040fe4000f8e0209 */
[----:B------:R-:W-:Y:S01]  /*20a0*/  IMAD.WIDE.U32 R6, R18, UR12, R6 ;  /* 0x0000000c12067c25 */ /* 0x000fe2000f8e0006 */
[----:B------:R-:W-:Y:S02]  /*20b0*/  ULDC.64 UR12, c[0x0][0x210] ;  /* 0x00008400000c7ab9 */ /* 0x000fe40000000a00 */
[----:B------:R-:W-:-:S02]  /*20c0*/  LEA R8, P2, R6, UR12, 0x1 ;  /* 0x0000000c06087c11 */ /* 0x000fc4000f8408ff */
[----:B------:R-:W-:-:S04]  /*20d0*/  IADD3 R9, R7, R9, RZ ;  /* 0x0000000907097210 */ /* 0x000fc80007ffe0ff */
[----:B------:R-:W-:-:S05]  /*20e0*/  LEA.HI.X R9, R6, UR13, R9, 0x1, P2 ;  /* 0x0000000d06097c11 */ /* 0x000fca00090f0c09 */
[----:B------:R1:W-:Y:S02]  /*20f0*/  STG.E desc[UR8][R8.64], R5 ;  /* 0x0000000508007986 */ /* 0x0003e4000c101908 */
.L_x_3111:
[----:B------:R-:W-:Y:S05]  /*2100*/  BSYNC B0 ;  /* 0x0000000000007941 */ /* 0x000fea0003800000 */
.L_x_3110:
[----:B------:R-:W-:Y:S05]  /*2110*/  @!P4 BRA `(.L_x_3112) ;  /* 0x000000000028c947 */ /* 0x000fea0003800000 */
[----:B------:R-:W-:Y:S01]  /*2120*/  FMUL.FTZ R2, R0, -1.4426950216293334961 ;  /* 0xbfb8aa3b00027820 */ /* 0x000fe20000410000 */
[----:B------:R-:W-:-:S05]  /*2130*/  FMUL.FTZ R6, R27, -1.4426950216293334961 ;  /* 0xbfb8aa3b1b067820 */ /* 0x000fca0000410000 */
[----:B------:R-:W1:Y:S08]  /*2140*/  MUFU.EX2 R2, R2 ;  /* 0x0000000200027308 */ /* 0x000e700000000800 */
[----:B------:R-:W2:Y:S01]  /*2150*/  MUFU.EX2 R6, R6 ;  /* 0x0000000600067308 */ /* 0x000ea20000000800 */
[----:B-1----:R-:W-:-:S07]  /*2160*/  FADD.FTZ R5, R2, 1 ;  /* 0x3f80000002057421 */ /* 0x002fce0000010000 */
[----:B------:R-:W1:Y:S01]  /*2170*/  MUFU.RCP R5, R5 ;  /* 0x0000000500057308 */ /* 0x000e620000001000 */
[----:B--2---:R-:W-:-:S07]  /*2180*/  FADD.FTZ R7, R6, 1 ;  /* 0x3f80000006077421 */ /* 0x004fce0000010000 */
[----:B0-----:R-:W0:Y:S01]  /*2190*/  MUFU.RCP R8, R7 ;  /* 0x0000000700087308 */ /* 0x001e220000001000 */
[----:B-1----:R-:W-:Y:S01]  /*21a0*/  FMUL.FTZ R0, R0, R5 ;  /* 0x0000000500007220 */ /* 0x002fe20000410000 */
[----:B0-----:R-:W-:-:S07]  /*21b0*/  FMUL.FTZ R27, R27, R8 ;  /* 0x000000081b1b7220 */ /* 0x001fce0000410000 */
.L_x_3112:
[----:B------:R-:W-:Y:S04]  /*21c0*/  BSSY B0, `(.L_x_3113) ;  /* 0x000000e000007945 */ /* 0x000fe80003800000 */
[----:B------:R-:W-:Y:S05]  /*21d0*/  @P3 BRA `(.L_x_3114) ;  /* 0x0000000000303947 */ /* 0x000fea0003800000 */
[----:B------:R-:W-:Y:S01]  /*21e0*/  ULDC.64 UR12, c[0x0][0x270] ;  /* 0x00009c00000c7ab9 */ /* 0x000fe20000000a00 */
[----:B------:R-:W-:Y:S01]  /*21f0*/  MOV R6, R22 ;  /* 0x0000001600067202 */ /* 0x000fe20000000f00 */
[----:B------:R-:W-:Y:S01]  /*2200*/  IMAD R14, R14, UR12, RZ ;  /* 0x0000000c0e0e7c24 */ /* 0x000fe2000f8e02ff */
[----:B------:R-:W-:Y:S02]  /*2210*/  MOV R7, R25 ;  /* 0x0000001900077202 */ /* 0x000fe40000000f00 */
[----:B------:R-:W-:Y:S01]  /*2220*/  F2FP.BF16.F32.PACK_AB R27, R27, R0 ;  /* 0x000000001b1b723e */ /* 0x000fe200000010ff */
[----:B------:R-:W-:-:S04]  /*2230*/  IMAD.WIDE.U32 R6, R21, UR12, R6 ;  /* 0x0000000c15067c25 */ /* 0x000fc8000f8e0006 */
[----:B------:R-:W-:Y:S01]  /*2240*/  IMAD R21, R21, UR13, R14 ;  /* 0x0000000d15157c24 */ /* 0x000fe2000f8e020e */
[----:B------:R-:W-:Y:S02]  /*2250*/  ULDC.64 UR12, c[0x0][0x210] ;  /* 0x00008400000c7ab9 */ /* 0x000fe40000000a00 */
[----:B01----:R-:W-:Y:S02]  /*2260*/  LEA R8, P2, R6, UR12, 0x1 ;  /* 0x0000000c06087c11 */ /* 0x003fe4000f8408ff */
[----:B------:R-:W-:-:S04]  /*2270*/  IADD3 R21, R7, R21, RZ ;  /* 0x0000001507157210 */ /* 0x000fc80007ffe0ff */
[----:B------:R-:W-:-:S05]  /*2280*/  LEA.HI.X R9, R6, UR13, R21, 0x1, P2 ;  /* 0x0000000d06097c11 */ /* 0x000fca00090f0c15 */
[----:B------:R2:W-:Y:S02]  /*2290*/  STG.E desc[UR8][R8.64], R27 ;  /* 0x0000001b08007986 */ /* 0x0005e4000c101908 */
.L_x_3114:
[----:B------:R-:W-:Y:S05]  /*22a0*/  BSYNC B0 ;  /* 0x0000000000007941 */ /* 0x000fea0003800000 */
.L_x_3113:
[----:B------:R-:W-:Y:S05]  /*22b0*/  @!P4 BRA `(.L_x_3115) ;  /* 0x000000000028c947 */ /* 0x000fea0003800000 */
[----:B------:R-:W-:Y:S01]  /*22c0*/  FMUL.FTZ R6, R12, -1.4426950216293334961 ;  /* 0xbfb8aa3b0c067820 */ /* 0x000fe20000410000 */
[----:B------:R-:W-:-:S05]  /*22d0*/  FMUL.FTZ R0, R26, -1.4426950216293334961 ;  /* 0xbfb8aa3b1a007820 */ /* 0x000fca0000410000 */
[----:B------:R-:W3:Y:S08]  /*22e0*/  MUFU.EX2 R6, R6 ;  /* 0x0000000600067308 */ /* 0x000ef00000000800 */
[----:B------:R-:W4:Y:S01]  /*22f0*/  MUFU.EX2 R0, R0 ;  /* 0x0000000000007308 */ /* 0x000f220000000800 */
[----:B---3--:R-:W-:-:S07]  /*2300*/  FADD.FTZ R7, R6, 1 ;  /* 0x3f80000006077421 */ /* 0x008fce0000010000 */
[----:B------:R-:W3:Y:S01]  /*2310*/  MUFU.RCP R7, R7 ;  /* 0x0000000700077308 */ /* 0x000ee20000001000 */
[----:B----4-:R-:W-:-:S07]  /*2320*/  FADD.FTZ R2, R0, 1 ;  /* 0x3f80000000027421 */ /* 0x010fce0000010000 */
[----:B-1----:R-:W1:Y:S01]  /*2330*/  MUFU.RCP R5, R2 ;  /* 0x0000000200057308 */ /* 0x002e620000001000 */
[----:B---3--:R-:W-:Y:S01]  /*2340*/  FMUL.FTZ R12, R12, R7 ;  /* 0x000000070c0c7220 */ /* 0x008fe20000410000 */
[----:B-1----:R-:W-:-:S07]  /*2350*/  FMUL.FTZ R26, R26, R5 ;  /* 0x000000051a1a7220 */ /* 0x002fce0000410000 */
.L_x_3115:
[----:B------:R-:W-:Y:S04]  /*2360*/  BSSY B0, `(.L_x_3116) ;  /* 0x000000e000007945 */ /* 0x000fe80003800000 */
[----:B------:R-:W-:Y:S05]  /*2370*/  @P1 BRA `(.L_x_3117) ;  /* 0x0000000000301947 */ /* 0x000fea0003800000 */
[----:B------:R-:W-:Y:S01]  /*2380*/  ULDC.64 UR12, c[0x0][0x270] ;  /* 0x00009c00000c7ab9 */ /* 0x000fe20000000a00 */
[----:B------:R-:W-:Y:S01]  /*2390*/  MOV R6, R22 ;  /* 0x0000001600067202 */ /* 0x000fe20000000f00 */
[----:B------:R-:W-:Y:S01]  /*23a0*/  IMAD R10, R10, UR12, RZ ;  /* 0x0000000c0a0a7c24 */ /* 0x000fe2000f8e02ff */
[----:B------:R-:W-:Y:S02]  /*23b0*/  MOV R7, R25 ;  /* 0x0000001900077202 */ /* 0x000fe40000000f00 */
[----:B-1----:R-:W-:Y:S01]  /*23c0*/  F2FP.BF16.F32.PACK_AB R5, R12, R26 ;  /* 0x0000001a0c05723e */ /* 0x002fe200000010ff */
[----:B------:R-:W-:-:S04]  /*23d0*/  IMAD.WIDE.U32 R6, R15, UR12, R6 ;  /* 0x0000000c0f067c25 */ /* 0x000fc8000f8e0006 */
[----:B------:R-:W-:Y:S01]  /*23e0*/  IMAD R15, R15, UR13, R10 ;  /* 0x0000000d0f0f7c24 */ /* 0x000fe2000f8e020a */
[----:B------:R-:W-:Y:S02]  /*23f0*/  ULDC.64 UR12, c[0x0][0x210] ;  /* 0x00008400000c7ab9 */ /* 0x000fe40000000a00 */
[----:B0-2---:R-:W-:Y:S02]  /*2400*/  LEA R8, P1, R6, UR12, 0x1 ;  /* 0x0000000c06087c11 */ /* 0x005fe4000f8208ff */
[----:B------:R-:W-:-:S04]  /*2410*/  IADD3 R15, R7, R15, RZ ;  /* 0x0000000f070f7210 */ /* 0x000fc80007ffe0ff */
[----:B------:R-:W-:-:S05]  /*2420*/  LEA.HI.X R9, R6, UR13, R15, 0x1, P1 ;  /* 0x0000000d06097c11 */ /* 0x000fca00088f0c0f */
[----:B------:R3:W-:Y:S02]  /*2430*/  STG.E desc[UR8][R8.64], R5 ;  /* 0x0000000508007986 */ /* 0x0007e4000c101908 */
.L_x_3117:
[----:B------:R-:W-:Y:S05]  /*2440*/  BSYNC B0 ;  /* 0x0000000000007941 */ /* 0x000fea0003800000 */
.L_x_3116:
[----:B-1-3--:R-:W1:Y:S01]  /*2450*/  LDC R5, c[0x0][0x10] ;  /* 0x00000400ff057b82 */ /* 0x00ae620000000800 */
[----:B------:R-:W-:Y:S02]  /*2460*/  IADD3 R16, R16, 0x1, RZ ;  /* 0x0000000110107810 */ /* 0x000fe40007ffe0ff */
[----:B-1----:R-:W-:-:S04]  /*2470*/  IADD3 R20, R5, R20, RZ ;  /* 0x0000001405147210 */ /* 0x002fc80007ffe0ff */
[----:B------:R-:W-:-:S13]  /*2480*/  ISETP.GE.AND P1, PT, R20, UR4, PT ;  /* 0x0000000414007c0c */ /* 0x000fda000bf26270 */
[----:B------:R-:W-:Y:S05]  /*2490*/  @!P1 BRA `(.L_x_3118) ;  /* 0xffffffdc004c9947 */ /* 0x000fea000383ffff */
[----:B------:R-:W-:Y:S05]  /*24a0*/  EXIT ;  /* 0x000000000000794d */ /* 0x000fea0003800000 */
.L_x_3119:
        /* <DEDUP_REMOVED lines=13> */
.L_x_5177:


//--------------------- .text._Z35group_norm_nhwc_fwd_one_pass_kernelI11Bf16IOFp32WLi128ELi56ELi448EEv26Group_norm_nhwc_fwd_params --------------------------
	.section	.text._Z35group_norm_nhwc_fwd_one_pass_kernelI11Bf16IOFp32WLi128ELi56ELi448EEv26Group_norm_nhwc_fwd_params,"ax",@progbits
	.align	128
        .global         _Z35group_norm_nhwc_fwd_one_pass_kernelI11Bf16IOFp32WLi128ELi56ELi448EEv26Group_norm_nhwc_fwd_params
        .type           _Z35group_norm_nhwc_fwd_one_pass_kernelI11Bf16IOFp32WLi128ELi56ELi448EEv26Group_norm_nhwc_fwd_params,@function
        .size           _Z35group_norm_nhwc_fwd_one_pass_kernelI11Bf16IOFp32WLi128ELi56ELi448EEv26Group_norm_nhwc_fwd_params,(.L_x_5178 - _Z35group_norm_nhwc_fwd_one_pass_kernelI11Bf16IOFp32WLi128ELi56ELi448EEv26Group_norm_nhwc_fwd_params)
        .other          _Z35group_norm_nhwc_fwd_one_pass_kernelI11Bf16IOFp32WLi128ELi56ELi448EEv26Group_norm_nhwc_fwd_params,@"STO_CUDA_ENTRY STV_DEFAULT"
_Z35group_norm_nhwc_fwd_one_pass_kernelI11Bf16IOFp32WLi128ELi56ELi448EEv26Group_norm_nhwc_fwd_params:
.text._Z35group_norm_nhwc_fwd_one_pass_kernelI11Bf16IOFp32WLi128ELi56ELi448EEv26Group_norm_nhwc_fwd_params:
[----:B------:R-:W-:Y:S08]  /*0000*/  LDC R1, c[0x0][0x28] ;  /* 0x00000a00ff017b82 */ /* 0x000ff00000000800 */
[----:B------:R-:W0:Y:S01]  /*0010*/  S2UR UR6, SR_CTAID.Y ;  /* 0x00000000000679c3 */ /* 0x000e220000002600 */
[----:B------:R-:W-:Y:S01]  /*0020*/  ULDC UR4, c[0x0][0x288] ;  /* 0x0000a20000047ab9 */ /* 0x000fe20000000800 */
[----:B------:R-:W-:-:S02]  /*0030*/  ULDC UR5, c[0x0][0x258] ;  /* 0x0000960000057ab9 */ /* 0x000fc40000000800 */
[----:B------:R-:W-:Y:S01]  /*0040*/  UIMAD UR4, UR4, UR5, URZ ;  /* 0x00000005040472a4 */ /* 0x000fe2000f8e023f */
[----:B0-----:R-:W-:-:S05]  /*0050*/  MOV R0, UR6 ;  /* 0x0000000600007c02 */ /* 0x001fca0008000f00 */
[----:B------:R-:W-:-:S13]  /*0060*/  ISETP.GE.AND P0, PT, R0, UR4, PT ;  /* 0x0000000400007c0c */ /* 0x000fda000bf06270 */
[----:B------:R-:W-:Y:S05]  /*0070*/  @P0 EXIT ;  /* 0x000000000000094d */ /* 0x000fea0003800000 */
[----:B------:R-:W0:Y:S01]  /*0080*/  S2R R2, SR_TID.X ;  /* 0x0000000000027919 */ /* 0x000e220000002100 */
[----:B------:R-:W-:Y:S01]  /*0090*/  S2UR UR7, SR_CTAID.X ;  /* 0x00000000000779c3 */ /* 0x000fe20000002500 */
[----:B------:R-:W-:Y:S01]  /*00a0*/  UMOV UR5, 0x400 ;  /* 0x0000040000057882 */ /* 0x000fe20000000000 */
[----:B------:R-:W-:Y:S01]  /*00b0*/  ULDC.64 UR8, c[0x0][0x278] ;  /* 0x00009e0000087ab9 */ /* 0x000fe20000000a00 */
[----:B------:R-:W1:Y:S01]  /*00c0*/  S2R R3, SR_LANEID ;  /* 0x0000000000037919 */ /* 0x000e620000000000 */
[----:B------:R-:W-:Y:S01]  /*00d0*/  MOV R10, R0 ;  /* 0x00000000000a7202 */ /* 0x000fe20000000f00 */
[----:B------:R-:W-:-:S03]  /*00e0*/  ULDC.U8 UR10, c[0x0][0x28c] ;  /* 0x0000a300000a7ab9 */ /* 0x000fc60000000000 */
[----:B------:R-:W2:Y:S08]  /*00f0*/  LDC R25, c[0x0][0x294] ;  /* 0x0000a500ff197b82 */ /* 0x000eb00000000800 */
[----:B------:R-:W3:Y:S01]  /*0100*/  S2UR UR6, SR_CgaCtaId ;  /* 0x00000000000679c3 */ /* 0x000ee20000008800 */
[--C-:B0-----:R-:W-:Y:S02]  /*0110*/  SHF.R.U32.HI R4, RZ, 0x2, R2.reuse ;  /* 0x00000002ff047819 */ /* 0x101fe40000011602 */
[----:B------:R-:W-:-:S02]  /*0120*/  SHF.R.S32.HI R7, RZ, 0x1f, R2 ;  /* 0x0000001fff077819 */ /* 0x000fc40000011402 */
[----:B------:R-:W-:Y:S01]  /*0130*/  ISETP.GE.U32.AND P4, PT, R2, 0x1c0, PT ;  /* 0x000001c00200780c */ /* 0x000fe20003f86070 */
[----:B------:R-:W-:Y:S01]  /*0140*/  IMAD.WIDE.U32 R4, R4, 0x24924925, RZ ;  /* 0x2492492504047825 */ /* 0x000fe200078e00ff */
[----:B------:R-:W-:-:S03]  /*0150*/  LEA.HI R8, R7, R2, RZ, 0x5 ;  /* 0x0000000207087211 */ /* 0x000fc600078f28ff */
[----:B------:R-:W-:Y:S01]  /*0160*/  IMAD R12, R5, -0x1c, R2 ;  /* 0xffffffe4050c7824 */ /* 0x000fe200078e0202 */
[----:B---3--:R-:W-:Y:S01]  /*0170*/  ULEA UR5, UR6, UR5, 0x18 ;  /* 0x0000000506057291 */ /* 0x008fe2000f8ec03f */
[----:B--2---:R-:W-:Y:S01]  /*0180*/  IMAD R25, R25, UR7, R5 ;  /* 0x0000000719197c24 */ /* 0x004fe2000f8e0205 */
[----:B------:R-:W-:Y:S01]  /*0190*/  SHF.R.S32.HI R14, RZ, 0x5, R8 ;  /* 0x00000005ff0e7819 */ /* 0x000fe20000011408 */
[----:B------:R-:W0:Y:S01]  /*01a0*/  LDC R5, c[0x0][0x10] ;  /* 0x00000400ff057b82 */ /* 0x000e220000000800 */
[----:B------:R-:W-:Y:S01]  /*01b0*/  HFMA2.MMA R8, -RZ, RZ, 0, 0 ;  /* 0x00000000ff087435 */ /* 0x000fe200000001ff */
[----:B------:R-:W-:Y:S02]  /*01c0*/  SHF.L.U32 R12, R12, 0x1, RZ ;  /* 0x000000010c0c7819 */ /* 0x000fe400000006ff */
[C---:B------:R-:W-:Y:S02]  /*01d0*/  IADD3 R4, R25.reuse, 0x10, RZ ;  /* 0x0000001019047810 */ /* 0x040fe40007ffe0ff */
[----:B------:R-:W-:-:S02]  /*01e0*/  IADD3 R6, R25, 0x20, RZ ;  /* 0x0000002019067810 */ /* 0x000fc40007ffe0ff */
[C---:B------:R-:W-:Y:S02]  /*01f0*/  IADD3 R7, R25.reuse, 0x30, RZ ;  /* 0x0000003019077810 */ /* 0x040fe40007ffe0ff */
[----:B------:R-:W-:Y:S02]  /*0200*/  ISETP.LT.U32.AND P1, PT, R25, UR8, PT ;  /* 0x0000000819007c0c */ /* 0x000fe4000bf21070 */
[----:B------:R-:W-:Y:S02]  /*0210*/  SHF.R.S32.HI R9, RZ, 0x1f, R25 ;  /* 0x0000001fff097819 */ /* 0x000fe40000011419 */
[----:B------:R-:W-:Y:S02]  /*0220*/  ISETP.LT.U32.AND P2, PT, R4, UR8, PT ;  /* 0x0000000804007c0c */ /* 0x000fe4000bf41070 */
[----:B------:R-:W-:Y:S02]  /*0230*/  ISETP.LT.U32.AND P3, PT, R6, UR8, PT ;  /* 0x0000000806007c0c */ /* 0x000fe4000bf61070 */
[----:B------:R-:W-:-:S02]  /*0240*/  SHF.R.S32.HI R11, RZ, 0x1f, R4 ;  /* 0x0000001fff0b7819 */ /* 0x000fc40000011404 */
[----:B------:R-:W-:Y:S02]  /*0250*/  SHF.R.S32.HI R13, RZ, 0x1f, R6 ;  /* 0x0000001fff0d7819 */ /* 0x000fe40000011406 */
[----:B------:R-:W-:Y:S02]  /*0260*/  ISETP.LT.U32.AND P0, PT, R7, UR8, PT ;  /* 0x0000000807007c0c */ /* 0x000fe4000bf01070 */
[----:B------:R-:W-:Y:S02]  /*0270*/  SHF.R.S32.HI R15, RZ, 0x1f, R7 ;  /* 0x0000001fff0f7819 */ /* 0x000fe40000011407 */
[----:B------:R-:W-:Y:S02]  /*0280*/  LEA R14, R14, UR5, 0x3 ;  /* 0x000000050e0e7c11 */ /* 0x000fe4000f8e18ff */
[----:B------:R-:W-:Y:S02]  /*0290*/  IADD3 R36, R25, 0x70, RZ ;  /* 0x0000007019247810 */ /* 0x000fe40007ffe0ff */
[----:B------:R-:W-:-:S02]  /*02a0*/  ISETP.LT.AND.EX P1, PT, R9, UR9, !P4, P1 ;  /* 0x0000000909007c0c */ /* 0x000fc4000e721310 */
[----:B------:R-:W-:Y:S02]  /*02b0*/  ISETP.LT.AND.EX P2, PT, R11, UR9, !P4, P2 ;  /* 0x000000090b007c0c */ /* 0x000fe4000e741320 */
[----:B------:R-:W-:Y:S02]  /*02c0*/  ISETP.LT.AND.EX P3, PT, R13, UR9, !P4, P3 ;  /* 0x000000090d007c0c */ /* 0x000fe4000e761330 */
[----:B------:R-:W-:Y:S01]  /*02d0*/  ISETP.LT.AND.EX P4, PT, R15, UR9, !P4, P0 ;  /* 0x000000090f007c0c */ /* 0x000fe2000e781300 */
[----:B-1----:R-:W-:-:S12]  /*02e0*/  ULDC.64 UR8, c[0x0][0x208] ;  /* 0x0000820000087ab9 */ /* 0x002fd80000000a00 */
.L_x_3156:
[----:B-1----:R-:W1:Y:S01]  /*02f0*/  LDC R27, c[0x0][0x288] ;  /* 0x0000a200ff1b7b82 */ /* 0x002e620000000800 */
[----:B------:R-:W-:Y:S01]  /*0300*/  ULDC.64 UR12, c[0x0][0x280] ;  /* 0x0000a000000c7ab9 */ /* 0x000fe20000000a00 */
[----:B------:R-:W-:-:S06]  /*0310*/  ULDC.64 UR14, c[0x0][0x278] ;  /* 0x00009e00000e7ab9 */ /* 0x000fcc0000000a00 */
[----:B------:R-:W2:Y:S08]  /*0320*/  LDC R37, c[0x0][0x294] ;  /* 0x0000a500ff257b82 */ /* 0x000eb00000000800 */
[----:B------:R-:W3:Y:S01]  /*0330*/  @P2 LDC.64 R30, c[0x0][0x270] ;  /* 0x00009c00ff1e2b82 */ /* 0x000ee20000000a00 */
[----:B-1----:R-:W-:-:S07]  /*0340*/  IABS R19, R27 ;  /* 0x0000001b00137213 */ /* 0x002fce0000000000 */
[----:B------:R-:W1:Y:S01]  /*0350*/  @P3 LDC.64 R28, c[0x0][0x270] ;  /* 0x00009c00ff1c3b82 */ /* 0x000e620000000a00 */
[----:B------:R-:W4:Y:S01]  /*0360*/  I2F.RP R18, R19 ;  /* 0x0000001300127306 */ /* 0x000f220000209400 */
[----:B---3--:R-:W-:-:S07]  /*0370*/  @P2 IMAD R24, R11, R30, RZ ;  /* 0x0000001e0b182224 */ /* 0x008fce00078e02ff */
[----:B----4-:R-:W3:Y:S01]  /*0380*/  MUFU.RCP R18, R18 ;  /* 0x0000001200127308 */ /* 0x010ee20000001000 */
[----:B------:R-:W-:Y:S01]  /*0390*/  @P2 IMAD R43, R4, R31, R24 ;  /* 0x0000001f042b2224 */ /* 0x000fe200078e0218 */
[----:B0--3--:R-:W-:-:S06]  /*03a0*/  IADD3 R16, R18, 0xffffffe, RZ ;  /* 0x0ffffffe12107810 */ /* 0x009fcc0007ffe0ff */
        /* <DEDUP_REMOVED lines=11> */
[C---:B------:R-:W-:Y:S02]  /*0460*/  IMAD R18, R19.reuse, R18, R20 ;  /* 0x0000001213127224 */ /* 0x040fe400078e0214 */
[----:B------:R-:W3:Y:S03]  /*0470*/  @P1 LDC.64 R20, c[0x0][0x270] ;  /* 0x00009c00ff141b82 */ /* 0x000ee60000000a00 */
[----:B------:R-:W-:-:S13]  /*0480*/  ISETP.GT.U32.AND P6, PT, R19, R18, PT ;  /* 0x000000121300720c */ /* 0x000fda0003fc4070 */
[-C--:B------:R-:W-:Y:S02]  /*0490*/  @!P6 IADD3 R18, R18, -R19.reuse, RZ ;  /* 0x800000131212e210 */ /* 0x080fe40007ffe0ff */
[----:B------:R-:W-:Y:S02]  /*04a0*/  @!P6 IADD3 R17, R17, 0x1, RZ ;  /* 0x000000011111e810 */ /* 0x000fe40007ffe0ff */
[----:B------:R-:W-:Y:S02]  /*04b0*/  ISETP.GE.U32.AND P0, PT, R18, R19, PT ;  /* 0x000000131200720c */ /* 0x000fe40003f06070 */
[----:B------:R-:W-:Y:S02]  /*04c0*/  ISETP.NE.AND P6, PT, R27, RZ, PT ;  /* 0x000000ff1b00720c */ /* 0x000fe40003fc5270 */
[----:B------:R-:W-:-:S09]  /*04d0*/  SHF.R.S32.HI R18, RZ, 0x1f, R12 ;  /* 0x0000001fff127819 */ /* 0x000fd2000001140c */
[----:B------:R-:W-:-:S04]  /*04e0*/  @P0 IADD3 R17, R17, 0x1, RZ ;  /* 0x0000000111110810 */ /* 0x000fc80007ffe0ff */
[----:B------:R-:W-:Y:S01]  /*04f0*/  MOV R23, R17 ;  /* 0x0000001100177202 */ /* 0x000fe20000000f00 */
[----:B------:R-:W-:-:S03]  /*0500*/  IMAD.WIDE.U32 R16, R16, 0x24924925, RZ ;  /* 0x2492492510107825 */ /* 0x000fc600078e00ff */
[----:B------:R-:W-:Y:S01]  /*0510*/  @!P5 IADD3 R23, -R23, RZ, RZ ;  /* 0x000000ff1717d210 */ /* 0x000fe20007ffe1ff */
[----:B--2---:R-:W-:Y:S01]  /*0520*/  IMAD R37, R37, UR7, R17 ;  /* 0x0000000725257c24 */ /* 0x004fe2000f8e0211 */
[----:B------:R-:W-:-:S04]  /*0530*/  @!P6 LOP3.LUT R23, RZ, R27, RZ, 0x33, !PT ;  /* 0x0000001bff17e212 */ /* 0x000fc800078e33ff */
[----:B------:R-:W-:Y:S02]  /*0540*/  IADD3 R39, -R23, RZ, RZ ;  /* 0x000000ff17277210 */ /* 0x000fe40007ffe1ff */
[----:B------:R-:W-:Y:S02]  /*0550*/  SHF.R.S32.HI R16, RZ, 0x1f, R23 ;  /* 0x0000001fff107819 */ /* 0x000fe40000011417 */
[----:B------:R-:W-:Y:S01]  /*0560*/  IADD3 R38, R37, 0x40, RZ ;  /* 0x0000004025267810 */ /* 0x000fe20007ffe0ff */
[----:B------:R-:W-:Y:S01]  /*0570*/  IMAD R39, R27, R39, R10 ;  /* 0x000000271b277224 */ /* 0x000fe200078e020a */
[----:B------:R-:W-:Y:S01]  /*0580*/  IADD3 R34, R37, 0x50, RZ ;  /* 0x0000005025227810 */ /* 0x000fe20007ffe0ff */
[----:B------:R-:W-:Y:S01]  /*0590*/  IMAD R16, R16, UR12, RZ ;  /* 0x0000000c10107c24 */ /* 0x000fe2000f8e02ff */
[----:B------:R-:W-:Y:S01]  /*05a0*/  ISETP.GE.U32.AND P5, PT, R38, UR14, PT ;  /* 0x0000000e26007c0c */ /* 0x000fe2000bfa6070 */
[----:B------:R-:W-:Y:S01]  /*05b0*/  IMAD R39, R39, 0x38, RZ ;  /* 0x0000003827277824 */ /* 0x000fe200078e02ff */
[----:B------:R-:W-:Y:S01]  /*05c0*/  SHF.R.S32.HI R41, RZ, 0x1f, R38 ;  /* 0x0000001fff297819 */ /* 0x000fe20000011426 */
[----:B------:R-:W-:Y:S01]  /*05d0*/  IMAD R53, R23, UR13, R16 ;  /* 0x0000000d17357c24 */ /* 0x000fe2000f8e0210 */
[----:B------:R-:W-:Y:S01]  /*05e0*/  SHF.R.S32.HI R35, RZ, 0x1f, R34 ;  /* 0x0000001fff237819 */ /* 0x000fe20000011422 */
[----:B---3--:R-:W-:Y:S01]  /*05f0*/  @P1 IMAD R16, R9, R20, RZ ;  /* 0x0000001409101224 */ /* 0x008fe200078e02ff */
[----:B------:R-:W-:Y:S01]  /*0600*/  IADD3 R50, P0, R12, R39, RZ ;  /* 0x000000270c327210 */ /* 0x000fe20007f1e0ff */
[----:B------:R-:W2:Y:S01]  /*0610*/  @P4 LDC.64 R26, c[0x0][0x270] ;  /* 0x00009c00ff1a4b82 */ /* 0x000ea20000000a00 */
[----:B------:R-:W-:Y:S01]  /*0620*/  ISETP.GE.AND.EX P5, PT, R41, UR15, PT, P5 ;  /* 0x0000000f29007c0c */ /* 0x000fe2000bfa6350 */
[----:B------:R-:W-:Y:S01]  /*0630*/  @P1 IMAD R33, R25, R21, R16 ;  /* 0x0000001519211224 */ /* 0x000fe200078e0210 */
[----:B------:R-:W-:-:S02]  /*0640*/  LEA.HI.X.SX32 R51, R39, R18, 0x1, P0 ;  /* 0x0000001227337211 */ /* 0x000fc400000f0eff */
[----:B------:R-:W-:Y:S02]  /*0650*/  ISETP.LT.U32.AND P5, PT, R2, 0x1c0, !P5 ;  /* 0x000001c00200780c */ /* 0x000fe40006fa1070 */
[----:B------:R-:W-:Y:S01]  /*0660*/  ISETP.GE.U32.AND P0, PT, R34, UR14, PT ;  /* 0x0000000e22007c0c */ /* 0x000fe2000bf06070 */
[----:B------:R-:W3:Y:S01]  /*0670*/  @P1 LDC.64 R18, c[0x0][0x220] ;  /* 0x00008800ff121b82 */ /* 0x000ee20000000a00 */
[----:B------:R-:W-:Y:S01]  /*0680*/  IMAD.WIDE.U32 R50, R23, UR12, R50 ;  /* 0x0000000c17327c25 */ /* 0x000fe2000f8e0032 */
[----:B------:R-:W-:Y:S02]  /*0690*/  IADD3 R47, R37, 0x60, RZ ;  /* 0x00000060252f7810 */ /* 0x000fe40007ffe0ff */
[----:B------:R-:W-:Y:S02]  /*06a0*/  ISETP.GE.AND.EX P0, PT, R35, UR15, PT, P0 ;  /* 0x0000000f23007c0c */ /* 0x000fe4000bf06300 */
[----:B------:R-:W-:Y:S02]  /*06b0*/  IADD3 R53, R51, R53, RZ ;  /* 0x0000003533357210 */ /* 0x000fe40007ffe0ff */
[----:B------:R-:W4:Y:S01]  /*06c0*/  @P2 LDC.64 R22, c[0x0][0x220] ;  /* 0x00008800ff162b82 */ /* 0x000f220000000a00 */
[----:B------:R-:W-:-:S02]  /*06d0*/  @P1 MOV R52, R50 ;  /* 0x0000003200341202 */ /* 0x000fc40000000f00 */
[----:B------:R-:W-:Y:S02]  /*06e0*/  @P2 MOV R32, R50 ;  /* 0x0000003200202202 */ /* 0x000fe40000000f00 */
[----:B------:R-:W-:Y:S01]  /*06f0*/  ISETP.LT.U32.AND P0, PT, R2, 0x1c0, !P0 ;  /* 0x000001c00200780c */ /* 0x000fe20004701070 */
[----:B------:R-:W-:Y:S02]  /*0700*/  @P1 IMAD.WIDE.U32 R20, R25, R20, R52 ;  /* 0x0000001419141225 */ /* 0x000fe400078e0034 */
[----:B------:R-:W5:Y:S02]  /*0710*/  @P3 LDC.64 R16, c[0x0][0x220] ;  /* 0x00008800ff103b82 */ /* 0x000f640000000a00 */
[----:B--2---:R-:W-:Y:S01]  /*0720*/  @P4 IMAD R40, R15, R26, RZ ;  /* 0x0000001a0f284224 */ /* 0x004fe200078e02ff */
[----:B------:R-:W-:Y:S02]  /*0730*/  @P1 IADD3 R21, R21, R33, RZ ;  /* 0x0000002115151210 */ /* 0x000fe40007ffe0ff */
[----:B------:R-:W-:-:S03]  /*0740*/  @P2 MOV R33, R53 ;  /* 0x0000003500212202 */ /* 0x000fc60000000f00 */
[----:B------:R-:W2:Y:S01]  /*0750*/  @P5 LDC.64 R24, c[0x0][0x270] ;  /* 0x00009c00ff185b82 */ /* 0x000ea20000000a00 */
[----:B---3--:R-:W-:Y:S01]  /*0760*/  @P1 LEA R18, P6, R20, R18, 0x1 ;  /* 0x0000001214121211 */ /* 0x008fe200078c08ff */
[----:B------:R-:W-:Y:S01]  /*0770*/  @P2 IMAD.WIDE.U32 R30, R4, R30, R32 ;  /* 0x0000001e041e2225 */ /* 0x000fe200078e0020 */
[----:B------:R-:W-:Y:S02]  /*0780*/  @P3 MOV R33, R53 ;  /* 0x0000003500213202 */ /* 0x000fe40000000f00 */
[----:B------:R-:W-:Y:S01]  /*0790*/  @P1 LEA.HI.X R19, R20, R19, R21, 0x1, P6 ;  /* 0x0000001314131211 */ /* 0x000fe200030f0c15 */
[----:B-1----:R-:W-:Y:S01]  /*07a0*/  @P3 IMAD R32, R13, R28, RZ ;  /* 0x0000001c0d203224 */ /* 0x002fe200078e02ff */
[----:B------:R-:W-:Y:S01]  /*07b0*/  @P2 IADD3 R31, R31, R43, RZ ;  /* 0x0000002b1f1f2210 */ /* 0x000fe20007ffe0ff */
[----:B------:R-:W1:Y:S01]  /*07c0*/  @P4 LDC.64 R20, c[0x0][0x220] ;  /* 0x00008800ff144b82 */ /* 0x000e620000000a00 */
[----:B----4-:R-:W-:Y:S01]  /*07d0*/  @P2 LEA R22, P6, R30, R22, 0x1 ;  /* 0x000000161e162211 */ /* 0x010fe200078c08ff */
[----:B------:R-:W-:Y:S01]  /*07e0*/  @P3 IMAD R43, R6, R29, R32 ;  /* 0x0000001d062b3224 */ /* 0x000fe200078e0220 */
[----:B------:R-:W-:-:S02]  /*07f0*/  @P3 MOV R32, R50 ;  /* 0x0000003200203202 */ /* 0x000fc40000000f00 */
[----:B------:R-:W-:-:S03]  /*0800*/  @P2 LEA.HI.X R23, R30, R23, R31, 0x1, P6 ;  /* 0x000000171e172211 */ /* 0x000fc600030f0c1f */
[----:B------:R-:W-:Y:S01]  /*0810*/  @P3 IMAD.WIDE.U32 R32, R6, R28, R32 ;  /* 0x0000001c06203225 */ /* 0x000fe200078e0020 */
[----:B------:R-:W3:Y:S04]  /*0820*/  @P5 LDC.64 R30, c[0x0][0x220] ;  /* 0x00008800ff1e5b82 */ /* 0x000ee80000000a00 */
[----:B------:R-:W-:Y:S01]  /*0830*/  @P3 IADD3 R33, R33, R43, RZ ;  /* 0x0000002b21213210 */ /* 0x000fe20007ffe0ff */
[----:B------:R-:W-:Y:S01]  /*0840*/  @P4 IMAD R43, R7, R27, R40 ;  /* 0x0000001b072b4224 */ /* 0x000fe200078e0228 */
[----:B-----5:R-:W-:Y:S01]  /*0850*/  @P3 LEA R16, P6, R32, R16, 0x1 ;  /* 0x0000001020103211 */ /* 0x020fe200078c08ff */
[----:B--2---:R-:W-:Y:S01]  /*0860*/  @P5 IMAD R41, R41, R24, RZ ;  /* 0x0000001829295224 */ /* 0x004fe200078e02ff */
[----:B------:R-:W2:Y:S01]  /*0870*/  @P0 LDC.64 R28, c[0x0][0x270] ;  /* 0x00009c00ff1c0b82 */ /* 0x000ea20000000a00 */
[----:B------:R-:W-:-:S02]  /*0880*/  @P5 MOV R40, R50 ;  /* 0x0000003200285202 */ /* 0x000fc40000000f00 */
[----:B------:R-:W-:Y:S01]  /*0890*/  @P3 LEA.HI.X R17, R32, R17, R33, 0x1, P6 ;  /* 0x0000001120113211 */ /* 0x000fe200030f0c21 */
[C---:B------:R-:W-:Y:S01]  /*08a0*/  @P5 IMAD R45, R38.reuse, R25, R41 ;  /* 0x00000019262d5224 */ /* 0x040fe200078e0229 */
[----:B------:R-:W-:Y:S02]  /*08b0*/  @P4 MOV R32, R50 ;  /* 0x0000003200204202 */ /* 0x000fe40000000f00 */
[-C--:B------:R-:W-:Y:S02]  /*08c0*/  @P4 MOV R33, R53.reuse ;  /* 0x0000003500214202 */ /* 0x080fe40000000f00 */
[----:B------:R-:W-:Y:S01]  /*08d0*/  @P5 MOV R41, R53 ;  /* 0x0000003500295202 */ /* 0x000fe20000000f00 */
[----:B------:R-:W-:Y:S02]  /*08e0*/  @P4 IMAD.WIDE.U32 R32, R7, R26, R32 ;  /* 0x0000001a07204225 */ /* 0x000fe400078e0020 */
[----:B------:R-:W4:Y:S02]  /*08f0*/  @P0 LDC.64 R26, c[0x0][0x220] ;  /* 0x00008800ff1a0b82 */ /* 0x000f240000000a00 */
[----:B------:R-:W-:Y:S01]  /*0900*/  @P5 IMAD.WIDE.U32 R24, R38, R24, R40 ;  /* 0x0000001826185225 */ /* 0x000fe200078e0028 */
[----:B------:R-:W-:-:S02]  /*0910*/  @P4 IADD3 R33, R33, R43, RZ ;  /* 0x0000002b21214210 */ /* 0x000fc40007ffe0ff */
[C---:B-1----:R-:W-:Y:S02]  /*0920*/  @P4 LEA R20, P6, R32.reuse, R20, 0x1 ;  /* 0x0000001420144211 */ /* 0x042fe400078c08ff */
[----:B------:R-:W-:Y:S02]  /*0930*/  @P5 IADD3 R25, R25, R45, RZ ;  /* 0x0000002d19195210 */ /* 0x000fe40007ffe0ff */
[----:B------:R-:W-:Y:S01]  /*0940*/  @P4 LEA.HI.X R21, R32, R21, R33, 0x1, P6 ;  /* 0x0000001520154211 */ /* 0x000fe200030f0c21 */
[----:B--2---:R-:W-:Y:S01]  /*0950*/  @P0 IMAD R35, R35, R28, RZ ;  /* 0x0000001c23230224 */ /* 0x004fe200078e02ff */
[----:B---3--:R-:W-:Y:S02]  /*0960*/  @P5 LEA R30, P6, R24, R30, 0x1 ;  /* 0x0000001e181e5211 */ /* 0x008fe400078c08ff */
[----:B------:R-:W-:Y:S01]  /*0970*/  MOV R38, RZ ;  /* 0x000000ff00267202 */ /* 0x000fe20000000f00 */
[----:B------:R-:W-:Y:S01]  /*0980*/  @P0 IMAD R33, R34, R29, R35 ;  /* 0x0000001d22210224 */ /* 0x000fe200078e0223 */
[----:B------:R-:W-:-:S02]  /*0990*/  @P5 LEA.HI.X R31, R24, R31, R25, 0x1, P6 ;  /* 0x0000001f181f5211 */ /* 0x000fc400030f0c19 */
[----:B------:R-:W-:Y:S02]  /*09a0*/  @P0 MOV R24, R50 ;  /* 0x0000003200180202 */ /* 0x000fe40000000f00 */
[----:B------:R-:W-:Y:S01]  /*09b0*/  @P0 MOV R25, R53 ;  /* 0x0000003500190202 */ /* 0x000fe20000000f00 */
[----:B------:R1:W2:Y:S02]  /*09c0*/  @P5 LDG.E R38, desc[UR8][R30.64] ;  /* 0x000000081e265981 */ /* 0x0002a4000c1e1900 */
[----:B------:R-:W-:Y:S01]  /*09d0*/  @P0 IMAD.WIDE.U32 R28, R34, R28, R24 ;  /* 0x0000001c221c0225 */ /* 0x000fe200078e0018 */
[----:B------:R-:W-:Y:S02]  /*09e0*/  ISETP.GE.U32.AND P6, PT, R47, UR14, PT ;  /* 0x0000000e2f007c0c */ /* 0x000fe4000bfc6070 */
[----:B------:R-:W-:Y:S02]  /*09f0*/  SHF.R.S32.HI R35, RZ, 0x1f, R47 ;  /* 0x0000001fff237819 */ /* 0x000fe4000001142f */
[----:B------:R-:W-:-:S02]  /*0a00*/  @P0 IADD3 R25, R29, R33, RZ ;  /* 0x000000211d190210 */ /* 0x000fc40007ffe0ff */
[C---:B----4-:R-:W-:Y:S02]  /*0a10*/  @P0 LEA R24, P5, R28.reuse, R26, 0x1 ;  /* 0x0000001a1c180211 */ /* 0x050fe400078a08ff */
[----:B------:R-:W-:Y:S02]  /*0a20*/  ISETP.GE.AND.EX P6, PT, R35, UR15, PT, P6 ;  /* 0x0000000f23007c0c */ /* 0x000fe4000bfc6360 */
[----:B------:R-:W-:Y:S02]  /*0a30*/  @P0 LEA.HI.X R25, R28, R27, R25, 0x1, P5 ;  /* 0x0000001b1c190211 */ /* 0x000fe400028f0c19 */
[----:B------:R-:W-:Y:S02]  /*0a40*/  SHF.R.S32.HI R41, RZ, 0x1f, R36 ;  /* 0x0000001fff297819 */ /* 0x000fe40000011424 */
[----:B------:R-:W-:Y:S02]  /*0a50*/  ISETP.GE.U32.AND P5, PT, R36, UR14, PT ;  /* 0x0000000e24007c0c */ /* 0x000fe4000bfa6070 */
[----:B------:R-:W-:-:S02]  /*0a60*/  ISETP.LT.U32.AND P6, PT, R2, 0x1c0, !P6 ;  /* 0x000001c00200780c */ /* 0x000fc400077c1070 */
[----:B------:R-:W-:-:S04]  /*0a70*/  ISETP.GE.AND.EX P5, PT, R41, UR15, PT, P5 ;  /* 0x0000000f29007c0c */ /* 0x000fc8000bfa6350 */
[----:B------:R-:W-:Y:S02]  /*0a80*/  ISETP.GT.U32.OR P5, PT, R2, 0x1bf, P5 ;  /* 0x000001bf0200780c */ /* 0x000fe40002fa4470 */
[----:B------:R-:W-:Y:S02]  /*0a90*/  MOV R40, RZ ;  /* 0x000000ff00287202 */ /* 0x000fe40000000f00 */
[----:B------:R-:W-:-:S03]  /*0aa0*/  CS2R R42, SRZ ;  /* 0x00000000002a7805 */ /* 0x000fc6000001ff00 */
[----:B------:R-:W3:Y:S01]  /*0ab0*/  @P6 LDC.64 R26, c[0x0][0x270] ;  /* 0x00009c00ff1a6b82 */ /* 0x000ee20000000a00 */
[----:B------:R-:W4:Y:S04]  /*0ac0*/  @P2 LDG.E R40, desc[UR8][R22.64] ;  /* 0x0000000816282981 */ /* 0x000f28000c1e1900 */
[----:B------:R-:W5:Y:S03]  /*0ad0*/  @P1 LDG.E R42, desc[UR8][R18.64] ;  /* 0x00000008122a1981 */ /* 0x000f66000c1e1900 */
[----:B------:R-:W0:Y:S01]  /*0ae0*/  @!P5 LDC.64 R28, c[0x0][0x270] ;  /* 0x00009c00ff1cdb82 */ /* 0x000e220000000a00 */
[----:B------:R3:W2:Y:S07]  /*0af0*/  @P3 LDG.E R43, desc[UR8][R16.64] ;  /* 0x00000008102b3981 */ /* 0x0006ae000c1e1900 */
[----:B------:R-:W0:Y:S01]  /*0b00*/  @P6 LDC.64 R32, c[0x0][0x220] ;  /* 0x00008800ff206b82 */ /* 0x000e220000000a00 */
[----:B------:R-:W-:-:S07]  /*0b10*/  CS2R R44, SRZ ;  /* 0x00000000002c7805 */ /* 0x000fce000001ff00 */
[----:B-1----:R-:W1:Y:S01]  /*0b20*/  @!P5 LDC.64 R30, c[0x0][0x220] ;  /* 0x00008800ff1edb82 */ /* 0x002e620000000a00 */
[----:B------:R5:W2:Y:S01]  /*0b30*/  @P4 LDG.E R44, desc[UR8][R20.64] ;  /* 0x00000008142c4981 */ /* 0x000aa2000c1e1900 */
[----:B---3--:R-:W-:Y:S01]  /*0b40*/  @P6 IMAD R34, R35, R26, RZ ;  /* 0x0000001a23226224 */ /* 0x008fe200078e02ff */
[----:B------:R-:W-:Y:S02]  /*0b50*/  @P6 MOV R16, R50 ;  /* 0x0000003200106202 */ /* 0x000fe40000000f00 */
[----:B------:R-:W-:Y:S01]  /*0b60*/  @P6 MOV R17, R53 ;  /* 0x0000003500116202 */ /* 0x000fe20000000f00 */
[----:B------:R-:W-:Y:S01]  /*0b70*/  @P6 IMAD R23, R47, R27, R34 ;  /* 0x0000001b2f176224 */ /* 0x000fe200078e0222 */
[----:B------:R3:W3:Y:S01]  /*0b80*/  @P0 LDG.E R45, desc[UR8][R24.64] ;  /* 0x00000008182d0981 */ /* 0x0006e2000c1e1900 */
[----:B0-----:R-:W-:Y:S02]  /*0b90*/  @!P5 IMAD R18, R41, R28, RZ ;  /* 0x0000001c2912d224 */ /* 0x001fe400078e02ff */
[----:B------:R-:W-:Y:S01]  /*0ba0*/  @P6 IMAD.WIDE.U32 R26, R47, R26, R16 ;  /* 0x0000001a2f1a6225 */ /* 0x000fe200078e0010 */
[----:B------:R-:W-:-:S02]  /*0bb0*/  @!P5 MOV R16, R50 ;  /* 0x000000320010d202 */ /* 0x000fc40000000f00 */
[----:B------:R-:W-:Y:S01]  /*0bc0*/  @!P5 MOV R17, R53 ;  /* 0x000000350011d202 */ /* 0x000fe20000000f00 */
[----:B------:R-:W-:Y:S01]  /*0bd0*/  @!P5 IMAD R19, R36, R29, R18 ;  /* 0x0000001d2413d224 */ /* 0x000fe200078e0212 */
[----:B------:R-:W-:Y:S02]  /*0be0*/  @P6 IADD3 R18, R27, R23, RZ ;  /* 0x000000171b126210 */ /* 0x000fe40007ffe0ff */
[----:B------:R-:W-:Y:S01]  /*0bf0*/  @P6 LEA R32, P0, R26, R32, 0x1 ;  /* 0x000000201a206211 */ /* 0x000fe200078008ff */
[----:B------:R-:W-:Y:S01]  /*0c00*/  @!P5 IMAD.WIDE.U32 R28, R36, R28, R16 ;  /* 0x0000001c241cd225 */ /* 0x000fe200078e0010 */
[----:B------:R-:W-:Y:S02]  /*0c10*/  CS2R R46, SRZ ;  /* 0x00000000002e7805 */ /* 0x000fe4000001ff00 */
[----:B------:R-:W-:Y:S02]  /*0c20*/  @P6 LEA.HI.X R33, R26, R33, R18, 0x1, P0 ;  /* 0x000000211a216211 */ /* 0x000fe400000f0c12 */
[----:B------:R-:W-:-:S02]  /*0c30*/  @!P5 IADD3 R16, R29, R19, RZ ;  /* 0x000000131d10d210 */ /* 0x000fc40007ffe0ff */
[C---:B-1----:R-:W-:Y:S01]  /*0c40*/  @!P5 LEA R30, P0, R28.reuse, R30, 0x1 ;  /* 0x0000001e1c1ed211 */ /* 0x042fe200078008ff */
[----:B------:R-:W3:Y:S03]  /*0c50*/  @P6 LDG.E R46, desc[UR8][R32.64] ;  /* 0x00000008202e6981 */ /* 0x000ee6000c1e1900 */
[----:B------:R-:W-:-:S05]  /*0c60*/  @!P5 LEA.HI.X R31, R28, R31, R16, 0x1, P0 ;  /* 0x0000001f1c1fd211 */ /* 0x000fca00000f0c10 */
[----:B------:R-:W3:Y:S01]  /*0c70*/  @!P5 LDG.E R47, desc[UR8][R30.64] ;  /* 0x000000081e2fd981 */ /* 0x000ee2000c1e1900 */
[C---:B------:R-:W-:Y:S02]  /*0c80*/  ISETP.GT.AND P0, PT, R3.reuse, 0x1e, PT ;  /* 0x0000001e0300780c */ /* 0x040fe40003f04270 */
[----:B------:R-:W-:Y:S01]  /*0c90*/  ISETP.GT.AND P5, PT, R3, 0xf, PT ;  /* 0x0000000f0300780c */ /* 0x000fe20003fa4270 */
[----:B------:R-:W0:Y:S01]  /*0ca0*/  LDC R48, c[0x0][0xc] ;  /* 0x00000300ff307b82 */ /* 0x000e220000000800 */
[----:B------:R-:W-:Y:S01]  /*0cb0*/  BSSY B0, `(.L_x_3120) ;  /* 0x0000084000007945 */ /* 0x000fe20003800000 */
[----:B----4-:R-:W-:-:S04]  /*0cc0*/  PRMT R16, R40, 0x7632, R16 ;  /* 0x0000763228107816 */ /* 0x010fc80000000010 */
[----:B------:R-:W-:Y:S02]  /*0cd0*/  SHF.L.U32 R19, R16, 0x10, RZ ;  /* 0x0000001010137819 */ /* 0x000fe400000006ff */
[----:B-----5:R-:W-:Y:S02]  /*0ce0*/  PRMT R16, R42, 0x7632, R16 ;  /* 0x000076322a107816 */ /* 0x020fe40000000010 */
[----:B------:R-:W-:Y:S02]  /*0cf0*/  SHF.L.U32 R18, R40, 0x10, RZ ;  /* 0x0000001028127819 */ /* 0x000fe400000006ff */
[----:B------:R-:W-:Y:S01]  /*0d00*/  SHF.L.U32 R17, R16, 0x10, RZ ;  /* 0x0000001010117819 */ /* 0x000fe200000006ff */
[----:B------:R-:W-:Y:S01]  /*0d10*/  FMUL.FTZ R21, R19, R19 ;  /* 0x0000001313157220 */ /* 0x000fe20000410000 */
[----:B------:R-:W-:Y:S01]  /*0d20*/  SHF.L.U32 R16, R42, 0x10, RZ ;  /* 0x000000102a107819 */ /* 0x000fe200000006ff */
[C---:B------:R-:W-:Y:S01]  /*0d30*/  FADD.FTZ R20, R18.reuse, R19 ;  /* 0x0000001312147221 */ /* 0x040fe20000010000 */
[----:B--2---:R-:W-:Y:S01]  /*0d40*/  PRMT R22, R43, 0x7632, R22 ;  /* 0x000076322b167816 */ /* 0x004fe20000000016 */
[----:B------:R-:W-:Y:S01]  /*0d50*/  FMUL.FTZ R19, R17, R17 ;  /* 0x0000001111137220 */ /* 0x000fe20000410000 */
[----:B------:R-:W-:Y:S01]  /*0d60*/  FFMA.FTZ R18, R18, R18, R21 ;  /* 0x0000001212127223 */ /* 0x000fe20000010015 */
[----:B------:R-:W-:Y:S01]  /*0d70*/  FADD.FTZ R17, R16, R17 ;  /* 0x0000001110117221 */ /* 0x000fe20000010000 */
[----:B------:R-:W-:Y:S01]  /*0d80*/  SHF.L.U32 R22, R22, 0x10, RZ ;  /* 0x0000001016167819 */ /* 0x000fe200000006ff */
[----:B------:R-:W-:Y:S01]  /*0d90*/  FFMA.FTZ R19, R16, R16, R19 ;  /* 0x0000001010137223 */ /* 0x000fe20000010013 */
[----:B------:R-:W-:Y:S01]  /*0da0*/  SHF.L.U32 R21, R43, 0x10, RZ ;  /* 0x000000102b157819 */ /* 0x000fe200000006ff */
[----:B------:R-:W-:-:S02]  /*0db0*/  FADD.FTZ R17, RZ, R17 ;  /* 0x00000011ff117221 */ /* 0x000fc40000010000 */
[----:B------:R-:W-:Y:S01]  /*0dc0*/  FADD.FTZ R19, RZ, R19 ;  /* 0x00000013ff137221 */ /* 0x000fe20000010000 */
[----:B------:R-:W-:Y:S01]  /*0dd0*/  PRMT R23, R44, 0x7632, R23 ;  /* 0x000076322c177816 */ /* 0x000fe20000000017 */
[----:B------:R-:W-:Y:S01]  /*0de0*/  FMUL.FTZ R16, R22, R22 ;  /* 0x0000001616107220 */ /* 0x000fe20000410000 */
[----:B------:R-:W-:Y:S01]  /*0df0*/  FADD.FTZ R22, R21, R22 ;  /* 0x0000001615167221 */ /* 0x000fe20000010000 */
[----:B------:R-:W-:Y:S01]  /*0e00*/  FADD.FTZ R18, R19, R18 ;  /* 0x0000001213127221 */ /* 0x000fe20000010000 */
[----:B------:R-:W-:Y:S01]  /*0e10*/  SHF.L.U32 R23, R23, 0x10, RZ ;  /* 0x0000001017177819 */ /* 0x000fe200000006ff */
[----:B------:R-:W-:Y:S01]  /*0e20*/  FFMA.FTZ R21, R21, R21, R16 ;  /* 0x0000001515157223 */ /* 0x000fe20000010010 */
[----:B------:R-:W-:Y:S01]  /*0e30*/  PRMT R19, R38, 0x7632, R19 ;  /* 0x0000763226137816 */ /* 0x000fe20000000013 */
[----:B------:R-:W-:Y:S01]  /*0e40*/  FADD.FTZ R17, R17, R20 ;  /* 0x0000001411117221 */ /* 0x000fe20000010000 */
[----:B------:R-:W-:Y:S01]  /*0e50*/  SHF.L.U32 R16, R44, 0x10, RZ ;  /* 0x000000102c107819 */ /* 0x000fe200000006ff */
[----:B---3--:R-:W-:Y:S01]  /*0e60*/  FMUL.FTZ R25, R23, R23 ;  /* 0x0000001717197220 */ /* 0x008fe20000410000 */
[----:B------:R-:W-:Y:S01]  /*0e70*/  SHF.L.U32 R19, R19, 0x10, RZ ;  /* 0x0000001013137819 */ /* 0x000fe200000006ff */
[--C-:B------:R-:W-:Y:S01]  /*0e80*/  FADD.FTZ R17, R17, R22.reuse ;  /* 0x0000001611117221 */ /* 0x100fe20000010000 */
[----:B------:R-:W-:Y:S01]  /*0e90*/  PRMT R22, R45, 0x7632, R22 ;  /* 0x000076322d167816 */ /* 0x000fe20000000016 */
[C---:B------:R-:W-:Y:S01]  /*0ea0*/  FADD.FTZ R20, R16.reuse, R23 ;  /* 0x0000001710147221 */ /* 0x040fe20000010000 */
[----:B------:R-:W-:Y:S01]  /*0eb0*/  FFMA.FTZ R25, R16, R16, R25 ;  /* 0x0000001010197223 */ /* 0x000fe20000010019 */
[----:B------:R-:W-:Y:S01]  /*0ec0*/  FADD.FTZ R18, R18, R21 ;  /* 0x0000001512127221 */ /* 0x000fe20000010000 */
[----:B------:R-:W-:Y:S01]  /*0ed0*/  SHF.L.U32 R16, R38, 0x10, RZ ;  /* 0x0000001026107819 */ /* 0x000fe200000006ff */
[----:B------:R-:W-:Y:S01]  /*0ee0*/  FMUL.FTZ R21, R19, R19 ;  /* 0x0000001313157220 */ /* 0x000fe20000410000 */
[----:B------:R-:W-:Y:S01]  /*0ef0*/  SHF.L.U32 R23, R22, 0x10, RZ ;  /* 0x0000001016177819 */ /* 0x000fe200000006ff */
[----:B------:R-:W-:Y:S01]  /*0f00*/  FADD.FTZ R17, R17, R20 ;  /* 0x0000001411117221 */ /* 0x000fe20000010000 */
[----:B------:R-:W-:Y:S01]  /*0f10*/  FADD.FTZ R18, R18, R25 ;  /* 0x0000001912127221 */ /* 0x000fe20000010000 */
[C---:B------:R-:W-:Y:S01]  /*0f20*/  FADD.FTZ R20, R16.reuse, R19 ;  /* 0x0000001310147221 */ /* 0x040fe20000010000 */
[----:B------:R-:W-:Y:S01]  /*0f30*/  FFMA.FTZ R21, R16, R16, R21 ;  /* 0x0000001010157223 */ /* 0x000fe20000010015 */
[----:B------:R-:W-:Y:S01]  /*0f40*/  SHF.L.U32 R16, R45, 0x10, RZ ;  /* 0x000000102d107819 */ /* 0x000fe200000006ff */
[----:B------:R-:W-:Y:S01]  /*0f50*/  FMUL.FTZ R19, R23, R23 ;  /* 0x0000001717137220 */ /* 0x000fe20000410000 */
[----:B------:R-:W-:Y:S01]  /*0f60*/  PRMT R22, R46, 0x7632, R22 ;  /* 0x000076322e167816 */ /* 0x000fe20000000016 */
[----:B------:R-:W-:Y:S01]  /*0f70*/  FADD.FTZ R18, R18, R21 ;  /* 0x0000001512127221 */ /* 0x000fe20000010000 */
[----:B------:R-:W-:Y:S01]  /*0f80*/  FADD.FTZ R17, R17, R20 ;  /* 0x0000001411117221 */ /* 0x000fe20000010000 */
[----:B------:R-:W-:Y:S01]  /*0f90*/  FFMA.FTZ R19, R16, R16, R19 ;  /* 0x0000001010137223 */ /* 0x000fe20000010013 */
[----:B------:R-:W-:Y:S01]  /*0fa0*/  SHF.L.U32 R21, R22, 0x10, RZ ;  /* 0x0000001016157819 */ /* 0x000fe200000006ff */
[----:B------:R-:W-:Y:S01]  /*0fb0*/  FADD.FTZ R20, R16, R23 ;  /* 0x0000001710147221 */ /* 0x000fe20000010000 */
[----:B------:R-:W-:-:S02]  /*0fc0*/  SHF.L.U32 R16, R46, 0x10, RZ ;  /* 0x000000102e107819 */ /* 0x000fc400000006ff */
[----:B------:R-:W-:Y:S01]  /*0fd0*/  PRMT R22, R47, 0x7632, R22 ;  /* 0x000076322f167816 */ /* 0x000fe20000000016 */
[----:B------:R-:W-:Y:S01]  /*0fe0*/  FMUL.FTZ R23, R21, R21 ;  /* 0x0000001515177220 */ /* 0x000fe20000410000 */
[----:B------:R-:W-:Y:S02]  /*0ff0*/  FADD.FTZ R18, R18, R19 ;  /* 0x0000001312127221 */ /* 0x000fe40000010000 */
[----:B------:R-:W-:Y:S01]  /*1000*/  SHF.L.U32 R19, R22, 0x10, RZ ;  /* 0x0000001016137819 */ /* 0x000fe200000006ff */
[----:B------:R-:W-:Y:S01]  /*1010*/  FADD.FTZ R17, R17, R20 ;  /* 0x0000001411117221 */ /* 0x000fe20000010000 */
[C---:B------:R-:W-:Y:S01]  /*1020*/  FADD.FTZ R20, R16.reuse, R21 ;  /* 0x0000001510147221 */ /* 0x040fe20000010000 */
[----:B------:R-:W-:Y:S01]  /*1030*/  FFMA.FTZ R23, R16, R16, R23 ;  /* 0x0000001010177223 */ /* 0x000fe20000010017 */
[----:B------:R-:W-:Y:S01]  /*1040*/  SHF.L.U32 R16, R47, 0x10, RZ ;  /* 0x000000102f107819 */ /* 0x000fe200000006ff */
[----:B------:R-:W-:Y:S01]  /*1050*/  FMUL.FTZ R21, R19, R19 ;  /* 0x0000001313157220 */ /* 0x000fe20000410000 */
[----:B------:R-:W-:Y:S01]  /*1060*/  FADD.FTZ R17, R17, R20 ;  /* 0x0000001411117221 */ /* 0x000fe20000010000 */
[----:B------:R-:W-:-:S02]  /*1070*/  FADD.FTZ R18, R18, R23 ;  /* 0x0000001712127221 */ /* 0x000fc40000010000 */
[C---:B------:R-:W-:Y:S01]  /*1080*/  FADD.FTZ R20, R16.reuse, R19 ;  /* 0x0000001310147221 */ /* 0x040fe20000010000 */
[----:B------:R-:W-:-:S03]  /*1090*/  FFMA.FTZ R21, R16, R16, R21 ;  /* 0x0000001010157223 */ /* 0x000fc60000010015 */
[----:B------:R-:W-:Y:S01]  /*10a0*/  FADD.FTZ R17, R17, R20 ;  /* 0x0000001411117221 */ /* 0x000fe20000010000 */
[----:B------:R-:W-:-:S04]  /*10b0*/  FADD.FTZ R18, R18, R21 ;  /* 0x0000001512127221 */ /* 0x000fc80000010000 */
[----:B------:R-:W1:Y:S04]  /*10c0*/  SHFL.DOWN PT, R16, R17, 0x1, 0x1f ;  /* 0x08201f0011107f89 */ /* 0x000e6800000e0000 */
[----:B------:R-:W2:Y:S01]  /*10d0*/  SHFL.DOWN PT, R19, R18, 0x1, 0x1f ;  /* 0x08201f0012137f89 */ /* 0x000ea200000e0000 */
[----:B-1----:R-:W-:Y:S01]  /*10e0*/  @!P0 FADD.FTZ R17, R17, R16 ;  /* 0x0000001011118221 */ /* 0x002fe20000010000 */
[----:B--2---:R-:W-:-:S04]  /*10f0*/  @!P0 FADD.FTZ R18, R18, R19 ;  /* 0x0000001312128221 */ /* 0x004fc80000010000 */
[----:B------:R-:W1:Y:S04]  /*1100*/  SHFL.DOWN PT, R16, R17, 0x2, 0x1f ;  /* 0x08401f0011107f89 */ /* 0x000e6800000e0000 */
[----:B------:R-:W2:Y:S01]  /*1110*/  SHFL.DOWN PT, R19, R18, 0x2, 0x1f ;  /* 0x08401f0012137f89 */ /* 0x000ea200000e0000 */
[----:B------:R-:W-:-:S13]  /*1120*/  ISETP.GT.AND P0, PT, R3, 0x1d, PT ;  /* 0x0000001d0300780c */ /* 0x000fda0003f04270 */
        /* <DEDUP_REMOVED lines=14> */
[----:B------:R-:W-:Y:S02]  /*1210*/  ISETP.NE.AND P0, PT, R3, RZ, PT ;  /* 0x000000ff0300720c */ /* 0x000fe40003f05270 */
[----:B0-----:R-:W-:Y:S01]  /*1220*/  ISETP.GE.U32.AND P6, PT, R48, 0x2, PT ;  /* 0x000000023000780c */ /* 0x001fe20003fc6070 */
[----:B-1----:R-:W-:Y:S01]  /*1230*/  @!P5 FADD.FTZ R17, R17, R16 ;  /* 0x000000101111d221 */ /* 0x002fe20000010000 */
[----:B--2---:R-:W-:Y:S01]  /*1240*/  @!P5 FADD.FTZ R18, R18, R19 ;  /* 0x000000131212d221 */ /* 0x004fe20000010000 */
[----:B------:R-:W-:-:S03]  /*1250*/  ISETP.NE.AND P5, PT, R2, RZ, PT ;  /* 0x000000ff0200720c */ /* 0x000fc60003fa5270 */
[----:B------:R-:W-:Y:S02]  /*1260*/  MOV R34, R17 ;  /* 0x0000001100227202 */ /* 0x000fe40000000f00 */
[----:B------:R-:W-:-:S05]  /*1270*/  MOV R35, R18 ;  /* 0x0000001200237202 */ /* 0x000fca0000000f00 */
[----:B------:R0:W-:Y:S01]  /*1280*/  @!P0 STS.64 [R14+0x10], R34 ;  /* 0x000010220e008388 */ /* 0x0001e20000000a00 */
[----:B------:R-:W-:Y:S06]  /*1290*/  BAR.SYNC.DEFER_BLOCKING 0x0 ;  /* 0x0000000000007b1d */ /* 0x000fec0000010000 */
[----:B------:R-:W-:Y:S05]  /*12a0*/  @P5 BRA `(.L_x_3121) ;  /* 0x0000000000905947 */ /* 0x000fea0003800000 */
[----:B------:R-:W1:Y:S01]  /*12b0*/  S2UR UR6, SR_CgaCtaId ;  /* 0x00000000000679c3 */ /* 0x000e620000008800 */
[----:B------:R-:W-:Y:S02]  /*12c0*/  UMOV UR5, 0x400 ;  /* 0x0000040000057882 */ /* 0x000fe40000000000 */
[----:B-1----:R-:W-:-:S09]  /*12d0*/  ULEA UR5, UR6, UR5, 0x18 ;  /* 0x0000000506057291 */ /* 0x002fd2000f8ec03f */
[----:B------:R-:W1:Y:S04]  /*12e0*/  LDS.64 R24, [UR5+0x18] ;  /* 0x00001805ff187984 */ /* 0x000e680008000a00 */
[----:B------:R-:W2:Y:S04]  /*12f0*/  LDS.128 R28, [UR5+0x20] ;  /* 0x00002005ff1c7984 */ /* 0x000ea80008000c00 */
[----:B------:R-:W3:Y:S04]  /*1300*/  LDS.128 R16, [UR5+0x30] ;  /* 0x00003005ff107984 */ /* 0x000ee80008000c00 */
[----:B------:R-:W4:Y:S01]  /*1310*/  LDS.128 R20, [UR5+0x40] ;  /* 0x00004005ff147984 */ /* 0x000f220008000c00 */
[----:B-1----:R-:W-:Y:S01]  /*1320*/  FADD.FTZ R27, R34, R24 ;  /* 0x00000018221b7221 */ /* 0x002fe20000010000 */
[----:B------:R-:W-:-:S03]  /*1330*/  FADD.FTZ R24, R35, R25 ;  /* 0x0000001923187221 */ /* 0x000fc60000010000 */
[----:B--2---:R-:W-:Y:S01]  /*1340*/  FADD.FTZ R33, R27, R28 ;  /* 0x0000001c1b217221 */ /* 0x004fe20000010000 */
[----:B------:R-:W-:Y:S02]  /*1350*/  FADD.FTZ R28, R24, R29 ;  /* 0x0000001d181c7221 */ /* 0x000fe40000010000 */
[----:B------:R-:W1:Y:S01]  /*1360*/  LDS.128 R24, [UR5+0x50] ;  /* 0x00005005ff187984 */ /* 0x000e620008000c00 */
[----:B------:R-:W-:Y:S01]  /*1370*/  FADD.FTZ R33, R33, R30 ;  /* 0x0000001e21217221 */ /* 0x000fe20000010000 */
[----:B------:R-:W-:Y:S02]  /*1380*/  FADD.FTZ R32, R28, R31 ;  /* 0x0000001f1c207221 */ /* 0x000fe40000010000 */
[----:B------:R-:W2:Y:S01]  /*1390*/  LDS.128 R28, [UR5+0x60] ;  /* 0x00006005ff1c7984 */ /* 0x000ea20008000c00 */
[----:B---3--:R-:W-:Y:S01]  /*13a0*/  FADD.FTZ R33, R33, R16 ;  /* 0x0000001021217221 */ /* 0x008fe20000010000 */
[----:B------:R-:W-:-:S03]  /*13b0*/  FADD.FTZ R16, R32, R17 ;  /* 0x0000001120107221 */ /* 0x000fc60000010000 */
[----:B------:R-:W-:Y:S01]  /*13c0*/  FADD.FTZ R17, R33, R18 ;  /* 0x0000001221117221 */ /* 0x000fe20000010000 */
[----:B------:R-:W-:Y:S01]  /*13d0*/  FADD.FTZ R16, R16, R19 ;  /* 0x0000001310107221 */ /* 0x000fe20000010000 */
[----:B0-----:R-:W0:Y:S02]  /*13e0*/  LDS.128 R32, [UR5+0x70] ;  /* 0x00007005ff207984 */ /* 0x001e240008000c00 */
[----:B----4-:R-:W-:Y:S01]  /*13f0*/  FADD.FTZ R17, R17, R20 ;  /* 0x0000001411117221 */ /* 0x010fe20000010000 */
        /* <DEDUP_REMOVED lines=15> */
.L_x_3121:
[----:B------:R-:W-:Y:S05]  /*14f0*/  BSYNC B0 ;  /* 0x0000000000007941 */ /* 0x000fea0003800000 */
.L_x_3120:
[----:B------:R-:W-:Y:S02]  /*1500*/  PRMT R30, R40, 0x7632, R30 ;  /* 0x00007632281e7816 */ /* 0x000fe4000000001e */
[----:B------:R-:W-:Y:S02]  /*1510*/  PRMT R25, R43, 0x7632, R25 ;  /* 0x000076322b197816 */ /* 0x000fe40000000019 */
[----:B------:R-:W-:Y:S02]  /*1520*/  PRMT R24, R44, 0x7632, R24 ;  /* 0x000076322c187816 */ /* 0x000fe40000000018 */
[----:B------:R-:W-:Y:S02]  /*1530*/  PRMT R31, R42, 0x7632, R31 ;  /* 0x000076322a1f7816 */ /* 0x000fe4000000001f */
[----:B------:R-:W-:Y:S02]  /*1540*/  PRMT R16, R38, 0x7632, R16 ;  /* 0x0000763226107816 */ /* 0x000fe40000000010 */
[----:B------:R-:W-:-:S02]  /*1550*/  PRMT R17, R45, 0x7632, R17 ;  /* 0x000076322d117816 */ /* 0x000fc40000000011 */
[----:B------:R-:W-:Y:S02]  /*1560*/  PRMT R18, R46, 0x7632, R18 ;  /* 0x000076322e127816 */ /* 0x000fe40000000012 */
        /* <DEDUP_REMOVED lines=12> */
[----:B------:R-:W1:Y:S01]  /*1630*/  S2UR UR5, SR_CTAID.Y ;  /* 0x00000000000579c3 */ /* 0x000e620000002600 */
[----:B------:R-:W-:Y:S02]  /*1640*/  LOP3.LUT P0, RZ, R8, 0x2, RZ, 0xc0, !PT ;  /* 0x0000000208ff7812 */ /* 0x000fe4000780c0ff */
[----:B------:R-:W-:Y:S02]  /*1650*/  MOV R27, 0xffffffff ;  /* 0xffffffff001b7802 */ /* 0x000fe40000000f00 */
[----:B------:R-:W-:Y:S02]  /*1660*/  SEL R33, R48, RZ, !P0 ;  /* 0x000000ff30217207 */ /* 0x000fe40004000000 */
[----:B------:R-:W-:Y:S02]  /*1670*/  SEL R27, R27, 0x1, P0 ;  /* 0x000000011b1b7807 */ /* 0x000fe40000000000 */
[----:B------:R-:W-:Y:S02]  /*1680*/  ISETP.NE.AND P0, PT, R33, -0x1, PT ;  /* 0xffffffff2100780c */ /* 0x000fe40003f05270 */
[----:B-1----:R-:W-:-:S05]  /*1690*/  MOV R0, UR5 ;  /* 0x0000000500007c02 */ /* 0x002fca0008000f00 */
[----:B------:R-:W-:-:S04]  /*16a0*/  IMAD R23, R5, UR7, R0 ;  /* 0x0000000705177c24 */ /* 0x000fc8000f8e0200 */
[----:B------:R-:W-:-:S05]  /*16b0*/  IMAD.WIDE.U32 R22, R23, 0x8, R28 ;  /* 0x0000000817167825 */ /* 0x000fca00078e001c */
[----:B------:R1:W-:Y:S01]  /*16c0*/  STG.E.64 desc[UR8][R22.64], R34 ;  /* 0x0000002216007986 */ /* 0x0003e2000c101b08 */
[----:B------:R-:W-:Y:S06]  /*16d0*/  MEMBAR.ALL.GPU ;  /* 0x0000000000007992 */ /* 0x000fec000000a000 */
[----:B------:R-:W-:-:S00]  /*16e0*/  ERRBAR ;  /* 0x00000000000079ab */ /* 0x000fc00000000000 */
[----:B------:R-:W-:Y:S06]  /*16f0*/  CGAERRBAR ;  /* 0x00000000000075ab */ /* 0x000fec0000000000 */
[----:B------:R1:W-:Y:S01]  /*1700*/  REDG.E.ADD.S32.STRONG.GPU desc[UR8][R20.64], R27 ;  /* 0x0000001b1400798e */ /* 0x0003e2000c10e388 */
[----:B------:R-:W-:Y:S05]  /*1710*/  @!P0 BRA `(.L_x_3123) ;  /* 0x0000000000148947 */ /* 0x000fea0003800000 */
.L_x_3124:
[----:B-1----:R-:W2:Y:S04]  /*1720*/  LDG.E.STRONG.GPU R22, desc[UR8][R20.64] ;  /* 0x0000000814167981 */ /* 0x002ea8000c1ef900 */
[----:B--2---:R-:W-:Y:S01]  /*1730*/  CCTL.IVALL ;  /* 0x00000000ff00798f */ /* 0x004fe20002000000 */
[----:B------:R-:W-:Y:S05]  /*1740*/  YIELD ;  /* 0x0000000000007946 */ /* 0x000fea0003800000 */
[----:B------:R-:W-:-:S13]  /*1750*/  ISETP.NE.AND P0, PT, R22, R33, PT ;  /* 0x000000211600720c */ /* 0x000fda0003f05270 */
[----:B------:R-:W-:Y:S05]  /*1760*/  @P0 BRA `(.L_x_3124) ;  /* 0xfffffffc00ec0947 */ /* 0x000fea000383ffff */
.L_x_3123:
[----:B------:R-:W-:Y:S01]  /*1770*/  ISETP.NE.AND P0, PT, R48, RZ, PT ;  /* 0x000000ff3000720c */ /* 0x000fe20003f05270 */
[----:B------:R-:W-:Y:S05]  /*1780*/  WARPSYNC.ALL ;  /* 0x0000000000007948 */ /* 0x000fea0003800000 */
[----:B------:R-:W-:Y:S07]  /*1790*/  BAR.SYNC.DEFER_BLOCKING 0x0 ;  /* 0x0000000000007b1d */ /* 0x000fee0000010000 */
[----:B------:R-:W-:Y:S05]  /*17a0*/  @!P0 BRA `(.L_x_3122) ;  /* 0x0000000c00e88947 */ /* 0x000fea0003800000 */
[----:B-1----:R-:W-:Y:S01]  /*17b0*/  IADD3 R20, R48, -0x1, RZ ;  /* 0xffffffff30147810 */ /* 0x002fe20007ffe0ff */
        /* <DEDUP_REMOVED lines=12> */
.L_x_3128:
[----:B------:R-:W-:-:S13]  /*1880*/  ISETP.EQ.OR P6, PT, R27, UR7, P5 ;  /* 0x000000071b007c0c */ /* 0x000fda000afc2670 */
[----:B------:R-:W-:-:S04]  /*1890*/  @!P6 IMAD R23, R5, R27, R0 ;  /* 0x0000001b0517e224 */ /* 0x000fc800078e0200 */
[----:B------:R-:W-:-:S05]  /*18a0*/  @!P6 IMAD.WIDE.U32 R22, R23, 0x8, R28 ;  /* 0x000000081716e825 */ /* 0x000fca00078e001c */
[----:B------:R-:W0:Y:S01]  /*18b0*/  @!P6 LDG.E.64 R20, desc[UR8][R22.64] ;  /* 0x000000081614e981 */ /* 0x000e22000c1e1b00 */
[----:B------:R-:W-:Y:S01]  /*18c0*/  IADD3 R33, R27, 0x1, RZ ;  /* 0x000000011b217810 */ /* 0x000fe20007ffe0ff */
[----:B0-----:R-:W-:Y:S01]  /*18d0*/  @!P6 FADD.FTZ R34, R34, R20 ;  /* 0x000000142222e221 */ /* 0x001fe20000010000 */
        /* <DEDUP_REMOVED lines=109> */
.L_x_3127:
        /* <DEDUP_REMOVED lines=14> */
[----:B------:R-:W-:Y:S02]  /*2090*/  @!P0 FADD.FTZ R35, R35, R21 ;  /* 0x0000001523238221 */ /* 0x000fe40000010000 */
[----:B------:R-:W-:Y:S01]  /*20a0*/  ISETP.EQ.OR P0, PT, R33, UR7, P5 ;  /* 0x0000000721007c0c */ /* 0x000fe2000af02670 */
[----:B--2---:R-:W-:Y:S01]  /*20b0*/  @!P6 FADD.FTZ R34, R34, R22 ;  /* 0x000000162222e221 */ /* 0x004fe20000010000 */
[----:B------:R-:W-:Y:S01]  /*20c0*/  @!P6 FADD.FTZ R35, R35, R23 ;  /* 0x000000172323e221 */ /* 0x000fe20000010000 */
[----:B------:R-:W-:-:S10]  /*20d0*/  ISETP.EQ.OR P6, PT, R32, UR7, P5 ;  /* 0x0000000720007c0c */ /* 0x000fd4000afc2670 */
[----:B------:R-:W-:-:S03]  /*20e0*/  @!P0 IMAD R23, R5, R33, R0 ;  /* 0x0000002105178224 */ /* 0x000fc600078e0200 */
[----:B------:R-:W-:-:S04]  /*20f0*/  @!P6 IMAD R21, R5, R32, R0 ;  /* 0x000000200515e224 */ /* 0x000fc800078e0200 */
[----:B------:R-:W-:-:S04]  /*2100*/  @!P6 IMAD.WIDE.U32 R20, R21, 0x8, R28 ;  /* 0x000000081514e825 */ /* 0x000fc800078e001c */
[----:B------:R-:W-:Y:S02]  /*2110*/  @!P0 IMAD.WIDE.U32 R22, R23, 0x8, R28 ;  /* 0x0000000817168825 */ /* 0x000fe400078e001c */
[----:B------:R-:W2:Y:S04]  /*2120*/  @!P6 LDG.E.64 R20, desc[UR8][R20.64] ;  /* 0x000000081414e981 */ /* 0x000ea8000c1e1b00 */
[----:B------:R-:W3:Y:S01]  /*2130*/  @!P0 LDG.E.64 R22, desc[UR8][R22.64] ;  /* 0x0000000816168981 */ /* 0x000ee2000c1e1b00 */
[----:B------:R-:W-:-:S04]  /*2140*/  IADD3 R27, R27, 0x4, RZ ;  /* 0x000000041b1b7810 */ /* 0x000fc80007ffe0ff */
        /* <DEDUP_REMOVED lines=16> */
[----:B------:R-:W-:Y:S02]  /*2250*/  @!P6 FADD.FTZ R35, R35, R21 ;  /* 0x000000152323e221 */ /* 0x000fe40000010000 */
[----:B------:R-:W-:Y:S01]  /*2260*/  ISETP.EQ.OR P6, PT, R33, UR7, P5 ;  /* 0x0000000721007c0c */ /* 0x000fe2000afc2670 */
[----:B---3--:R-:W-:Y:S01]  /*2270*/  @!P0 FADD.FTZ R34, R34, R22 ;  /* 0x0000001622228221 */ /* 0x008fe20000010000 */
        /* <DEDUP_REMOVED lines=8> */
[----:B------:R-:W-:Y:S02]  /*2300*/  IADD3 R26, R26, -0x4, RZ ;  /* 0xfffffffc1a1a7810 */ /* 0x000fe40007ffe0ff */
[----:B------:R-:W-:Y:S02]  /*2310*/  IADD3 R27, R27, 0x4, RZ ;  /* 0x000000041b1b7810 */ /* 0x000fe40007ffe0ff */
[----:B------:R-:W-:Y:S01]  /*2320*/  IADD3 R26, R26, -0x4, RZ ;  /* 0xfffffffc1a1a7810 */ /* 0x000fe20007ffe0ff */
[----:B--2---:R-:W-:Y:S01]  /*2330*/  @!P0 FADD.FTZ R34, R34, R20 ;  /* 0x0000001422228221 */ /* 0x004fe20000010000 */
[----:B------:R-:W-:Y:S01]  /*2340*/  @!P0 FADD.FTZ R35, R35, R21 ;  /* 0x0000001523238221 */ /* 0x000fe20000010000 */
[----:B------:R-:W-:-:S02]  /*2350*/  PLOP3.LUT P0, PT, PT, PT, PT, 0x8, 0x0 ;  /* 0x000000000000781c */ /* 0x000fc40003f0e170 */
[----:B---3--:R-:W-:Y:S01]  /*2360*/  @!P6 FADD.FTZ R34, R34, R22 ;  /* 0x000000162222e221 */ /* 0x008fe20000010000 */
[----:B------:R-:W-:-:S10]  /*2370*/  @!P6 FADD.FTZ R35, R35, R23 ;  /* 0x000000172323e221 */ /* 0x000fd40000010000 */
.L_x_3129:
[----:B------:R-:W-:-:S13]  /*2380*/  ISETP.NE.OR P0, PT, R26, RZ, P0 ;  /* 0x000000ff1a00720c */ /* 0x000fda0000705670 */
[----:B------:R-:W-:Y:S05]  /*2390*/  @!P0 BRA `(.L_x_3125) ;  /* 0x00000000007c8947 */ /* 0x000fea0003800000 */
.L_x_3126:
        /* <DEDUP_REMOVED lines=27> */
[----:B------:R-:W-:Y:S02]  /*2550*/  ISETP.NE.AND P0, PT, R26, RZ, PT ;  /* 0x000000ff1a00720c */ /* 0x000fe40003f05270 */
[----:B---3--:R-:W-:Y:S01]  /*2560*/  @!P6 FADD.FTZ R34, R34, R22 ;  /* 0x000000162222e221 */ /* 0x008fe20000010000 */
[----:B------:R-:W-:-:S10]  /*2570*/  @!P6 FADD.FTZ R35, R35, R23 ;  /* 0x000000172323e221 */ /* 0x000fd40000010000 */
[----:B------:R-:W-:Y:S05]  /*2580*/  @P0 BRA `(.L_x_3126) ;  /* 0xfffffffc00840947 */ /* 0x000fea000383ffff */
.L_x_3125:
        /* <DEDUP_REMOVED lines=11> */
.L_x_3131:
[----:B------:R-:W-:Y:S05]  /*2640*/  BSYNC B0 ;  /* 0x0000000000007941 */ /* 0x000fea0003800000 */
.L_x_3130:
        /* <DEDUP_REMOVED lines=16> */
.L_x_3122:
[----:B------:R-:W-:Y:S01]  /*2750*/  ULDC.64 UR12, c[0x0][0x218] ;  /* 0x00008600000c7ab9 */ /* 0x000fe20000000a00 */
[----:B------:R-:W-:Y:S01]  /*2760*/  LOP3.LUT P0, RZ, R2, UR7, RZ, 0xfc, !PT ;  /* 0x0000000702ff7c12 */ /* 0x000fe2000f80fcff */
[----:B------:R-:W2:Y:S01]  /*2770*/  S2UR UR6, SR_CgaCtaId ;  /* 0x00000000000679c3 */ /* 0x000ea20000008800 */
[----:B------:R-:W-:Y:S01]  /*2780*/  ISETP.EQ.U32.AND P6, PT, RZ, UR12, PT ;  /* 0x0000000cff007c0c */ /* 0x000fe2000bfc2070 */
[----:B------:R-:W-:Y:S01]  /*2790*/  UMOV UR5, 0x400 ;  /* 0x0000040000057882 */ /* 0x000fe20000000000 */
[----:B------:R-:W-:Y:S02]  /*27a0*/  IADD3 R39, R12, R39, RZ ;  /* 0x000000270c277210 */ /* 0x000fe40007ffe0ff */
[----:B------:R-:W-:-:S03]  /*27b0*/  ISETP.EQ.OR.EX P0, PT, RZ, UR13, P0, P6 ;  /* 0x0000000dff007c0c */ /* 0x000fc60008702760 */
[----:B-1----:R-:W1:Y:S08]  /*27c0*/  LDC.64 R22, c[0x0][0x228] ;  /* 0x00008a00ff167b82 */ /* 0x002e700000000a00 */
[----:B------:R-:W3:Y:S08]  /*27d0*/  LDC.64 R20, c[0x0][0x230] ;  /* 0x00008c00ff147b82 */ /* 0x000ef00000000a00 */
[----:B------:R-:W4:Y:S01]  /*27e0*/  @!P0 LDC.64 R32, c[0x0][0x218] ;  /* 0x00008600ff208b82 */ /* 0x000f220000000a00 */
[----:B--2---:R-:W-:-:S03]  /*27f0*/  ULEA UR5, UR6, UR5, 0x18 ;  /* 0x0000000506057291 */ /* 0x004fc6000f8ec03f */
[----:B------:R-:W-:Y:S02]  /*2800*/  ULDC UR6, c[0x0][0x2a4] ;  /* 0x0000a90000067ab9 */ /* 0x000fe40000000800 */
[----:B------:R-:W-:Y:S01]  /*2810*/  @!P0 FMUL.FTZ R29, R35, UR6 ;  /* 0x00000006231d8c20 */ /* 0x000fe20008410000 */
[----:B------:R-:W-:Y:S01]  /*2820*/  @!P0 FMUL.FTZ R28, R34, UR6 ;  /* 0x00000006221c8c20 */ /* 0x000fe20008410000 */
[C---:B-1----:R-:W-:Y:S02]  /*2830*/  IMAD.WIDE R48, R39.reuse, 0x4, R22 ;  /* 0x0000000427307825 */ /* 0x042fe400078e0216 */
[----:B------:R-:W-:Y:S02]  /*2840*/  @!P5 STS.64 [UR5+0x88], R34 ;  /* 0x00008822ff00d988 */ /* 0x000fe40008000a05 */
[----:B---3--:R-:W-:-:S04]  /*2850*/  IMAD.WIDE R22, R39, 0x4, R20 ;  /* 0x0000000427167825 */ /* 0x008fc800078e0214 */
[----:B----4-:R-:W-:-:S05]  /*2860*/  @!P0 IMAD.WIDE R32, R10, 0x8, R32 ;  /* 0x000000080a208825 */ /* 0x010fca00078e0220 */
[----:B------:R1:W-:Y:S01]  /*2870*/  @!P0 STG.E.64 desc[UR8][R32.64], R28 ;  /* 0x0000001c20008986 */ /* 0x0003e2000c101b08 */
[----:B------:R-:W-:Y:S01]  /*2880*/  BAR.SYNC.DEFER_BLOCKING 0x0 ;  /* 0x0000000000007b1d */ /* 0x000fe20000010000 */
[----:B------:R-:W-:Y:S02]  /*2890*/  ISETP.NE.AND P6, PT, RZ, UR10, PT ;  /* 0x0000000aff007c0c */ /* 0x000fe4000bfc5270 */
[----:B------:R-:W-:-:S05]  /*28a0*/  SHF.L.U32 R42, R42, 0x10, RZ ;  /* 0x000000102a2a7819 */ /* 0x000fca00000006ff */
[----:B-1----:R-:W1:Y:S01]  /*28b0*/  LDC R33, c[0x0][0x294] ;  /* 0x0000a500ff217b82 */ /* 0x002e620000000800 */
[----:B------:R2:W3:Y:S04]  /*28c0*/  LDG.E.64 R20, desc[UR8][R48.64] ;  /* 0x0000000830147981 */ /* 0x0004e8000c1e1b00 */
[----:B------:R-:W3:Y:S01]  /*28d0*/  LDG.E.64 R22, desc[UR8][R22.64] ;  /* 0x0000000816167981 */ /* 0x000ee2000c1e1b00 */
[----:B------:R-:W-:Y:S01]  /*28e0*/  HFMA2.MMA R32, -RZ, RZ, 1.875, 0 ;  /* 0x3f800000ff207435 */ /* 0x000fe200000001ff */
[----:B------:R-:W-:Y:S02]  /*28f0*/  SHF.L.U32 R28, R31, 0x10, RZ ;  /* 0x000000101f1c7819 */ /* 0x000fe400000006ff */
[----:B------:R-:W4:Y:S01]  /*2900*/  LDS.64 R26, [UR5+0x88] ;  /* 0x00008805ff1a7984 */ /* 0x000f220008000a00 */
[----:B------:R-:W-:-:S02]  /*2910*/  SHF.L.U32 R30, R30, 0x10, RZ ;  /* 0x000000101e1e7819 */ /* 0x000fc400000006ff */
[----:B------:R-:W-:Y:S01]  /*2920*/  SHF.L.U32 R40, R40, 0x10, RZ ;  /* 0x0000001028287819 */ /* 0x000fe200000006ff */
[----:B----4-:R-:W-:-:S04]  /*2930*/  FMUL.FTZ R39, R26, UR6 ;  /* 0x000000061a277c20 */ /* 0x010fc80008410000 */
[C---:B------:R-:W-:Y:S01]  /*2940*/  FMUL.FTZ R26, R39.reuse, R39 ;  /* 0x00000027271a7220 */ /* 0x040fe20000410000 */
[C---:B------:R-:W-:Y:S01]  /*2950*/  FADD.FTZ R29, -R39.reuse, R28 ;  /* 0x0000001c271d7221 */ /* 0x040fe20000010100 */
[----:B--2---:R-:W-:Y:S01]  /*2960*/  FADD.FTZ R49, -R39, R30 ;  /* 0x0000001e27317221 */ /* 0x004fe20000010100 */
[----:B0-----:R-:W-:Y:S01]  /*2970*/  FADD.FTZ R35, R40, -R39 ;  /* 0x8000002728237221 */ /* 0x001fe20000010000 */
[----:B------:R-:W-:-:S05]  /*2980*/  FFMA.FTZ R26, R27, UR6, -R26 ;  /* 0x000000061b1a7c23 */ /* 0x000fca000801081a */
[----:B------:R-:W-:-:S13]  /*2990*/  FSETP.GTU.FTZ.AND P0, PT, R26, RZ, PT ;  /* 0x000000ff1a00720b */ /* 0x000fda0003f1c000 */
[----:B------:R-:W0:Y:S02]  /*29a0*/  @P0 LDC R27, c[0x0][0x238] ;  /* 0x00008e00ff1b0b82 */ /* 0x000e240000000800 */
[----:B0-----:R-:W-:Y:S01]  /*29b0*/  @P0 FADD.FTZ R26, R26, R27 ;  /* 0x0000001b1a1a0221 */ /* 0x001fe20000010000 */
[----:B------:R-:W-:-:S03]  /*29c0*/  FADD.FTZ R27, R42, -R39 ;  /* 0x800000272a1b7221 */ /* 0x000fc60000010000 */
[----:B------:R-:W0:Y:S02]  /*29d0*/  @P0 MUFU.RSQ R32, R26 ;  /* 0x0000001a00200308 */ /* 0x000e240000001400 */
[-C--:B0-----:R-:W-:Y:S01]  /*29e0*/  FMUL.FTZ R27, R27, R32.reuse ;  /* 0x000000201b1b7220 */ /* 0x081fe20000410000 */
[----:B------:R-:W-:-:S03]  /*29f0*/  FMUL.FTZ R28, R29, R32 ;  /* 0x000000201d1c7220 */ /* 0x000fc60000410000 */
[----:B---3--:R-:W-:Y:S01]  /*2a00*/  FFMA.FTZ R30, R20, R27, R22 ;  /* 0x0000001b141e7223 */ /* 0x008fe20000010016 */
[----:B------:R-:W-:Y:S01]  /*2a10*/  FFMA.FTZ R31, R21, R28, R23 ;  /* 0x0000001c151f7223 */ /* 0x000fe20000010017 */
[----:B-1----:R-:W-:Y:S06]  /*2a20*/  @!P6 BRA `(.L_x_3132) ;  /* 0x000000000028e947 */ /* 0x002fec0003800000 */
        /* <DEDUP_REMOVED lines=10> */
.L_x_3132:
[----:B------:R-:W-:Y:S04]  /*2ad0*/  BSSY B0, `(.L_x_3133) ;  /* 0x000000e000007945 */ /* 0x000fe80003800000 */
[----:B------:R-:W-:Y:S05]  /*2ae0*/  @!P1 BRA `(.L_x_3134) ;  /* 0x0000000000309947 */ /* 0x000fea0003800000 */
        /* <DEDUP_REMOVED lines=8> */
[----:B------:R-:W-:Y:S02]  /*2b70*/  LEA R28, P0, R26, UR12, 0x1 ;  /* 0x0000000c1a1c7c11 */ /* 0x000fe4000f8008ff */
[----:B------:R-:W-:-:S04]  /*2b80*/  IADD3 R37, R27, R37, RZ ;  /* 0x000000251b257210 */ /* 0x000fc80007ffe0ff */
[----:B------:R-:W-:-:S05]  /*2b90*/  LEA.HI.X R29, R26, UR13, R37, 0x1, P0 ;  /* 0x0000000d1a1d7c11 */ /* 0x000fca00080f0c25 */
[----:B------:R0:W-:Y:S02]  /*2ba0*/  STG.E desc[UR8][R28.64], R31 ;  /* 0x0000001f1c007986 */ /* 0x0001e4000c101908 */
.L_x_3134:
[----:B------:R-:W-:Y:S05]  /*2bb0*/  BSYNC B0 ;  /* 0x0000000000007941 */ /* 0x000fea0003800000 */
.L_x_3133:
[-C--:B------:R-:W-:Y:S01]  /*2bc0*/  FMUL.FTZ R35, R35, R32.reuse ;  /* 0x0000002023237220 */ /* 0x080fe20000410000 */
[----:B------:R-:W-:Y:S01]  /*2bd0*/  FMUL.FTZ R26, R49, R32 ;  /* 0x00000020311a7220 */ /* 0x000fe20000410000 */
[----:B------:R-:W-:Y:S02]  /*2be0*/  SHF.L.U32 R40, R43, 0x10, RZ ;  /* 0x000000102b287819 */ /* 0x000fe400000006ff */
[----:B------:R-:W-:Y:S01]  /*2bf0*/  SHF.L.U32 R34, R25, 0x10, RZ ;  /* 0x0000001019227819 */ /* 0x000fe200000006ff */
[----:B------:R-:W-:Y:S01]  /*2c00*/  FFMA.FTZ R35, R20, R35, R22 ;  /* 0x0000002314237223 */ /* 0x000fe20000010016 */
[----:B0-----:R-:W-:Y:S01]  /*2c10*/  SHF.R.U32.HI R31, RZ, 0x2, R2 ;  /* 0x00000002ff1f7819 */ /* 0x001fe20000011602 */
[----:B------:R-:W-:Y:S01]  /*2c20*/  FFMA.FTZ R30, R21, R26, R23 ;  /* 0x0000001a151e7223 */ /* 0x000fe20000010017 */
[----:B------:R-:W-:Y:S06]  /*2c30*/  @!P6 BRA `(.L_x_3135) ;  /* 0x000000000028e947 */ /* 0x000fec0003800000 */
        /* <DEDUP_REMOVED lines=10> */
.L_x_3135:
        /* <DEDUP_REMOVED lines=14> */
.L_x_3137:
[----:B------:R-:W-:Y:S05]  /*2dc0*/  BSYNC B0 ;  /* 0x0000000000007941 */ /* 0x000fea0003800000 */
.L_x_3136:
[----:B------:R-:W-:-:S04]  /*2dd0*/  IMAD.WIDE.U32 R26, R31, 0x24924925, RZ ;  /* 0x249249251f1a7825 */ /* 0x000fc800078e00ff */
[----:B0-----:R-:W-:Y:S01]  /*2de0*/  FADD.FTZ R29, R40, -R39 ;  /* 0x80000027281d7221 */ /* 0x001fe20000010000 */
[----:B------:R-:W-:Y:S01]  /*2df0*/  FADD.FTZ R31, -R39, R34 ;  /* 0x00000022271f7221 */ /* 0x000fe20000010100 */
[----:B------:R-:W-:Y:S01]  /*2e00*/  SHF.L.U32 R44, R44, 0x10, RZ ;  /* 0x000000102c2c7819 */ /* 0x000fe200000006ff */
[----:B------:R-:W-:Y:S01]  /*2e10*/  IMAD R25, R33, UR7, R27 ;  /* 0x0000000721197c24 */ /* 0x000fe2000f8e021b */
[----:B------:R-:W-:Y:S01]  /*2e20*/  SHF.L.U32 R26, R24, 0x10, RZ ;  /* 0x00000010181a7819 */ /* 0x000fe200000006ff */
[-C--:B------:R-:W-:Y:S01]  /*2e30*/  FMUL.FTZ R29, R29, R32.reuse ;  /* 0x000000201d1d7220 */ /* 0x080fe20000410000 */
[----:B------:R-:W-:Y:S01]  /*2e40*/  FMUL.FTZ R24, R31, R32 ;  /* 0x000000201f187220 */ /* 0x000fe20000410000 */
[----:B------:R-:W-:Y:S02]  /*2e50*/  FADD.FTZ R33, R44, -R39 ;  /* 0x800000272c217221 */ /* 0x000fe40000010000 */
[----:B------:R-:W-:Y:S01]  /*2e60*/  FADD.FTZ R35, -R39, R26 ;  /* 0x0000001a27237221 */ /* 0x000fe20000010100 */
[----:B------:R-:W-:Y:S01]  /*2e70*/  FFMA.FTZ R30, R20, R29, R22 ;  /* 0x0000001d141e7223 */ /* 0x000fe20000010016 */
        /* <DEDUP_REMOVED lines=12> */
.L_x_3138:
        /* <DEDUP_REMOVED lines=14> */
.L_x_3140:
[----:B------:R-:W-:Y:S05]  /*3020*/  BSYNC B0 ;  /* 0x0000000000007941 */ /* 0x000fea0003800000 */
.L_x_3139:
[-C--:B------:R-:W-:Y:S01]  /*3030*/  FMUL.FTZ R33, R33, R32.reuse ;  /* 0x0000002021217220 */ /* 0x080fe20000410000 */
[----:B------:R-:W-:Y:S01]  /*3040*/  FMUL.FTZ R26, R35, R32 ;  /* 0x00000020231a7220 */ /* 0x000fe20000410000 */
[----:B------:R-:W-:Y:S02]  /*3050*/  SHF.L.U32 R38, R38, 0x10, RZ ;  /* 0x0000001026267819 */ /* 0x000fe400000006ff */
[----:B------:R-:W-:Y:S01]  /*3060*/  IADD3 R24, R25, 0x40, RZ ;  /* 0x0000004019187810 */ /* 0x000fe20007ffe0ff */
[----:B------:R-:W-:Y:S01]  /*3070*/  FFMA.FTZ R33, R20, R33, R22 ;  /* 0x0000002114217223 */ /* 0x000fe20000010016 */
[----:B------:R-:W-:Y:S01]  /*3080*/  FFMA.FTZ R30, R21, R26, R23 ;  /* 0x0000001a151e7223 */ /* 0x000fe20000010017 */
[----:B------:R-:W-:Y:S06]  /*3090*/  @!P6 BRA `(.L_x_3141) ;  /* 0x000000000028e947 */ /* 0x000fec0003800000 */
        /* <DEDUP_REMOVED lines=10> */
.L_x_3141:
[----:B------:R-:W-:Y:S04]  /*3140*/  BSSY B0, `(.L_x_3142) ;  /* 0x000000e000007945 */ /* 0x000fe80003800000 */
[----:B------:R-:W-:Y:S05]  /*3150*/  @!P4 BRA `(.L_x_3143) ;  /* 0x000000000030c947 */ /* 0x000fea0003800000 */
        /* <DEDUP_REMOVED lines=12> */
.L_x_3143:
[----:B------:R-:W-:Y:S05]  /*3220*/  BSYNC B0 ;  /* 0x0000000000007941 */ /* 0x000fea0003800000 */
.L_x_3142:
[----:B------:R-:W-:Y:S01]  /*3230*/  SHF.L.U32 R16, R16, 0x10, RZ ;  /* 0x0000001010107819 */ /* 0x000fe200000006ff */
[----:B------:R-:W-:Y:S01]  /*3240*/  ULDC.64 UR12, c[0x0][0x278] ;  /* 0x00009e00000c7ab9 */ /* 0x000fe20000000a00 */
[----:B01----:R-:W-:Y:S02]  /*3250*/  IADD3 R28, R25, 0x50, RZ ;  /* 0x00000050191c7810 */ /* 0x003fe40007ffe0ff */
[----:B------:R-:W-:Y:S01]  /*3260*/  SHF.L.U32 R26, R17, 0x10, RZ ;  /* 0x00000010111a7819 */ /* 0x000fe200000006ff */
[----:B------:R-:W-:Y:S01]  /*3270*/  FADD.FTZ R17, R38, -R39 ;  /* 0x8000002726117221 */ /* 0x000fe20000010000 */
[----:B------:R-:W-:Y:S01]  /*3280*/  ISETP.GE.U32.AND P5, PT, R24, UR12, PT ;  /* 0x0000000c18007c0c */ /* 0x000fe2000bfa6070 */
[----:B------:R-:W-:Y:S01]  /*3290*/  FADD.FTZ R27, -R39, R16 ;  /* 0x00000010271b7221 */ /* 0x000fe20000010100 */
[----:B------:R-:W-:Y:S01]  /*32a0*/  SHF.R.S32.HI R37, RZ, 0x1f, R24 ;  /* 0x0000001fff257819 */ /* 0x000fe20000011418 */
[-C--:B------:R-:W-:Y:S01]  /*32b0*/  FMUL.FTZ R17, R17, R32.reuse ;  /* 0x0000002011117220 */ /* 0x080fe20000410000 */
[----:B------:R-:W-:Y:S01]  /*32c0*/  ISETP.GE.U32.AND P0, PT, R28, UR12, PT ;  /* 0x0000000c1c007c0c */ /* 0x000fe2000bf06070 */
[----:B------:R-:W-:Y:S01]  /*32d0*/  FMUL.FTZ R16, R27, R32 ;  /* 0x000000201b107220 */ /* 0x000fe20000410000 */
[----:B------:R-:W-:Y:S01]  /*32e0*/  SHF.R.S32.HI R29, RZ, 0x1f, R28 ;  /* 0x0000001fff1d7819 */ /* 0x000fe2000001141c */
[----:B------:R-:W-:Y:S01]  /*32f0*/  FADD.FTZ R35, -R39, R26 ;  /* 0x0000001a27237221 */ /* 0x000fe20000010100 */
[----:B------:R-:W-:Y:S01]  /*3300*/  SHF.L.U32 R30, R45, 0x10, RZ ;  /* 0x000000102d1e7819 */ /* 0x000fe200000006ff */
[----:B------:R-:W-:Y:S01]  /*3310*/  FFMA.FTZ R31, R21, R16, R23 ;  /* 0x00000010151f7223 */ /* 0x000fe20000010017 */
[----:B------:R-:W-:-:S02]  /*3320*/  ISETP.GE.AND.EX P5, PT, R37, UR13, PT, P5 ;  /* 0x0000000d25007c0c */ /* 0x000fc4000bfa6350 */
[----:B------:R-:W-:Y:S01]  /*3330*/  ISETP.GE.AND.EX P0, PT, R29, UR13, PT, P0 ;  /* 0x0000000d1d007c0c */ /* 0x000fe2000bf06300 */
[----:B------:R-:W-:Y:S01]  /*3340*/  FADD.FTZ R33, R30, -R39 ;  /* 0x800000271e217221 */ /* 0x000fe20000010000 */
[----:B------:R-:W-:Y:S01]  /*3350*/  ISETP.LT.U32.AND P5, PT, R2, 0x1c0, !P5 ;  /* 0x000001c00200780c */ /* 0x000fe20006fa1070 */
[----:B------:R-:W-:Y:S01]  /*3360*/  FFMA.FTZ R30, R20, R17, R22 ;  /* 0x00000011141e7223 */ /* 0x000fe20000010016 */
[----:B------:R-:W-:Y:S01]  /*3370*/  ISETP.LT.U32.AND P0, PT, R2, 0x1c0, !P0 ;  /* 0x000001c00200780c */ /* 0x000fe20004701070 */
        /* <DEDUP_REMOVED lines=11> */
.L_x_3144:
        /* <DEDUP_REMOVED lines=14> */
.L_x_3146:
[----:B------:R-:W-:Y:S05]  /*3510*/  BSYNC B0 ;  /* 0x0000000000007941 */ /* 0x000fea0003800000 */
.L_x_3145:
[-C--:B------:R-:W-:Y:S01]  /*3520*/  FMUL.FTZ R33, R33, R32.reuse ;  /* 0x0000002021217220 */ /* 0x080fe20000410000 */
[----:B------:R-:W-:Y:S01]  /*3530*/  FMUL.FTZ R24, R35, R32 ;  /* 0x0000002023187220 */ /* 0x000fe20000410000 */
[----:B------:R-:W-:Y:S02]  /*3540*/  SHF.L.U32 R46, R46, 0x10, RZ ;  /* 0x000000102e2e7819 */ /* 0x000fe400000006ff */
[----:B------:R-:W-:Y:S01]  /*3550*/  IADD3 R16, R25, 0x60, RZ ;  /* 0x0000006019107810 */ /* 0x000fe20007ffe0ff */
[----:B------:R-:W-:Y:S01]  /*3560*/  FFMA.FTZ R33, R20, R33, R22 ;  /* 0x0000002114217223 */ /* 0x000fe20000010016 */
[----:B------:R-:W-:Y:S01]  /*3570*/  FFMA.FTZ R24, R21, R24, R23 ;  /* 0x0000001815187223 */ /* 0x000fe20000010017 */
[----:B------:R-:W-:Y:S06]  /*3580*/  @!P6 BRA `(.L_x_3147) ;  /* 0x000000000028e947 */ /* 0x000fec0003800000 */
        /* <DEDUP_REMOVED lines=10> */
.L_x_3147:
[----:B------:R-:W-:Y:S04]  /*3630*/  BSSY B0, `(.L_x_3148) ;  /* 0x000000e000007945 */ /* 0x000fe80003800000 */
[----:B------:R-:W-:Y:S05]  /*3640*/  @!P0 BRA `(.L_x_3149) ;  /* 0x0000000000308947 */ /* 0x000fea0003800000 */
[----:B------:R-:W-:Y:S01]  /*3650*/  ULDC.64 UR14, c[0x0][0x270] ;  /* 0x00009c00000e7ab9 */ /* 0x000fe20000000a00 */
[----:B0-----:R-:W-:Y:S01]  /*3660*/  MOV R26, R50 ;  /* 0x00000032001a7202 */ /* 0x001fe20000000f00 */
        /* <DEDUP_REMOVED lines=10> */
.L_x_3149:
[----:B------:R-:W-:Y:S05]  /*3710*/  BSYNC B0 ;  /* 0x0000000000007941 */ /* 0x000fea0003800000 */
.L_x_3148:
[----:B------:R-:W-:Y:S01]  /*3720*/  SHF.L.U32 R18, R18, 0x10, RZ ;  /* 0x0000001012127819 */ /* 0x000fe200000006ff */
[--C-:B------:R-:W-:Y:S01]  /*3730*/  FADD.FTZ R17, R46, -R39.reuse ;  /* 0x800000272e117221 */ /* 0x100fe20000010000 */
[----:B0-----:R-:W-:Y:S02]  /*3740*/  SHF.L.U32 R26, R47, 0x10, RZ ;  /* 0x000000102f1a7819 */ /* 0x001fe400000006ff */
[----:B------:R-:W-:Y:S01]  /*3750*/  SHF.L.U32 R24, R19, 0x10, RZ ;  /* 0x0000001013187819 */ /* 0x000fe200000006ff */
[C---:B------:R-:W-:Y:S01]  /*3760*/  FADD.FTZ R19, -R39.reuse, R18 ;  /* 0x0000001227137221 */ /* 0x040fe20000010100 */
[----:B------:R-:W-:Y:S01]  /*3770*/  ISETP.GE.U32.AND P5, PT, R36, UR12, PT ;  /* 0x0000000c24007c0c */ /* 0x000fe2000bfa6070 */
[----:B------:R-:W-:Y:S01]  /*3780*/  FADD.FTZ R27, R26, -R39 ;  /* 0x800000271a1b7221 */ /* 0x000fe20000010000 */
[----:B------:R-:W-:Y:S01]  /*3790*/  ISETP.GE.U32.AND P0, PT, R16, UR12, PT ;  /* 0x0000000c10007c0c */ /* 0x000fe2000bf06070 */
[----:B------:R-:W-:Y:S01]  /*37a0*/  FADD.FTZ R39, -R39, R24 ;  /* 0x0000001827277221 */ /* 0x000fe20000010100 */
[----:B-1----:R-:W-:Y:S01]  /*37b0*/  SHF.R.S32.HI R28, RZ, 0x1f, R16 ;  /* 0x0000001fff1c7819 */ /* 0x002fe20000011410 */
[-C--:B------:R-:W-:Y:S01]  /*37c0*/  FMUL.FTZ R17, R17, R32.reuse ;  /* 0x0000002011117220 */ /* 0x080fe20000410000 */
[-C--:B------:R-:W-:Y:S01]  /*37d0*/  FMUL.FTZ R27, R27, R32.reuse ;  /* 0x000000201b1b7220 */ /* 0x080fe20000410000 */
[-C--:B------:R-:W-:Y:S01]  /*37e0*/  FMUL.FTZ R18, R39, R32.reuse ;  /* 0x0000002027127220 */ /* 0x080fe20000410000 */
[----:B------:R-:W-:Y:S01]  /*37f0*/  ISETP.GE.AND.EX P5, PT, R41, UR13, PT, P5 ;  /* 0x0000000d29007c0c */ /* 0x000fe2000bfa6350 */
[----:B------:R-:W-:Y:S01]  /*3800*/  FMUL.FTZ R32, R19, R32 ;  /* 0x0000002013207220 */ /* 0x000fe20000410000 */
[----:B------:R-:W-:Y:S01]  /*3810*/  ISETP.GE.AND.EX P0, PT, R28, UR13, PT, P0 ;  /* 0x0000000d1c007c0c */ /* 0x000fe2000bf06300 */
[C-C-:B------:R-:W-:Y:S01]  /*3820*/  FFMA.FTZ R26, R21.reuse, R18, R23.reuse ;  /* 0x00000012151a7223 */ /* 0x140fe20000010017 */
[----:B------:R-:W-:Y:S01]  /*3830*/  ISETP.GT.U32.OR P5, PT, R2, 0x1bf, P5 ;  /* 0x000001bf0200780c */ /* 0x000fe20002fa4470 */
[--C-:B------:R-:W-:Y:S01]  /*3840*/  FFMA.FTZ R24, R20, R17, R22.reuse ;  /* 0x0000001114187223 */ /* 0x100fe20000010016 */
[----:B------:R-:W-:Y:S01]  /*3850*/  ISETP.LT.U32.AND P0, PT, R2, 0x1c0, !P0 ;  /* 0x000001c00200780c */ /* 0x000fe20004701070 */
[----:B------:R-:W-:Y:S01]  /*3860*/  FFMA.FTZ R27, R20, R27, R22 ;  /* 0x0000001b141b7223 */ /* 0x000fe20000010016 */
[----:B------:R-:W-:Y:S01]  /*3870*/  FFMA.FTZ R21, R21, R32, R23 ;  /* 0x0000002015157223 */ /* 0x000fe20000010017 */
[----:B------:R-:W-:Y:S10]  /*3880*/  @!P6 BRA `(.L_x_3150) ;  /* 0x000000000028e947 */ /* 0x000ff40003800000 */
        /* <DEDUP_REMOVED lines=10> */
.L_x_3150:
        /* <DEDUP_REMOVED lines=14> */
.L_x_3152:
[----:B------:R-:W-:Y:S05]  /*3a10*/  BSYNC B0 ;  /* 0x0000000000007941 */ /* 0x000fea0003800000 */
.L_x_3151:
        /* <DEDUP_REMOVED lines=11> */
.L_x_3153:
[----:B------:R-:W-:Y:S04]  /*3ad0*/  BSSY B0, `(.L_x_3154) ;  /* 0x000000d000007945 */ /* 0x000fe80003800000 */
[----:B------:R-:W-:Y:S05]  /*3ae0*/  @P5 BRA `(.L_x_3155) ;  /* 0x00000000002c5947 */ /* 0x000fea0003800000 */
[----:B------:R-:W-:Y:S01]  /*3af0*/  ULDC.64 UR12, c[0x0][0x270] ;  /* 0x00009c00000c7ab9 */ /* 0x000fe20000000a00 */
[----:B------:R-:W-:Y:S01]  /*3b00*/  MOV R51, R53 ;  /* 0x0000003500337202 */ /* 0x000fe20000000f00 */
[----:B------:R-:W-:Y:S01]  /*3b10*/  IMAD R41, R41, UR12, RZ ;  /* 0x0000000c29297c24 */ /* 0x000fe2000f8e02ff */
[----:B------:R-:W-:Y:S01]  /*3b20*/  F2FP.BF16.F32.PACK_AB R27, R26, R27 ;  /* 0x0000001b1a1b723e */ /* 0x000fe200000010ff */
[----:B------:R-:W-:-:S04]  /*3b30*/  IMAD.WIDE.U32 R50, R36, UR12, R50 ;  /* 0x0000000c24327c25 */ /* 0x000fc8000f8e0032 */
[----:B------:R-:W-:Y:S01]  /*3b40*/  IMAD R41, R36, UR13, R41 ;  /* 0x0000000d24297c24 */ /* 0x000fe2000f8e0229 */
[----:B------:R-:W-:Y:S02]  /*3b50*/  ULDC.64 UR12, c[0x0][0x210] ;  /* 0x00008400000c7ab9 */ /* 0x000fe40000000a00 */
[----:B0-----:R-:W-:Y:S02]  /*3b60*/  LEA R16, P0, R50, UR12, 0x1 ;  /* 0x0000000c32107c11 */ /* 0x001fe4000f8008ff */
[----:B------:R-:W-:-:S04]  /*3b70*/  IADD3 R41, R51, R41, RZ ;  /* 0x0000002933297210 */ /* 0x000fc80007ffe0ff */
[----:B------:R-:W-:-:S05]  /*3b80*/  LEA.HI.X R17, R50, UR13, R41, 0x1, P0 ;  /* 0x0000000d32117c11 */ /* 0x000fca00080f0c29 */
[----:B------:R1:W-:Y:S02]  /*3b90*/  STG.E desc[UR8][R16.64], R27 ;  /* 0x0000001b10007986 */ /* 0x0003e4000c101908 */
.L_x_3155:
[----:B------:R-:W-:Y:S05]  /*3ba0*/  BSYNC B0 ;  /* 0x0000000000007941 */ /* 0x000fea0003800000 */
.L_x_3154:
[----:B------:R-:W-:Y:S02]  /*3bb0*/  IADD3 R10, R5, R10, RZ ;  /* 0x0000000a050a7210 */ /* 0x000fe40007ffe0ff */
[----:B------:R-:W-:Y:S02]  /*3bc0*/  IADD3 R8, R8, 0x1, RZ ;  /* 0x0000000108087810 */ /* 0x000fe40007ffe0ff */
[----:B------:R-:W-:-:S13]  /*3bd0*/  ISETP.GE.AND P0, PT, R10, UR4, PT ;  /* 0x000000040a007c0c */ /* 0x000fda000bf06270 */
[----:B------:R-:W-:Y:S05]  /*3be0*/  @!P0 BRA `(.L_x_3156) ;  /* 0xffffffc400c08947 */ /* 0x000fea000383ffff */
[----:B------:R-:W-:Y:S05]  /*3bf0*/  EXIT ;  /* 0x000000000000794d */ /* 0x000fea0003800000 */
.L_x_3157:
        /* <DEDUP_REMOVED lines=16> */
.L_x_5178:


//--------------------- .text._Z35group_norm_nhwc_fwd_one_pass_kernelI11Bf16IOFp32WLi256ELi56ELi448EEv26Group_norm_nhwc_fwd_params --------------------------
	.section	.text._Z35group_norm_nhwc_fwd_one_pass_kernelI11Bf16IOFp32WLi256ELi56ELi448EEv26Group_norm_nhwc_fwd_params,"ax",@progbits
	.align	128
        .global         _Z35group_norm_nhwc_fwd_one_pass_kernelI11Bf16IOFp32WLi256ELi56ELi448EEv26Group_norm_nhwc_fwd_params
        .type           _Z35group_norm_nhwc_fwd_one_pass_kernelI11Bf16IOFp32WLi256ELi56ELi448EEv26Group_norm_nhwc_fwd_params,@function
        .size           _Z35group_norm_nhwc_fwd_one_pass_kernelI11Bf16IOFp32WLi256ELi56ELi448EEv26Group_norm_nhwc_fwd_params,(.L_x_5179 - _Z35group_norm_nhwc_fwd_one_pass_kernelI11Bf16IOFp32WLi256ELi56ELi448EEv26Group_norm_nhwc_fwd_params)
        .other          _Z35group_norm_nhwc_fwd_one_pass_kernelI11Bf16IOFp32WLi256ELi56ELi448EEv26Group_norm_nhwc_fwd_params,@"STO_CUDA_ENTRY STV_DEFAULT"
_Z35group_norm_nhwc_fwd_one_pass_kernelI11Bf16IOFp32WLi256ELi56ELi448EEv26Group_norm_nhwc_fwd_params:
.text._Z35group_norm_nhwc_fwd_one_pass_kernelI11Bf16IOFp32WLi256ELi56ELi448EEv26Group_norm_nhwc_fwd_params:
        /* <DEDUP_REMOVED lines=8> */
[----:B------:R-:W-:Y:S01]  /*0080*/  S2UR UR7, SR_CTAID.X ;  /* 0x00000000000779c3 */ /* 0x000fe20000002500 */
[----:B------:R-:W-:Y:S01]  /*0090*/  UMOV UR5, 0x400 ;  /* 0x0000040000057882 */ /* 0x000fe20000000000 */
[----:B------:R-:W-:Y:S01]  /*00a0*/  ULDC.64 UR8, c[0x0][0x278] ;  /* 0x00009e0000087ab9 */ /* 0x000fe20000000a00 */
[----:B------:R-:W-:-:S05]  /*00b0*/  ULDC.U8 UR10, c[0x0][0x28c] ;  /* 0x0000a300000a7ab9 */ /* 0x000fca0000000000 */
[----:B------:R-:W1:Y:S08]  /*00c0*/  LDC R5, c[0x0][0x294] ;  /* 0x0000a500ff057b82 */ /* 0x000e700000000800 */
[----:B------:R-:W2:Y:S01]  /*00d0*/  S2UR UR6, SR_CgaCtaId ;  /* 0x00000000000679c3 */ /* 0x000ea20000008800 */
[----:B0-----:R-:W-:Y:S02]  /*00e0*/  SHF.R.U32.HI R2, RZ, 0x2, R0 ;  /* 0x00000002ff027819 */ /* 0x001fe40000011600 */
[----:B------:R-:W-:-:S03]  /*00f0*/  ISETP.GE.U32.AND P4, PT, R0, 0x1c0, PT ;  /* 0x000001c00000780c */ /* 0x000fc60003f86070 */
[----:B------:R-:W-:-:S04]  /*0100*/  IMAD.WIDE.U32 R2, R2, 0x24924925, RZ ;  /* 0x2492492502027825 */ /* 0x000fc800078e00ff */
[--C-:B------:R-:W-:Y:S01]  /*0110*/  IMAD R14, R3, -0x1c, R0.reuse ;  /* 0xffffffe4030e7824 */ /* 0x100fe200078e0200 */
[----:B--2---:R-:W-:Y:S01]  /*0120*/  ULEA UR5, UR6, UR5, 0x18 ;  /* 0x0000000506057291 */ /* 0x004fe2000f8ec03f */
[----:B-1----:R-:W-:Y:S01]  /*0130*/  IMAD R2, R5, UR7, R3 ;  /* 0x0000000705027c24 */ /* 0x002fe2000f8e0203 */
[----:B------:R-:W-:Y:S01]  /*0140*/  SHF.R.S32.HI R5, RZ, 0x1f, R0 ;  /* 0x0000001fff057819 */ /* 0x000fe20000011400 */
[----:B------:R-:W0:Y:S01]  /*0150*/  S2R R3, SR_LANEID ;  /* 0x0000000000037919 */ /* 0x000e220000000000 */
[----:B------:R-:W-:Y:S02]  /*0160*/  SHF.L.U32 R14, R14, 0x1, RZ ;  /* 0x000000010e0e7819 */ /* 0x000fe400000006ff */
[----:B------:R-:W-:Y:S02]  /*0170*/  LEA.HI R10, R5, R0, RZ, 0x5 ;  /* 0x00000000050a7211 */ /* 0x000fe400078f28ff */
[C---:B------:R-:W-:Y:S02]  /*0180*/  IADD3 R4, R2.reuse, 0x10, RZ ;  /* 0x0000001002047810 */ /* 0x040fe40007ffe0ff */
[----:B------:R-:W-:-:S02]  /*0190*/  IADD3 R6, R2, 0x20, RZ ;  /* 0x0000002002067810 */ /* 0x000fc40007ffe0ff */
[C---:B------:R-:W-:Y:S02]  /*01a0*/  IADD3 R7, R2.reuse, 0x30, RZ ;  /* 0x0000003002077810 */ /* 0x040fe40007ffe0ff */
[C---:B------:R-:W-:Y:S02]  /*01b0*/  IADD3 R8, R2.reuse, 0x40, RZ ;  /* 0x0000004002087810 */ /* 0x040fe40007ffe0ff */
[----:B------:R-:W-:Y:S02]  /*01c0*/  SHF.R.S32.HI R16, RZ, 0x5, R10 ;  /* 0x00000005ff107819 */ /* 0x000fe4000001140a */
[----:B------:R-:W-:Y:S02]  /*01d0*/  ISETP.LT.U32.AND P0, PT, R2, UR8, PT ;  /* 0x0000000802007c0c */ /* 0x000fe4000bf01070 */
[----:B------:R-:W-:Y:S02]  /*01e0*/  SHF.R.S32.HI R5, RZ, 0x1f, R2 ;  /* 0x0000001fff057819 */ /* 0x000fe40000011402 */
[----:B------:R-:W-:-:S02]  /*01f0*/  ISETP.LT.U32.AND P1, PT, R4, UR8, PT ;  /* 0x0000000804007c0c */ /* 0x000fc4000bf21070 */
[----:B------:R-:W-:Y:S02]  /*0200*/  ISETP.LT.U32.AND P2, PT, R6, UR8, PT ;  /* 0x0000000806007c0c */ /* 0x000fe4000bf41070 */
[----:B------:R-:W-:Y:S02]  /*0210*/  ISETP.LT.U32.AND P3, PT, R7, UR8, PT ;  /* 0x0000000807007c0c */ /* 0x000fe4000bf61070 */
[----:B------:R-:W-:Y:S02]  /*0220*/  SHF.R.S32.HI R9, RZ, 0x1f, R4 ;  /* 0x0000001fff097819 */ /* 0x000fe40000011404 */
[----:B------:R-:W-:Y:S02]  /*0230*/  SHF.R.S32.HI R11, RZ, 0x1f, R6 ;  /* 0x0000001fff0b7819 */ /* 0x000fe40000011406 */
[----:B------:R-:W-:Y:S02]  /*0240*/  SHF.R.S32.HI R13, RZ, 0x1f, R7 ;  /* 0x0000001fff0d7819 */ /* 0x000fe40000011407 */
[----:B------:R-:W-:Y:S01]  /*0250*/  MOV R10, R12 ;  /* 0x0000000c000a7202 */ /* 0x000fe20000000f00 */
[----:B------:R-:W-:Y:S01]  /*0260*/  HFMA2.MMA R12, -RZ, RZ, 0, 0 ;  /* 0x00000000ff0c7435 */ /* 0x000fe200000001ff */
[----:B------:R-:W-:-:S02]  /*0270*/  ISETP.LT.U32.AND P5, PT, R8, UR8, PT ;  /* 0x0000000808007c0c */ /* 0x000fc4000bfa1070 */
[----:B------:R-:W-:Y:S02]  /*0280*/  SHF.R.S32.HI R15, RZ, 0x1f, R8 ;  /* 0x0000001fff0f7819 */ /* 0x000fe40000011408 */
[----:B------:R-:W-:Y:S02]  /*0290*/  LEA R16, R16, UR5, 0x3 ;  /* 0x0000000510107c11 */ /* 0x000fe4000f8e18ff */
[C---:B------:R-:W-:Y:S02]  /*02a0*/  IADD3 R17, R2.reuse, 0x50, RZ ;  /* 0x0000005002117810 */ /* 0x040fe40007ffe0ff */
[C---:B------:R-:W-:Y:S02]  /*02b0*/  IADD3 R18, R2.reuse, 0x60, RZ ;  /* 0x0000006002127810 */ /* 0x040fe40007ffe0ff */
[C---:B------:R-:W-:Y:S02]  /*02c0*/  IADD3 R19, R2.reuse, 0x70, RZ ;  /* 0x0000007002137810 */ /* 0x040fe40007ffe0ff */
[----:B------:R-:W-:-:S02]  /*02d0*/  IADD3 R20, R2, 0x80, RZ ;  /* 0x0000008002147810 */ /* 0x000fc40007ffe0ff */
[C---:B------:R-:W-:Y:S02]  /*02e0*/  IADD3 R21, R2.reuse, 0x90, RZ ;  /* 0x0000009002157810 */ /* 0x040fe40007ffe0ff */
[C---:B------:R-:W-:Y:S02]  /*02f0*/  IADD3 R22, R2.reuse, 0xa0, RZ ;  /* 0x000000a002167810 */ /* 0x040fe40007ffe0ff */
[C---:B------:R-:W-:Y:S02]  /*0300*/  IADD3 R23, R2.reuse, 0xb0, RZ ;  /* 0x000000b002177810 */ /* 0x040fe40007ffe0ff */
[C---:B------:R-:W-:Y:S02]  /*0310*/  IADD3 R24, R2.reuse, 0xc0, RZ ;  /* 0x000000c002187810 */ /* 0x040fe40007ffe0ff */
[C---:B------:R-:W-:Y:S02]  /*0320*/  IADD3 R25, R2.reuse, 0xd0, RZ ;  /* 0x000000d002197810 */ /* 0x040fe40007ffe0ff */
[----:B------:R-:W-:-:S02]  /*0330*/  IADD3 R26, R2, 0xe0, RZ ;  /* 0x000000e0021a7810 */ /* 0x000fc40007ffe0ff */
[----:B------:R-:W-:Y:S02]  /*0340*/  IADD3 R27, R2, 0xf0, RZ ;  /* 0x000000f0021b7810 */ /* 0x000fe40007ffe0ff */
[----:B------:R-:W-:Y:S02]  /*0350*/  ISETP.LT.AND.EX P0, PT, R5, UR9, !P4, P0 ;  /* 0x0000000905007c0c */ /* 0x000fe4000e701300 */
[----:B------:R-:W-:Y:S02]  /*0360*/  ISETP.LT.AND.EX P1, PT, R9, UR9, !P4, P1 ;  /* 0x0000000909007c0c */ /* 0x000fe4000e721310 */
[----:B------:R-:W-:Y:S02]  /*0370*/  ISETP.LT.AND.EX P2, PT, R11, UR9, !P4, P2 ;  /* 0x000000090b007c0c */ /* 0x000fe4000e741320 */
[----:B------:R-:W-:Y:S02]  /*0380*/  ISETP.LT.AND.EX P3, PT, R13, UR9, !P4, P3 ;  /* 0x000000090d007c0c */ /* 0x000fe4000e761330 */
[----:B------:R-:W-:Y:S01]  /*0390*/  ISETP.LT.AND.EX P4, PT, R15, UR9, !P4, P5 ;  /* 0x000000090f007c0c */ /* 0x000fe2000e781350 */
[----:B0-----:R-:W-:-:S12]  /*03a0*/  ULDC.64 UR8, c[0x0][0x208] ;  /* 0x0000820000087ab9 */ /* 0x001fd80000000a00 */
.L_x_3215:
[----:B------:R-:W0:Y:S01]  /*03b0*/  LDC R35, c[0x0][0x288] ;  /* 0x0000a200ff237b82 */ /* 0x000e220000000800 */
[----:B------:R-:W-:Y:S01]  /*03c0*/  ULDC.64 UR12, c[0x0][0x280] ;  /* 0x0000a000000c7ab9 */ /* 0x000fe20000000a00 */
[----:B------:R-:W-:Y:S02]  /*03d0*/  SHF.R.S32.HI R49, RZ, 0x1f, R17 ;  /* 0x0000001fff317819 */ /* 0x000fe40000011411 */
[----:B------:R-:W-:-:S04]  /*03e0*/  MOV R48, RZ ;  /* 0x000000ff00307202 */ /* 0x000fc80000000f00 */
[----:B------:R-:W1:Y:S08]  /*03f0*/  @P1 LDC.64 R36, c[0x0][0x270] ;  /* 0x00009c00ff241b82 */ /* 0x000e700000000a00 */
[----:B------:R-:W2:Y:S01]  /*0400*/  @P0 LDC.64 R38, c[0x0][0x220] ;  /* 0x00008800ff260b82 */ /* 0x000ea20000000a00 */
[----:B0-----:R-:W-:-:S07]  /*0410*/  IABS R31, R35 ;  /* 0x00000023001f7213 */ /* 0x001fce0000000000 */
[----:B------:R-:W0:Y:S01]  /*0420*/  @P1 LDC.64 R40, c[0x0][0x220] ;  /* 0x00008800ff281b82 */ /* 0x000e220000000a00 */
[----:B------:R-:W3:Y:S07]  /*0430*/  I2F.RP R30, R31 ;  /* 0x0000001f001e7306 */ /* 0x000eee0000209400 */
[----:B------:R-:W4:Y:S08]  /*0440*/  @P2 LDC.64 R42, c[0x0][0x270] ;  /* 0x00009c00ff2a2b82 */ /* 0x000f300000000a00 */
[----:B------:R-:W5:Y:S01]  /*0450*/  @P3 LDC.64 R46, c[0x0][0x270] ;  /* 0x00009c00ff2e3b82 */ /* 0x000f620000000a00 */
[----:B---3--:R-:W3:Y:S07]  /*0460*/  MUFU.RCP R30, R30 ;  /* 0x0000001e001e7308 */ /* 0x008eee0000001000 */
[----:B------:R-:W5:Y:S08]  /*0470*/  @P2 LDC.64 R44, c[0x0][0x220] ;  /* 0x00008800ff2c2b82 */ /* 0x000f700000000a00 */
[----:B------:R-:W5:Y:S01]  /*0480*/  @P3 LDC.64 R50, c[0x0][0x220] ;  /* 0x00008800ff323b82 */ /* 0x000f620000000a00 */
[----:B---3--:R-:W-:-:S04]  /*0490*/  IADD3 R28, R30, 0xffffffe, RZ ;  /* 0x0ffffffe1e1c7810 */ /* 0x008fc80007ffe0ff */
[----:B------:R3:W1:Y:S03]  /*04a0*/  F2I.FTZ.U32.TRUNC.NTZ R29, R28 ;  /* 0x0000001c001d7305 */ /* 0x000666000021f000 */
[----:B------:R-:W5:Y:S01]  /*04b0*/  @P4 LDC.64 R52, c[0x0][0x220] ;  /* 0x00008800ff344b82 */ /* 0x000f620000000a00 */
        /* <DEDUP_REMOVED lines=8> */
[C---:B------:R-:W-:Y:S02]  /*0540*/  IMAD R30, R31.reuse, R30, R32 ;  /* 0x0000001e1f1e7224 */ /* 0x040fe400078e0220 */
[----:B------:R-:W1:Y:S03]  /*0550*/  @P0 LDC.64 R32, c[0x0][0x270] ;  /* 0x00009c00ff200b82 */ /* 0x000e660000000a00 */
[----:B------:R-:W-:-:S13]  /*0560*/  ISETP.GT.U32.AND P5, PT, R31, R30, PT ;  /* 0x0000001e1f00720c */ /* 0x000fda0003fa4070 */
[-C--:B------:R-:W-:Y:S02]  /*0570*/  @!P5 IADD3 R30, R30, -R31.reuse, RZ ;  /* 0x8000001f1e1ed210 */ /* 0x080fe40007ffe0ff */
[----:B------:R-:W-:Y:S02]  /*0580*/  @!P5 IADD3 R29, R29, 0x1, RZ ;  /* 0x000000011d1dd810 */ /* 0x000fe40007ffe0ff */
[----:B------:R-:W-:Y:S02]  /*0590*/  ISETP.GE.U32.AND P6, PT, R30, R31, PT ;  /* 0x0000001f1e00720c */ /* 0x000fe40003fc6070 */
[----:B------:R-:W-:Y:S02]  /*05a0*/  ISETP.GE.AND P5, PT, R28, RZ, PT ;  /* 0x000000ff1c00720c */ /* 0x000fe40003fa6270 */
[----:B------:R-:W-:-:S09]  /*05b0*/  SHF.R.S32.HI R30, RZ, 0x1f, R14 ;  /* 0x0000001fff1e7819 */ /* 0x000fd2000001140e */
[----:B------:R-:W-:Y:S02]  /*05c0*/  @P6 IADD3 R29, R29, 0x1, RZ ;  /* 0x000000011d1d6810 */ /* 0x000fe40007ffe0ff */
[----:B------:R-:W-:Y:S02]  /*05d0*/  ISETP.NE.AND P6, PT, R35, RZ, PT ;  /* 0x000000ff2300720c */ /* 0x000fe40003fc5270 */
[----:B------:R-:W-:-:S11]  /*05e0*/  @!P5 IADD3 R29, -R29, RZ, RZ ;  /* 0x000000ff1d1dd210 */ /* 0x000fd60007ffe1ff */
[----:B------:R-:W-:-:S04]  /*05f0*/  @!P6 LOP3.LUT R29, RZ, R35, RZ, 0x33, !PT ;  /* 0x00000023ff1de212 */ /* 0x000fc800078e33ff */
[----:B------:R-:W-:Y:S02]  /*0600*/  IADD3 R91, -R29, RZ, RZ ;  /* 0x000000ff1d5b7210 */ /* 0x000fe40007ffe1ff */
[----:B------:R-:W-:-:S03]  /*0610*/  SHF.R.S32.HI R28, RZ, 0x1f, R29 ;  /* 0x0000001fff1c7819 */ /* 0x000fc6000001141d */
[----:B------:R-:W-:Y:S02]  /*0620*/  IMAD R91, R35, R91, R10 ;  /* 0x0000005b235b7224 */ /* 0x000fe400078e020a */
[----:B------:R-:W-:Y:S01]  /*0630*/  IMAD R28, R28, UR12, RZ ;  /* 0x0000000c1c1c7c24 */ /* 0x000fe2000f8e02ff */
[----:B------:R-:W3:Y:S01]  /*0640*/  @P4 LDC.64 R34, c[0x0][0x270] ;  /* 0x00009c00ff224b82 */ /* 0x000ee20000000a00 */
[----:B------:R-:W-:Y:S02]  /*0650*/  IMAD R91, R91, 0x38, RZ ;  /* 0x000000385b5b7824 */ /* 0x000fe400078e02ff */
[----:B------:R-:W-:Y:S02]  /*0660*/  IMAD R71, R29, UR13, R28 ;  /* 0x0000000d1d477c24 */ /* 0x000fe4000f8e021c */
[----:B-1----:R-:W-:Y:S01]  /*0670*/  @P0 IMAD R28, R5, R32, RZ ;  /* 0x00000020051c0224 */ /* 0x002fe200078e02ff */
[----:B------:R-:W-:-:S04]  /*0680*/  IADD3 R72, P5, R14, R91, RZ ;  /* 0x0000005b0e487210 */ /* 0x000fc80007fbe0ff */
[----:B------:R-:W-:-:S03]  /*0690*/  LEA.HI.X.SX32 R73, R91, R30, 0x1, P5 ;  /* 0x0000001e5b497211 */ /* 0x000fc600028f0eff */
[----:B------:R-:W-:Y:S01]  /*06a0*/  IMAD.WIDE.U32 R72, R29, UR12, R72 ;  /* 0x0000000c1d487c25 */ /* 0x000fe2000f8e0048 */
[----:B------:R-:W-:Y:S02]  /*06b0*/  ULDC.64 UR12, c[0x0][0x278] ;  /* 0x00009e00000c7ab9 */ /* 0x000fe40000000a00 */
[----:B------:R-:W-:Y:S01]  /*06c0*/  ISETP.GE.U32.AND P6, PT, R17, UR12, PT ;  /* 0x0000000c11007c0c */ /* 0x000fe2000bfc6070 */
[----:B------:R-:W-:Y:S01]  /*06d0*/  IMAD.IADD R71, R73, 0x1, R71 ;  /* 0x0000000149477824 */ /* 0x000fe200078e0247 */
[----:B------:R-:W-:Y:S01]  /*06e0*/  @P0 MOV R70, R72 ;  /* 0x0000004800460202 */ /* 0x000fe20000000f00 */
[C---:B------:R-:W-:Y:S01]  /*06f0*/  @P0 IMAD R29, R2.reuse, R33, R28 ;  /* 0x00000021021d0224 */ /* 0x040fe200078e021c */
[----:B------:R-:W-:Y:S01]  /*0700*/  ISETP.GE.AND.EX P6, PT, R49, UR13, PT, P6 ;  /* 0x0000000d31007c0c */ /* 0x000fe2000bfc6360 */
[----:B------:R-:W-:Y:S01]  /*0710*/  @P1 IMAD R28, R9, R36, RZ ;  /* 0x00000024091c1224 */ /* 0x000fe200078e02ff */
[----:B------:R-:W-:Y:S01]  /*0720*/  @P1 MOV R33, R71 ;  /* 0x0000004700211202 */ /* 0x000fe20000000f00 */
[----:B------:R-:W-:Y:S01]  /*0730*/  @P0 IMAD.WIDE.U32 R30, R2, R32, R70 ;  /* 0x00000020021e0225 */ /* 0x000fe200078e0046 */
[----:B------:R-:W-:-:S02]  /*0740*/  ISETP.GT.U32.OR P6, PT, R0, 0x1bf, P6 ;  /* 0x000001bf0000780c */ /* 0x000fc400037c4470 */
[----:B------:R-:W-:Y:S01]  /*0750*/  @P1 MOV R32, R72 ;  /* 0x0000004800201202 */ /* 0x000fe20000000f00 */
[----:B------:R-:W-:Y:S01]  /*0760*/  @P1 IMAD R37, R4, R37, R28 ;  /* 0x0000002504251224 */ /* 0x000fe200078e021c */
[----:B------:R-:W-:Y:S01]  /*0770*/  @P0 IADD3 R29, R31, R29, RZ ;  /* 0x0000001d1f1d0210 */ /* 0x000fe20007ffe0ff */
[----:B----4-:R-:W-:Y:S01]  /*0780*/  @P2 IMAD R31, R11, R42, RZ ;  /* 0x0000002a0b1f2224 */ /* 0x010fe200078e02ff */
[----:B--2---:R-:W-:Y:S01]  /*0790*/  @P0 LEA R28, P5, R30, R38, 0x1 ;  /* 0x000000261e1c0211 */ /* 0x004fe200078a08ff */
[----:B------:R-:W-:-:S03]  /*07a0*/  @P1 IMAD.WIDE.U32 R32, R4, R36, R32 ;  /* 0x0000002404201225 */ /* 0x000fc600078e0020 */
[----:B------:R-:W-:Y:S02]  /*07b0*/  @P0 LEA.HI.X R29, R30, R39, R29, 0x1, P5 ;  /* 0x000000271e1d0211 */ /* 0x000fe400028f0c1d */
[----:B------:R-:W-:Y:S01]  /*07c0*/  @P1 IADD3 R30, R33, R37, RZ ;  /* 0x00000025211e1210 */ /* 0x000fe20007ffe0ff */
[----:B------:R-:W1:Y:S01]  /*07d0*/  @!P6 LDC.64 R38, c[0x0][0x270] ;  /* 0x00009c00ff26eb82 */ /* 0x000e620000000a00 */
[----:B0-----:R-:W-:Y:S01]  /*07e0*/  @P1 LEA R36, P5, R32, R40, 0x1 ;  /* 0x0000002820241211 */ /* 0x001fe200078a08ff */
[----:B------:R-:W-:Y:S01]  /*07f0*/  @P2 IMAD R33, R6, R43, R31 ;  /* 0x0000002b06212224 */ /* 0x000fe200078e021f */
[----:B------:R-:W-:Y:S02]  /*0800*/  @P2 MOV R31, R71 ;  /* 0x00000047001f2202 */ /* 0x000fe40000000f00 */
[----:B------:R-:W-:Y:S01]  /*0810*/  @P1 LEA.HI.X R37, R32, R41, R30, 0x1, P5 ;  /* 0x0000002920251211 */ /* 0x000fe200028f0c1e */
[----:B-----5:R-:W-:Y:S01]  /*0820*/  @P3 IMAD R32, R13, R46, RZ ;  /* 0x0000002e0d203224 */ /* 0x020fe200078e02ff */
[----:B------:R-:W-:-:S02]  /*0830*/  @P2 MOV R30, R72 ;  /* 0x00000048001e2202 */ /* 0x000fc40000000f00 */
[----:B------:R-:W-:Y:S01]  /*0840*/  @P3 MOV R40, R72 ;  /* 0x0000004800283202 */ /* 0x000fe20000000f00 */
[----:B------:R-:W-:Y:S01]  /*0850*/  @P3 IMAD R43, R7, R47, R32 ;  /* 0x0000002f072b3224 */ /* 0x000fe200078e0220 */
[----:B------:R-:W-:Y:S01]  /*0860*/  @P3 MOV R41, R71 ;  /* 0x0000004700293202 */ /* 0x000fe20000000f00 */
[----:B------:R-:W-:-:S04]  /*0870*/  @P2 IMAD.WIDE.U32 R30, R6, R42, R30 ;  /* 0x0000002a061e2225 */ /* 0x000fc800078e001e */
[----:B------:R-:W-:Y:S01]  /*0880*/  @P3 IMAD.WIDE.U32 R40, R7, R46, R40 ;  /* 0x0000002e07283225 */ /* 0x000fe200078e0028 */
[----:B------:R-:W-:Y:S01]  /*0890*/  @P2 IADD3 R31, R31, R33, RZ ;  /* 0x000000211f1f2210 */ /* 0x000fe20007ffe0ff */
[----:B------:R-:W0:Y:S01]  /*08a0*/  @!P6 LDC.64 R46, c[0x0][0x220] ;  /* 0x00008800ff2eeb82 */ /* 0x000e220000000a00 */
[----:B------:R-:W-:Y:S01]  /*08b0*/  @P2 LEA R32, P5, R30, R44, 0x1 ;  /* 0x0000002c1e202211 */ /* 0x000fe200078a08ff */
[----:B---3--:R-:W-:-:S03]  /*08c0*/  @P4 IMAD R42, R15, R34, RZ ;  /* 0x000000220f2a4224 */ /* 0x008fc600078e02ff */
[----:B------:R-:W-:Y:S01]  /*08d0*/  @P2 LEA.HI.X R33, R30, R45, R31, 0x1, P5 ;  /* 0x0000002d1e212211 */ /* 0x000fe200028f0c1f */
[----:B------:R-:W-:Y:S01]  /*08e0*/  @P4 IMAD R45, R8, R35, R42 ;  /* 0x00000023082d4224 */ /* 0x000fe200078e022a */
[----:B------:R-:W-:Y:S01]  /*08f0*/  @P3 IADD3 R31, R41, R43, RZ ;  /* 0x0000002b291f3210 */ /* 0x000fe20007ffe0ff */
[----:B-1----:R-:W-:Y:S01]  /*0900*/  @!P6 IMAD R44, R49, R38, RZ ;  /* 0x00000026312ce224 */ /* 0x002fe200078e02ff */
[----:B------:R-:W-:Y:S02]  /*0910*/  @P4 MOV R42, R72 ;  /* 0x00000048002a4202 */ /* 0x000fe40000000f00 */
[----:B------:R-:W-:Y:S01]  /*0920*/  @P4 MOV R43, R71 ;  /* 0x00000047002b4202 */ /* 0x000fe20000000f00 */
[----:B------:R-:W-:Y:S01]  /*0930*/  @!P6 IMAD R41, R17, R39, R44 ;  /* 0x000000271129e224 */ /* 0x000fe200078e022c */
[----:B------:R-:W-:Y:S02]  /*0940*/  @!P6 MOV R35, R71 ;  /* 0x000000470023e202 */ /* 0x000fe40000000f00 */
[----:B------:R-:W-:Y:S01]  /*0950*/  @P3 LEA R30, P5, R40, R50, 0x1 ;  /* 0x00000032281e3211 */ /* 0x000fe200078a08ff */
[----:B------:R-:W-:Y:S01]  /*0960*/  @P4 IMAD.WIDE.U32 R42, R8, R34, R42 ;  /* 0x00000022082a4225 */ /* 0x000fe200078e002a */
[----:B------:R-:W-:-:S02]  /*0970*/  @!P6 MOV R34, R72 ;  /* 0x000000480022e202 */ /* 0x000fc40000000f00 */
[----:B------:R-:W-:Y:S02]  /*0980*/  @P3 LEA.HI.X R31, R40, R51, R31, 0x1, P5 ;  /* 0x00000033281f3211 */ /* 0x000fe400028f0c1f */
[----:B------:R-:W-:Y:S01]  /*0990*/  SHF.R.S32.HI R51, RZ, 0x1f, R18 ;  /* 0x0000001fff337819 */ /* 0x000fe20000011412 */
[----:B------:R-:W-:Y:S01]  /*09a0*/  @!P6 IMAD.WIDE.U32 R38, R17, R38, R34 ;  /* 0x000000261126e225 */ /* 0x000fe200078e0022 */
[----:B------:R-:W-:Y:S02]  /*09b0*/  @P4 IADD3 R35, R43, R45, RZ ;  /* 0x0000002d2b234210 */ /* 0x000fe40007ffe0ff */
[C---:B------:R-:W-:Y:S02]  /*09c0*/  @P4 LEA R34, P5, R42.reuse, R52, 0x1 ;  /* 0x000000342a224211 */ /* 0x040fe400078a08ff */
[----:B------:R-:W-:Y:S02]  /*09d0*/  @!P6 IADD3 R39, R39, R41, RZ ;  /* 0x000000292727e210 */ /* 0x000fe40007ffe0ff */
[----:B------:R-:W-:-:S02]  /*09e0*/  @P4 LEA.HI.X R35, R42, R53, R35, 0x1, P5 ;  /* 0x000000352a234211 */ /* 0x000fc400028f0c23 */
[----:B0-----:R-:W-:-:S04]  /*09f0*/  @!P6 LEA R40, P5, R38, R46, 0x1 ;  /* 0x0000002e2628e211 */ /* 0x001fc800078a08ff */
[----:B------:R-:W-:Y:S02]  /*0a00*/  @!P6 LEA.HI.X R41, R38, R47, R39, 0x1, P5 ;  /* 0x0000002f2629e211 */ /* 0x000fe400028f0c27 */
[----:B------:R-:W-:-:S03]  /*0a10*/  ISETP.GE.U32.AND P5, PT, R18, UR12, PT ;  /* 0x0000000c12007c0c */ /* 0x000fc6000bfa6070 */
[----:B------:R0:W2:Y:S01]  /*0a20*/  @!P6 LDG.E R48, desc[UR8][R40.64] ;  /* 0x000000082830e981 */ /* 0x0000a2000c1e1900 */
[----:B------:R-:W-:-:S04]  /*0a30*/  ISETP.GE.AND.EX P5, PT, R51, UR13, PT, P5 ;  /* 0x0000000d33007c0c */ /* 0x000fc8000bfa6350 */
[----:B------:R-:W-:-:S13]  /*0a40*/  ISETP.GT.U32.OR P5, PT, R0, 0x1bf, P5 ;  /* 0x000001bf0000780c */ /* 0x000fda0002fa4470 */
[----:B------:R-:W1:Y:S01]  /*0a50*/  @!P5 LDC.64 R42, c[0x0][0x270] ;  /* 0x00009c00ff2adb82 */ /* 0x000e620000000a00 */
[----:B------:R-:W-:-:S07]  /*0a60*/  @!P5 MOV R39, R71 ;  /* 0x000000470027d202 */ /* 0x000fce0000000f00 */
[----:B------:R-:W3:Y:S01]  /*0a70*/  @!P5 LDC.64 R44, c[0x0][0x220] ;  /* 0x00008800ff2cdb82 */ /* 0x000ee20000000a00 */
[----:B-1----:R-:W-:-:S04]  /*0a80*/  @!P5 IMAD R38, R51, R42, RZ ;  /* 0x0000002a3326d224 */ /* 0x002fc800078e02ff */
[----:B------:R-:W-:Y:S01]  /*0a90*/  @!P5 IMAD R43, R18, R43, R38 ;  /* 0x0000002b122bd224 */ /* 0x000fe200078e0226 */
[----:B------:R-:W-:-:S05]  /*0aa0*/  @!P5 MOV R38, R72 ;  /* 0x000000480026d202 */ /* 0x000fca0000000f00 */
[----:B------:R-:W-:-:S05]  /*0ab0*/  @!P5 IMAD.WIDE.U32 R38, R18, R42, R38 ;  /* 0x0000002a1226d225 */ /* 0x000fca00078e0026 */
[----:B------:R-:W-:Y:S02]  /*0ac0*/  @!P5 IADD3 R39, R39, R43, RZ ;  /* 0x0000002b2727d210 */ /* 0x000fe40007ffe0ff */
[C---:B---3--:R-:W-:Y:S02]  /*0ad0*/  @!P5 LEA R42, P6, R38.reuse, R44, 0x1 ;  /* 0x0000002c262ad211 */ /* 0x048fe400078c08ff */
[----:B------:R-:W-:Y:S02]  /*0ae0*/  SHF.R.S32.HI R53, RZ, 0x1f, R19 ;  /* 0x0000001fff357819 */ /* 0x000fe40000011413 */
[----:B------:R-:W-:Y:S02]  /*0af0*/  @!P5 LEA.HI.X R43, R38, R45, R39, 0x1, P6 ;  /* 0x0000002d262bd211 */ /* 0x000fe400030f0c27 */
[----:B------:R-:W-:-:S04]  /*0b00*/  ISETP.GE.U32.AND P6, PT, R19, UR12, PT ;  /* 0x0000000c13007c0c */ /* 0x000fc8000bfc6070 */
[----:B------:R-:W-:-:S04]  /*0b10*/  ISETP.GE.AND.EX P6, PT, R53, UR13, PT, P6 ;  /* 0x0000000d35007c0c */ /* 0x000fc8000bfc6360 */
[----:B------:R-:W-:-:S13]  /*0b20*/  ISETP.GT.U32.OR P6, PT, R0, 0x1bf, P6 ;  /* 0x000001bf0000780c */ /* 0x000fda00037c4470 */
[----:B------:R-:W1:Y:S08]  /*0b30*/  @!P6 LDC.64 R44, c[0x0][0x270] ;  /* 0x00009c00ff2ceb82 */ /* 0x000e700000000a00 */
[----:B------:R-:W3:Y:S01]  /*0b40*/  @!P6 LDC.64 R46, c[0x0][0x220] ;  /* 0x00008800ff2eeb82 */ /* 0x000ee20000000a00 */
[----:B------:R-:W-:Y:S01]  /*0b50*/  @!P6 IMAD.MOV.U32 R39, RZ, RZ, R71 ;  /* 0x000000ffff27e224 */ /* 0x000fe200078e0047 */
[----:B------:R-:W-:-:S06]  /*0b60*/  MOV R50, RZ ;  /* 0x000000ff00327202 */ /* 0x000fcc0000000f00 */
[----:B------:R4:W5:Y:S01]  /*0b70*/  @!P5 LDG.E R50, desc[UR8][R42.64] ;  /* 0x000000082a32d981 */ /* 0x000962000c1e1900 */
[----:B-1----:R-:W-:-:S04]  /*0b80*/  @!P6 IMAD R38, R53, R44, RZ ;  /* 0x0000002c3526e224 */ /* 0x002fc800078e02ff */
[----:B0-----:R-:W-:Y:S01]  /*0b90*/  @!P6 IMAD R41, R19, R45, R38 ;  /* 0x0000002d1329e224 */ /* 0x001fe200078e0226 */
        /* <DEDUP_REMOVED lines=9> */
[----:B------:R-:W0:Y:S08]  /*0c30*/  @!P5 LDC.64 R44, c[0x0][0x270] ;  /* 0x00009c00ff2cdb82 */ /* 0x000e300000000a00 */
[----:B------:R-:W1:Y:S01]  /*0c40*/  @!P5 LDC.64 R46, c[0x0][0x220] ;  /* 0x00008800ff2edb82 */ /* 0x000e620000000a00 */
[----:B------:R-:W-:Y:S02]  /*0c50*/  @!P5 MOV R39, R71 ;  /* 0x000000470027d202 */ /* 0x000fe40000000f00 */
[----:B------:R-:W-:-:S06]  /*0c60*/  MOV R52, RZ ;  /* 0x000000ff00347202 */ /* 0x000fcc0000000f00 */
[----:B------:R3:W5:Y:S01]  /*0c70*/  @!P6 LDG.E R52, desc[UR8][R40.64] ;  /* 0x000000082834e981 */ /* 0x000762000c1e1900 */
[----:B0-----:R-:W-:-:S04]  /*0c80*/  @!P5 IMAD R38, R55, R44, RZ ;  /* 0x0000002c3726d224 */ /* 0x001fc800078e02ff */
[----:B----4-:R-:W-:Y:S01]  /*0c90*/  @!P5 IMAD R43, R20, R45, R38 ;  /* 0x0000002d142bd224 */ /* 0x010fe200078e0226 */
[----:B------:R-:W-:-:S05]  /*0ca0*/  @!P5 MOV R38, R72 ;  /* 0x000000480026d202 */ /* 0x000fca0000000f00 */
[----:B------:R-:W-:-:S05]  /*0cb0*/  @!P5 IMAD.WIDE.U32 R38, R20, R44, R38 ;  /* 0x0000002c1426d225 */ /* 0x000fca00078e0026 */
[----:B------:R-:W-:Y:S02]  /*0cc0*/  @!P5 IADD3 R39, R39, R43, RZ ;  /* 0x0000002b2727d210 */ /* 0x000fe40007ffe0ff */
[C---:B-1----:R-:W-:Y:S02]  /*0cd0*/  @!P5 LEA R42, P6, R38.reuse, R46, 0x1 ;  /* 0x0000002e262ad211 */ /* 0x042fe400078c08ff */
        /* <DEDUP_REMOVED lines=11> */
[----:B---3--:R-:W-:Y:S01]  /*0d90*/  @!P6 IMAD R41, R21, R45, R38 ;  /* 0x0000002d1529e224 */ /* 0x008fe200078e0226 */
        /* <DEDUP_REMOVED lines=59> */
[----:B---3--:R-:W-:Y:S01]  /*1150*/  @!P6 MOV R40, R72 ;  /* 0x000000480028e202 */ /* 0x008fe20000000f00 */
[----:B------:R-:W-:Y:S01]  /*1160*/  @!P6 IMAD.MOV.U32 R41, RZ, RZ, R71 ;  /* 0x000000ffff29e224 */ /* 0x000fe200078e0047 */
[----:B------:R-:W-:-:S06]  /*1170*/  MOV R62, RZ ;  /* 0x000000ff003e7202 */ /* 0x000fcc0000000f00 */
[----:B------:R3:W4:Y:S01]  /*1180*/  @!P5 LDG.E R62, desc[UR8][R42.64] ;  /* 0x000000082a3ed981 */ /* 0x000722000c1e1900 */
[-C--:B0-----:R-:W-:Y:S02]  /*1190*/  @!P6 IMAD R38, R65, R44.reuse, RZ ;  /* 0x0000002c4126e224 */ /* 0x081fe400078e02ff */
[----:B------:R-:W-:-:S04]  /*11a0*/  @!P6 IMAD.WIDE.U32 R40, R25, R44, R40 ;  /* 0x0000002c1928e225 */ /* 0x000fc800078e0028 */
[----:B------:R-:W-:Y:S01]  /*11b0*/  @!P6 IMAD R39, R25, R45, R38 ;  /* 0x0000002d1927e224 */ /* 0x000fe200078e0226 */
[----:B-1----:R-:W-:-:S04]  /*11c0*/  @!P6 LEA R38, P5, R40, R46, 0x1 ;  /* 0x0000002e2826e211 */ /* 0x002fc800078a08ff */
[----:B------:R-:W-:Y:S02]  /*11d0*/  @!P6 IADD3 R39, R41, R39, RZ ;  /* 0x000000272927e210 */ /* 0x000fe40007ffe0ff */
[----:B------:R-:W-:Y:S02]  /*11e0*/  SHF.R.S32.HI R67, RZ, 0x1f, R26 ;  /* 0x0000001fff437819 */ /* 0x000fe4000001141a */
[----:B------:R-:W-:Y:S02]  /*11f0*/  @!P6 LEA.HI.X R39, R40, R47, R39, 0x1, P5 ;  /* 0x0000002f2827e211 */ /* 0x000fe400028f0c27 */
[----:B------:R-:W-:-:S04]  /*1200*/  ISETP.GE.U32.AND P5, PT, R26, UR12, PT ;  /* 0x0000000c1a007c0c */ /* 0x000fc8000bfa6070 */
[----:B------:R-:W-:-:S04]  /*1210*/  ISETP.GE.AND.EX P5, PT, R67, UR13, PT, P5 ;  /* 0x0000000d43007c0c */ /* 0x000fc8000bfa6350 */
[----:B------:R-:W-:Y:S02]  /*1220*/  ISETP.GT.U32.OR P5, PT, R0, 0x1bf, P5 ;  /* 0x000001bf0000780c */ /* 0x000fe40002fa4470 */
[----:B------:R-:W-:Y:S02]  /*1230*/  MOV R88, RZ ;  /* 0x000000ff00587202 */ /* 0x000fe40000000f00 */
[----:B------:R-:W-:-:S04]  /*1240*/  CS2R R84, SRZ ;  /* 0x0000000000547805 */ /* 0x000fc8000001ff00 */
[----:B------:R0:W2:Y:S04]  /*1250*/  @P0 LDG.E R88, desc[UR8][R28.64] ;  /* 0x000000081c580981 */ /* 0x0000a8000c1e1900 */
[----:B------:R1:W5:Y:S01]  /*1260*/  @P1 LDG.E R84, desc[UR8][R36.64] ;  /* 0x0000000824541981 */ /* 0x000362000c1e1900 */
[----:B---3--:R-:W1:Y:S03]  /*1270*/  @!P5 LDC.64 R42, c[0x0][0x270] ;  /* 0x00009c00ff2adb82 */ /* 0x008e660000000a00 */
[----:B------:R-:W3:Y:S05]  /*1280*/  @P2 LDG.E R85, desc[UR8][R32.64] ;  /* 0x0000000820552981 */ /* 0x000eea000c1e1900 */
[----:B------:R-:W1:Y:S01]  /*1290*/  @!P5 LDC.64 R40, c[0x0][0x220] ;  /* 0x00008800ff28db82 */ /* 0x000e620000000a00 */
[----:B------:R-:W-:-:S02]  /*12a0*/  MOV R64, RZ ;  /* 0x000000ff00407202 */ /* 0x000fc40000000f00 */
[----:B0-----:R-:W-:Y:S02]  /*12b0*/  @!P5 MOV R28, R72 ;  /* 0x00000048001cd202 */ /* 0x001fe40000000f00 */
[----:B------:R-:W-:Y:S02]  /*12c0*/  @!P5 MOV R29, R71 ;  /* 0x00000047001dd202 */ /* 0x000fe40000000f00 */
[----:B------:R-:W-:Y:S01]  /*12d0*/  MOV R66, RZ ;  /* 0x000000ff00427202 */ /* 0x000fe20000000f00 */
[----:B------:R-:W4:Y:S01]  /*12e0*/  @P3 LDG.E R64, desc[UR8][R30.64] ;  /* 0x000000081e403981 */ /* 0x000f22000c1e1900 */
[----:B------:R-:W-:-:S04]  /*12f0*/  MOV R68, RZ ;  /* 0x000000ff00447202 */ /* 0x000fc80000000f00 */
[----:B------:R0:W4:Y:S01]  /*1300*/  @P4 LDG.E R66, desc[UR8][R34.64] ;  /* 0x0000000822424981 */ /* 0x000122000c1e1900 */
[----:B-1----:R-:W-:-:S03]  /*1310*/  @!P5 IMAD R36, R67, R42, RZ ;  /* 0x0000002a4324d224 */ /* 0x002fc600078e02ff */
[----:B------:R-:W4:Y:S01]  /*1320*/  @!P6 LDG.E R68, desc[UR8][R38.64] ;  /* 0x000000082644e981 */ /* 0x000f22000c1e1900 */
[C---:B------:R-:W-:Y:S02]  /*1330*/  @!P5 IMAD R37, R26.reuse, R43, R36 ;  /* 0x0000002b1a25d224 */ /* 0x040fe400078e0224 */
[----:B------:R-:W-:-:S05]  /*1340*/  @!P5 IMAD.WIDE.U32 R42, R26, R42, R28 ;  /* 0x0000002a1a2ad225 */ /* 0x000fca00078e001c */
[----:B------:R-:W-:Y:S02]  /*1350*/  @!P5 IADD3 R29, R43, R37, RZ ;  /* 0x000000252b1dd210 */ /* 0x000fe40007ffe0ff */
[C---:B------:R-:W-:Y:S02]  /*1360*/  @!P5 LEA R28, P6, R42.reuse, R40, 0x1 ;  /* 0x000000282a1cd211 */ /* 0x040fe400078c08ff */
[----:B------:R-:W-:Y:S02]  /*1370*/  SHF.R.S32.HI R69, RZ, 0x1f, R27 ;  /* 0x0000001fff457819 */ /* 0x000fe4000001141b */
[----:B------:R-:W-:Y:S02]  /*1380*/  @!P5 LEA.HI.X R29, R42, R41, R29, 0x1, P6 ;  /* 0x000000292a1dd211 */ /* 0x000fe400030f0c1d */
[----:B------:R-:W-:-:S04]  /*1390*/  ISETP.GE.U32.AND P6, PT, R27, UR12, PT ;  /* 0x0000000c1b007c0c */ /* 0x000fc8000bfc6070 */
[----:B------:R-:W-:-:S04]  /*13a0*/  ISETP.GE.AND.EX P6, PT, R69, UR13, PT, P6 ;  /* 0x0000000d45007c0c */ /* 0x000fc8000bfc6360 */
[----:B------:R-:W-:-:S13]  /*13b0*/  ISETP.GT.U32.OR P6, PT, R0, 0x1bf, P6 ;  /* 0x000001bf0000780c */ /* 0x000fda00037c4470 */
[----:B0-----:R-:W0:Y:S08]  /*13c0*/  @!P6 LDC.64 R34, c[0x0][0x270] ;  /* 0x00009c00ff22eb82 */ /* 0x001e300000000a00 */
[----:B------:R-:W1:Y:S01]  /*13d0*/  @!P6 LDC.64 R30, c[0x0][0x220] ;  /* 0x00008800ff1eeb82 */ /* 0x000e620000000a00 */
[----:B------:R-:W-:Y:S02]  /*13e0*/  @!P6 MOV R33, R71 ;  /* 0x000000470021e202 */ /* 0x000fe40000000f00 */
[----:B------:R-:W-:-:S06]  /*13f0*/  CS2R R74, SRZ ;  /* 0x00000000004a7805 */ /* 0x000fcc000001ff00 */
[----:B------:R2:W4:Y:S01]  /*1400*/  @!P5 LDG.E R74, desc[UR8][R28.64] ;  /* 0x000000081c4ad981 */ /* 0x000522000c1e1900 */
[----:B0-----:R-:W-:-:S04]  /*1410*/  @!P6 IMAD R32, R69, R34, RZ ;  /* 0x000000224520e224 */ /* 0x001fc800078e02ff */
[----:B------:R-:W-:Y:S01]  /*1420*/  @!P6 IMAD R35, R27, R35, R32 ;  /* 0x000000231b23e224 */ /* 0x000fe200078e0220 */
[----:B------:R-:W-:-:S05]  /*1430*/  @!P6 MOV R32, R72 ;  /* 0x000000480020e202 */ /* 0x000fca0000000f00 */
[----:B------:R-:W-:-:S05]  /*1440*/  @!P6 IMAD.WIDE.U32 R32, R27, R34, R32 ;  /* 0x000000221b20e225 */ /* 0x000fca00078e0020 */
[----:B------:R-:W-:Y:S02]  /*1450*/  @!P6 IADD3 R33, R33, R35, RZ ;  /* 0x000000232121e210 */ /* 0x000fe40007ffe0ff */
[----:B-1----:R-:W-:-:S04]  /*1460*/  @!P6 LEA R30, P5, R32, R30, 0x1 ;  /* 0x0000001e201ee211 */ /* 0x002fc800078a08ff */
[----:B------:R-:W-:-:S05]  /*1470*/  @!P6 LEA.HI.X R31, R32, R31, R33, 0x1, P5 ;  /* 0x0000001f201fe211 */ /* 0x000fca00028f0c21 */
[----:B------:R0:W4:Y:S01]  /*1480*/  @!P6 LDG.E R75, desc[UR8][R30.64] ;  /* 0x000000081e4be981 */ /* 0x000122000c1e1900 */
[----:B------:R-:W-:Y:S02]  /*1490*/  ISETP.GT.AND P5, PT, R3, 0x1e, PT ;  /* 0x0000001e0300780c */ /* 0x000fe40003fa4270 */
[C---:B--2---:R-:W-:Y:S02]  /*14a0*/  PRMT R28, R88.reuse, 0x7632, R28 ;  /* 0x00007632581c7816 */ /* 0x044fe4000000001c */
[----:B------:R-:W-:Y:S02]  /*14b0*/  SHF.L.U32 R29, R88, 0x10, RZ ;  /* 0x00000010581d7819 */ /* 0x000fe400000006ff */
[----:B-----5:R-:W-:Y:S02]  /*14c0*/  PRMT R32, R84, 0x7632, R32 ;  /* 0x0000763254207816 */ /* 0x020fe40000000020 */
[----:B------:R-:W-:Y:S02]  /*14d0*/  SHF.L.U32 R28, R28, 0x10, RZ ;  /* 0x000000101c1c7819 */ /* 0x000fe400000006ff */
[----:B---3--:R-:W-:-:S02]  /*14e0*/  PRMT R35, R85, 0x7632, R35 ;  /* 0x0000763255237816 */ /* 0x008fc40000000023 */
[----:B------:R-:W-:Y:S02]  /*14f0*/  SHF.L.U32 R33, R84, 0x10, RZ ;  /* 0x0000001054217819 */ /* 0x000fe400000006ff */
[----:B------:R-:W-:Y:S02]  /*1500*/  SHF.L.U32 R32, R32, 0x10, RZ ;  /* 0x0000001020207819 */ /* 0x000fe400000006ff */
[----:B------:R-:W-:Y:S01]  /*1510*/  SHF.L.U32 R35, R35, 0x10, RZ ;  /* 0x0000001023237819 */ /* 0x000fe200000006ff */
[----:B0-----:R-:W-:Y:S01]  /*1520*/  FADD.FTZ R30, R29, R28 ;  /* 0x0000001c1d1e7221 */ /* 0x001fe20000010000 */
[----:B------:R-:W-:Y:S01]  /*1530*/  FMUL.FTZ R28, R28, R28 ;  /* 0x0000001c1c1c7220 */ /* 0x000fe20000410000 */
[----:B------:R-:W-:Y:S01]  /*1540*/  SHF.L.U32 R36, R85, 0x10, RZ ;  /* 0x0000001055247819 */ /* 0x000fe200000006ff */
[----:B------:R-:W-:Y:S01]  /*1550*/  FMUL.FTZ R34, R32, R32 ;  /* 0x0000002020227220 */ /* 0x000fe20000410000 */
[--C-:B------:R-:W-:Y:S01]  /*1560*/  FADD.FTZ R31, R33, R32.reuse ;  /* 0x00000020211f7221 */ /* 0x100fe20000010000 */
[----:B------:R-:W-:Y:S01]  /*1570*/  FMUL.FTZ R37, R35, R35 ;  /* 0x0000002323257220 */ /* 0x000fe20000410000 */
[----:B----4-:R-:W-:Y:S01]  /*1580*/  PRMT R32, R64, 0x7632, R32 ;  /* 0x0000763240207816 */ /* 0x010fe20000000020 */
[----:B------:R-:W-:Y:S01]  /*1590*/  FFMA.FTZ R28, R29, R29, R28 ;  /* 0x0000001d1d1c7223 */ /* 0x000fe2000001001c */
[C---:B------:R-:W-:Y:S01]  /*15a0*/  FADD.FTZ R35, R36.reuse, R35 ;  /* 0x0000002324237221 */ /* 0x040fe20000010000 */
[----:B------:R-:W-:Y:S01]  /*15b0*/  FFMA.FTZ R37, R36, R36, R37 ;  /* 0x0000002424257223 */ /* 0x000fe20000010025 */
[----:B------:R-:W-:Y:S01]  /*15c0*/  SHF.L.U32 R32, R32, 0x10, RZ ;  /* 0x0000001020207819 */ /* 0x000fe200000006ff */
[----:B------:R-:W-:Y:S01]  /*15d0*/  FFMA.FTZ R33, R33, R33, R34 ;  /* 0x0000002121217223 */ /* 0x000fe20000010022 */
[----:B------:R-:W-:Y:S01]  /*15e0*/  PRMT R36, R66, 0x7632, R36 ;  /* 0x0000763242247816 */ /* 0x000fe20000000024 */
[----:B------:R-:W-:Y:S01]  /*15f0*/  FADD.FTZ R30, RZ, R30 ;  /* 0x0000001eff1e7221 */ /* 0x000fe20000010000 */
[----:B------:R-:W-:Y:S01]  /*1600*/  FADD.FTZ R28, RZ, R28 ;  /* 0x0000001cff1c7221 */ /* 0x000fe20000010000 */
[----:B------:R-:W-:Y:S01]  /*1610*/  SHF.L.U32 R29, R64, 0x10, RZ ;  /* 0x00000010401d7819 */ /* 0x000fe200000006ff */
[----:B------:R-:W-:Y:S01]  /*1620*/  FMUL.FTZ R34, R32, R32 ;  /* 0x0000002020227220 */ /* 0x000fe20000410000 */
[----:B------:R-:W-:Y:S01]  /*1630*/  SHF.L.U32 R39, R36, 0x10, RZ ;  /* 0x0000001024277819 */ /* 0x000fe200000006ff */
[----:B------:R-:W-:Y:S01]  /*1640*/  FADD.FTZ R30, R30, R31 ;  /* 0x0000001f1e1e7221 */ /* 0x000fe20000010000 */
[----:B------:R-:W-:Y:S01]  /*1650*/  FADD.FTZ R28, R28, R33 ;  /* 0x000000211c1c7221 */ /* 0x000fe20000010000 */
[C---:B------:R-:W-:Y:S01]  /*1660*/  FADD.FTZ R31, R29.reuse, R32 ;  /* 0x000000201d1f7221 */ /* 0x040fe20000010000 */
[----:B------:R-:W-:Y:S01]  /*1670*/  SHF.L.U32 R32, R66, 0x10, RZ ;  /* 0x0000001042207819 */ /* 0x000fe200000006ff */
[--C-:B------:R-:W-:Y:S01]  /*1680*/  FFMA.FTZ R29, R29, R29, R34.reuse ;  /* 0x0000001d1d1d7223 */ /* 0x100fe20000010022 */
[----:B------:R-:W-:Y:S01]  /*1690*/  FADD.FTZ R30, R30, R35 ;  /* 0x000000231e1e7221 */ /* 0x000fe20000010000 */
[----:B------:R-:W-:Y:S01]  /*16a0*/  FMUL.FTZ R33, R39, R39 ;  /* 0x0000002727217220 */ /* 0x000fe20000410000 */
[----:B------:R-:W-:Y:S01]  /*16b0*/  FADD.FTZ R28, R28, R37 ;  /* 0x000000251c1c7221 */ /* 0x000fe20000010000 */
[----:B------:R-:W-:Y:S01]  /*16c0*/  PRMT R34, R48, 0x7632, R34 ;  /* 0x0000763230227816 */ /* 0x000fe20000000022 */
[----:B------:R-:W-:Y:S01]  /*16d0*/  FADD.FTZ R30, R30, R31 ;  /* 0x0000001f1e1e7221 */ /* 0x000fe20000010000 */
[----:B------:R-:W-:Y:S01]  /*16e0*/  FFMA.FTZ R33, R32, R32, R33 ;  /* 0x0000002020217223 */ /* 0x000fe20000010021 */
[----:B------:R-:W-:Y:S01]  /*16f0*/  FADD.FTZ R28, R28, R29 ;  /* 0x0000001d1c1c7221 */ /* 0x000fe20000010000 */
[----:B------:R-:W-:Y:S01]  /*1700*/  SHF.L.U32 R34, R34, 0x10, RZ ;  /* 0x0000001022227819 */ /* 0x000fe200000006ff */
[----:B------:R-:W-:Y:S01]  /*1710*/  FADD.FTZ R39, R32, R39 ;  /* 0x0000002720277221 */ /* 0x000fe20000010000 */
[----:B------:R-:W-:-:S02]  /*1720*/  SHF.L.U32 R29, R48, 0x10, RZ ;  /* 0x00000010301d7819 */ /* 0x000fc400000006ff */
[----:B------:R-:W-:Y:S01]  /*1730*/  PRMT R31, R50, 0x7632, R31 ;  /* 0x00007632321f7816 */ /* 0x000fe2000000001f */
[----:B------:R-:W-:Y:S01]  /*1740*/  FADD.FTZ R28, R28, R33 ;  /* 0x000000211c1c7221 */ /* 0x000fe20000010000 */
[----:B------:R-:W-:Y:S01]  /*1750*/  FADD.FTZ R30, R30, R39 ;  /* 0x000000271e1e7221 */ /* 0x000fe20000010000 */
[----:B------:R-:W-:Y:S01]  /*1760*/  FMUL.FTZ R32, R34, R34 ;  /* 0x0000002222207220 */ /* 0x000fe20000410000 */
[----:B------:R-:W-:Y:S01]  /*1770*/  SHF.L.U32 R33, R31, 0x10, RZ ;  /* 0x000000101f217819 */ /* 0x000fe200000006ff */
[C-C-:B------:R-:W-:Y:S01]  /*1780*/  FADD.FTZ R31, R29.reuse, R34.reuse ;  /* 0x000000221d1f7221 */ /* 0x140fe20000010000 */
[----:B------:R-:W-:Y:S01]  /*1790*/  PRMT R34, R52, 0x7632, R34 ;  /* 0x0000763234227816 */ /* 0x000fe20000000022 */
[----:B------:R-:W-:Y:S01]  /*17a0*/  FFMA.FTZ R29, R29, R29, R32 ;  /* 0x0000001d1d1d7223 */ /* 0x000fe20000010020 */
[----:B------:R-:W-:Y:S02]  /*17b0*/  IMAD.U32 R32, R50, 0x10000, RZ ;  /* 0x0001000032207824 */ /* 0x000fe400078e00ff */
[----:B------:R-:W-:Y:S01]  /*17c0*/  FADD.FTZ R30, R30, R31 ;  /* 0x0000001f1e1e7221 */ /* 0x000fe20000010000 */
[----:B------:R-:W-:Y:S01]  /*17d0*/  FMUL.FTZ R31, R33, R33 ;  /* 0x00000021211f7220 */ /* 0x000fe20000410000 */
[----:B------:R-:W-:Y:S01]  /*17e0*/  FADD.FTZ R28, R28, R29 ;  /* 0x0000001d1c1c7221 */ /* 0x000fe20000010000 */
[----:B------:R-:W-:Y:S01]  /*17f0*/  SHF.L.U32 R34, R34, 0x10, RZ ;  /* 0x0000001022227819 */ /* 0x000fe200000006ff */
[C---:B------:R-:W-:Y:S01]  /*1800*/  FADD.FTZ R33, R32.reuse, R33 ;  /* 0x0000002120217221 */ /* 0x040fe20000010000 */
[----:B------:R-:W-:Y:S01]  /*1810*/  FFMA.FTZ R31, R32, R32, R31 ;  /* 0x00000020201f7223 */ /* 0x000fe2000001001f */
[----:B------:R-:W-:-:S02]  /*1820*/  SHF.L.U32 R29, R52, 0x10, RZ ;  /* 0x00000010341d7819 */ /* 0x000fc400000006ff */
[----:B------:R-:W-:Y:S01]  /*1830*/  PRMT R35, R54, 0x7632, R35 ;  /* 0x0000763236237816 */ /* 0x000fe20000000023 */
[----:B------:R-:W-:Y:S01]  /*1840*/  FMUL.FTZ R32, R34, R34 ;  /* 0x0000002222207220 */ /* 0x000fe20000410000 */
[----:B------:R-:W-:Y:S01]  /*1850*/  FADD.FTZ R28, R28, R31 ;  /* 0x0000001f1c1c7221 */ /* 0x000fe20000010000 */
[--C-:B------:R-:W-:Y:S01]  /*1860*/  FADD.FTZ R30, R30, R33.reuse ;  /* 0x000000211e1e7221 */ /* 0x100fe20000010000 */
[----:B------:R-:W-:Y:S01]  /*1870*/  SHF.L.U32 R35, R35, 0x10, RZ ;  /* 0x0000001023237819 */ /* 0x000fe200000006ff */
[C---:B------:R-:W-:Y:S01]  /*1880*/  FADD.FTZ R31, R29.reuse, R34 ;  /* 0x000000221d1f7221 */ /* 0x040fe20000010000 */
[----:B------:R-:W-:Y:S01]  /*1890*/  FFMA.FTZ R29, R29, R29, R32 ;  /* 0x0000001d1d1d7223 */ /* 0x000fe20000010020 */
[----:B------:R-:W-:Y:S02]  /*18a0*/  SHF.L.U32 R32, R54, 0x10, RZ ;  /* 0x0000001036207819 */ /* 0x000fe400000006ff */
[----:B------:R-:W-:Y:S01]  /*18b0*/  PRMT R33, R56, 0x7632, R33 ;  /* 0x0000763238217816 */ /* 0x000fe20000000021 */
        /* <DEDUP_REMOVED lines=10> */
[----:B------:R-:W-:Y:S01]  /*1960*/  FADD.FTZ R30, R30, R35 ;  /* 0x000000231e1e7221 */ /* 0x000fe20000010000 */
        /* <DEDUP_REMOVED lines=33> */
[--C-:B------:R-:W-:Y:S01]  /*1b80*/  FADD.FTZ R31, R29, R34.reuse ;  /* 0x000000221d1f7221 */ /* 0x100fe20000010000 */
[----:B------:R-:W-:Y:S01]  /*1b90*/  PRMT R34, R75, 0x7632, R34 ;  /* 0x000076324b227816 */ /* 0x000fe20000000022 */
[----:B------:R-:W-:Y:S01]  /*1ba0*/  FFMA.FTZ R29, R29, R29, R32 ;  /* 0x0000001d1d1d7223 */ /* 0x000fe20000010020 */
[----:B------:R-:W-:Y:S01]  /*1bb0*/  SHF.L.U32 R32, R74, 0x10, RZ ;  /* 0x000000104a207819 */ /* 0x000fe200000006ff */
[----:B------:R-:W-:Y:S01]  /*1bc0*/  FADD.FTZ R30, R30, R31 ;  /* 0x0000001f1e1e7221 */ /* 0x000fe20000010000 */
[----:B------:R-:W-:Y:S01]  /*1bd0*/  FMUL.FTZ R31, R33, R33 ;  /* 0x00000021211f7220 */ /* 0x000fe20000410000 */
[----:B------:R-:W-:Y:S01]  /*1be0*/  SHF.L.U32 R34, R34, 0x10, RZ ;  /* 0x0000001022227819 */ /* 0x000fe200000006ff */
[----:B------:R-:W-:Y:S01]  /*1bf0*/  FADD.FTZ R28, R28, R29 ;  /* 0x0000001d1c1c7221 */ /* 0x000fe20000010000 */
[----:B------:R-:W-:Y:S01]  /*1c00*/  SHF.L.U32 R29, R75, 0x10, RZ ;  /* 0x000000104b1d7819 */ /* 0x000fe200000006ff */
[C---:B------:R-:W-:Y:S01]  /*1c10*/  FFMA.FTZ R31, R32.reuse, R32, R31 ;  /* 0x00000020201f7223 */ /* 0x040fe2000001001f */
[----:B------:R-:W-:Y:S01]  /*1c20*/  FADD.FTZ R33, R32, R33 ;  /* 0x0000002120217221 */ /* 0x000fe20000010000 */
[----:B------:R-:W-:-:S02]  /*1c30*/  FMUL.FTZ R32, R34, R34 ;  /* 0x0000002222207220 */ /* 0x000fc40000410000 */
[----:B------:R-:W-:Y:S01]  /*1c40*/  FADD.FTZ R28, R28, R31 ;  /* 0x0000001f1c1c7221 */ /* 0x000fe20000010000 */
[C---:B------:R-:W-:Y:S01]  /*1c50*/  FADD.FTZ R31, R29.reuse, R34 ;  /* 0x000000221d1f7221 */ /* 0x040fe20000010000 */
[----:B------:R-:W-:Y:S01]  /*1c60*/  FADD.FTZ R30, R30, R33 ;  /* 0x000000211e1e7221 */ /* 0x000fe20000010000 */
[----:B------:R-:W-:-:S03]  /*1c70*/  FFMA.FTZ R29, R29, R29, R32 ;  /* 0x0000001d1d1d7223 */ /* 0x000fc60000010020 */
[----:B------:R-:W-:Y:S01]  /*1c80*/  FADD.FTZ R30, R30, R31 ;  /* 0x0000001f1e1e7221 */ /* 0x000fe20000010000 */
[----:B------:R-:W-:-:S04]  /*1c90*/  FADD.FTZ R28, R28, R29 ;  /* 0x0000001d1c1c7221 */ /* 0x000fc80000010000 */
[----:B------:R-:W0:Y:S04]  /*1ca0*/  SHFL.DOWN PT, R29, R30, 0x1, 0x1f ;  /* 0x08201f001e1d7f89 */ /* 0x000e2800000e0000 */
[----:B------:R-:W1:Y:S01]  /*1cb0*/  SHFL.DOWN PT, R31, R28, 0x1, 0x1f ;  /* 0x08201f001c1f7f89 */ /* 0x000e6200000e0000 */
        /* <DEDUP_REMOVED lines=19> */
[C---:B------:R-:W-:Y:S01]  /*1df0*/  ISETP.GT.AND P5, PT, R3.reuse, 0xf, PT ;  /* 0x0000000f0300780c */ /* 0x040fe20003fa4270 */
[----:B------:R-:W2:Y:S01]  /*1e00*/  LDC R90, c[0x0][0xc] ;  /* 0x00000300ff5a7b82 */ /* 0x000ea20000000800 */
[----:B------:R-:W-:Y:S01]  /*1e10*/  ISETP.NE.AND P6, PT, R3, RZ, PT ;  /* 0x000000ff0300720c */ /* 0x000fe20003fc5270 */
[----:B------:R-:W-:Y:S10]  /*1e20*/  BSSY B0, `(.L_x_3158) ;  /* 0x0000039000007945 */ /* 0x000ff40003800000 */
[----:B0-----:R-:W-:Y:S01]  /*1e30*/  @!P5 FADD.FTZ R30, R30, R29 ;  /* 0x0000001d1e1ed221 */ /* 0x001fe20000010000 */
[----:B-1----:R-:W-:Y:S01]  /*1e40*/  @!P5 FADD.FTZ R28, R28, R31 ;  /* 0x0000001f1c1cd221 */ /* 0x002fe20000010000 */
[----:B------:R-:W-:-:S03]  /*1e50*/  ISETP.NE.AND P5, PT, R0, RZ, PT ;  /* 0x000000ff0000720c */ /* 0x000fc60003fa5270 */
[----:B------:R-:W-:Y:S02]  /*1e60*/  MOV R46, R30 ;  /* 0x0000001e002e7202 */ /* 0x000fe40000000f00 */
[----:B------:R-:W-:-:S05]  /*1e70*/  MOV R47, R28 ;  /* 0x0000001c002f7202 */ /* 0x000fca0000000f00 */
[----:B------:R0:W-:Y:S01]  /*1e80*/  @!P6 STS.64 [R16+0x10], R46 ;  /* 0x0000102e1000e388 */ /* 0x0001e20000000a00 */
[----:B--2---:R-:W-:Y:S02]  /*1e90*/  ISETP.GE.U32.AND P6, PT, R90, 0x2, PT ;  /* 0x000000025a00780c */ /* 0x004fe40003fc6070 */
        /* <DEDUP_REMOVED lines=11> */
[----:B------:R-:W-:Y:S06]  /*1f50*/  BAR.SYNC.DEFER_BLOCKING 0x0 ;  /* 0x0000000000007b1d */ /* 0x000fec0000010000 */
[----:B0-----:R-:W-:Y:S05]  /*1f60*/  @P5 BRA `(.L_x_3159) ;  /* 0x0000000000905947 */ /* 0x001fea0003800000 */
[----:B------:R-:W0:Y:S01]  /*1f70*/  S2UR UR6, SR_CgaCtaId ;  /* 0x00000000000679c3 */ /* 0x000e220000008800 */
[----:B------:R-:W-:Y:S02]  /*1f80*/  UMOV UR5, 0x400 ;  /* 0x0000040000057882 */ /* 0x000fe40000000000 */
[----:B0-----:R-:W-:-:S09]  /*1f90*/  ULEA UR5, UR6, UR5, 0x18 ;  /* 0x0000000506057291 */ /* 0x001fd2000f8ec03f */
        /* <DEDUP_REMOVED lines=12> */
[----:B------:R-:W-:Y:S02]  /*2060*/  FADD.FTZ R28, R40, R29 ;  /* 0x0000001d281c7221 */ /* 0x000fe40000010000 */
[----:B------:R-:W2:Y:S01]  /*2070*/  LDS.128 R40, [UR5+0x60] ;  /* 0x00006005ff287984 */ /* 0x000ea20008000c00 */
[----:B------:R-:W-:Y:S01]  /*2080*/  FADD.FTZ R29, R45, R30 ;  /* 0x0000001e2d1d7221 */ /* 0x000fe20000010000 */
[----:B------:R-:W-:Y:S02]  /*2090*/  FADD.FTZ R28, R28, R31 ;  /* 0x0000001f1c1c7221 */ /* 0x000fe40000010000 */
[----:B------:R-:W3:Y:S01]  /*20a0*/  LDS.128 R44, [UR5+0x70] ;  /* 0x00007005ff2c7984 */ /* 0x000ee20008000c00 */
        /* <DEDUP_REMOVED lines=15> */
[----:B------:R-:W-:-:S07]  /*21a0*/  FADD.FTZ R47, R28, R47 ;  /* 0x0000002f1c2f7221 */ /* 0x000fce0000010000 */
.L_x_3159:
[----:B------:R-:W-:Y:S05]  /*21b0*/  BSYNC B0 ;  /* 0x0000000000007941 */ /* 0x000fea0003800000 */
.L_x_3158:
[----:B------:R-:W-:Y:S02]  /*21c0*/  PRMT R38, R60, 0x7632, R38 ;  /* 0x000076323c267816 */ /* 0x000fe40000000026 */
[----:B------:R-:W-:Y:S02]  /*21d0*/  PRMT R39, R62, 0x7632, R39 ;  /* 0x000076323e277816 */ /* 0x000fe40000000027 */
[----:B------:R-:W-:Y:S02]  /*21e0*/  PRMT R40, R68, 0x7632, R40 ;  /* 0x0000763244287816 */ /* 0x000fe40000000028 */
[----:B------:R-:W-:Y:S02]  /*21f0*/  PRMT R41, R74, 0x7632, R41 ;  /* 0x000076324a297816 */ /* 0x000fe40000000029 */
[----:B------:R-:W-:Y:S01]  /*2200*/  PRMT R42, R75, 0x7632, R42 ;  /* 0x000076324b2a7816 */ /* 0x000fe2000000002a */
[----:B------:R-:W-:Y:S06]  /*2210*/  @!P6 BRA `(.L_x_3160) ;  /* 0x000000080080e947 */ /* 0x000fec0003800000 */
[----:B------:R-:W-:Y:S05]  /*2220*/  @P5 BRA `(.L_x_3161) ;  /* 0x0000000000745947 */ /* 0x000fea0003800000 */
[----:B------:R-:W0:Y:S01]  /*2230*/  LDC R37, c[0x0][0x10] ;  /* 0x00000400ff257b82 */ /* 0x000e220000000800 */
[----:B------:R-:W1:Y:S01]  /*2240*/  S2R R34, SR_CTAID.Y ;  /* 0x0000000000227919 */ /* 0x000e620000002600 */
[C---:B------:R-:W-:Y:S02]  /*2250*/  LOP3.LUT R32, R12.reuse, 0x1, RZ, 0xc0, !PT ;  /* 0x000000010c207812 */ /* 0x040fe400078ec0ff */
[----:B------:R-:W-:-:S04]  /*2260*/  LOP3.LUT P6, RZ, R12, 0x2, RZ, 0xc0, !PT ;  /* 0x000000020cff7812 */ /* 0x000fc800078cc0ff */
[----:B------:R-:W2:Y:S08]  /*2270*/  LDC.64 R30, c[0x0][0x248] ;  /* 0x00009200ff1e7b82 */ /* 0x000eb00000000a00 */
[----:B------:R-:W3:Y:S01]  /*2280*/  LDC.64 R28, c[0x0][0x240] ;  /* 0x00009000ff1c7b82 */ /* 0x000ee20000000a00 */
[----:B0-----:R-:W-:-:S04]  /*2290*/  IMAD R33, R32, R37, RZ ;  /* 0x0000002520217224 */ /* 0x001fc800078e02ff */
[----:B------:R-:W-:-:S05]  /*22a0*/  IMAD R32, R33, R90, RZ ;  /* 0x0000005a21207224 */ /* 0x000fca00078e02ff */
[----:B------:R-:W-:Y:S02]  /*22b0*/  SHF.L.U32 R35, R32, 0x1, RZ ;  /* 0x0000000120237819 */ /* 0x000fe400000006ff */
[----:B-1----:R-:W-:Y:S02]  /*22c0*/  IADD3 R33, R33, R34, RZ ;  /* 0x0000002221217210 */ /* 0x002fe40007ffe0ff */
[----:B------:R-:W-:Y:S01]  /*22d0*/  MOV R32, 0xffffffff ;  /* 0xffffffff00207802 */ /* 0x000fe20000000f00 */
[----:B--2---:R-:W-:-:S04]  /*22e0*/  IMAD.WIDE R30, R35, 0x4, R30 ;  /* 0x00000004231e7825 */ /* 0x004fc800078e021e */
[----:B------:R-:W-:Y:S02]  /*22f0*/  IMAD R35, R37, UR7, R34 ;  /* 0x0000000725237c24 */ /* 0x000fe4000f8e0222 */
[----:B---3--:R-:W-:Y:S01]  /*2300*/  IMAD.WIDE.U32 R28, R33, 0x4, R28 ;  /* 0x00000004211c7825 */ /* 0x008fe200078e001c */
[----:B------:R-:W-:-:S03]  /*2310*/  SEL R33, R90, RZ, !P6 ;  /* 0x000000ff5a217207 */ /* 0x000fc60007000000 */
[----:B------:R-:W-:Y:S01]  /*2320*/  IMAD.WIDE.U32 R30, R35, 0x8, R30 ;  /* 0x00000008231e7825 */ /* 0x000fe200078e001e */
[----:B------:R-:W-:Y:S02]  /*2330*/  SEL R35, R32, 0x1, P6 ;  /* 0x0000000120237807 */ /* 0x000fe40003000000 */
[----:B------:R-:W-:Y:S02]  /*2340*/  ISETP.NE.AND P6, PT, R33, -0x1, PT ;  /* 0xffffffff2100780c */ /* 0x000fe40003fc5270 */
[----:B------:R0:W-:Y:S01]  /*2350*/  STG.E.64 desc[UR8][R30.64], R46 ;  /* 0x0000002e1e007986 */ /* 0x0001e2000c101b08 */
[----:B------:R-:W-:Y:S06]  /*2360*/  MEMBAR.ALL.GPU ;  /* 0x0000000000007992 */ /* 0x000fec000000a000 */
[----:B------:R-:W-:-:S00]  /*2370*/  ERRBAR ;  /* 0x00000000000079ab */ /* 0x000fc00000000000 */
[----:B------:R-:W-:Y:S06]  /*2380*/  CGAERRBAR ;  /* 0x00000000000075ab */ /* 0x000fec0000000000 */
[----:B------:R0:W-:Y:S01]  /*2390*/  REDG.E.ADD.S32.STRONG.GPU desc[UR8][R28.64], R35 ;  /* 0x000000231c00798e */ /* 0x0001e2000c10e388 */
[----:B------:R-:W-:Y:S05]  /*23a0*/  @!P6 BRA `(.L_x_3161) ;  /* 0x000000000014e947 */ /* 0x000fea0003800000 */
.L_x_3162:
[----:B0-----:R-:W2:Y:S04]  /*23b0*/  LDG.E.STRONG.GPU R30, desc[UR8][R28.64] ;  /* 0x000000081c1e7981 */ /* 0x001ea8000c1ef900 */
[----:B--2---:R-:W-:Y:S01]  /*23c0*/  CCTL.IVALL ;  /* 0x00000000ff00798f */ /* 0x004fe20002000000 */
[----:B------:R-:W-:Y:S05]  /*23d0*/  YIELD ;  /* 0x0000000000007946 */ /* 0x000fea0003800000 */
[----:B------:R-:W-:-:S13]  /*23e0*/  ISETP.NE.AND P6, PT, R30, R33, PT ;  /* 0x000000211e00720c */ /* 0x000fda0003fc5270 */
[----:B------:R-:W-:Y:S05]  /*23f0*/  @P6 BRA `(.L_x_3162) ;  /* 0xfffffffc00ec6947 */ /* 0x000fea000383ffff */
.L_x_3161:
[----:B------:R-:W-:Y:S01]  /*2400*/  ISETP.NE.AND P6, PT, R90, RZ, PT ;  /* 0x000000ff5a00720c */ /* 0x000fe20003fc5270 */
[----:B------:R-:W-:Y:S05]  /*2410*/  WARPSYNC.ALL ;  /* 0x0000000000007948 */ /* 0x000fea0003800000 */
[----:B------:R-:W-:Y:S07]  /*2420*/  BAR.SYNC.DEFER_BLOCKING 0x0 ;  /* 0x0000000000007b1d */ /* 0x000fee0000010000 */
[----:B------:R-:W-:Y:S05]  /*2430*/  @!P6 BRA `(.L_x_3160) ;  /* 0x0000000400f8e947 */ /* 0x000fea0003800000 */
[----:B0-----:R-:W-:Y:S01]  /*2440*/  IADD3 R28, R90, -0x1, RZ ;  /* 0xffffffff5a1c7810 */ /* 0x001fe20007ffe0ff */
[----:B------:R-:W-:-:S03]  /*2450*/  IMAD.MOV.U32 R32, RZ, RZ, RZ ;  /* 0x000000ffff207224 */ /* 0x000fc600078e00ff */
[----:B------:R-:W-:-:S13]  /*2460*/  ISETP.GE.U32.AND P6, PT, R28, 0x3, PT ;  /* 0x000000031c00780c */ /* 0x000fda0003fc6070 */
[----:B------:R-:W-:Y:S05]  /*2470*/  @!P6 BRA `(.L_x_3163) ;  /* 0x000000040008e947 */ /* 0x000fea0003800000 */
[----:B------:R-:W-:Y:S01]  /*2480*/  LOP3.LUT R33, R90, 0x3, RZ, 0xc0, !PT ;  /* 0x000000035a217812 */ /* 0x000fe200078ec0ff */
[----:B------:R-:W-:-:S03]  /*2490*/  HFMA2.MMA R32, -RZ, RZ, 0, 0 ;  /* 0x00000000ff207435 */ /* 0x000fc600000001ff */
[----:B------:R-:W-:-:S08]  /*24a0*/  IADD3 R33, -R33, R90, RZ ;  /* 0x0000005a21217210 */ /* 0x000fd00007ffe1ff */
.L_x_3164:
[----:B------:R-:W-:-:S13]  /*24b0*/  ISETP.EQ.OR P6, PT, R32, UR7, P5 ;  /* 0x0000000720007c0c */ /* 0x000fda000afc2670 */
[----:B------:R-:W0:Y:S01]  /*24c0*/  @!P6 LDC R35, c[0x0][0x10] ;  /* 0x00000400ff23eb82 */ /* 0x000e220000000800 */
[----:B------:R-:W1:Y:S01]  /*24d0*/  @!P6 S2R R34, SR_CTAID.Y ;  /* 0x000000000022e919 */ /* 0x000e620000002600 */
[----:B------:R-:W-:-:S06]  /*24e0*/  @!P6 LOP3.LUT R30, R12, 0x1, RZ, 0xc0, !PT ;  /* 0x000000010c1ee812 */ /* 0x000fcc00078ec0ff */
[----:B------:R-:W2:Y:S01]  /*24f0*/  @!P6 LDC.64 R28, c[0x0][0x248] ;  /* 0x00009200ff1ceb82 */ /* 0x000ea20000000a00 */
[----:B0-----:R-:W-:-:S04]  /*2500*/  @!P6 IMAD R31, R30, R35, RZ ;  /* 0x000000231e1fe224 */ /* 0x001fc800078e02ff */
[----:B------:R-:W-:-:S05]  /*2510*/  @!P6 IMAD R31, R31, R90, RZ ;  /* 0x0000005a1f1fe224 */ /* 0x000fca00078e02ff */
[----:B------:R-:W-:-:S05]  /*2520*/  @!P6 SHF.L.U32 R31, R31, 0x1, RZ ;  /* 0x000000011f1fe819 */ /* 0x000fca00000006ff */
[----:B--2---:R-:W-:-:S04]  /*2530*/  @!P6 IMAD.WIDE R28, R31, 0x4, R28 ;  /* 0x000000041f1ce825 */ /* 0x004fc800078e021c */
[----:B-1----:R-:W-:-:S04]  /*2540*/  @!P6 IMAD R31, R35, R32, R34 ;  /* 0x00000020231fe224 */ /* 0x002fc800078e0222 */
[----:B------:R-:W-:-:S05]  /*2550*/  @!P6 IMAD.WIDE.U32 R30, R31, 0x8, R28 ;  /* 0x000000081f1ee825 */ /* 0x000fca00078e001c */
[----:B------:R-:W2:Y:S01]  /*2560*/  @!P6 LDG.E.64 R28, desc[UR8][R30.64] ;  /* 0x000000081e1ce981 */ /* 0x000ea2000c1e1b00 */
[----:B------:R-:W-:Y:S01]  /*2570*/  IADD3 R37, R32, 0x1, RZ ;  /* 0x0000000120257810 */ /* 0x000fe20007ffe0ff */
[----:B--2---:R-:W-:Y:S01]  /*2580*/  @!P6 FADD.FTZ R46, R46, R28 ;  /* 0x0000001c2e2ee221 */ /* 0x004fe20000010000 */
[----:B------:R-:W-:Y:S02]  /*2590*/  @!P6 FADD.FTZ R47, R47, R29 ;  /* 0x0000001d2f2fe221 */ /* 0x000fe40000010000 */
[----:B------:R-:W-:-:S13]  /*25a0*/  ISETP.EQ.OR P6, PT, R37, UR7, P5 ;  /* 0x0000000725007c0c */ /* 0x000fda000afc2670 */
[----:B------:R-:W0:Y:S01]  /*25b0*/  @!P6 LDC R34, c[0x0][0x10] ;  /* 0x00000400ff22eb82 */ /* 0x000e220000000800 */
[----:B------:R-:W1:Y:S01]  /*25c0*/  @!P6 S2R R36, SR_CTAID.Y ;  /* 0x000000000024e919 */ /* 0x000e620000002600 */
[----:B------:R-:W-:-:S06]  /*25d0*/  @!P6 LOP3.LUT R35, R12, 0x1, RZ, 0xc0, !PT ;  /* 0x000000010c23e812 */ /* 0x000fcc00078ec0ff */
[----:B------:R-:W2:Y:S01]  /*25e0*/  @!P6 LDC.64 R28, c[0x0][0x248] ;  /* 0x00009200ff1ceb82 */ /* 0x000ea20000000a00 */
[----:B0-----:R-:W-:-:S04]  /*25f0*/  @!P6 IMAD R35, R35, R34, RZ ;  /* 0x000000222323e224 */ /* 0x001fc800078e02ff */
[----:B------:R-:W-:-:S05]  /*2600*/  @!P6 IMAD R35, R35, R90, RZ ;  /* 0x0000005a2323e224 */ /* 0x000fca00078e02ff */
[----:B------:R-:W-:Y:S01]  /*2610*/  @!P6 SHF.L.U32 R35, R35, 0x1, RZ ;  /* 0x000000012323e819 */ /* 0x000fe200000006ff */
[----:B-1----:R-:W-:-:S04]  /*2620*/  @!P6 IMAD R31, R37, R34, R36 ;  /* 0x00000022251fe224 */ /* 0x002fc800078e0224 */
[----:B--2---:R-:W-:-:S04]  /*2630*/  @!P6 IMAD.WIDE R28, R35, 0x4, R28 ;  /* 0x00000004231ce825 */ /* 0x004fc800078e021c */
        /* <DEDUP_REMOVED lines=38> */
.L_x_3163:
[----:B------:R-:W-:-:S13]  /*28a0*/  LOP3.LUT P6, R36, R90, 0x3, RZ, 0xc0, !PT ;  /* 0x000000035a247812 */ /* 0x000fda00078cc0ff */
[----:B------:R-:W-:Y:S05]  /*28b0*/  @!P6 BRA `(.L_x_3160) ;  /* 0x0000000000d8e947 */ /* 0x000fea0003800000 */
[----:B------:R-:W-:Y:S01]  /*28c0*/  ISETP.EQ.OR P6, PT, R32, UR7, P5 ;  /* 0x0000000720007c0c */ /* 0x000fe2000afc2670 */
[----:B------:R-:W-:Y:S01]  /*28d0*/  BSSY B0, `(.L_x_3165) ;  /* 0x0000013000007945 */ /* 0x000fe20003800000 */
[----:B------:R-:W-:Y:S02]  /*28e0*/  P2R R28, PR, RZ, 0x1 ;  /* 0x00000001ff1c7803 */ /* 0x000fe40000000000 */
[----:B------:R-:W-:-:S04]  /*28f0*/  ISETP.NE.AND P0, PT, R36, 0x1, PT ;  /* 0x000000012400780c */ /* 0x000fc80003f05270 */
[----:B------:R-:W-:Y:S02]  /*2900*/  P2R R29, PR, RZ, 0x1 ;  /* 0x00000001ff1d7803 */ /* 0x000fe40000000000 */
[----:B------:R-:W-:-:S03]  /*2910*/  ISETP.NE.AND P0, PT, R28, RZ, PT ;  /* 0x000000ff1c00720c */ /* 0x000fc60003f05270 */
[----:B------:R-:W-:Y:S10]  /*2920*/  @P6 BRA `(.L_x_3166) ;  /* 0x0000000000346947 */ /* 0x000ff40003800000 */
[----:B------:R-:W0:Y:S01]  /*2930*/  S2R R33, SR_CTAID.Y ;  /* 0x0000000000217919 */ /* 0x000e220000002600 */
[----:B------:R-:W1:Y:S01]  /*2940*/  LDC.64 R28, c[0x0][0x248] ;  /* 0x00009200ff1c7b82 */ /* 0x000e620000000a00 */
[----:B------:R-:W-:Y:S01]  /*2950*/  LOP3.LUT R31, R12, 0x1, RZ, 0xc0, !PT ;  /* 0x000000010c1f7812 */ /* 0x000fe200078ec0ff */
[----:B------:R-:W-:-:S04]  /*2960*/  ULDC UR5, c[0x0][0x10] ;  /* 0x0000040000057ab9 */ /* 0x000fc80000000800 */
[----:B------:R-:W-:-:S04]  /*2970*/  IMAD R31, R31, UR5, RZ ;  /* 0x000000051f1f7c24 */ /* 0x000fc8000f8e02ff */
[----:B------:R-:W-:-:S05]  /*2980*/  IMAD R31, R31, R90, RZ ;  /* 0x0000005a1f1f7224 */ /* 0x000fca00078e02ff */
[----:B------:R-:W-:-:S05]  /*2990*/  SHF.L.U32 R31, R31, 0x1, RZ ;  /* 0x000000011f1f7819 */ /* 0x000fca00000006ff */
[----:B-1----:R-:W-:-:S04]  /*29a0*/  IMAD.WIDE R28, R31, 0x4, R28 ;  /* 0x000000041f1c7825 */ /* 0x002fc800078e021c */
[----:B0-----:R-:W-:-:S04]  /*29b0*/  IMAD R31, R32, UR5, R33 ;  /* 0x00000005201f7c24 */ /* 0x001fc8000f8e0221 */
[----:B------:R-:W-:-:S06]  /*29c0*/  IMAD.WIDE.U32 R28, R31, 0x8, R28 ;  /* 0x000000081f1c7825 */ /* 0x000fcc00078e001c */
[----:B------:R-:W2:Y:S02]  /*29d0*/  LDG.E.64 R28, desc[UR8][R28.64] ;  /* 0x000000081c1c7981 */ /* 0x000ea4000c1e1b00 */
[----:B--2---:R-:W-:Y:S01]  /*29e0*/  FADD.FTZ R46, R46, R28 ;  /* 0x0000001c2e2e7221 */ /* 0x004fe20000010000 */
[----:B------:R-:W-:-:S07]  /*29f0*/  FADD.FTZ R47, R47, R29 ;  /* 0x0000001d2f2f7221 */ /* 0x000fce0000010000 */
.L_x_3166:
[----:B------:R-:W-:Y:S05]  /*2a00*/  BSYNC B0 ;  /* 0x0000000000007941 */ /* 0x000fea0003800000 */
.L_x_3165:
[----:B------:R-:W-:-:S13]  /*2a10*/  ISETP.NE.AND P6, PT, R36, 0x1, PT ;  /* 0x000000012400780c */ /* 0x000fda0003fc5270 */
[----:B------:R-:W-:Y:S05]  /*2a20*/  @!P6 BRA `(.L_x_3160) ;  /* 0x00000000007ce947 */ /* 0x000fea0003800000 */
[----:B------:R-:W-:-:S04]  /*2a30*/  IADD3 R33, R32, 0x1, RZ ;  /* 0x0000000120217810 */ /* 0x000fc80007ffe0ff */
        /* <DEDUP_REMOVED lines=10> */
[----:B------:R-:W-:-:S06]  /*2ae0*/  @!P6 IMAD.WIDE.U32 R28, R31, 0x8, R28 ;  /* 0x000000081f1ce825 */ /* 0x000fcc00078e001c */
[----:B------:R-:W2:Y:S01]  /*2af0*/  @!P6 LDG.E.64 R28, desc[UR8][R28.64] ;  /* 0x000000081c1ce981 */ /* 0x000ea2000c1e1b00 */
[----:B------:R-:W-:Y:S01]  /*2b00*/  IADD3 R35, R32, 0x2, RZ ;  /* 0x0000000220237810 */ /* 0x000fe20007ffe0ff */
[----:B--2---:R-:W-:Y:S01]  /*2b10*/  @!P6 FADD.FTZ R46, R46, R28 ;  /* 0x0000001c2e2ee221 */ /* 0x004fe20000010000 */
[----:B------:R-:W-:Y:S02]  /*2b20*/  @!P6 FADD.FTZ R47, R47, R29 ;  /* 0x0000001d2f2fe221 */ /* 0x000fe40000010000 */
[----:B------:R-:W-:-:S04]  /*2b30*/  ISETP.EQ.OR P6, PT, R35, UR7, P5 ;  /* 0x0000000723007c0c */ /* 0x000fc8000afc2670 */
[----:B------:R-:W-:-:S13]  /*2b40*/  ISETP.EQ.OR P6, PT, R36, 0x2, P6 ;  /* 0x000000022400780c */ /* 0x000fda00037c2670 */
        /* <DEDUP_REMOVED lines=10> */
[----:B------:R-:W2:Y:S02]  /*2bf0*/  @!P6 LDG.E.64 R28, desc[UR8][R28.64] ;  /* 0x000000081c1ce981 */ /* 0x000ea4000c1e1b00 */
[----:B--2---:R-:W-:Y:S01]  /*2c00*/  @!P6 FADD.FTZ R46, R46, R28 ;  /* 0x0000001c2e2ee221 */ /* 0x004fe20000010000 */
[----:B------:R-:W-:-:S07]  /*2c10*/  @!P6 FADD.FTZ R47, R47, R29 ;  /* 0x0000001d2f2fe221 */ /* 0x000fce0000010000 */
.L_x_3160:
[----:B------:R-:W-:Y:S01]  /*2c20*/  ULDC.64 UR12, c[0x0][0x218] ;  /* 0x00008600000c7ab9 */ /* 0x000fe20000000a00 */
[----:B0-----:R-:W-:Y:S01]  /*2c30*/  P2R R28, PR, RZ, 0x1 ;  /* 0x00000001ff1c7803 */ /* 0x001fe20000000000 */
[----:B------:R-:W0:Y:S01]  /*2c40*/  S2UR UR6, SR_CgaCtaId ;  /* 0x00000000000679c3 */ /* 0x000e220000008800 */
[----:B------:R-:W-:Y:S01]  /*2c50*/  LOP3.LUT P0, RZ, R0, UR7, RZ, 0xfc, !PT ;  /* 0x0000000700ff7c12 */ /* 0x000fe2000f80fcff */
[----:B------:R-:W-:Y:S01]  /*2c60*/  UMOV UR5, 0x400 ;  /* 0x0000040000057882 */ /* 0x000fe20000000000 */
[----:B------:R-:W-:Y:S02]  /*2c70*/  ISETP.EQ.U32.AND P6, PT, RZ, UR12, PT ;  /* 0x0000000cff007c0c */ /* 0x000fe4000bfc2070 */
[----:B------:R-:W-:Y:S02]  /*2c80*/  IADD3 R91, R14, R91, RZ ;  /* 0x0000005b0e5b7210 */ /* 0x000fe40007ffe0ff */
[----:B------:R-:W-:Y:S01]  /*2c90*/  ISETP.EQ.OR.EX P6, PT, RZ, UR13, P0, P6 ;  /* 0x0000000dff007c0c */ /* 0x000fe200087c2760 */
[----:B------:R-:W1:Y:S01]  /*2ca0*/  LDC.64 R32, c[0x0][0x228] ;  /* 0x00008a00ff207b82 */ /* 0x000e620000000a00 */
[----:B------:R-:W-:-:S07]  /*2cb0*/  ISETP.NE.AND P0, PT, R28, RZ, PT ;  /* 0x000000ff1c00720c */ /* 0x000fce0003f05270 */
[----:B------:R-:W2:Y:S08]  /*2cc0*/  LDC.64 R34, c[0x0][0x230] ;  /* 0x00008c00ff227b82 */ /* 0x000eb00000000a00 */
[----:B------:R-:W3:Y:S01]  /*2cd0*/  @!P6 LDC.64 R28, c[0x0][0x218] ;  /* 0x00008600ff1ceb82 */ /* 0x000ee20000000a00 */
[----:B0-----:R-:W-:-:S03]  /*2ce0*/  ULEA UR5, UR6, UR5, 0x18 ;  /* 0x0000000506057291 */ /* 0x001fc6000f8ec03f */
[----:B------:R-:W-:Y:S02]  /*2cf0*/  ULDC UR6, c[0x0][0x2a4] ;  /* 0x0000a90000067ab9 */ /* 0x000fe40000000800 */
[----:B------:R-:W-:Y:S01]  /*2d00*/  @!P6 FMUL.FTZ R31, R47, UR6 ;  /* 0x000000062f1fec20 */ /* 0x000fe20008410000 */
[----:B------:R-:W-:Y:S01]  /*2d10*/  @!P6 FMUL.FTZ R30, R46, UR6 ;  /* 0x000000062e1eec20 */ /* 0x000fe20008410000 */
[C---:B-1----:R-:W-:Y:S02]  /*2d20*/  IMAD.WIDE R32, R91.reuse, 0x4, R32 ;  /* 0x000000045b207825 */ /* 0x042fe400078e0220 */
[----:B------:R-:W-:Y:S02]  /*2d30*/  @!P5 STS.64 [UR5+0x88], R46 ;  /* 0x0000882eff00d988 */ /* 0x000fe40008000a05 */
[----:B--2---:R-:W-:-:S04]  /*2d40*/  IMAD.WIDE R34, R91, 0x4, R34 ;  /* 0x000000045b227825 */ /* 0x004fc800078e0222 */
[----:B---3--:R-:W-:-:S05]  /*2d50*/  @!P6 IMAD.WIDE R28, R10, 0x8, R28 ;  /* 0x000000080a1ce825 */ /* 0x008fca00078e021c */
[----:B------:R0:W-:Y:S01]  /*2d60*/  @!P6 STG.E.64 desc[UR8][R28.64], R30 ;  /* 0x0000001e1c00e986 */ /* 0x0001e2000c101b08 */
[----:B------:R-:W-:Y:S06]  /*2d70*/  BAR.SYNC.DEFER_BLOCKING 0x0 ;  /* 0x0000000000007b1d */ /* 0x000fec0000010000 */
[----:B------:R-:W2:Y:S04]  /*2d80*/  LDG.E.64 R32, desc[UR8][R32.64] ;  /* 0x0000000820207981 */ /* 0x000ea8000c1e1b00 */
[----:B------:R-:W2:Y:S01]  /*2d90*/  LDG.E.64 R34, desc[UR8][R34.64] ;  /* 0x0000000822227981 */ /* 0x000ea2000c1e1b00 */
[----:B------:R-:W-:-:S02]  /*2da0*/  ISETP.NE.AND P6, PT, RZ, UR10, PT ;  /* 0x0000000aff007c0c */ /* 0x000fc4000bfc5270 */
[----:B0-----:R-:W-:Y:S01]  /*2db0*/  SHF.L.U32 R31, R88, 0x10, RZ ;  /* 0x00000010581f7819 */ /* 0x001fe200000006ff */
[----:B------:R-:W0:Y:S01]  /*2dc0*/  LDS.64 R36, [UR5+0x88] ;  /* 0x00008805ff247984 */ /* 0x000e220008000a00 */
[----:B------:R-:W-:Y:S02]  /*2dd0*/  SHF.L.U32 R29, R86, 0x10, RZ ;  /* 0x00000010561d7819 */ /* 0x000fe400000006ff */
[----:B------:R-:W-:Y:S02]  /*2de0*/  SHF.L.U32 R45, R84, 0x10, RZ ;  /* 0x00000010542d7819 */ /* 0x000fe400000006ff */
[----:B------:R-:W-:Y:S02]  /*2df0*/  SHF.L.U32 R87, R87, 0x10, RZ ;  /* 0x0000001057577819 */ /* 0x000fe400000006ff */
[----:B------:R-:W-:Y:S02]  /*2e00*/  SHF.L.U32 R85, R85, 0x10, RZ ;  /* 0x0000001055557819 */ /* 0x000fe400000006ff */
[----:B------:R-:W-:Y:S01]  /*2e10*/  SHF.L.U32 R89, R89, 0x10, RZ ;  /* 0x0000001059597819 */ /* 0x000fe200000006ff */
[----:B0-----:R-:W-:-:S04]  /*2e20*/  FMUL.FTZ R36, R36, UR6 ;  /* 0x0000000624247c20 */ /* 0x001fc80008410000 */
[C---:B------:R-:W-:Y:S01]  /*2e30*/  FMUL.FTZ R44, R36.reuse, R36 ;  /* 0x00000024242c7220 */ /* 0x040fe20000410000 */
[--C-:B------:R-:W-:Y:S01]  /*2e40*/  FADD.FTZ R28, R31, -R36.reuse ;  /* 0x800000241f1c7221 */ /* 0x100fe20000010000 */
[C---:B------:R-:W-:Y:S01]  /*2e50*/  FADD.FTZ R30, -R36.reuse, R29 ;  /* 0x0000001d241e7221 */ /* 0x040fe20000010100 */
[----:B------:R-:W-:Y:S01]  /*2e60*/  FADD.FTZ R46, R45, -R36 ;  /* 0x800000242d2e7221 */ /* 0x000fe20000010000 */
[----:B------:R-:W-:Y:S01]  /*2e70*/  FFMA.FTZ R37, R37, UR6, -R44 ;  /* 0x0000000625257c23 */ /* 0x000fe2000801082c */
[----:B------:R-:W-:-:S04]  /*2e80*/  FADD.FTZ R84, -R36, R87 ;  /* 0x0000005724547221 */ /* 0x000fc80000010100 */
[----:B------:R-:W-:-:S13]  /*2e90*/  FSETP.GTU.FTZ.AND P5, PT, R37, RZ, PT ;  /* 0x000000ff2500720b */ /* 0x000fda0003fbc000 */
[----:B------:R-:W0:Y:S02]  /*2ea0*/  @P5 LDC R44, c[0x0][0x238] ;  /* 0x00008e00ff2c5b82 */ /* 0x000e240000000800 */
[----:B0-----:R-:W-:Y:S01]  /*2eb0*/  @P5 FADD.FTZ R43, R37, R44 ;  /* 0x0000002c252b5221 */ /* 0x001fe20000010000 */
[----:B------:R-:W-:-:S06]  /*2ec0*/  MOV R37, 0x3f800000 ;  /* 0x3f80000000257802 */ /* 0x000fcc0000000f00 */
[----:B------:R-:W0:Y:S02]  /*2ed0*/  @P5 MUFU.RSQ R37, R43 ;  /* 0x0000002b00255308 */ /* 0x000e240000001400 */
[-C--:B0-----:R-:W-:Y:S01]  /*2ee0*/  FMUL.FTZ R29, R28, R37.reuse ;  /* 0x000000251c1d7220 */ /* 0x081fe20000410000 */
[----:B------:R-:W-:-:S03]  /*2ef0*/  FMUL.FTZ R30, R30, R37 ;  /* 0x000000251e1e7220 */ /* 0x000fc60000410000 */
[----:B--2---:R-:W-:Y:S01]  /*2f00*/  FFMA.FTZ R43, R32, R29, R34 ;  /* 0x0000001d202b7223 */ /* 0x004fe20000010022 */
        /* <DEDUP_REMOVED lines=12> */
.L_x_3167:
[----:B------:R-:W-:Y:S04]  /*2fd0*/  BSSY B0, `(.L_x_3168) ;  /* 0x000000e000007945 */ /* 0x000fe80003800000 */
[----:B------:R-:W-:Y:S05]  /*2fe0*/  @!P0 BRA `(.L_x_3169) ;  /* 0x0000000000308947 */ /* 0x000fea0003800000 */
[----:B------:R-:W-:Y:S01]  /*2ff0*/  ULDC.64 UR12, c[0x0][0x270] ;  /* 0x00009c00000c7ab9 */ /* 0x000fe20000000a00 */
[----:B------:R-:W-:Y:S01]  /*3000*/  MOV R29, R71 ;  /* 0x00000047001d7202 */ /* 0x000fe20000000f00 */
[----:B------:R-:W-:Y:S01]  /*3010*/  IMAD R31, R5, UR12, RZ ;  /* 0x0000000c051f7c24 */ /* 0x000fe2000f8e02ff */
[----:B------:R-:W-:Y:S01]  /*3020*/  F2FP.BF16.F32.PACK_AB R43, R44, R43 ;  /* 0x0000002b2c2b723e */ /* 0x000fe200000010ff */
[----:B------:R-:W-:Y:S02]  /*3030*/  IMAD.MOV.U32 R28, RZ, RZ, R72 ;  /* 0x000000ffff1c7224 */ /* 0x000fe400078e0048 */
[C---:B------:R-:W-:Y:S02]  /*3040*/  IMAD R31, R2.reuse, UR13, R31 ;  /* 0x0000000d021f7c24 */ /* 0x040fe4000f8e021f */
[----:B------:R-:W-:Y:S01]  /*3050*/  IMAD.WIDE.U32 R28, R2, UR12, R28 ;  /* 0x0000000c021c7c25 */ /* 0x000fe2000f8e001c */
[----:B------:R-:W-:Y:S02]  /*3060*/  ULDC.64 UR12, c[0x0][0x210] ;  /* 0x00008400000c7ab9 */ /* 0x000fe40000000a00 */
[----:B------:R-:W-:-:S02]  /*3070*/  LEA R30, P5, R28, UR12, 0x1 ;  /* 0x0000000c1c1e7c11 */ /* 0x000fc4000f8a08ff */
[----:B------:R-:W-:-:S04]  /*3080*/  IADD3 R31, R29, R31, RZ ;  /* 0x0000001f1d1f7210 */ /* 0x000fc80007ffe0ff */
[----:B------:R-:W-:-:S05]  /*3090*/  LEA.HI.X R31, R28, UR13, R31, 0x1, P5 ;  /* 0x0000000d1c1f7c11 */ /* 0x000fca000a8f0c1f */
[----:B------:R0:W-:Y:S02]  /*30a0*/  STG.E desc[UR8][R30.64], R43 ;  /* 0x0000002b1e007986 */ /* 0x0001e4000c101908 */
.L_x_3169:
[----:B------:R-:W-:Y:S05]  /*30b0*/  BSYNC B0 ;  /* 0x0000000000007941 */ /* 0x000fea0003800000 */
.L_x_3168:
[-C--:B------:R-:W-:Y:S01]  /*30c0*/  FMUL.FTZ R29, R46, R37.reuse ;  /* 0x000000252e1d7220 */ /* 0x080fe20000410000 */
[----:B------:R-:W-:Y:S01]  /*30d0*/  FMUL.FTZ R84, R84, R37 ;  /* 0x0000002554547220 */ /* 0x000fe20000410000 */
[----:B------:R-:W-:Y:S01]  /*30e0*/  FADD.FTZ R46, R85, -R36 ;  /* 0x80000024552e7221 */ /* 0x000fe20000010000 */
[----:B------:R-:W-:Y:S01]  /*30f0*/  FADD.FTZ R86, -R36, R89 ;  /* 0x0000005924567221 */ /* 0x000fe20000010100 */
[----:B0-----:R-:W-:Y:S01]  /*3100*/  FFMA.FTZ R43, R32, R29, R34 ;  /* 0x0000001d202b7223 */ /* 0x001fe20000010022 */
        /* <DEDUP_REMOVED lines=12> */
.L_x_3170:
        /* <DEDUP_REMOVED lines=14> */
.L_x_3172:
[----:B------:R-:W-:Y:S05]  /*32b0*/  BSYNC B0 ;  /* 0x0000000000007941 */ /* 0x000fea0003800000 */
.L_x_3171:
[-C--:B------:R-:W-:Y:S01]  /*32c0*/  FMUL.FTZ R29, R46, R37.reuse ;  /* 0x000000252e1d7220 */ /* 0x080fe20000410000 */
[----:B------:R-:W-:Y:S01]  /*32d0*/  FMUL.FTZ R86, R86, R37 ;  /* 0x0000002556567220 */ /* 0x000fe20000410000 */
[----:B------:R-:W-:Y:S02]  /*32e0*/  SHF.L.U32 R85, R64, 0x10, RZ ;  /* 0x0000001040557819 */ /* 0x000fe400000006ff */
[----:B------:R-:W-:Y:S01]  /*32f0*/  SHF.L.U32 R47, R76, 0x10, RZ ;  /* 0x000000104c2f7819 */ /* 0x000fe200000006ff */
[----:B0-----:R-:W-:Y:S01]  /*3300*/  FFMA.FTZ R43, R32, R29, R34 ;  /* 0x0000001d202b7223 */ /* 0x001fe20000010022 */
[----:B------:R-:W-:Y:S01]  /*3310*/  SHF.L.U32 R87, R66, 0x10, RZ ;  /* 0x0000001042577819 */ /* 0x000fe200000006ff */
[----:B------:R-:W-:Y:S01]  /*3320*/  FFMA.FTZ R86, R33, R86, R35 ;  /* 0x0000005621567223 */ /* 0x000fe20000010023 */
[----:B------:R-:W-:Y:S01]  /*3330*/  SHF.L.U32 R77, R77, 0x10, RZ ;  /* 0x000000104d4d7819 */ /* 0x000fe200000006ff */
        /* <DEDUP_REMOVED lines=11> */
.L_x_3173:
        /* <DEDUP_REMOVED lines=14> */
.L_x_3175:
[----:B------:R-:W-:Y:S05]  /*34d0*/  BSYNC B0 ;  /* 0x0000000000007941 */ /* 0x000fea0003800000 */
.L_x_3174:
[--C-:B------:R-:W-:Y:S01]  /*34e0*/  FADD.FTZ R28, R85, -R36.reuse ;  /* 0x80000024551c7221 */ /* 0x100fe20000010000 */
[C---:B0-----:R-:W-:Y:S01]  /*34f0*/  FADD.FTZ R30, -R36.reuse, R47 ;  /* 0x0000002f241e7221 */ /* 0x041fe20000010100 */
[----:B------:R-:W-:Y:S01]  /*3500*/  FADD.FTZ R44, R87, -R36 ;  /* 0x80000024572c7221 */ /* 0x000fe20000010000 */
[----:B------:R-:W-:Y:S01]  /*3510*/  FADD.FTZ R46, -R36, R77 ;  /* 0x0000004d242e7221 */ /* 0x000fe20000010100 */
[-C--:B------:R-:W-:Y:S01]  /*3520*/  FMUL.FTZ R29, R28, R37.reuse ;  /* 0x000000251c1d7220 */ /* 0x080fe20000410000 */
[-C--:B------:R-:W-:Y:S01]  /*3530*/  FMUL.FTZ R30, R30, R37.reuse ;  /* 0x000000251e1e7220 */ /* 0x080fe20000410000 */
[-C--:B------:R-:W-:Y:S01]  /*3540*/  FMUL.FTZ R47, R44, R37.reuse ;  /* 0x000000252c2f7220 */ /* 0x080fe20000410000 */
[----:B------:R-:W-:Y:S01]  /*3550*/  FMUL.FTZ R46, R46, R37 ;  /* 0x000000252e2e7220 */ /* 0x000fe20000410000 */
        /* <DEDUP_REMOVED lines=13> */
.L_x_3176:
        /* <DEDUP_REMOVED lines=14> */
.L_x_3178:
[----:B------:R-:W-:Y:S05]  /*3710*/  BSYNC B0 ;  /* 0x0000000000007941 */ /* 0x000fea0003800000 */
.L_x_3177:
[----:B------:R-:W-:Y:S01]  /*3720*/  ULDC.64 UR14, c[0x0][0x278] ;  /* 0x00009e00000e7ab9 */ /* 0x000fe20000000a00 */
        /* <DEDUP_REMOVED lines=13> */
.L_x_3179:
        /* <DEDUP_REMOVED lines=14> */
.L_x_3181:
[----:B------:R-:W-:Y:S05]  /*38e0*/  BSYNC B0 ;  /* 0x0000000000007941 */ /* 0x000fea0003800000 */
.L_x_3180:
[----:B01----:R-:W-:Y:S02]  /*38f0*/  SHF.L.U32 R31, R48, 0x10, RZ ;  /* 0x00000010301f7819 */ /* 0x003fe400000006ff */
[----:B------:R-:W-:Y:S02]  /*3900*/  SHF.L.U32 R29, R78, 0x10, RZ ;  /* 0x000000104e1d7819 */ /* 0x000fe400000006ff */
[----:B------:R-:W-:Y:S01]  /*3910*/  ISETP.GE.U32.AND P5, PT, R17, UR14, PT ;  /* 0x0000000e11007c0c */ /* 0x000fe2000bfa6070 */
[----:B------:R-:W-:Y:S02]  /*3920*/  FADD.FTZ R28, R31, -R36 ;  /* 0x800000241f1c7221 */ /* 0x000fe40000010000 */
[----:B------:R-:W-:Y:S01]  /*3930*/  FADD.FTZ R30, -R36, R29 ;  /* 0x0000001d241e7221 */ /* 0x000fe20000010100 */
[----:B------:R-:W-:Y:S01]  /*3940*/  ISETP.GE.AND.EX P5, PT, R49, UR15, PT, P5 ;  /* 0x0000000f31007c0c */ /* 0x000fe2000bfa6350 */
[-C--:B------:R-:W-:Y:S02]  /*3950*/  FMUL.FTZ R29, R28, R37.reuse ;  /* 0x000000251c1d7220 */ /* 0x080fe40000410000 */
[----:B------:R-:W-:Y:S01]  /*3960*/  FMUL.FTZ R30, R30, R37 ;  /* 0x000000251e1e7220 */ /* 0x000fe20000410000 */
[----:B------:R-:W-:Y:S01]  /*3970*/  ISETP.GT.U32.OR P5, PT, R0, 0x1bf, P5 ;  /* 0x000001bf0000780c */ /* 0x000fe20002fa4470 */
[----:B------:R-:W-:-:S02]  /*3980*/  FFMA.FTZ R43, R32, R29, R34 ;  /* 0x0000001d202b7223 */ /* 0x000fc40000010022 */
[----:B------:R-:W-:Y:S01]  /*3990*/  FFMA.FTZ R44, R33, R30, R35 ;  /* 0x0000001e212c7223 */ /* 0x000fe20000010023 */
[----:B------:R-:W-:Y:S09]  /*39a0*/  @!P6 BRA `(.L_x_3182) ;  /* 0x000000000028e947 */ /* 0x000ff20003800000 */
        /* <DEDUP_REMOVED lines=10> */
.L_x_3182:
[----:B------:R-:W-:Y:S04]  /*3a50*/  BSSY B0, `(.L_x_3183) ;  /* 0x000000e000007945 */ /* 0x000fe80003800000 */
[----:B------:R-:W-:Y:S05]  /*3a60*/  @P5 BRA `(.L_x_3184) ;  /* 0x0000000000305947 */ /* 0x000fea0003800000 */
        /* <DEDUP_REMOVED lines=12> */
.L_x_3184:
[----:B------:R-:W-:Y:S05]  /*3b30*/  BSYNC B0 ;  /* 0x0000000000007941 */ /* 0x000fea0003800000 */
.L_x_3183:
[----:B------:R-:W-:Y:S01]  /*3b40*/  SHF.L.U32 R29, R50, 0x10, RZ ;  /* 0x00000010321d7819 */ /* 0x000fe200000006ff */
[----:B------:R-:W-:Y:S01]  /*3b50*/  IMAD.U32 R79, R79, 0x10000, RZ ;  /* 0x000100004f4f7824 */ /* 0x000fe200078e00ff */
[----:B------:R-:W-:-:S03]  /*3b60*/  ISETP.GE.U32.AND P5, PT, R18, UR14, PT ;  /* 0x0000000e12007c0c */ /* 0x000fc6000bfa6070 */
[----:B------:R-:W-:Y:S01]  /*3b70*/  FADD.FTZ R28, R29, -R36 ;  /* 0x800000241d1c7221 */ /* 0x000fe20000010000 */
[----:B0-----:R-:W-:Y:S01]  /*3b80*/  FADD.FTZ R30, -R36, R79 ;  /* 0x0000004f241e7221 */ /* 0x001fe20000010100 */
[----:B------:R-:W-:Y:S02]  /*3b90*/  ISETP.GE.AND.EX P5, PT, R51, UR15, PT, P5 ;  /* 0x0000000f33007c0c */ /* 0x000fe4000bfa6350 */
[-C--:B------:R-:W-:Y:S01]  /*3ba0*/  FMUL.FTZ R29, R28, R37.reuse ;  /* 0x000000251c1d7220 */ /* 0x080fe20000410000 */
[----:B------:R-:W-:Y:S01]  /*3bb0*/  FMUL.FTZ R30, R30, R37 ;  /* 0x000000251e1e7220 */ /* 0x000fe20000410000 */
[----:B------:R-:W-:Y:S02]  /*3bc0*/  ISETP.GT.U32.OR P5, PT, R0, 0x1bf, P5 ;  /* 0x000001bf0000780c */ /* 0x000fe40002fa4470 */
[----:B------:R-:W-:Y:S01]  /*3bd0*/  FFMA.FTZ R43, R32, R29, R34 ;  /* 0x0000001d202b7223 */ /* 0x000fe20000010022 */
        /* <DEDUP_REMOVED lines=12> */
.L_x_3185:
        /* <DEDUP_REMOVED lines=14> */
.L_x_3187:
[----:B------:R-:W-:Y:S05]  /*3d80*/  BSYNC B0 ;  /* 0x0000000000007941 */ /* 0x000fea0003800000 */
.L_x_3186:
[----:B0-----:R-:W-:Y:S02]  /*3d90*/  SHF.L.U32 R31, R52, 0x10, RZ ;  /* 0x00000010341f7819 */ /* 0x001fe400000006ff */
        /* <DEDUP_REMOVED lines=21> */
.L_x_3188:
        /* <DEDUP_REMOVED lines=14> */
.L_x_3190:
[----:B------:R-:W-:Y:S05]  /*3fd0*/  BSYNC B0 ;  /* 0x0000000000007941 */ /* 0x000fea0003800000 */
.L_x_3189:
[----:B------:R-:W-:Y:S02]  /*3fe0*/  SHF.L.U32 R29, R54, 0x10, RZ ;  /* 0x00000010361d7819 */ /* 0x000fe400000006ff */
[----:B------:R-:W-:Y:S02]  /*3ff0*/  SHF.L.U32 R81, R81, 0x10, RZ ;  /* 0x0000001051517819 */ /* 0x000fe400000006ff */
[----:B------:R-:W-:Y:S01]  /*4000*/  ISETP.GE.U32.AND P5, PT, R20, UR14, PT ;  /* 0x0000000e14007c0c */ /* 0x000fe2000bfa6070 */
[----:B------:R-:W-:Y:S02]  /*4010*/  FADD.FTZ R28, R29, -R36 ;  /* 0x800000241d1c7221 */ /* 0x000fe40000010000 */
[----:B0-----:R-:W-:Y:S01]  /*4020*/  FADD.FTZ R30, -R36, R81 ;  /* 0x00000051241e7221 */ /* 0x001fe20000010100 */
        /* <DEDUP_REMOVED lines=17> */
.L_x_3191:
        /* <DEDUP_REMOVED lines=14> */
.L_x_3193:
[----:B------:R-:W-:Y:S05]  /*4220*/  BSYNC B0 ;  /* 0x0000000000007941 */ /* 0x000fea0003800000 */
.L_x_3192:
[----:B------:R-:W-:Y:S02]  /*4230*/  SHF.L.U32 R31, R56, 0x10, RZ ;  /* 0x00000010381f7819 */ /* 0x000fe400000006ff */
[----:B0-----:R-:W-:Y:S02]  /*4240*/  SHF.L.U32 R29, R82, 0x10, RZ ;  /* 0x00000010521d7819 */ /* 0x001fe400000006ff */
        /* <DEDUP_REMOVED lines=20> */
.L_x_3194:
        /* <DEDUP_REMOVED lines=14> */
.L_x_3196:
[----:B------:R-:W-:Y:S05]  /*4470*/  BSYNC B0 ;  /* 0x0000000000007941 */ /* 0x000fea0003800000 */
.L_x_3195:
        /* <DEDUP_REMOVED lines=22> */
.L_x_3197:
        /* <DEDUP_REMOVED lines=14> */
.L_x_3199:
[----:B------:R-:W-:Y:S05]  /*46c0*/  BSYNC B0 ;  /* 0x0000000000007941 */ /* 0x000fea0003800000 */
.L_x_3198:
[----:B------:R-:W-:Y:S01]  /*46d0*/  SHF.L.U32 R31, R60, 0x10, RZ ;  /* 0x000000103c1f7819 */ /* 0x000fe200000006ff */
[----:B0-----:R-:W-:Y:S01]  /*46e0*/  IMAD.U32 R29, R38, 0x10000, RZ ;  /* 0x00010000261d7824 */ /* 0x001fe200078e00ff */
[----:B------:R-:W-:-:S03]  /*46f0*/  ISETP.GE.U32.AND P5, PT, R23, UR14, PT ;  /* 0x0000000e17007c0c */ /* 0x000fc6000bfa6070 */
[----:B------:R-:W-:Y:S01]  /*4700*/  FADD.FTZ R28, R31, -R36 ;  /* 0x800000241f1c7221 */ /* 0x000fe20000010000 */
[----:B------:R-:W-:Y:S01]  /*4710*/  FADD.FTZ R30, -R36, R29 ;  /* 0x0000001d241e7221 */ /* 0x000fe20000010100 */
        /* <DEDUP_REMOVED lines=17> */
.L_x_3200:
        /* <DEDUP_REMOVED lines=14> */
.L_x_3202:
[----:B------:R-:W-:Y:S05]  /*4910*/  BSYNC B0 ;  /* 0x0000000000007941 */ /* 0x000fea0003800000 */
.L_x_3201:
        /* <DEDUP_REMOVED lines=22> */
.L_x_3203:
        /* <DEDUP_REMOVED lines=14> */
.L_x_3205:
[----:B------:R-:W-:Y:S05]  /*4b60*/  BSYNC B0 ;  /* 0x0000000000007941 */ /* 0x000fea0003800000 */
.L_x_3204:
        /* <DEDUP_REMOVED lines=22> */
.L_x_3206:
        /* <DEDUP_REMOVED lines=14> */
.L_x_3208:
[----:B------:R-:W-:Y:S05]  /*4db0*/  BSYNC B0 ;  /* 0x0000000000007941 */ /* 0x000fea0003800000 */
.L_x_3207:
        /* <DEDUP_REMOVED lines=22> */
.L_x_3209:
        /* <DEDUP_REMOVED lines=14> */
.L_x_3211:
[----:B------:R-:W-:Y:S05]  /*5000*/  BSYNC B0 ;  /* 0x0000000000007941 */ /* 0x000fea0003800000 */
.L_x_3210:
        /* <DEDUP_REMOVED lines=22> */
.L_x_3212:
[----:B------:R-:W-:Y:S04]  /*5170*/  BSSY B0, `(.L_x_3213) ;  /* 0x000000d000007945 */ /* 0x000fe80003800000 */
[----:B------:R-:W-:Y:S05]  /*5180*/  @P5 BRA `(.L_x_3214) ;  /* 0x00000000002c5947 */ /* 0x000fea0003800000 */
[----:B------:R-:W-:Y:S01]  /*5190*/  ULDC.64 UR12, c[0x0][0x270] ;  /* 0x00009c00000c7ab9 */ /* 0x000fe20000000a00 */
[----:B------:R-:W-:Y:S01]  /*51a0*/  MOV R70, R72 ;  /* 0x0000004800467202 */ /* 0x000fe20000000f00 */
[----:B------:R-:W-:Y:S01]  /*51b0*/  IMAD R28, R69, UR12, RZ ;  /* 0x0000000c451c7c24 */ /* 0x000fe2000f8e02ff */
[----:B------:R-:W-:-:S03]  /*51c0*/  F2FP.BF16.F32.PACK_AB R33, R33, R32 ;  /* 0x000000202121723e */ /* 0x000fc600000010ff */
[----:B------:R-:W-:-:S04]  /*51d0*/  IMAD.WIDE.U32 R70, R27, UR12, R70 ;  /* 0x0000000c1b467c25 */ /* 0x000fc8000f8e0046 */
[----:B------:R-:W-:Y:S01]  /*51e0*/  IMAD R29, R27, UR13, R28 ;  /* 0x0000000d1b1d7c24 */ /* 0x000fe2000f8e021c */
[----:B------:R-:W-:Y:S02]  /*51f0*/  ULDC.64 UR12, c[0x0][0x210] ;  /* 0x00008400000c7ab9 */ /* 0x000fe40000000a00 */
[----:B------:R-:W-:Y:S02]  /*5200*/  LEA R28, P5, R70, UR12, 0x1 ;  /* 0x0000000c461c7c11 */ /* 0x000fe4000f8a08ff */
[----:B------:R-:W-:-:S04]  /*5210*/  IADD3 R29, R71, R29, RZ ;  /* 0x0000001d471d7210 */ /* 0x000fc80007ffe0ff */
[----:B------:R-:W-:-:S05]  /*5220*/  LEA.HI.X R29, R70, UR13, R29, 0x1, P5 ;  /* 0x0000000d461d7c11 */ /* 0x000fca000a8f0c1d */
[----:B------:R0:W-:Y:S02]  /*5230*/  STG.E desc[UR8][R28.64], R33 ;  /* 0x000000211c007986 */ /* 0x0001e4000c101908 */
.L_x_3214:
[----:B------:R-:W-:Y:S05]  /*5240*/  BSYNC B0 ;  /* 0x0000000000007941 */ /* 0x000fea0003800000 */
.L_x_3213:
[----:B0-----:R-:W0:Y:S01]  /*5250*/  LDC R29, c[0x0][0x10] ;  /* 0x00000400ff1d7b82 */ /* 0x001e220000000800 */
[----:B------:R-:W-:Y:S02]  /*5260*/  IADD3 R12, R12, 0x1, RZ ;  /* 0x000000010c0c7810 */ /* 0x000fe40007ffe0ff */
[----:B0-----:R-:W-:-:S04]  /*5270*/  IADD3 R10, R29, R10, RZ ;  /* 0x0000000a1d0a7210 */ /* 0x001fc80007ffe0ff */
[----:B------:R-:W-:-:S13]  /*5280*/  ISETP.GE.AND P5, PT, R10, UR4, PT ;  /* 0x000000040a007c0c */ /* 0x000fda000bfa6270 */
[----:B------:R-:W-:Y:S05]  /*5290*/  @!P5 BRA `(.L_x_3215) ;  /* 0xffffffb00044d947 */ /* 0x000fea000383ffff */
[----:B------:R-:W-:Y:S05]  /*52a0*/  EXIT ;  /* 0x000000000000794d */ /* 0x000fea0003800000 */
.L_x_3216:
        /* <DEDUP_REMOVED lines=13> */
.L_x_5179:


//--------------------- .text._Z35group_norm_nhwc_fwd_one_pass_kernelI11Bf16IOFp32WLi512ELi56ELi448EEv26Group_norm_nhwc_fwd_params --------------------------
	.section	.text._Z35group_norm_nhwc_fwd_one_pass_kernelI11Bf16IOFp32WLi512ELi56ELi448EEv26Group_norm_nhwc_fwd_params,"ax",@progbits
	.align	128
        .global         _Z35group_norm_nhwc_fwd_one_pass_kernelI11Bf16IOFp32WLi512ELi56ELi448EEv26Group_norm_nhwc_fwd_params
        .type           _Z35group_norm_nhwc_fwd_one_pass_kernelI11Bf16IOFp32WLi512ELi56ELi448EEv26Group_norm_nhwc_fwd_params,@function
        .size           _Z35group_norm_nhwc_fwd_one_pass_kernelI11Bf16IOFp32WLi512ELi56ELi448EEv26Group_norm_nhwc_fwd_params,(.L_x_5180 - _Z35group_norm_nhwc_fwd_one_pass_kernelI11Bf16IOFp32WLi512ELi56ELi448EEv26Group_norm_nhwc_fwd_params)
        .other          _Z35group_norm_nhwc_fwd_one_pass_kernelI11Bf16IOFp32WLi512ELi56ELi448EEv26Group_norm_nhwc_fwd_params,@"STO_CUDA_ENTRY STV_DEFAULT"
_Z35group_norm_nhwc_fwd_one_pass_kernelI11Bf16IOFp32WLi512ELi56ELi448EEv26Group_norm_nhwc_fwd_params:
.text._Z35group_norm_nhwc_fwd_one_pass_kernelI11Bf16IOFp32WLi512ELi56ELi448EEv26Group_norm_nhwc_fwd_params:
        /* <DEDUP_REMOVED lines=10> */
[----:B------:R-:W-:Y:S01]  /*00a0*/  LOP3.LUT R5, R5, 0xfffffff7, RZ, 0xc0, !PT ;  /* 0xfffffff705057812 */ /* 0x000fe200078ec0ff */
[----:B------:R-:W-:-:S05]  /*00b0*/  ULDC.U8 UR10, c[0x0][0x28c] ;  /* 0x0000a300000a7ab9 */ /* 0x000fca0000000000 */
[----:B------:R-:W1:Y:S01]  /*00c0*/  LDC R9, c[0x0][0x294] ;  /* 0x0000a500ff097b82 */ /* 0x000e620000000800 */
[----:B0-----:R-:W-:Y:S02]  /*00d0*/  SHF.R.U32.HI R2, RZ, 0x2, R106 ;  /* 0x00000002ff027819 */ /* 0x001fe4000001166a */
[----:B------:R-:W-:-:S03]  /*00e0*/  ISETP.GE.U32.AND P6, PT, R106, 0x1c0, PT ;  /* 0x000001c06a00780c */ /* 0x000fc60003fc6070 */
[----:B------:R-:W-:-:S04]  /*00f0*/  IMAD.WIDE.U32 R2, R2, 0x24924925, RZ ;  /* 0x2492492502027825 */ /* 0x000fc800078e00ff */
[----:B-1----:R-:W-:-:S04]  /*0100*/  IMAD R0, R9, UR7, R3 ;  /* 0x0000000709007c24 */ /* 0x002fc8000f8e0203 */
[C---:B------:R-:W-:Y:S01]  /*0110*/  VIADD R102, R0.reuse, 0x40 ;  /* 0x0000004000667836 */ /* 0x040fe20000000000 */
[C---:B------:R-:W-:Y:S01]  /*0120*/  IADD3 R2, R0.reuse, 0x170, RZ ;  /* 0x0000017000027810 */ /* 0x040fe20007ffe0ff */
[C---:B------:R-:W-:Y:S01]  /*0130*/  VIADD R96, R0.reuse, 0x80 ;  /* 0x0000008000607836 */ /* 0x040fe20000000000 */
[C---:B------:R-:W-:Y:S01]  /*0140*/  IADD3 R4, R0.reuse, 0x180, RZ ;  /* 0x0000018000047810 */ /* 0x040fe20007ffe0ff */
[----:B------:R-:W-:Y:S01]  /*0150*/  VIADD R91, R0, 0xc0 ;  /* 0x000000c0005b7836 */ /* 0x000fe20000000000 */
[----:B------:R-:W-:Y:S01]  /*0160*/  ISETP.LT.U32.AND P0, PT, R2, UR8, PT ;  /* 0x0000000802007c0c */ /* 0x000fe2000bf01070 */
[C---:B------:R-:W-:Y:S01]  /*0170*/  VIADD R86, R0.reuse, 0x100 ;  /* 0x0000010000567836 */ /* 0x040fe20000000000 */
[----:B------:R-:W-:Y:S01]  /*0180*/  SHF.R.S32.HI R2, RZ, 0x1f, R2 ;  /* 0x0000001fff027819 */ /* 0x000fe20000011402 */
[----:B------:R-:W-:Y:S01]  /*0190*/  VIADD R82, R0, 0x140 ;  /* 0x0000014000527836 */ /* 0x000fe20000000000 */
[----:B------:R-:W-:Y:S02]  /*01a0*/  ISETP.LT.U32.AND P1, PT, R4, UR8, PT ;  /* 0x0000000804007c0c */ /* 0x000fe4000bf21070 */
[----:B------:R-:W-:Y:S01]  /*01b0*/  ISETP.LT.AND.EX P0, PT, R2, UR9, !P6, P0 ;  /* 0x0000000902007c0c */ /* 0x000fe2000f701300 */
[----:B------:R-:W-:Y:S01]  /*01c0*/  VIADD R2, R0, 0x1a0 ;  /* 0x000001a000027836 */ /* 0x000fe20000000000 */
[----:B------:R-:W-:-:S02]  /*01d0*/  SHF.R.S32.HI R4, RZ, 0x1f, R4 ;  /* 0x0000001fff047819 */ /* 0x000fc40000011404 */
[----:B------:R-:W-:Y:S02]  /*01e0*/  IADD3 R6, R0, 0x190, RZ ;  /* 0x0000019000067810 */ /* 0x000fe40007ffe0ff */
[----:B------:R-:W-:Y:S02]  /*01f0*/  ISETP.LT.AND.EX P1, PT, R4, UR9, !P6, P1 ;  /* 0x0000000904007c0c */ /* 0x000fe4000f721310 */
[----:B------:R-:W-:Y:S02]  /*0200*/  ISETP.LT.U32.AND P2, PT, R6, UR8, PT ;  /* 0x0000000806007c0c */ /* 0x000fe4000bf41070 */
[----:B------:R-:W-:Y:S02]  /*0210*/  SHF.R.S32.HI R6, RZ, 0x1f, R6 ;  /* 0x0000001fff067819 */ /* 0x000fe40000011406 */
[----:B------:R-:W-:Y:S02]  /*0220*/  SHF.R.S32.HI R8, RZ, 0x1f, R0 ;  /* 0x0000001fff087819 */ /* 0x000fe40000011400 */
[----:B------:R-:W-:-:S02]  /*0230*/  @P0 LOP3.LUT R5, R5, 0x8, RZ, 0xfc, !PT ;  /* 0x0000000805050812 */ /* 0x000fc400078efcff */
[----:B------:R-:W-:Y:S02]  /*0240*/  ISETP.LT.AND.EX P0, PT, R6, UR9, !P6, P2 ;  /* 0x0000000906007c0c */ /* 0x000fe4000f701320 */
[----:B------:R-:W-:Y:S02]  /*0250*/  LOP3.LUT R5, R5, 0xfffffffb, RZ, 0xc0, !PT ;  /* 0xfffffffb05057812 */ /* 0x000fe400078ec0ff */
[----:B------:R-:W-:Y:S02]  /*0260*/  ISETP.LT.U32.AND P5, PT, R0, UR8, PT ;  /* 0x0000000800007c0c */ /* 0x000fe4000bfa1070 */
[----:B------:R-:W-:Y:S02]  /*0270*/  @P1 LOP3.LUT R5, R5, 0x4, RZ, 0xfc, !PT ;  /* 0x0000000405051812 */ /* 0x000fe400078efcff */
[----:B------:R-:W-:Y:S02]  /*0280*/  ISETP.LT.AND.EX P5, PT, R8, UR9, !P6, P5 ;  /* 0x0000000908007c0c */ /* 0x000fe4000f7a1350 */
[----:B------:R-:W-:-:S02]  /*0290*/  LOP3.LUT R5, R5, 0xfffffffe, RZ, 0xc0, !PT ;  /* 0xfffffffe05057812 */ /* 0x000fc400078ec0ff */
[C---:B------:R-:W-:Y:S02]  /*02a0*/  IADD3 R105, R0.reuse, 0x10, RZ ;  /* 0x0000001000697810 */ /* 0x040fe40007ffe0ff */
[----:B------:R-:W-:Y:S02]  /*02b0*/  @P0 LOP3.LUT R5, R5, 0x1, RZ, 0xfc, !PT ;  /* 0x0000000105050812 */ /* 0x000fe400078efcff */
[----:B------:R-:W-:Y:S02]  /*02c0*/  SHF.R.S32.HI R20, RZ, 0x1f, R105 ;  /* 0x0000001fff147819 */ /* 0x000fe40000011469 */
[----:B------:R-:W-:Y:S02]  /*02d0*/  LOP3.LUT R5, R5, 0xfbffffff, RZ, 0xc0, !PT ;  /* 0xfbffffff05057812 */ /* 0x000fe400078ec0ff */
[----:B------:R-:W-:Y:S02]  /*02e0*/  IADD3 R104, R0, 0x20, RZ ;  /* 0x0000002000687810 */ /* 0x000fe40007ffe0ff */
[----:B------:R-:W-:-:S02]  /*02f0*/  @P5 LOP3.LUT R5, R5, 0x4000000, RZ, 0xfc, !PT ;  /* 0x0400000005055812 */ /* 0x000fc400078efcff */
[----:B------:R-:W-:Y:S02]  /*0300*/  ISETP.LT.U32.AND P5, PT, R105, UR8, PT ;  /* 0x0000000869007c0c */ /* 0x000fe4000bfa1070 */
[----:B------:R-:W-:Y:S02]  /*0310*/  LOP3.LUT R5, R5, 0xfdffffff, RZ, 0xc0, !PT ;  /* 0xfdffffff05057812 */ /* 0x000fe400078ec0ff */
[----:B------:R-:W-:Y:S02]  /*0320*/  ISETP.LT.AND.EX P5, PT, R20, UR9, !P6, P5 ;  /* 0x0000000914007c0c */ /* 0x000fe4000f7a1350 */
[----:B------:R-:W-:Y:S02]  /*0330*/  SHF.R.S32.HI R19, RZ, 0x1f, R104 ;  /* 0x0000001fff137819 */ /* 0x000fe40000011468 */
        /* <DEDUP_REMOVED lines=9> */
[----:B------:R-:W-:Y:S02]  /*03d0*/  SHF.R.S32.HI R16, RZ, 0x1f, R101 ;  /* 0x0000001fff107819 */ /* 0x000fe40000011465 */
[----:B------:R-:W-:Y:S02]  /*03e0*/  SHF.R.S32.HI R15, RZ, 0x1f, R99 ;  /* 0x0000001fff0f7819 */ /* 0x000fe40000011463 */
[----:B------:R-:W-:Y:S02]  /*03f0*/  IADD3 R98, R0, 0x70, RZ ;  /* 0x0000007000627810 */ /* 0x000fe40007ffe0ff */
[----:B------:R-:W-:Y:S02]  /*0400*/  SHF.R.S32.HI R13, RZ, 0x1f, R96 ;  /* 0x0000001fff0d7819 */ /* 0x000fe40000011460 */
[----:B------:R-:W-:-:S02]  /*0410*/  SHF.R.S32.HI R14, RZ, 0x1f, R98 ;  /* 0x0000001fff0e7819 */ /* 0x000fc40000011462 */
[----:B------:R-:W-:Y:S02]  /*0420*/  IADD3 R95, R0, 0x90, RZ ;  /* 0x00000090005f7810 */ /* 0x000fe40007ffe0ff */
[----:B------:R-:W-:Y:S02]  /*0430*/  @P5 LOP3.LUT R5, R5, 0x1000000, RZ, 0xfc, !PT ;  /* 0x0100000005055812 */ /* 0x000fe400078efcff */
[----:B------:R-:W-:Y:S02]  /*0440*/  ISETP.LT.U32.AND P5, PT, R103, UR8, PT ;  /* 0x0000000867007c0c */ /* 0x000fe4000bfa1070 */
[----:B------:R-:W-:Y:S02]  /*0450*/  LOP3.LUT R5, R5, 0xff7fffff, RZ, 0xc0, !PT ;  /* 0xff7fffff05057812 */ /* 0x000fe400078ec0ff */
[----:B------:R-:W-:Y:S02]  /*0460*/  ISETP.LT.AND.EX P5, PT, R18, UR9, !P6, P5 ;  /* 0x0000000912007c0c */ /* 0x000fe4000f7a1350 */
[----:B------:R-:W-:-:S02]  /*0470*/  SHF.R.S32.HI R12, RZ, 0x1f, R95 ;  /* 0x0000001fff0c7819 */ /* 0x000fc4000001145f */
[C---:B------:R-:W-:Y:S02]  /*0480*/  IADD3 R94, R0.reuse, 0xa0, RZ ;  /* 0x000000a0005e7810 */ /* 0x040fe40007ffe0ff */
[----:B------:R-:W-:Y:S02]  /*0490*/  IADD3 R93, R0, 0xb0, RZ ;  /* 0x000000b0005d7810 */ /* 0x000fe40007ffe0ff */
[----:B------:R-:W-:Y:S02]  /*04a0*/  SHF.R.S32.HI R11, RZ, 0x1f, R94 ;  /* 0x0000001fff0b7819 */ /* 0x000fe4000001145e */
[----:B------:R-:W-:Y:S02]  /*04b0*/  SHF.R.S32.HI R10, RZ, 0x1f, R93 ;  /* 0x0000001fff0a7819 */ /* 0x000fe4000001145d */
        /* <DEDUP_REMOVED lines=8> */
[----:B------:R-:W-:Y:S02]  /*0540*/  ISETP.LT.U32.AND P0, PT, R2, UR8, PT ;  /* 0x0000000802007c0c */ /* 0x000fe4000bf01070 */
[----:B------:R-:W-:Y:S02]  /*0550*/  SHF.R.S32.HI R2, RZ, 0x1f, R2 ;  /* 0x0000001fff027819 */ /* 0x000fe40000011402 */
[----:B------:R-:W-:Y:S02]  /*0560*/  ISETP.LT.U32.AND P2, PT, R6, UR8, PT ;  /* 0x0000000806007c0c */ /* 0x000fe4000bf41070 */
[----:B------:R-:W-:Y:S02]  /*0570*/  @P5 LOP3.LUT R5, R5, 0x400000, RZ, 0xfc, !PT ;  /* 0x0040000005055812 */ /* 0x000fe400078efcff */
[----:B------:R-:W-:Y:S02]  /*0580*/  ISETP.LT.U32.AND P5, PT, R101, UR8, PT ;  /* 0x0000000865007c0c */ /* 0x000fe4000bfa1070 */
[----:B------:R-:W-:-:S02]  /*0590*/  LOP3.LUT R5, R5, 0xffdfffff, RZ, 0xc0, !PT ;  /* 0xffdfffff05057812 */ /* 0x000fc400078ec0ff */
[----:B------:R-:W-:Y:S02]  /*05a0*/  ISETP.LT.AND.EX P5, PT, R16, UR9, !P6, P5 ;  /* 0x0000000910007c0c */ /* 0x000fe4000f7a1350 */
[----:B------:R-:W-:Y:S02]  /*05b0*/  SHF.R.S32.HI R6, RZ, 0x1f, R6 ;  /* 0x0000001fff067819 */ /* 0x000fe40000011406 */
[----:B------:R-:W-:Y:S02]  /*05c0*/  ISETP.LT.AND.EX P0, PT, R2, UR9, !P6, P0 ;  /* 0x0000000902007c0c */ /* 0x000fe4000f701300 */
[----:B------:R-:W-:Y:S02]  /*05d0*/  IADD3 R2, R0, 0x1d0, RZ ;  /* 0x000001d000027810 */ /* 0x000fe40007ffe0ff */
[----:B------:R-:W-:Y:S02]  /*05e0*/  ISETP.LT.AND.EX P2, PT, R6, UR9, !P6, P2 ;  /* 0x0000000906007c0c */ /* 0x000fe4000f741320 */
[----:B------:R-:W-:-:S02]  /*05f0*/  SHF.R.S32.HI R6, RZ, 0x1f, R2 ;  /* 0x0000001fff067819 */ /* 0x000fc40000011402 */
[----:B------:R-:W-:Y:S02]  /*0600*/  ISETP.LT.U32.AND P3, PT, R2, UR8, PT ;  /* 0x0000000802007c0c */ /* 0x000fe4000bf61070 */
[----:B------:R-:W-:Y:S02]  /*0610*/  @P5 LOP3.LUT R5, R5, 0x200000, RZ, 0xfc, !PT ;  /* 0x0020000005055812 */ /* 0x000fe400078efcff */
[----:B------:R-:W-:Y:S02]  /*0620*/  ISETP.LT.U32.AND P5, PT, R99, UR8, PT ;  /* 0x0000000863007c0c */ /* 0x000fe4000bfa1070 */
[----:B------:R-:W-:Y:S02]  /*0630*/  LOP3.LUT R5, R5, 0xffefffff, RZ, 0xc0, !PT ;  /* 0xffefffff05057812 */ /* 0x000fe400078ec0ff */
[----:B------:R-:W-:Y:S02]  /*0640*/  ISETP.LT.AND.EX P5, PT, R15, UR9, !P6, P5 ;  /* 0x000000090f007c0c */ /* 0x000fe4000f7a1350 */
[----:B------:R-:W-:-:S02]  /*0650*/  IADD3 R89, R0, 0xe0, RZ ;  /* 0x000000e000597810 */ /* 0x000fc40007ffe0ff */
[----:B------:R-:W-:Y:S02]  /*0660*/  ISETP.LT.AND.EX P3, PT, R6, UR9, !P6, P3 ;  /* 0x0000000906007c0c */ /* 0x000fe4000f761330 */
[----:B------:R-:W-:Y:S02]  /*0670*/  SHF.R.S32.HI R6, RZ, 0x1f, R89 ;  /* 0x0000001fff067819 */ /* 0x000fe40000011459 */
[C---:B------:R-:W-:Y:S02]  /*0680*/  IADD3 R4, R0.reuse, 0x1b0, RZ ;  /* 0x000001b000047810 */ /* 0x040fe40007ffe0ff */
[----:B------:R-:W-:Y:S02]  /*0690*/  IADD3 R88, R0, 0xf0, RZ ;  /* 0x000000f000587810 */ /* 0x000fe40007ffe0ff */
[----:B------:R-:W-:Y:S02]  /*06a0*/  ISETP.LT.U32.AND P1, PT, R4, UR8, PT ;  /* 0x0000000804007c0c */ /* 0x000fe4000bf21070 */
[----:B------:R-:W-:-:S02]  /*06b0*/  @P5 LOP3.LUT R5, R5, 0x100000, RZ, 0xfc, !PT ;  /* 0x0010000005055812 */ /* 0x000fc400078efcff */
[----:B------:R-:W-:Y:S02]  /*06c0*/  ISETP.LT.U32.AND P5, PT, R98, UR8, PT ;  /* 0x0000000862007c0c */ /* 0x000fe4000bfa1070 */
[----:B------:R-:W-:Y:S02]  /*06d0*/  LOP3.LUT R5, R5, 0xfff7ffff, RZ, 0xc0, !PT ;  /* 0xfff7ffff05057812 */ /* 0x000fe400078ec0ff */
[----:B------:R-:W-:Y:S02]  /*06e0*/  ISETP.LT.AND.EX P5, PT, R14, UR9, !P6, P5 ;  /* 0x000000090e007c0c */ /* 0x000fe4000f7a1350 */
[----:B------:R-:W-:Y:S02]  /*06f0*/  SHF.R.S32.HI R4, RZ, 0x1f, R4 ;  /* 0x0000001fff047819 */ /* 0x000fe40000011404 */
[----:B------:R-:W-:Y:S02]  /*0700*/  SHF.R.S32.HI R125, RZ, 0x1f, R86 ;  /* 0x0000001fff7d7819 */ /* 0x000fe40000011456 */
[----:B------:R-:W-:Y:S01]  /*0710*/  ISETP.LT.AND.EX P1, PT, R4, UR9, !P6, P1 ;  /* 0x0000000904007c0c */ /* 0x000fe2000f721310 */
[C---:B------:R-:W-:Y:S01]  /*0720*/  VIADD R4, R0.reuse, 0x1e0 ;  /* 0x000001e000047836 */ /* 0x040fe20000000000 */
[----:B------:R-:W-:-:S02]  /*0730*/  IADD3 R85, R0, 0x110, RZ ;  /* 0x0000011000557810 */ /* 0x000fc40007ffe0ff */
[----:B------:R-:W-:Y:S02]  /*0740*/  IADD3 R84, R0, 0x120, RZ ;  /* 0x0000012000547810 */ /* 0x000fe40007ffe0ff */
[----:B------:R-:W-:Y:S02]  /*0750*/  SHF.R.S32.HI R2, RZ, 0x1f, R4 ;  /* 0x0000001fff027819 */ /* 0x000fe40000011404 */
[----:B------:R-:W-:Y:S02]  /*0760*/  @P5 LOP3.LUT R5, R5, 0x80000, RZ, 0xfc, !PT ;  /* 0x0008000005055812 */ /* 0x000fe400078efcff */
[----:B------:R-:W-:Y:S02]  /*0770*/  ISETP.LT.U32.AND P5, PT, R96, UR8, PT ;  /* 0x0000000860007c0c */ /* 0x000fe4000bfa1070 */
[----:B------:R-:W-:Y:S02]  /*0780*/  LOP3.LUT R5, R5, 0xfffbffff, RZ, 0xc0, !PT ;  /* 0xfffbffff05057812 */ /* 0x000fe400078ec0ff */
[----:B------:R-:W-:-:S02]  /*0790*/  ISETP.LT.AND.EX P5, PT, R13, UR9, !P6, P5 ;  /* 0x000000090d007c0c */ /* 0x000fc4000f7a1350 */
[----:B------:R-:W-:Y:S02]  /*07a0*/  ISETP.LT.U32.AND P4, PT, R4, UR8, PT ;  /* 0x0000000804007c0c */ /* 0x000fe4000bf81070 */
[----:B------:R-:W-:Y:S02]  /*07b0*/  SHF.R.S32.HI R4, RZ, 0x1f, R88 ;  /* 0x0000001fff047819 */ /* 0x000fe40000011458 */
[----:B------:R-:W-:Y:S02]  /*07c0*/  SHF.R.S32.HI R124, RZ, 0x1f, R85 ;  /* 0x0000001fff7c7819 */ /* 0x000fe40000011455 */
[----:B------:R-:W-:Y:S02]  /*07d0*/  SHF.R.S32.HI R123, RZ, 0x1f, R84 ;  /* 0x0000001fff7b7819 */ /* 0x000fe40000011454 */
[----:B------:R-:W-:Y:S02]  /*07e0*/  IADD3 R83, R0, 0x130, RZ ;  /* 0x0000013000537810 */ /* 0x000fe40007ffe0ff */
[----:B------:R-:W-:-:S02]  /*07f0*/  SHF.R.S32.HI R121, RZ, 0x1f, R82 ;  /* 0x0000001fff797819 */ /* 0x000fc40000011452 */
[----:B------:R-:W-:Y:S02]  /*0800*/  @P5 LOP3.LUT R5, R5, 0x40000, RZ, 0xfc, !PT ;  /* 0x0004000005055812 */ /* 0x000fe400078efcff */
[----:B------:R-:W-:Y:S02]  /*0810*/  ISETP.LT.U32.AND P5, PT, R95, UR8, PT ;  /* 0x000000085f007c0c */ /* 0x000fe4000bfa1070 */
[----:B------:R-:W-:Y:S02]  /*0820*/  LOP3.LUT R5, R5, 0xfffdffff, RZ, 0xc0, !PT ;  /* 0xfffdffff05057812 */ /* 0x000fe400078ec0ff */
[----:B------:R-:W-:Y:S02]  /*0830*/  ISETP.LT.AND.EX P5, PT, R12, UR9, !P6, P5 ;  /* 0x000000090c007c0c */ /* 0x000fe4000f7a1350 */
[----:B------:R-:W-:Y:S02]  /*0840*/  SHF.R.S32.HI R122, RZ, 0x1f, R83 ;  /* 0x0000001fff7a7819 */ /* 0x000fe40000011453 */
[----:B------:R-:W-:-:S02]  /*0850*/  IADD3 R81, R0, 0x150, RZ ;  /* 0x0000015000517810 */ /* 0x000fc40007ffe0ff */
[----:B------:R-:W-:Y:S02]  /*0860*/  IADD3 R80, R0, 0x160, RZ ;  /* 0x0000016000507810 */ /* 0x000fe40007ffe0ff */
[----:B------:R-:W-:Y:S02]  /*0870*/  SHF.R.S32.HI R120, RZ, 0x1f, R81 ;  /* 0x0000001fff787819 */ /* 0x000fe40000011451 */
[----:B------:R-:W-:Y:S02]  /*0880*/  SHF.R.S32.HI R107, RZ, 0x1f, R80 ;  /* 0x0000001fff6b7819 */ /* 0x000fe40000011450 */
[----:B------:R-:W-:Y:S02]  /*0890*/  ISETP.LT.AND.EX P4, PT, R2, UR9, !P6, P4 ;  /* 0x0000000902007c0c */ /* 0x000fe4000f781340 */
[----:B------:R-:W-:Y:S02]  /*08a0*/  @P5 LOP3.LUT R5, R5, 0x20000, RZ, 0xfc, !PT ;  /* 0x0002000005055812 */ /* 0x000fe400078efcff */
[----:B------:R-:W-:-:S02]  /*08b0*/  ISETP.LT.U32.AND P5, PT, R94, UR8, PT ;  /* 0x000000085e007c0c */ /* 0x000fc4000bfa1070 */
[----:B------:R-:W-:Y:S02]  /*08c0*/  LOP3.LUT R5, R5, 0xfffeffff, RZ, 0xc0, !PT ;  /* 0xfffeffff05057812 */ /* 0x000fe400078ec0ff */
[----:B------:R-:W-:Y:S02]  /*08d0*/  ISETP.LT.AND.EX P5, PT, R11, UR9, !P6, P5 ;  /* 0x000000090b007c0c */ /* 0x000fe4000f7a1350 */
[----:B------:R-:W-:-:S11]  /*08e0*/  MOV R2, R7 ;  /* 0x0000000700027202 */ /* 0x000fd60000000f00 */
[----:B------:R-:W-:Y:S02]  /*08f0*/  @P5 LOP3.LUT R5, R5, 0x10000, RZ, 0xfc, !PT ;  /* 0x0001000005055812 */ /* 0x000fe400078efcff */
[----:B------:R-:W-:Y:S02]  /*0900*/  ISETP.LT.U32.AND P5, PT, R93, UR8, PT ;  /* 0x000000085d007c0c */ /* 0x000fe4000bfa1070 */
[----:B------:R-:W-:Y:S02]  /*0910*/  LOP3.LUT R5, R5, 0xffff7fff, RZ, 0xc0, !PT ;  /* 0xffff7fff05057812 */ /* 0x000fe400078ec0ff */
[----:B------:R-:W-:-:S13]  /*0920*/  ISETP.LT.AND.EX P5, PT, R10, UR9, !P6, P5 ;  /* 0x000000090a007c0c */ /* 0x000fda000f7a1350 */
        /* <DEDUP_REMOVED lines=15> */
[----:B------:R-:W-:Y:S01]  /*0a20*/  ISETP.LT.AND.EX P5, PT, R4, UR9, !P6, P5 ;  /* 0x0000000904007c0c */ /* 0x000fe2000f7a1350 */
[----:B------:R-:W-:Y:S02]  /*0a30*/  IMAD R4, R3, -0x1c, R106 ;  /* 0xffffffe403047824 */ /* 0x000fe400078e026a */
[----:B------:R-:W-:-:S03]  /*0a40*/  IMAD.MOV.U32 R3, RZ, RZ, RZ ;  /* 0x000000ffff037224 */ /* 0x000fc600078e00ff */
[----:B------:R-:W-:-:S07]  /*0a50*/  SHF.L.U32 R4, R4, 0x1, RZ ;  /* 0x0000000104047819 */ /* 0x000fce00000006ff */
        /* <DEDUP_REMOVED lines=28> */
[----:B------:R-:W-:-:S12]  /*0c20*/  ULDC.64 UR8, c[0x0][0x208] ;  /* 0x0000820000087ab9 */ /* 0x000fd80000000a00 */
[----:B------:R-:W-:-:S07]  /*0c30*/  @P5 LOP3.LUT R5, R5, 0x10, RZ, 0xfc, !PT ;  /* 0x0000001005055812 */ /* 0x000fce00078efcff */
.L_x_3322:
[----:B---3--:R-:W0:Y:S01]  /*0c40*/  LDC R15, c[0x0][0x288] ;  /* 0x0000a200ff0f7b82 */ /* 0x008e220000000800 */
[----:B------:R-:W-:Y:S01]  /*0c50*/  P2R R7, PR, RZ, 0x10 ;  /* 0x00000010ff077803 */ /* 0x000fe20000000000 */
[----:B------:R-:W-:Y:S01]  /*0c60*/  ULDC.64 UR12, c[0x0][0x280] ;  /* 0x0000a000000c7ab9 */ /* 0x000fe20000000a00 */
[C---:B------:R-:W-:Y:S02]  /*0c70*/  LOP3.LUT P4, RZ, R5.reuse, 0x4000000, RZ, 0xc0, !PT ;  /* 0x0400000005ff7812 */ /* 0x040fe4000788c0ff */
[----:B------:R-:W-:Y:S02]  /*0c80*/  LOP3.LUT P6, RZ, R5, 0x2000000, RZ, 0xc0, !PT ;  /* 0x0200000005ff7812 */ /* 0x000fe400078cc0ff */
[----:B------:R-:W-:Y:S01]  /*0c90*/  SHF.R.S32.HI R12, RZ, 0x1f, R0 ;  /* 0x0000001fff0c7819 */ /* 0x000fe20000011400 */
[----:B-1----:R-:W1:Y:S01]  /*0ca0*/  @P0 LDC.64 R36, c[0x0][0x220] ;  /* 0x00008800ff240b82 */ /* 0x002e620000000a00 */
[----:B------:R-:W-:Y:S02]  /*0cb0*/  SHF.R.S32.HI R14, RZ, 0x1f, R105 ;  /* 0x0000001fff0e7819 */ /* 0x000fe40000011469 */
[----:B------:R-:W-:-:S02]  /*0cc0*/  P2R R30, PR, RZ, 0x8 ;  /* 0x00000008ff1e7803 */ /* 0x000fc40000000000 */
[----:B------:R-:W-:Y:S02]  /*0cd0*/  LOP3.LUT P3, RZ, R5, 0x1000000, RZ, 0xc0, !PT ;  /* 0x0100000005ff7812 */ /* 0x000fe4000786c0ff */
[----:B------:R-:W-:Y:S01]  /*0ce0*/  SHF.R.S32.HI R16, RZ, 0x1f, R102 ;  /* 0x0000001fff107819 */ /* 0x000fe20000011466 */
[----:B--2-4-:R-:W2:Y:S01]  /*0cf0*/  @P4 LDC.64 R58, c[0x0][0x220] ;  /* 0x00008800ff3a4b82 */ /* 0x014ea20000000a00 */
[----:B------:R-:W-:Y:S02]  /*0d00*/  SHF.R.S32.HI R18, RZ, 0x1f, R99 ;  /* 0x0000001fff127819 */ /* 0x000fe40000011463 */
[----:B------:R-:W-:Y:S02]  /*0d10*/  SHF.R.S32.HI R20, RZ, 0x1f, R98 ;  /* 0x0000001fff147819 */ /* 0x000fe40000011462 */
[----:B------:R-:W-:Y:S02]  /*0d20*/  SHF.R.S32.HI R22, RZ, 0x1f, R96 ;  /* 0x0000001fff167819 */ /* 0x000fe40000011460 */
[----:B------:R-:W-:Y:S01]  /*0d30*/  SHF.R.S32.HI R24, RZ, 0x1f, R94 ;  /* 0x0000001fff187819 */ /* 0x000fe2000001145e */
[----:B------:R-:W3:Y:S01]  /*0d40*/  @P1 LDC.64 R34, c[0x0][0x220] ;  /* 0x00008800ff221b82 */ /* 0x000ee20000000a00 */
[----:B0-----:R-:W-:-:S02]  /*0d50*/  IABS R11, R15 ;  /* 0x0000000f000b7213 */ /* 0x001fc40000000000 */
[----:B------:R-:W-:Y:S02]  /*0d60*/  SHF.R.S32.HI R26, RZ, 0x1f, R91 ;  /* 0x0000001fff1a7819 */ /* 0x000fe4000001145b */
[----:B------:R-:W0:Y:S01]  /*0d70*/  I2F.RP R6, R11 ;  /* 0x0000000b00067306 */ /* 0x000e220000209400 */
[----:B------:R-:W-:Y:S02]  /*0d80*/  SHF.R.S32.HI R28, RZ, 0x1f, R88 ;  /* 0x0000001fff1c7819 */ /* 0x000fe40000011458 */
[----:B------:R-:W4:Y:S01]  /*0d90*/  @P3 LDC.64 R74, c[0x0][0x220] ;  /* 0x00008800ff4a3b82 */ /* 0x000f220000000a00 */
[C---:B------:R-:W-:Y:S02]  /*0da0*/  IADD3 R31, R0.reuse, 0x170, RZ ;  /* 0x00000170001f7810 */ /* 0x040fe40007ffe0ff */
[C---:B------:R-:W-:Y:S02]  /*0db0*/  IADD3 R77, R0.reuse, 0x1d0, RZ ;  /* 0x000001d0004d7810 */ /* 0x040fe40007ffe0ff */
[----:B------:R-:W-:-:S03]  /*0dc0*/  IADD3 R78, R0, 0x1f0, RZ ;  /* 0x000001f0004e7810 */ /* 0x000fc60007ffe0ff */
[----:B------:R-:W5:Y:S01]  /*0dd0*/  @P2 LDC.64 R32, c[0x0][0x220] ;  /* 0x00008800ff202b82 */ /* 0x000f620000000a00 */
[----:B0-----:R-:W0:Y:S02]  /*0de0*/  MUFU.RCP R6, R6 ;  /* 0x0000000600067308 */ /* 0x001e240000001000 */
[----:B0-----:R-:W-:-:S06]  /*0df0*/  IADD3 R8, R6, 0xffffffe, RZ ;  /* 0x0ffffffe06087810 */ /* 0x001fcc0007ffe0ff */
[----:B------:R0:W1:Y:S02]  /*0e00*/  F2I.FTZ.U32.TRUNC.NTZ R9, R8 ;  /* 0x0000000800097305 */ /* 0x000064000021f000 */
[----:B0-----:R-:W-:Y:S01]  /*0e10*/  IMAD.MOV.U32 R8, RZ, RZ, RZ ;  /* 0x000000ffff087224 */ /* 0x001fe200078e00ff */
        /* <DEDUP_REMOVED lines=10> */
[----:B------:R-:W-:Y:S02]  /*0ec0*/  ISETP.GE.U32.AND P5, PT, R6, R11, PT ;  /* 0x0000000b0600720c */ /* 0x000fe40003fa6070 */
[----:B------:R-:W-:-:S11]  /*0ed0*/  LOP3.LUT R6, R2, R15, RZ, 0x3c, !PT ;  /* 0x0000000f02067212 */ /* 0x000fd600078e3cff */
[----:B------:R-:W-:Y:S01]  /*0ee0*/  @P5 VIADD R9, R9, 0x1 ;  /* 0x0000000109095836 */ /* 0x000fe20000000000 */
[----:B------:R-:W-:-:S04]  /*0ef0*/  ISETP.GE.AND P5, PT, R6, RZ, PT ;  /* 0x000000ff0600720c */ /* 0x000fc80003fa6270 */
[----:B------:R-:W-:-:S09]  /*0f00*/  MOV R11, R9 ;  /* 0x00000009000b7202 */ /* 0x000fd20000000f00 */
[----:B------:R-:W-:Y:S02]  /*0f10*/  @!P5 IADD3 R11, -R11, RZ, RZ ;  /* 0x000000ff0b0bd210 */ /* 0x000fe40007ffe1ff */
[----:B------:R-:W-:-:S13]  /*0f20*/  ISETP.NE.AND P5, PT, R15, RZ, PT ;  /* 0x000000ff0f00720c */ /* 0x000fda0003fa5270 */
[----:B------:R-:W-:-:S04]  /*0f30*/  @!P5 LOP3.LUT R11, RZ, R15, RZ, 0x33, !PT ;  /* 0x0000000fff0bd212 */ /* 0x000fc800078e33ff */
[----:B------:R-:W-:Y:S02]  /*0f40*/  IADD3 R9, -R11, RZ, RZ ;  /* 0x000000ff0b097210 */ /* 0x000fe40007ffe1ff */
[----:B------:R-:W-:-:S03]  /*0f50*/  SHF.R.S32.HI R10, RZ, 0x1f, R11 ;  /* 0x0000001fff0a7819 */ /* 0x000fc6000001140b */
[----:B------:R-:W-:Y:S01]  /*0f60*/  IMAD R6, R15, R9, R2 ;  /* 0x000000090f067224 */ /* 0x000fe200078e0202 */
[----:B------:R-:W-:Y:S01]  /*0f70*/  SHF.R.S32.HI R9, RZ, 0x1f, R4 ;  /* 0x0000001fff097819 */ /* 0x000fe20000011404 */
[----:B------:R-:W-:Y:S02]  /*0f80*/  IMAD R10, R10, UR12, RZ ;  /* 0x0000000c0a0a7c24 */ /* 0x000fe4000f8e02ff */
[----:B------:R-:W-:Y:S02]  /*0f90*/  IMAD R6, R6, 0x38, RZ ;  /* 0x0000003806067824 */ /* 0x000fe400078e02ff */
[----:B------:R-:W-:-:S03]  /*0fa0*/  IMAD R71, R11, UR13, R10 ;  /* 0x0000000d0b477c24 */ /* 0x000fc6000f8e020a */
[----:B------:R-:W-:-:S04]  /*0fb0*/  IADD3 R72, P5, R4, R6, RZ ;  /* 0x0000000604487210 */ /* 0x000fc80007fbe0ff */
[----:B------:R-:W-:Y:S02]  /*0fc0*/  LEA.HI.X.SX32 R73, R6, R9, 0x1, P5 ;  /* 0x0000000906497211 */ /* 0x000fe400028f0eff */
[----:B------:R-:W0:Y:S01]  /*0fd0*/  @P4 LDC.64 R8, c[0x0][0x270] ;  /* 0x00009c00ff084b82 */ /* 0x000e220000000a00 */
[----:B------:R-:W-:Y:S01]  /*0fe0*/  IMAD.WIDE.U32 R72, R11, UR12, R72 ;  /* 0x0000000c0b487c25 */ /* 0x000fe2000f8e0048 */
[----:B------:R-:W-:-:S03]  /*0ff0*/  ULDC.64 UR12, c[0x0][0x278] ;  /* 0x00009e00000c7ab9 */ /* 0x000fc60000000a00 */
[----:B------:R-:W-:Y:S01]  /*1000*/  IMAD.IADD R71, R73, 0x1, R71 ;  /* 0x0000000149477824 */ /* 0x000fe200078e0247 */
[----:B------:R-:W-:Y:S01]  /*1010*/  @P4 MOV R70, R72 ;  /* 0x0000004800464202 */ /* 0x000fe20000000f00 */
[-C--:B0-----:R-:W-:Y:S02]  /*1020*/  @P4 IMAD R10, R12, R8.reuse, RZ ;  /* 0x000000080c0a4224 */ /* 0x081fe400078e02ff */
[----:B------:R-:W0:Y:S02]  /*1030*/  @P6 LDC.64 R12, c[0x0][0x270] ;  /* 0x00009c00ff0c6b82 */ /* 0x000e240000000a00 */
[C---:B------:R-:W-:Y:S02]  /*1040*/  @P4 IMAD R11, R0.reuse, R9, R10 ;  /* 0x00000009000b4224 */ /* 0x040fe400078e020a */
[----:B------:R-:W-:-:S05]  /*1050*/  @P4 IMAD.WIDE.U32 R8, R0, R8, R70 ;  /* 0x0000000800084225 */ /* 0x000fca00078e0046 */
[----:B------:R-:W-:Y:S02]  /*1060*/  @P4 IADD3 R9, R9, R11, RZ ;  /* 0x0000000b09094210 */ /* 0x000fe40007ffe0ff */
[----:B------:R-:W1:Y:S01]  /*1070*/  @P6 LDC.64 R10, c[0x0][0x220] ;  /* 0x00008800ff0a6b82 */ /* 0x000e620000000a00 */
[----:B--2---:R-:W-:-:S04]  /*1080*/  @P4 LEA R58, P5, R8, R58, 0x1 ;  /* 0x0000003a083a4211 */ /* 0x004fc800078a08ff */
[----:B------:R-:W-:Y:S01]  /*1090*/  @P4 LEA.HI.X R59, R8, R59, R9, 0x1, P5 ;  /* 0x0000003b083b4211 */ /* 0x000fe200028f0c09 */
[----:B------:R-:W-:Y:S01]  /*10a0*/  @P6 IMAD.MOV.U32 R9, RZ, RZ, R71 ;  /* 0x000000ffff096224 */ /* 0x000fe200078e0047 */
[----:B------:R-:W-:Y:S01]  /*10b0*/  LOP3.LUT P4, RZ, R5, 0x800000, RZ, 0xc0, !PT ;  /* 0x0080000005ff7812 */ /* 0x000fe2000788c0ff */
[----:B0-----:R-:W-:Y:S01]  /*10c0*/  @P6 IMAD R8, R14, R12, RZ ;  /* 0x0000000c0e086224 */ /* 0x001fe200078e02ff */
[----:B------:R-:W-:-:S03]  /*10d0*/  SHF.R.S32.HI R14, RZ, 0x1f, R104 ;  /* 0x0000001fff0e7819 */ /* 0x000fc60000011468 */
[----:B------:R-:W-:Y:S01]  /*10e0*/  @P6 IMAD R13, R105, R13, R8 ;  /* 0x0000000d690d6224 */ /* 0x000fe200078e0208 */
[----:B------:R-:W-:-:S05]  /*10f0*/  @P6 MOV R8, R72 ;  /* 0x0000004800086202 */ /* 0x000fca0000000f00 */
[----:B------:R-:W-:-:S05]  /*1100*/  @P6 IMAD.WIDE.U32 R8, R105, R12, R8 ;  /* 0x0000000c69086225 */ /* 0x000fca00078e0008 */
[----:B------:R-:W-:Y:S02]  /*1110*/  @P6 IADD3 R9, R9, R13, RZ ;  /* 0x0000000d09096210 */ /* 0x000fe40007ffe0ff */
[C---:B-1----:R-:W-:Y:S02]  /*1120*/  @P6 LEA R10, P5, R8.reuse, R10, 0x1 ;  /* 0x0000000a080a6211 */ /* 0x042fe400078a08ff */
[----:B------:R-:W-:Y:S02]  /*1130*/  @P3 MOV R13, R71 ;  /* 0x00000047000d3202 */ /* 0x000fe40000000f00 */
[----:B------:R-:W-:Y:S02]  /*1140*/  @P6 LEA.HI.X R11, R8, R11, R9, 0x1, P5 ;  /* 0x0000000b080b6211 */ /* 0x000fe400028f0c09 */
[----:B------:R-:W0:Y:S01]  /*1150*/  @P3 LDC.64 R8, c[0x0][0x270] ;  /* 0x00009c00ff083b82 */ /* 0x000e220000000a00 */
[----:B------:R-:W-:-:S13]  /*1160*/  LOP3.LUT P6, RZ, R5, 0x400000, RZ, 0xc0, !PT ;  /* 0x0040000005ff7812 */ /* 0x000fda00078cc0ff */
[----:B------:R-:W1:Y:S01]  /*1170*/  @P6 LDC.64 R68, c[0x0][0x220] ;  /* 0x00008800ff446b82 */ /* 0x000e620000000a00 */
[----:B0-----:R-:W-:Y:S01]  /*1180*/  @P3 IMAD R12, R14, R8, RZ ;  /* 0x000000080e0c3224 */ /* 0x001fe200078e02ff */
[----:B------:R-:W-:-:S03]  /*1190*/  SHF.R.S32.HI R14, RZ, 0x1f, R103 ;  /* 0x0000001fff0e7819 */ /* 0x000fc60000011467 */
[----:B------:R-:W-:Y:S01]  /*11a0*/  @P3 IMAD R15, R104, R9, R12 ;  /* 0x00000009680f3224 */ /* 0x000fe200078e020c */
[----:B------:R-:W-:-:S05]  /*11b0*/  @P3 MOV R12, R72 ;  /* 0x00000048000c3202 */ /* 0x000fca0000000f00 */
[----:B------:R-:W-:Y:S02]  /*11c0*/  @P3 IMAD.WIDE.U32 R8, R104, R8, R12 ;  /* 0x0000000868083225 */ /* 0x000fe400078e000c */
[----:B------:R-:W0:Y:S02]  /*11d0*/  @P4 LDC.64 R12, c[0x0][0x220] ;  /* 0x00008800ff0c4b82 */ /* 0x000e240000000a00 */
[----:B------:R-:W-:Y:S01]  /*11e0*/  @P3 IMAD.IADD R9, R9, 0x1, R15 ;  /* 0x0000000109093824 */ /* 0x000fe200078e020f */
[C---:B----4-:R-:W-:Y:S02]  /*11f0*/  @P3 LEA R74, P5, R8.reuse, R74, 0x1 ;  /* 0x0000004a084a3211 */ /* 0x050fe400078a08ff */
[----:B------:R-:W-:Y:S02]  /*1200*/  @P4 MOV R15, R71 ;  /* 0x00000047000f4202 */ /* 0x000fe40000000f00 */
[----:B------:R-:W-:Y:S02]  /*1210*/  @P3 LEA.HI.X R75, R8, R75, R9, 0x1, P5 ;  /* 0x0000004b084b3211 */ /* 0x000fe400028f0c09 */
[----:B------:R-:W2:Y:S01]  /*1220*/  @P4 LDC.64 R8, c[0x0][0x270] ;  /* 0x00009c00ff084b82 */ /* 0x000ea20000000a00 */
[----:B------:R-:W-:Y:S01]  /*1230*/  LOP3.LUT P3, RZ, R5, 0x200000, RZ, 0xc0, !PT ;  /* 0x0020000005ff7812 */ /* 0x000fe2000786c0ff */
[----:B--2---:R-:W-:-:S04]  /*1240*/  @P4 IMAD R14, R14, R8, RZ ;  /* 0x000000080e0e4224 */ /* 0x004fc800078e02ff */
[----:B------:R-:W-:Y:S01]  /*1250*/  @P4 IMAD R17, R103, R9, R14 ;  /* 0x0000000967114224 */ /* 0x000fe200078e020e */
[----:B------:R-:W-:-:S05]  /*1260*/  @P4 MOV R14, R72 ;  /* 0x00000048000e4202 */ /* 0x000fca0000000f00 */
[----:B------:R-:W-:Y:S01]  /*1270*/  @P4 IMAD.WIDE.U32 R8, R103, R8, R14 ;  /* 0x0000000867084225 */ /* 0x000fe200078e000e */
[----:B------:R-:W-:-:S04]  /*1280*/  @P6 MOV R15, R71 ;  /* 0x00000047000f6202 */ /* 0x000fc80000000f00 */
[----:B------:R-:W-:Y:S01]  /*1290*/  @P4 IADD3 R9, R9, R17, RZ ;  /* 0x0000001109094210 */ /* 0x000fe20007ffe0ff */
[----:B------:R-:W-:Y:S01]  /*12a0*/  @P3 IMAD.MOV.U32 R17, RZ, RZ, R71 ;  /* 0x000000ffff113224 */ /* 0x000fe200078e0047 */
[----:B0-----:R-:W-:-:S04]  /*12b0*/  @P4 LEA R12, P5, R8, R12, 0x1 ;  /* 0x0000000c080c4211 */ /* 0x001fc800078a08ff */
[----:B------:R-:W-:Y:S02]  /*12c0*/  @P4 LEA.HI.X R13, R8, R13, R9, 0x1, P5 ;  /* 0x0000000d080d4211 */ /* 0x000fe400028f0c09 */
[----:B------:R-:W0:Y:S01]  /*12d0*/  @P6 LDC.64 R8, c[0x0][0x270] ;  /* 0x00009c00ff086b82 */ /* 0x000e220000000a00 */
[----:B------:R-:W-:-:S13]  /*12e0*/  LOP3.LUT P4, RZ, R5, 0x100000, RZ, 0xc0, !PT ;  /* 0x0010000005ff7812 */ /* 0x000fda000788c0ff */
[----:B------:R-:W-:Y:S01]  /*12f0*/  @P4 MOV R19, R71 ;  /* 0x0000004700134202 */ /* 0x000fe20000000f00 */
[----:B0-----:R-:W-:Y:S01]  /*1300*/  @P6 IMAD R14, R16, R8, RZ ;  /* 0x00000008100e6224 */ /* 0x001fe200078e02ff */
[----:B------:R-:W-:-:S03]  /*1310*/  SHF.R.S32.HI R16, RZ, 0x1f, R101 ;  /* 0x0000001fff107819 */ /* 0x000fc60000011465 */
[----:B------:R-:W-:Y:S02]  /*1320*/  @P6 IMAD R9, R102, R9, R14 ;  /* 0x0000000966096224 */ /* 0x000fe400078e020e */
[----:B------:R-:W-:-:S04]  /*1330*/  @P6 IMAD.MOV.U32 R14, RZ, RZ, R72 ;  /* 0x000000ffff0e6224 */ /* 0x000fc800078e0048 */
[----:B------:R-:W-:-:S05]  /*1340*/  @P6 IMAD.WIDE.U32 R14, R102, R8, R14 ;  /* 0x00000008660e6225 */ /* 0x000fca00078e000e */
[----:B------:R-:W-:Y:S02]  /*1350*/  @P6 IADD3 R8, R15, R9, RZ ;  /* 0x000000090f086210 */ /* 0x000fe40007ffe0ff */
[----:B-1----:R-:W-:-:S04]  /*1360*/  @P6 LEA R68, P5, R14, R68, 0x1 ;  /* 0x000000440e446211 */ /* 0x002fc800078a08ff */
[----:B------:R-:W-:Y:S02]  /*1370*/  @P6 LEA.HI.X R69, R14, R69, R8, 0x1, P5 ;  /* 0x000000450e456211 */ /* 0x000fe400028f0c08 */
[----:B------:R-:W0:Y:S01]  /*1380*/  @P3 LDC.64 R8, c[0x0][0x270] ;  /* 0x00009c00ff083b82 */ /* 0x000e220000000a00 */
[----:B------:R-:W-:-:S07]  /*1390*/  LOP3.LUT P6, RZ, R5, 0x80000, RZ, 0xc0, !PT ;  /* 0x0008000005ff7812 */ /* 0x000fce00078cc0ff */
[----:B------:R-:W1:Y:S06]  /*13a0*/  @P3 LDC.64 R14, c[0x0][0x220] ;  /* 0x00008800ff0e3b82 */ /* 0x000e6c0000000a00 */
[----:B------:R-:W-:Y:S01]  /*13b0*/  @P6 MOV R21, R71 ;  /* 0x0000004700156202 */ /* 0x000fe20000000f00 */
[----:B0-----:R-:W-:-:S04]  /*13c0*/  @P3 IMAD R16, R16, R8, RZ ;  /* 0x0000000810103224 */ /* 0x001fc800078e02ff */
[----:B------:R-:W-:Y:S01]  /*13d0*/  @P3 IMAD R9, R101, R9, R16 ;  /* 0x0000000965093224 */ /* 0x000fe200078e0210 */
[----:B------:R-:W-:-:S05]  /*13e0*/  @P3 MOV R16, R72 ;  /* 0x0000004800103202 */ /* 0x000fca0000000f00 */
[----:B------:R-:W-:-:S05]  /*13f0*/  @P3 IMAD.WIDE.U32 R16, R101, R8, R16 ;  /* 0x0000000865103225 */ /* 0x000fca00078e0010 */
[----:B------:R-:W-:Y:S02]  /*1400*/  @P3 IADD3 R8, R17, R9, RZ ;  /* 0x0000000911083210 */ /* 0x000fe40007ffe0ff */
[----:B-1----:R-:W-:-:S04]  /*1410*/  @P3 LEA R14, P5, R16, R14, 0x1 ;  /* 0x0000000e100e3211 */ /* 0x002fc800078a08ff */
[----:B------:R-:W-:Y:S02]  /*1420*/  @P3 LEA.HI.X R15, R16, R15, R8, 0x1, P5 ;  /* 0x0000000f100f3211 */ /* 0x000fe400028f0c08 */
[----:B------:R-:W0:Y:S01]  /*1430*/  @P4 LDC.64 R8, c[0x0][0x270] ;  /* 0x00009c00ff084b82 */ /* 0x000e220000000a00 */
[----:B------:R-:W-:-:S07]  /*1440*/  LOP3.LUT P3, RZ, R5, 0x40000, RZ, 0xc0, !PT ;  /* 0x0004000005ff7812 */ /* 0x000fce000786c0ff */
[----:B------:R-:W1:Y:S08]  /*1450*/  @P4 LDC.64 R16, c[0x0][0x220] ;  /* 0x00008800ff104b82 */ /* 0x000e700000000a00 */
[----:B------:R-:W2:Y:S01]  /*1460*/  @P3 LDC.64 R66, c[0x0][0x220] ;  /* 0x00008800ff423b82 */ /* 0x000ea20000000a00 */
[----:B0-----:R-:W-:-:S04]  /*1470*/  @P4 IMAD R18, R18, R8, RZ ;  /* 0x0000000812124224 */ /* 0x001fc800078e02ff */
[----:B------:R-:W-:Y:S01]  /*1480*/  @P4 IMAD R9, R99, R9, R18 ;  /* 0x0000000963094224 */ /* 0x000fe200078e0212 */
[----:B------:R-:W-:-:S05]  /*1490*/  @P4 MOV R18, R72 ;  /* 0x0000004800124202 */ /* 0x000fca0000000f00 */
[----:B------:R-:W-:-:S04]  /*14a0*/  @P4 IMAD.WIDE.U32 R18, R99, R8, R18 ;  /* 0x0000000863124225 */ /* 0x000fc800078e0012 */
[----:B------:R-:W-:Y:S01]  /*14b0*/  @P4 IMAD.IADD R8, R19, 0x1, R9 ;  /* 0x0000000113084824 */ /* 0x000fe200078e0209 */
[----:B-1----:R-:W-:-:S04]  /*14c0*/  @P4 LEA R16, P5, R18, R16, 0x1 ;  /* 0x0000001012104211 */ /* 0x002fc800078a08ff */
[----:B------:R-:W-:Y:S02]  /*14d0*/  @P4 LEA.HI.X R17, R18, R17, R8, 0x1, P5 ;  /* 0x0000001112114211 */ /* 0x000fe400028f0c08 */
[----:B------:R-:W0:Y:S01]  /*14e0*/  @P6 LDC.64 R8, c[0x0][0x270] ;  /* 0x00009c00ff086b82 */ /* 0x000e220000000a00 */
[----:B------:R-:W-:-:S07]  /*14f0*/  LOP3.LUT P4, RZ, R5, 0x20000, RZ, 0xc0, !PT ;  /* 0x0002000005ff7812 */ /* 0x000fce000788c0ff */
[----:B------:R-:W1:Y:S06]  /*1500*/  @P6 LDC.64 R18, c[0x0][0x220] ;  /* 0x00008800ff126b82 */ /* 0x000e6c0000000a00 */
[----:B------:R-:W-:Y:S02]  /*1510*/  @P4 IMAD.MOV.U32 R23, RZ, RZ, R71 ;  /* 0x000000ffff174224 */ /* 0x000fe400078e0047 */
[----:B0-----:R-:W-:-:S04]  /*1520*/  @P6 IMAD R20, R20, R8, RZ ;  /* 0x0000000814146224 */ /* 0x001fc800078e02ff */
        /* <DEDUP_REMOVED lines=12> */
[----:B------:R-:W-:Y:S02]  /*15f0*/  @P3 IMAD R9, R96, R9, R20 ;  /* 0x0000000960093224 */ /* 0x000fe400078e0214 */
[----:B------:R-:W-:-:S04]  /*1600*/  @P3 IMAD.MOV.U32 R20, RZ, RZ, R72 ;  /* 0x000000ffff143224 */ /* 0x000fc800078e0048 */
[----:B------:R-:W-:-:S05]  /*1610*/  @P3 IMAD.WIDE.U32 R20, R96, R8, R20 ;  /* 0x0000000860143225 */ /* 0x000fca00078e0014 */
[----:B------:R-:W-:Y:S02]  /*1620*/  @P3 IADD3 R8, R21, R9, RZ ;  /* 0x0000000915083210 */ /* 0x000fe40007ffe0ff */
[----:B--2---:R-:W-:-:S04]  /*1630*/  @P3 LEA R66, P5, R20, R66, 0x1 ;  /* 0x0000004214423211 */ /* 0x004fc800078a08ff */
[----:B------:R-:W-:Y:S02]  /*1640*/  @P3 LEA.HI.X R67, R20, R67, R8, 0x1, P5 ;  /* 0x0000004314433211 */ /* 0x000fe400028f0c08 */
[----:B------:R-:W0:Y:S01]  /*1650*/  @P4 LDC.64 R8, c[0x0][0x270] ;  /* 0x00009c00ff084b82 */ /* 0x000e220000000a00 */
[----:B------:R-:W-:-:S07]  /*1660*/  LOP3.LUT P3, RZ, R5, 0x8000, RZ, 0xc0, !PT ;  /* 0x0000800005ff7812 */ /* 0x000fce000786c0ff */
[----:B------:R-:W2:Y:S06]  /*1670*/  @P4 LDC.64 R20, c[0x0][0x220] ;  /* 0x00008800ff144b82 */ /* 0x000eac0000000a00 */
[----:B------:R-:W-:Y:S01]  /*1680*/  @P3 MOV R25, R71 ;  /* 0x0000004700193202 */ /* 0x000fe20000000f00 */
[----:B0-----:R-:W-:-:S04]  /*1690*/  @P4 IMAD R22, R22, R8, RZ ;  /* 0x0000000816164224 */ /* 0x001fc800078e02ff */
[----:B------:R-:W-:Y:S01]  /*16a0*/  @P4 IMAD R9, R95, R9, R22 ;  /* 0x000000095f094224 */ /* 0x000fe200078e0216 */
[----:B------:R-:W-:-:S05]  /*16b0*/  @P4 MOV R22, R72 ;  /* 0x0000004800164202 */ /* 0x000fca0000000f00 */
[----:B------:R-:W-:-:S05]  /*16c0*/  @P4 IMAD.WIDE.U32 R22, R95, R8, R22 ;  /* 0x000000085f164225 */ /* 0x000fca00078e0016 */
[----:B------:R-:W-:Y:S02]  /*16d0*/  @P4 IADD3 R8, R23, R9, RZ ;  /* 0x0000000917084210 */ /* 0x000fe40007ffe0ff */
[C---:B--2---:R-:W-:Y:S02]  /*16e0*/  @P4 LEA R20, P5, R22.reuse, R20, 0x1 ;  /* 0x0000001416144211 */ /* 0x044fe400078a08ff */
[----:B------:R-:W-:Y:S02]  /*16f0*/  @P6 MOV R23, R71 ;  /* 0x0000004700176202 */ /* 0x000fe40000000f00 */
[----:B------:R-:W-:Y:S02]  /*1700*/  @P4 LEA.HI.X R21, R22, R21, R8, 0x1, P5 ;  /* 0x0000001516154211 */ /* 0x000fe400028f0c08 */
[----:B------:R-:W0:Y:S01]  /*1710*/  @P6 LDC.64 R8, c[0x0][0x270] ;  /* 0x00009c00ff086b82 */ /* 0x000e220000000a00 */
[----:B------:R-:W-:-:S13]  /*1720*/  LOP3.LUT P4, RZ, R5, 0x4000, RZ, 0xc0, !PT ;  /* 0x0000400005ff7812 */ /* 0x000fda000788c0ff */
[----:B------:R-:W2:Y:S01]  /*1730*/  @P4 LDC.64 R62, c[0x0][0x220] ;  /* 0x00008800ff3e4b82 */ /* 0x000ea20000000a00 */
[----:B0-----:R-:W-:Y:S01]  /*1740*/  @P6 IMAD R22, R24, R8, RZ ;  /* 0x0000000818166224 */ /* 0x001fe200078e02ff */
[----:B------:R-:W-:-:S03]  /*1750*/  SHF.R.S32.HI R24, RZ, 0x1f, R93 ;  /* 0x0000001fff187819 */ /* 0x000fc6000001145d */
        /* <DEDUP_REMOVED lines=8> */
[----:B------:R-:W1:Y:S08]  /*17e0*/  @P3 LDC.64 R22, c[0x0][0x220] ;  /* 0x00008800ff163b82 */ /* 0x000e700000000a00 */
[----:B------:R-:W4:Y:S01]  /*17f0*/  @P6 LDC.64 R60, c[0x0][0x220] ;  /* 0x00008800ff3c6b82 */ /* 0x000f220000000a00 */
        /* <DEDUP_REMOVED lines=16> */
[----:B------:R-:W-:Y:S01]  /*1900*/  @P4 IADD3 R8, R25, R9, RZ ;  /* 0x0000000919084210 */ /* 0x000fe20007ffe0ff */
[----:B------:R-:W-:Y:S01]  /*1910*/  @P6 IMAD.MOV.U32 R25, RZ, RZ, R71 ;  /* 0x000000ffff196224 */ /* 0x000fe200078e0047 */
[----:B--2---:R-:W-:-:S04]  /*1920*/  @P4 LEA R62, P5, R24, R62, 0x1 ;  /* 0x0000003e183e4211 */ /* 0x004fc800078a08ff */
        /* <DEDUP_REMOVED lines=8> */
[----:B------:R-:W-:-:S05]  /*19b0*/  @P6 IMAD.WIDE.U32 R24, R90, R8, R24 ;  /* 0x000000085a186225 */ /* 0x000fca00078e0018 */
[----:B------:R-:W-:Y:S02]  /*19c0*/  @P6 IADD3 R8, R25, R9, RZ ;  /* 0x0000000919086210 */ /* 0x000fe40007ffe0ff */
[----:B----4-:R-:W-:-:S04]  /*19d0*/  @P6 LEA R60, P5, R24, R60, 0x1 ;  /* 0x0000003c183c6211 */ /* 0x010fc800078a08ff */
        /* <DEDUP_REMOVED lines=8> */
[----:B------:R-:W-:-:S04]  /*1a60*/  @P3 IMAD.WIDE.U32 R26, R89, R8, R26 ;  /* 0x00000008591a3225 */ /* 0x000fc800078e001a */
[----:B------:R-:W-:Y:S01]  /*1a70*/  @P3 IMAD.IADD R8, R27, 0x1, R9 ;  /* 0x000000011b083824 */ /* 0x000fe200078e0209 */
[C---:B--2---:R-:W-:Y:S02]  /*1a80*/  @P3 LEA R24, P5, R26.reuse, R24, 0x1 ;  /* 0x000000181a183211 */ /* 0x044fe400078a08ff */
[----:B------:R-:W-:Y:S02]  /*1a90*/  @P4 MOV R27, R71 ;  /* 0x00000047001b4202 */ /* 0x000fe40000000f00 */
[----:B------:R-:W-:Y:S02]  /*1aa0*/  @P3 LEA.HI.X R25, R26, R25, R8, 0x1, P5 ;  /* 0x000000191a193211 */ /* 0x000fe400028f0c08 */
[----:B------:R-:W0:Y:S01]  /*1ab0*/  @P4 LDC.64 R8, c[0x0][0x270] ;  /* 0x00009c00ff084b82 */ /* 0x000e220000000a00 */
[----:B------:R-:W-:-:S13]  /*1ac0*/  LOP3.LUT P3, RZ, R5, 0x200, RZ, 0xc0, !PT ;  /* 0x0000020005ff7812 */ /* 0x000fda000786c0ff */
[----:B------:R-:W2:Y:S01]  /*1ad0*/  @P3 LDC.64 R54, c[0x0][0x220] ;  /* 0x00008800ff363b82 */ /* 0x000ea20000000a00 */
        /* <DEDUP_REMOVED lines=10> */
[----:B------:R-:W4:Y:S01]  /*1b80*/  @P4 LDC.64 R48, c[0x0][0x220] ;  /* 0x00008800ff304b82 */ /* 0x000f220000000a00 */
[----:B0-----:R-:W-:-:S04]  /*1b90*/  @P6 IMAD R28, R125, R8, RZ ;  /* 0x000000087d1c6224 */ /* 0x001fc800078e02ff */
[----:B------:R-:W-:Y:S02]  /*1ba0*/  @P6 IMAD R9, R86, R9, R28 ;  /* 0x0000000956096224 */ /* 0x000fe400078e021c */
[----:B------:R-:W-:-:S04]  /*1bb0*/  @P6 IMAD.MOV.U32 R28, RZ, RZ, R72 ;  /* 0x000000ffff1c6224 */ /* 0x000fc800078e0048 */
[----:B------:R-:W-:-:S05]  /*1bc0*/  @P6 IMAD.WIDE.U32 R28, R86, R8, R28 ;  /* 0x00000008561c6225 */ /* 0x000fca00078e001c */
[----:B------:R-:W-:Y:S01]  /*1bd0*/  @P6 IADD3 R8, R29, R9, RZ ;  /* 0x000000091d086210 */ /* 0x000fe20007ffe0ff */
[----:B------:R-:W-:Y:S01]  /*1be0*/  @P3 IMAD.MOV.U32 R29, RZ, RZ, R71 ;  /* 0x000000ffff1d3224 */ /* 0x000fe200078e0047 */
[----:B-1----:R-:W-:-:S04]  /*1bf0*/  @P6 LEA R26, P5, R28, R26, 0x1 ;  /* 0x0000001a1c1a6211 */ /* 0x002fc800078a08ff */
[----:B------:R-:W-:Y:S02]  /*1c00*/  @P6 LEA.HI.X R27, R28, R27, R8, 0x1, P5 ;  /* 0x0000001b1c1b6211 */ /* 0x000fe400028f0c08 */
[----:B------:R-:W0:Y:S01]  /*1c10*/  @P3 LDC.64 R8, c[0x0][0x270] ;  /* 0x00009c00ff083b82 */ /* 0x000e220000000a00 */
[----:B------:R-:W-:-:S13]  /*1c20*/  LOP3.LUT P6, RZ, R5, 0x80, RZ, 0xc0, !PT ;  /* 0x0000008005ff7812 */ /* 0x000fda00078cc0ff */
[----:B------:R-:W1:Y:S01]  /*1c30*/  @P6 LDC.64 R52, c[0x0][0x220] ;  /* 0x00008800ff346b82 */ /* 0x000e620000000a00 */
        /* <DEDUP_REMOVED lines=14> */
[----:B------:R-:W-:-:S04]  /*1d20*/  @P4 IMAD.WIDE.U32 R28, R84, R8, R28 ;  /* 0x00000008541c4225 */ /* 0x000fc800078e001c */
[----:B------:R-:W-:Y:S01]  /*1d30*/  @P4 IMAD.IADD R8, R29, 0x1, R9 ;  /* 0x000000011d084824 */ /* 0x000fe200078e0209 */
[C---:B----4-:R-:W-:Y:S02]  /*1d40*/  @P4 LEA R48, P5, R28.reuse, R48, 0x1 ;  /* 0x000000301c304211 */ /* 0x050fe400078a08ff */
[----:B------:R-:W-:Y:S02]  /*1d50*/  @P6 MOV R29, R71 ;  /* 0x00000047001d6202 */ /* 0x000fe40000000f00 */
[----:B------:R-:W-:Y:S02]  /*1d60*/  @P4 LEA.HI.X R49, R28, R49, R8, 0x1, P5 ;  /* 0x000000311c314211 */ /* 0x000fe400028f0c08 */
[----:B------:R-:W0:Y:S01]  /*1d70*/  @P6 LDC.64 R8, c[0x0][0x270] ;  /* 0x00009c00ff086b82 */ /* 0x000e220000000a00 */
[----:B------:R-:W-:-:S13]  /*1d80*/  LOP3.LUT P4, RZ, R5, 0x20, RZ, 0xc0, !PT ;  /* 0x0000002005ff7812 */ /* 0x000fda000788c0ff */
        /* <DEDUP_REMOVED lines=12> */
[----:B0-----:R-:W-:-:S04]  /*1e50*/  @P3 IMAD R28, R121, R8, RZ ;  /* 0x00000008791c3224 */ /* 0x001fc800078e02ff */
        /* <DEDUP_REMOVED lines=24> */
[----:B------:R-:W-:-:S04]  /*1fe0*/  @P6 IMAD.WIDE.U32 R28, R80, R8, R28 ;  /* 0x00000008501c6225 */ /* 0x000fc800078e001c */
[----:B------:R-:W-:Y:S01]  /*1ff0*/  @P6 IMAD.IADD R8, R29, 0x1, R9 ;  /* 0x000000011d086824 */ /* 0x000fe200078e0209 */
[C---:B-1----:R-:W-:Y:S02]  /*2000*/  @P6 LEA R44, P5, R28.reuse, R44, 0x1 ;  /* 0x0000002c1c2c6211 */ /* 0x042fe400078a08ff */
[----:B------:R-:W-:Y:S02]  /*2010*/  SHF.R.S32.HI R29, RZ, 0x1f, R31 ;  /* 0x0000001fff1d7819 */ /* 0x000fe4000001141f */
[----:B------:R-:W-:Y:S02]  /*2020*/  @P6 LEA.HI.X R45, R28, R45, R8, 0x1, P5 ;  /* 0x0000002d1c2d6211 */ /* 0x000fe400028f0c08 */
[----:B------:R-:W0:Y:S01]  /*2030*/  @P3 LDC.64 R8, c[0x0][0x270] ;  /* 0x00009c00ff083b82 */ /* 0x000e220000000a00 */
[C---:B------:R-:W-:Y:S02]  /*2040*/  LOP3.LUT P6, RZ, R5.reuse, 0x1, RZ, 0xc0, !PT ;  /* 0x0000000105ff7812 */ /* 0x040fe400078cc0ff */
[----:B------:R-:W-:-:S04]  /*2050*/  LOP3.LUT R5, R5, 0xf7ffffff, RZ, 0xc0, !PT ;  /* 0xf7ffffff05057812 */ /* 0x000fc800078ec0ff */
[----:B------:R-:W-:-:S07]  /*2060*/  @P0 LOP3.LUT R5, R5, 0x8000000, RZ, 0xfc, !PT ;  /* 0x0800000005050812 */ /* 0x000fce00078efcff */
[----:B------:R-:W1:Y:S01]  /*2070*/  @P6 LDC.64 R38, c[0x0][0x220] ;  /* 0x00008800ff266b82 */ /* 0x000e620000000a00 */
[----:B0-----:R-:W-:Y:S01]  /*2080*/  @P3 IMAD R28, R29, R8, RZ ;  /* 0x000000081d1c3224 */ /* 0x001fe200078e02ff */
[----:B------:R-:W-:-:S03]  /*2090*/  @P3 MOV R29, R71 ;  /* 0x00000047001d3202 */ /* 0x000fc60000000f00 */
[----:B------:R-:W-:Y:S01]  /*20a0*/  @P3 IMAD R9, R31, R9, R28 ;  /* 0x000000091f093224 */ /* 0x000fe200078e021c */
[----:B------:R-:W-:-:S05]  /*20b0*/  @P3 MOV R28, R72 ;  /* 0x00000048001c3202 */ /* 0x000fca0000000f00 */
[----:B------:R-:W-:Y:S01]  /*20c0*/  @P3 IMAD.WIDE.U32 R28, R31, R8, R28 ;  /* 0x000000081f1c3225 */ /* 0x000fe200078e001c */
[----:B------:R-:W-:-:S03]  /*20d0*/  IADD3 R31, R0, 0x180, RZ ;  /* 0x00000180001f7810 */ /* 0x000fc60007ffe0ff */
[----:B------:R-:W-:Y:S01]  /*20e0*/  @P3 IMAD.IADD R8, R29, 0x1, R9 ;  /* 0x000000011d083824 */ /* 0x000fe200078e0209 */
[C---:B--2---:R-:W-:Y:S02]  /*20f0*/  @P3 LEA R42, P5, R28.reuse, R42, 0x1 ;  /* 0x0000002a1c2a3211 */ /* 0x044fe400078a08ff */
[----:B------:R-:W-:Y:S02]  /*2100*/  SHF.R.S32.HI R29, RZ, 0x1f, R31 ;  /* 0x0000001fff1d7819 */ /* 0x000fe4000001141f */
[----:B------:R-:W-:Y:S02]  /*2110*/  @P3 LEA.HI.X R43, R28, R43, R8, 0x1, P5 ;  /* 0x0000002b1c2b3211 */ /* 0x000fe400028f0c08 */
[----:B------:R-:W0:Y:S01]  /*2120*/  @P4 LDC.64 R8, c[0x0][0x270] ;  /* 0x00009c00ff084b82 */ /* 0x000e220000000a00 */
[----:B------:R-:W-:Y:S01]  /*2130*/  ISETP.NE.AND P3, PT, R30, RZ, PT ;  /* 0x000000ff1e00720c */ /* 0x000fe20003f65270 */
[----:B0-----:R-:W-:Y:S01]  /*2140*/  @P4 IMAD R28, R29, R8, RZ ;  /* 0x000000081d1c4224 */ /* 0x001fe200078e02ff */
[----:B------:R-:W-:-:S03]  /*2150*/  @P4 MOV R29, R71 ;  /* 0x00000047001d4202 */ /* 0x000fc60000000f00 */
[----:B------:R-:W-:Y:S01]  /*2160*/  @P4 IMAD R9, R31, R9, R28 ;  /* 0x000000091f094224 */ /* 0x000fe200078e021c */
[----:B------:R-:W-:-:S05]  /*2170*/  @P4 MOV R28, R72 ;  /* 0x00000048001c4202 */ /* 0x000fca0000000f00 */
[----:B------:R-:W-:Y:S01]  /*2180*/  @P4 IMAD.WIDE.U32 R28, R31, R8, R28 ;  /* 0x000000081f1c4225 */ /* 0x000fe200078e001c */
[----:B------:R-:W-:-:S03]  /*2190*/  IADD3 R31, R0, 0x190, RZ ;  /* 0x00000190001f7810 */ /* 0x000fc60007ffe0ff */
[----:B------:R-:W-:Y:S01]  /*21a0*/  @P4 IMAD.IADD R8, R29, 0x1, R9 ;  /* 0x000000011d084824 */ /* 0x000fe200078e0209 */
[C---:B----4-:R-:W-:Y:S02]  /*21b0*/  @P4 LEA R40, P5, R28.reuse, R40, 0x1 ;  /* 0x000000281c284211 */ /* 0x050fe400078a08ff */
[----:B------:R-:W-:Y:S02]  /*21c0*/  @P6 MOV R29, R71 ;  /* 0x00000047001d6202 */ /* 0x000fe40000000f00 */
[----:B------:R-:W-:Y:S02]  /*21d0*/  @P4 LEA.HI.X R41, R28, R41, R8, 0x1, P5 ;  /* 0x000000291c294211 */ /* 0x000fe400028f0c08 */
[----:B------:R-:W0:Y:S01]  /*21e0*/  @P6 LDC.64 R8, c[0x0][0x270] ;  /* 0x00009c00ff086b82 */ /* 0x000e220000000a00 */
[----:B------:R-:W-:Y:S02]  /*21f0*/  ISETP.NE.AND P4, PT, R7, RZ, PT ;  /* 0x000000ff0700720c */ /* 0x000fe40003f85270 */
[----:B------:R-:W-:-:S05]  /*2200*/  SHF.R.S32.HI R7, RZ, 0x1f, R31 ;  /* 0x0000001fff077819 */ /* 0x000fca000001141f */
[----:B0-----:R-:W-:-:S04]  /*2210*/  @P6 IMAD R28, R7, R8, RZ ;  /* 0x00000008071c6224 */ /* 0x001fc800078e02ff */
[----:B------:R-:W-:Y:S01]  /*2220*/  @P6 IMAD R7, R31, R9, R28 ;  /* 0x000000091f076224 */ /* 0x000fe200078e021c */
[----:B------:R-:W-:-:S05]  /*2230*/  @P6 MOV R28, R72 ;  /* 0x00000048001c6202 */ /* 0x000fca0000000f00 */
[----:B------:R-:W-:Y:S01]  /*2240*/  @P6 IMAD.WIDE.U32 R28, R31, R8, R28 ;  /* 0x000000081f1c6225 */ /* 0x000fe200078e001c */
[----:B------:R-:W-:Y:S01]  /*2250*/  IADD3 R31, R0, 0x1a0, RZ ;  /* 0x000001a0001f7810 */ /* 0x000fe20007ffe0ff */
[----:B------:R-:W0:Y:S02]  /*2260*/  @P0 LDC.64 R8, c[0x0][0x270] ;  /* 0x00009c00ff080b82 */ /* 0x000e240000000a00 */
[----:B------:R-:W-:Y:S01]  /*2270*/  @P6 IMAD.IADD R7, R29, 0x1, R7 ;  /* 0x000000011d076824 */ /* 0x000fe200078e0207 */
[C---:B-1----:R-:W-:Y:S02]  /*2280*/  @P6 LEA R38, P5, R28.reuse, R38, 0x1 ;  /* 0x000000261c266211 */ /* 0x042fe400078a08ff */
[----:B------:R-:W-:Y:S02]  /*2290*/  @P0 MOV R29, R71 ;  /* 0x00000047001d0202 */ /* 0x000fe40000000f00 */
[----:B------:R-:W-:Y:S02]  /*22a0*/  @P6 LEA.HI.X R39, R28, R39, R7, 0x1, P5 ;  /* 0x000000271c276211 */ /* 0x000fe400028f0c07 */
        /* <DEDUP_REMOVED lines=8> */
[C---:B------:R-:W-:Y:S02]  /*2330*/  @P0 LEA R36, P5, R28.reuse, R36, 0x1 ;  /* 0x000000241c240211 */ /* 0x040fe400078a08ff */
[----:B------:R-:W-:Y:S02]  /*2340*/  @P1 MOV R29, R71 ;  /* 0x00000047001d1202 */ /* 0x000fe40000000f00 */
[----:B------:R-:W-:Y:S02]  /*2350*/  @P0 LEA.HI.X R37, R28, R37, R7, 0x1, P5 ;  /* 0x000000251c250211 */ /* 0x000fe400028f0c07 */
[----:B------:R-:W-:-:S02]  /*2360*/  SHF.R.S32.HI R7, RZ, 0x1f, R31 ;  /* 0x0000001fff077819 */ /* 0x000fc4000001141f */
[C---:B------:R-:W-:Y:S02]  /*2370*/  LOP3.LUT P0, RZ, R5.reuse, 0x200000, RZ, 0xc0, !PT ;  /* 0x0020000005ff7812 */ /* 0x040fe4000780c0ff */
[----:B------:R-:W-:-:S04]  /*2380*/  LOP3.LUT R5, R5, 0xefffffff, RZ, 0xc0, !PT ;  /* 0xefffffff05057812 */ /* 0x000fc800078ec0ff */
[----:B------:R-:W-:Y:S01]  /*2390*/  @P1 LOP3.LUT R5, R5, 0x10000000, RZ, 0xfc, !PT ;  /* 0x1000000005051812 */ /* 0x000fe200078efcff */
[----:B0-----:R-:W-:-:S04]  /*23a0*/  @P1 IMAD R28, R7, R8, RZ ;  /* 0x00000008071c1224 */ /* 0x001fc800078e02ff */
[----:B------:R-:W-:Y:S01]  /*23b0*/  @P1 IMAD R7, R31, R9, R28 ;  /* 0x000000091f071224 */ /* 0x000fe200078e021c */
[----:B------:R-:W-:-:S05]  /*23c0*/  @P1 MOV R28, R72 ;  /* 0x00000048001c1202 */ /* 0x000fca0000000f00 */
[----:B------:R-:W-:Y:S01]  /*23d0*/  @P1 IMAD.WIDE.U32 R28, R31, R8, R28 ;  /* 0x000000081f1c1225 */ /* 0x000fe200078e001c */
[----:B------:R-:W-:Y:S01]  /*23e0*/  IADD3 R31, R0, 0x1c0, RZ ;  /* 0x000001c0001f7810 */ /* 0x000fe20007ffe0ff */
[----:B------:R-:W0:Y:S02]  /*23f0*/  @P2 LDC.64 R8, c[0x0][0x270] ;  /* 0x00009c00ff082b82 */ /* 0x000e240000000a00 */
[----:B------:R-:W-:Y:S01]  /*2400*/  @P1 IMAD.IADD R7, R29, 0x1, R7 ;  /* 0x000000011d071824 */ /* 0x000fe200078e0207 */
[C---:B---3--:R-:W-:Y:S02]  /*2410*/  @P1 LEA R34, P5, R28.reuse, R34, 0x1 ;  /* 0x000000221c221211 */ /* 0x048fe400078a08ff */
        /* <DEDUP_REMOVED lines=9> */
[----:B------:R-:W-:Y:S02]  /*24b0*/  @P2 IMAD.WIDE.U32 R28, R31, R8, R28 ;  /* 0x000000081f1c2225 */ /* 0x000fe400078e001c */
[----:B------:R-:W0:Y:S02]  /*24c0*/  @P3 LDC.64 R8, c[0x0][0x270] ;  /* 0x00009c00ff083b82 */ /* 0x000e240000000a00 */
[----:B------:R-:W-:Y:S01]  /*24d0*/  @P2 IMAD.IADD R7, R29, 0x1, R7 ;  /* 0x000000011d072824 */ /* 0x000fe200078e0207 */
[C---:B-----5:R-:W-:Y:S02]  /*24e0*/  @P2 LEA R32, P5, R28.reuse, R32, 0x1 ;  /* 0x000000201c202211 */ /* 0x060fe400078a08ff */
[----:B------:R-:W-:Y:S02]  /*24f0*/  @P3 MOV R29, R71 ;  /* 0x00000047001d3202 */ /* 0x000fe40000000f00 */
[----:B------:R-:W-:Y:S01]  /*2500*/  @P2 LEA.HI.X R33, R28, R33, R7, 0x1, P5 ;  /* 0x000000211c212211 */ /* 0x000fe200028f0c07 */
[----:B------:R-:W1:Y:S01]  /*2510*/  @P3 LDC.64 R30, c[0x0][0x220] ;  /* 0x00008800ff1e3b82 */ /* 0x000e620000000a00 */
        /* <DEDUP_REMOVED lines=8> */
[----:B------:R-:W0:Y:S03]  /*25a0*/  @P4 LDC.64 R8, c[0x0][0x270] ;  /* 0x00009c00ff084b82 */ /* 0x000e260000000a00 */
[----:B------:R-:W-:Y:S02]  /*25b0*/  @P3 IADD3 R7, R29, R7, RZ ;  /* 0x000000071d073210 */ /* 0x000fe40007ffe0ff */
[----:B-1----:R-:W-:-:S04]  /*25c0*/  @P3 LEA R30, P5, R28, R30, 0x1 ;  /* 0x0000001e1c1e3211 */ /* 0x002fc800078a08ff */
[----:B------:R-:W-:Y:S01]  /*25d0*/  @P3 LEA.HI.X R31, R28, R31, R7, 0x1, P5 ;  /* 0x0000001f1c1f3211 */ /* 0x000fe200028f0c07 */
[----:B------:R-:W-:Y:S01]  /*25e0*/  VIADD R7, R0, 0x1e0 ;  /* 0x000001e000077836 */ /* 0x000fe20000000000 */
[----:B------:R-:W1:Y:S01]  /*25f0*/  @P4 LDC.64 R28, c[0x0][0x220] ;  /* 0x00008800ff1c4b82 */ /* 0x000e620000000a00 */
[C---:B------:R-:W-:Y:S02]  /*2600*/  LOP3.LUT P3, RZ, R5.reuse, 0x100000, RZ, 0xc0, !PT ;  /* 0x0010000005ff7812 */ /* 0x040fe4000786c0ff */
[----:B------:R-:W-:Y:S02]  /*2610*/  LOP3.LUT R5, R5, 0x7fffffff, RZ, 0xc0, !PT ;  /* 0x7fffffff05057812 */ /* 0x000fe400078ec0ff */
[----:B------:R-:W-:Y:S02]  /*2620*/  SHF.R.S32.HI R77, RZ, 0x1f, R7 ;  /* 0x0000001fff4d7819 */ /* 0x000fe40000011407 */
[----:B------:R-:W-:-:S03]  /*2630*/  @P4 LOP3.LUT R5, R5, 0x80000000, RZ, 0xfc, !PT ;  /* 0x8000000005054812 */ /* 0x000fc600078efcff */
[----:B0-----:R-:W-:Y:S01]  /*2640*/  @P4 IMAD R76, R77, R8, RZ ;  /* 0x000000084d4c4224 */ /* 0x001fe200078e02ff */
[----:B------:R-:W-:-:S03]  /*2650*/  @P4 MOV R77, R71 ;  /* 0x00000047004d4202 */ /* 0x000fc60000000f00 */
[----:B------:R-:W-:Y:S01]  /*2660*/  @P4 IMAD R9, R7, R9, R76 ;  /* 0x0000000907094224 */ /* 0x000fe200078e024c */
[----:B------:R-:W-:-:S05]  /*2670*/  @P4 MOV R76, R72 ;  /* 0x00000048004c4202 */ /* 0x000fca0000000f00 */
[----:B------:R-:W-:-:S05]  /*2680*/  @P4 IMAD.WIDE.U32 R76, R7, R8, R76 ;  /* 0x00000008074c4225 */ /* 0x000fca00078e004c */
[----:B------:R-:W-:Y:S02]  /*2690*/  @P4 IADD3 R7, R77, R9, RZ ;  /* 0x000000094d074210 */ /* 0x000fe40007ffe0ff */
[----:B-1----:R-:W-:-:S04]  /*26a0*/  @P4 LEA R28, P5, R76, R28, 0x1 ;  /* 0x0000001c4c1c4211 */ /* 0x002fc800078a08ff */
[----:B------:R-:W-:Y:S02]  /*26b0*/  @P4 LEA.HI.X R29, R76, R29, R7, 0x1, P5 ;  /* 0x0000001d4c1d4211 */ /* 0x000fe400028f0c07 */
[----:B------:R-:W-:Y:S02]  /*26c0*/  SHF.R.S32.HI R7, RZ, 0x1f, R78 ;  /* 0x0000001fff077819 */ /* 0x000fe4000001144e */
[----:B------:R-:W-:Y:S02]  /*26d0*/  ISETP.GE.U32.AND P5, PT, R78, UR12, PT ;  /* 0x0000000c4e007c0c */ /* 0x000fe4000bfa6070 */
[----:B------:R-:W-:Y:S02]  /*26e0*/  LOP3.LUT P4, RZ, R5, 0x400000, RZ, 0xc0, !PT ;  /* 0x0040000005ff7812 */ /* 0x000fe4000788c0ff */
[----:B------:R-:W-:-:S04]  /*26f0*/  ISETP.GE.AND.EX P5, PT, R7, UR13, PT, P5 ;  /* 0x0000000d07007c0c */ /* 0x000fc8000bfa6350 */
[----:B------:R-:W-:-:S13]  /*2700*/  ISETP.GT.U32.OR P5, PT, R106, 0x1bf, P5 ;  /* 0x000001bf6a00780c */ /* 0x000fda0002fa4470 */
[----:B------:R-:W0:Y:S01]  /*2710*/  @!P5 LDC.64 R76, c[0x0][0x270] ;  /* 0x00009c00ff4cdb82 */ /* 0x000e220000000a00 */
[----:B------:R-:W-:Y:S01]  /*2720*/  @!P5 MOV R9, R71 ;  /* 0x000000470009d202 */ /* 0x000fe20000000f00 */
[----:B------:R-:W-:-:S04]  /*2730*/  @!P5 IMAD.MOV.U32 R8, RZ, RZ, R72 ;  /* 0x000000ffff08d224 */ /* 0x000fc800078e0048 */
[----:B0-----:R-:W-:-:S04]  /*2740*/  @!P5 IMAD.WIDE.U32 R8, R78, R76, R8 ;  /* 0x0000004c4e08d225 */ /* 0x001fc800078e0008 */
[----:B------:R-:W-:-:S04]  /*2750*/  @!P5 IMAD R76, R7, R76, RZ ;  /* 0x0000004c074cd224 */ /* 0x000fc800078e02ff */
[----:B------:R-:W-:Y:S02]  /*2760*/  @!P5 IMAD R79, R78, R77, R76 ;  /* 0x0000004d4e4fd224 */ /* 0x000fe400078e024c */
[----:B------:R-:W0:Y:S03]  /*2770*/  @!P5 LDC.64 R76, c[0x0][0x220] ;  /* 0x00008800ff4cdb82 */ /* 0x000e260000000a00 */
[----:B------:R-:W-:Y:S02]  /*2780*/  @!P5 IADD3 R9, R9, R79, RZ ;  /* 0x0000004f0909d210 */ /* 0x000fe40007ffe0ff */
[----:B0-----:R-:W-:-:S04]  /*2790*/  @!P5 LEA R76, P6, R8, R76, 0x1 ;  /* 0x0000004c084cd211 */ /* 0x001fc800078c08ff */
[----:B------:R-:W-:Y:S02]  /*27a0*/  @!P5 LEA.HI.X R77, R8, R77, R9, 0x1, P6 ;  /* 0x0000004d084dd211 */ /* 0x000fe400030f0c09 */
[----:B------:R-:W-:Y:S02]  /*27b0*/  CS2R R8, SRZ ;  /* 0x0000000000087805 */ /* 0x000fe4000001ff00 */
[----:B------:R-:W-:-:S04]  /*27c0*/  LOP3.LUT P6, RZ, R5, 0x1000000, RZ, 0xc0, !PT ;  /* 0x0100000005ff7812 */ /* 0x000fc800078cc0ff */
[----:B------:R-:W2:Y:S01]  /*27d0*/  @!P5 LDG.E R8, desc[UR8][R76.64] ;  /* 0x000000084c08d981 */ /* 0x000ea2000c1e1900 */
[----:B------:R-:W-:-:S13]  /*27e0*/  LOP3.LUT P5, RZ, R5, 0x2000000, RZ, 0xc0, !PT ;  /* 0x0200000005ff7812 */ /* 0x000fda00078ac0ff */
[----:B------:R0:W3:Y:S02]  /*27f0*/  @P5 LDG.E R9, desc[UR8][R10.64] ;  /* 0x000000080a095981 */ /* 0x0000e4000c1e1900 */
[----:B0-----:R-:W-:-:S06]  /*2800*/  CS2R R10, SRZ ;  /* 0x00000000000a7805 */ /* 0x001fcc000001ff00 */
[----:B------:R0:W4:Y:S04]  /*2810*/  @P1 LDG.E R11, desc[UR8][R12.64] ;  /* 0x000000080c0b1981 */ /* 0x000128000c1e1900 */
[----:B------:R-:W5:Y:S01]  /*2820*/  @P6 LDG.E R10, desc[UR8][R74.64] ;  /* 0x000000084a0a6981 */ /* 0x000f62000c1e1900 */
[----:B0-----:R-:W-:-:S06]  /*2830*/  CS2R R12, SRZ ;  /* 0x00000000000c7805 */ /* 0x001fcc000001ff00 */
[----:B------:R0:W2:Y:S01]  /*2840*/  @P4 LDG.E R12, desc[UR8][R68.64] ;  /* 0x00000008440c4981 */ /* 0x0000a2000c1e1900 */
[----:B------:R-:W-:-:S03]  /*2850*/  LOP3.LUT P4, RZ, R5, 0x80, RZ, 0xc0, !PT ;  /* 0x0000008005ff7812 */ /* 0x000fc6000788c0ff */
[----:B------:R1:W2:Y:S01]  /*2860*/  @P0 LDG.E R13, desc[UR8][R14.64] ;  /* 0x000000080e0d0981 */ /* 0x0002a2000c1e1900 */
[----:B0-----:R-:W-:Y:S02]  /*2870*/  P2R R68, PR, RZ, 0x10 ;  /* 0x00000010ff447803 */ /* 0x001fe40000000000 */
[----:B------:R-:W-:-:S04]  /*2880*/  LOP3.LUT P4, RZ, R5, 0x100, RZ, 0xc0, !PT ;  /* 0x0000010005ff7812 */ /* 0x000fc8000788c0ff */
[----:B------:R-:W-:Y:S02]  /*2890*/  P2R R69, PR, RZ, 0x10 ;  /* 0x00000010ff457803 */ /* 0x000fe40000000000 */
        /* <DEDUP_REMOVED lines=12> */
[C---:B------:R-:W-:Y:S02]  /*2960*/  LOP3.LUT P4, RZ, R5.reuse, 0x4000, RZ, 0xc0, !PT ;  /* 0x0000400005ff7812 */ /* 0x040fe4000788c0ff */
[----:B-1----:R-:W-:Y:S02]  /*2970*/  CS2R R14, SRZ ;  /* 0x00000000000e7805 */ /* 0x002fe4000001ff00 */
[----:B------:R-:W-:Y:S02]  /*2980*/  P2R R87, PR, RZ, 0x10 ;  /* 0x00000010ff577803 */ /* 0x000fe40000000000 */
[C---:B------:R-:W-:Y:S02]  /*2990*/  LOP3.LUT P4, RZ, R5.reuse, 0x8000, RZ, 0xc0, !PT ;  /* 0x0000800005ff7812 */ /* 0x040fe4000788c0ff */
[----:B------:R0:W2:Y:S01]  /*29a0*/  @P2 LDG.E R15, desc[UR8][R18.64] ;  /* 0x00000008120f2981 */ /* 0x0000a2000c1e1900 */
[----:B------:R-:W-:-:S03]  /*29b0*/  LOP3.LUT P0, RZ, R5, 0x20000, RZ, 0xc0, !PT ;  /* 0x0002000005ff7812 */ /* 0x000fc6000780c0ff */
[----:B------:R1:W2:Y:S01]  /*29c0*/  @P3 LDG.E R14, desc[UR8][R16.64] ;  /* 0x00000008100e3981 */ /* 0x0002a2000c1e1900 */
[----:B0-----:R-:W-:Y:S02]  /*29d0*/  CS2R R18, SRZ ;  /* 0x0000000000127805 */ /* 0x001fe4000001ff00 */
[----:B-1----:R-:W-:-:S04]  /*29e0*/  CS2R R16, SRZ ;  /* 0x0000000000107805 */ /* 0x002fc8000001ff00 */
[----:B------:R-:W2:Y:S01]  /*29f0*/  @P4 LDG.E R19, desc[UR8][R22.64] ;  /* 0x0000000816134981 */ /* 0x000ea2000c1e1900 */
[----:B------:R-:W-:-:S03]  /*2a00*/  ISETP.NE.AND P4, PT, R87, RZ, PT ;  /* 0x000000ff5700720c */ /* 0x000fc60003f85270 */
[----:B------:R0:W2:Y:S02]  /*2a10*/  @P0 LDG.E R17, desc[UR8][R20.64] ;  /* 0x0000000814110981 */ /* 0x0000a4000c1e1900 */
[----:B0-----:R-:W-:-:S08]  /*2a20*/  CS2R R20, SRZ ;  /* 0x0000000000147805 */ /* 0x001fd0000001ff00 */
[----:B------:R-:W2:Y:S01]  /*2a30*/  @P4 LDG.E R20, desc[UR8][R62.64] ;  /* 0x000000083e144981 */ /* 0x000ea2000c1e1900 */
[----:B------:R-:W-:Y:S02]  /*2a40*/  ISETP.NE.AND P4, PT, R79, RZ, PT ;  /* 0x000000ff4f00720c */ /* 0x000fe40003f85270 */
[----:B------:R-:W-:-:S11]  /*2a50*/  CS2R R22, SRZ ;  /* 0x0000000000167805 */ /* 0x000fd6000001ff00 */
[----:B------:R-:W2:Y:S01]  /*2a60*/  @P4 LDG.E R21, desc[UR8][R60.64] ;  /* 0x000000083c154981 */ /* 0x000ea2000c1e1900 */
[----:B------:R-:W-:Y:S02]  /*2a70*/  ISETP.NE.AND P4, PT, R77, RZ, PT ;  /* 0x000000ff4d00720c */ /* 0x000fe40003f85270 */
[----:B------:R-:W-:-:S11]  /*2a80*/  LOP3.LUT P1, RZ, R5, 0x40000, RZ, 0xc0, !PT ;  /* 0x0004000005ff7812 */ /* 0x000fd6000782c0ff */
[----:B------:R-:W2:Y:S01]  /*2a90*/  @P4 LDG.E R22, desc[UR8][R58.64] ;  /* 0x000000083a164981 */ /* 0x000ea2000c1e1900 */
[----:B------:R-:W-:Y:S02]  /*2aa0*/  ISETP.NE.AND P4, PT, R78, RZ, PT ;  /* 0x000000ff4e00720c */ /* 0x000fe40003f85270 */
[----:B------:R-:W-:Y:S01]  /*2ab0*/  LOP3.LUT P6, RZ, R5, 0x10000, RZ, 0xc0, !PT ;  /* 0x0001000005ff7812 */ /* 0x000fe200078cc0ff */
[----:B------:R-:W2:Y:S10]  /*2ac0*/  @P1 LDG.E R16, desc[UR8][R66.64] ;  /* 0x0000000842101981 */ /* 0x000eb4000c1e1900 */
[----:B------:R0:W2:Y:S01]  /*2ad0*/  @P4 LDG.E R23, desc[UR8][R24.64] ;  /* 0x0000000818174981 */ /* 0x0000a2000c1e1900 */
[----:B------:R-:W-:-:S03]  /*2ae0*/  ISETP.NE.AND P4, PT, R76, RZ, PT ;  /* 0x000000ff4c00720c */ /* 0x000fc60003f85270 */
[----:B------:R-:W2:Y:S01]  /*2af0*/  @P6 LDG.E R18, desc[UR8][R64.64] ;  /* 0x0000000840126981 */ /* 0x000ea2000c1e1900 */
[----:B0-----:R-:W-:-:S09]  /*2b00*/  CS2R R24, SRZ ;  /* 0x0000000000187805 */ /* 0x001fd2000001ff00 */
[----:B------:R-:W2:Y:S01]  /*2b10*/  @P4 LDG.E R24, desc[UR8][R56.64] ;  /* 0x0000000838184981 */ /* 0x000ea2000c1e1900 */
[----:B------:R-:W-:-:S13]  /*2b20*/  ISETP.NE.AND P4, PT, R75, RZ, PT ;  /* 0x000000ff4b00720c */ /* 0x000fda0003f85270 */
[----:B------:R0:W2:Y:S01]  /*2b30*/  @P4 LDG.E R25, desc[UR8][R26.64] ;  /* 0x000000081a194981 */ /* 0x0000a2000c1e1900 */
[----:B------:R-:W-:Y:S02]  /*2b40*/  ISETP.NE.AND P4, PT, R74, RZ, PT ;  /* 0x000000ff4a00720c */ /* 0x000fe40003f85270 */
[----:B0-----:R-:W-:-:S11]  /*2b50*/  CS2R R26, SRZ ;  /* 0x00000000001a7805 */ /* 0x001fd6000001ff00 */
[----:B------:R-:W2:Y:S01]  /*2b60*/  @P4 LDG.E R26, desc[UR8][R54.64] ;  /* 0x00000008361a4981 */ /* 0x000ea2000c1e1900 */
[----:B------:R-:W-:Y:S02]  /*2b70*/  ISETP.NE.AND P4, PT, R69, RZ, PT ;  /* 0x000000ff4500720c */ /* 0x000fe40003f85270 */
[----:B------:R-:W-:-:S11]  /*2b80*/  LOP3.LUT P3, RZ, R5, 0x40, RZ, 0xc0, !PT ;  /* 0x0000004005ff7812 */ /* 0x000fd6000786c0ff */
[----:B------:R0:W2:Y:S01]  /*2b90*/  @P4 LDG.E R27, desc[UR8][R48.64] ;  /* 0x00000008301b4981 */ /* 0x0000a2000c1e1900 */
[----:B------:R-:W-:Y:S02]  /*2ba0*/  ISETP.NE.AND P4, PT, R68, RZ, PT ;  /* 0x000000ff4400720c */ /* 0x000fe40003f85270 */
[----:B------:R-:W-:Y:S02]  /*2bb0*/  LOP3.LUT P2, RZ, R5, 0x20, RZ, 0xc0, !PT ;  /* 0x0000002005ff7812 */ /* 0x000fe4000784c0ff */
[----:B0-----:R-:W-:-:S09]  /*2bc0*/  CS2R R48, SRZ ;  /* 0x0000000000307805 */ /* 0x001fd2000001ff00 */
[----:B------:R-:W2:Y:S04]  /*2bd0*/  @P4 LDG.E R48, desc[UR8][R52.64] ;  /* 0x0000000834304981 */ /* 0x000ea8000c1e1900 */
[----:B------:R0:W2:Y:S01]  /*2be0*/  @P3 LDG.E R49, desc[UR8][R50.64] ;  /* 0x0000000832313981 */ /* 0x0000a2000c1e1900 */
[C---:B------:R-:W-:Y:S02]  /*2bf0*/  LOP3.LUT P1, RZ, R5.reuse, 0x10, RZ, 0xc0, !PT ;  /* 0x0000001005ff7812 */ /* 0x040fe4000782c0ff */
[----:B0-----:R-:W-:Y:S02]  /*2c00*/  CS2R R50, SRZ ;  /* 0x0000000000327805 */ /* 0x001fe4000001ff00 */
[----:B------:R-:W-:-:S04]  /*2c10*/  LOP3.LUT P0, RZ, R5, 0x8, RZ, 0xc0, !PT ;  /* 0x0000000805ff7812 */ /* 0x000fc8000780c0ff */
[----:B------:R-:W2:Y:S01]  /*2c20*/  @P2 LDG.E R50, desc[UR8][R46.64] ;  /* 0x000000082e322981 */ /* 0x000ea2000c1e1900 */
[----:B------:R-:W-:Y:S02]  /*2c30*/  CS2R R52, SRZ ;  /* 0x0000000000347805 */ /* 0x000fe4000001ff00 */
[C---:B------:R-:W-:Y:S02]  /*2c40*/  LOP3.LUT P5, RZ, R5.reuse, 0x4, RZ, 0xc0, !PT ;  /* 0x0000000405ff7812 */ /* 0x040fe400078ac0ff */
[----:B------:R-:W2:Y:S04]  /*2c50*/  @P1 LDG.E R51, desc[UR8][R44.64] ;  /* 0x000000082c331981 */ /* 0x000ea8000c1e1900 */
[----:B------:R-:W2:Y:S01]  /*2c60*/  @P0 LDG.E R52, desc[UR8][R42.64] ;  /* 0x000000082a340981 */ /* 0x000ea2000c1e1900 */
[----:B------:R-:W-:-:S02]  /*2c70*/  LOP3.LUT P6, RZ, R5, 0x1, RZ, 0xc0, !PT ;  /* 0x0000000105ff7812 */ /* 0x000fc400078cc0ff */
[----:B------:R-:W-:-:S04]  /*2c80*/  CS2R R54, SRZ ;  /* 0x0000000000367805 */ /* 0x000fc8000001ff00 */
[----:B------:R-:W2:Y:S01]  /*2c90*/  @P5 LDG.E R53, desc[UR8][R40.64] ;  /* 0x0000000828355981 */ /* 0x000ea2000c1e1900 */
[----:B------:R-:W-:-:S06]  /*2ca0*/  LOP3.LUT P1, RZ, R5, 0x10000000, RZ, 0xc0, !PT ;  /* 0x1000000005ff7812 */ /* 0x000fcc000782c0ff */
[----:B------:R3:W2:Y:S01]  /*2cb0*/  @P6 LDG.E R54, desc[UR8][R38.64] ;  /* 0x0000000826366981 */ /* 0x0006a2000c1e1900 */
[C---:B------:R-:W-:Y:S02]  /*2cc0*/  LOP3.LUT P2, RZ, R5.reuse, 0x20000000, RZ, 0xc0, !PT ;  /* 0x2000000005ff7812 */ /* 0x040fe4000784c0ff */
[----:B------:R-:W-:Y:S02]  /*2cd0*/  CS2R R56, SRZ ;  /* 0x0000000000387805 */ /* 0x000fe4000001ff00 */
[C---:B------:R-:W-:Y:S02]  /*2ce0*/  LOP3.LUT P0, RZ, R5.reuse, 0x8000000, RZ, 0xc0, !PT ;  /* 0x0800000005ff7812 */ /* 0x040fe4000780c0ff */
[C---:B------:R-:W-:Y:S02]  /*2cf0*/  LOP3.LUT P3, RZ, R5.reuse, 0x40000000, RZ, 0xc0, !PT ;  /* 0x4000000005ff7812 */ /* 0x040fe4000786c0ff */
[----:B------:R-:W2:Y:S01]  /*2d00*/  @P1 LDG.E R56, desc[UR8][R34.64] ;  /* 0x0000000822381981 */ /* 0x000ea2000c1e1900 */
[----:B------:R-:W-:-:S02]  /*2d10*/  LOP3.LUT P4, RZ, R5, 0x80000000, RZ, 0xc0, !PT ;  /* 0x8000000005ff7812 */ /* 0x000fc4000788c0ff */
[----:B------:R-:W-:Y:S02]  /*2d20*/  CS2R R58, SRZ ;  /* 0x00000000003a7805 */ /* 0x000fe4000001ff00 */
[----:B------:R4:W2:Y:S04]  /*2d30*/  @P2 LDG.E R57, desc[UR8][R32.64] ;  /* 0x0000000820392981 */ /* 0x0008a8000c1e1900 */
[----:B------:R-:W2:Y:S04]  /*2d40*/  @P0 LDG.E R55, desc[UR8][R36.64] ;  /* 0x0000000824370981 */ /* 0x000ea8000c1e1900 */
[----:B------:R-:W2:Y:S04]  /*2d50*/  @P3 LDG.E R58, desc[UR8][R30.64] ;  /* 0x000000081e3a3981 */ /* 0x000ea8000c1e1900 */
[----:B------:R0:W2:Y:S01]  /*2d60*/  @P4 LDG.E R59, desc[UR8][R28.64] ;  /* 0x000000081c3b4981 */ /* 0x0000a2000c1e1900 */
[----:B---3--:R-:W-:-:S02]  /*2d70*/  PRMT R38, R9, 0x7632, R38 ;  /* 0x0000763209267816 */ /* 0x008fc40000000026 */
[----:B-----5:R-:W-:Y:S02]  /*2d80*/  PRMT R40, R10, 0x7632, R40 ;  /* 0x000076320a287816 */ /* 0x020fe40000000028 */
[----:B----4-:R-:W-:Y:S02]  /*2d90*/  PRMT R32, R11, 0x7632, R32 ;  /* 0x000076320b207816 */ /* 0x010fe40000000020 */
[----:B------:R-:W-:Y:S01]  /*2da0*/  SHF.L.U32 R38, R38, 0x10, RZ ;  /* 0x0000001026267819 */ /* 0x000fe200000006ff */
[----:B------:R-:W-:Y:S01]  /*2db0*/  IMAD.U32 R35, R40, 0x10000, RZ ;  /* 0x0001000028237824 */ /* 0x000fe200078e00ff */
[----:B------:R-:W-:Y:S02]  /*2dc0*/  SHF.L.U32 R39, R9, 0x10, RZ ;  /* 0x0000001009277819 */ /* 0x000fe400000006ff */
[----:B------:R-:W-:Y:S01]  /*2dd0*/  SHF.L.U32 R40, R10, 0x10, RZ ;  /* 0x000000100a287819 */ /* 0x000fe200000006ff */
[----:B0-----:R-:W-:Y:S01]  /*2de0*/  FMUL.FTZ R29, R35, R35 ;  /* 0x00000023231d7220 */ /* 0x001fe20000410000 */
[----:B------:R-:W-:Y:S01]  /*2df0*/  SHF.L.U32 R41, R32, 0x10, RZ ;  /* 0x0000001020297819 */ /* 0x000fe200000006ff */
[----:B------:R-:W-:Y:S01]  /*2e00*/  FMUL.FTZ R34, R38, R38 ;  /* 0x0000002626227220 */ /* 0x000fe20000410000 */
[----:B------:R-:W-:Y:S01]  /*2e10*/  FADD.FTZ R36, R39, R38 ;  /* 0x0000002627247221 */ /* 0x000fe20000010000 */
[C---:B------:R-:W-:Y:S01]  /*2e20*/  FADD.FTZ R38, R40.reuse, R35 ;  /* 0x0000002328267221 */ /* 0x040fe20000010000 */
[----:B------:R-:W-:Y:S01]  /*2e30*/  SHF.L.U32 R62, R11, 0x10, RZ ;  /* 0x000000100b3e7819 */ /* 0x000fe200000006ff */
[----:B------:R-:W-:Y:S01]  /*2e40*/  FFMA.FTZ R40, R40, R40, R29 ;  /* 0x0000002828287223 */ /* 0x000fe2000001001d */
[----:B--2---:R-:W-:Y:S01]  /*2e50*/  PRMT R28, R12, 0x7632, R28 ;  /* 0x000076320c1c7816 */ /* 0x004fe2000000001c */
[----:B------:R-:W-:Y:S01]  /*2e60*/  FMUL.FTZ R29, R41, R41 ;  /* 0x00000029291d7220 */ /* 0x000fe20000410000 */
[----:B------:R-:W-:Y:S01]  /*2e70*/  PRMT R31, R13, 0x7632, R31 ;  /* 0x000076320d1f7816 */ /* 0x000fe2000000001f */
[----:B------:R-:W-:Y:S01]  /*2e80*/  FADD.FTZ R41, R62, R41 ;  /* 0x000000293e297221 */ /* 0x000fe20000010000 */
[----:B------:R-:W-:Y:S01]  /*2e90*/  SHF.L.U32 R28, R28, 0x10, RZ ;  /* 0x000000101c1c7819 */ /* 0x000fe200000006ff */
[----:B------:R-:W-:-:S02]  /*2ea0*/  IMAD.U32 R65, R12, 0x10000, RZ ;  /* 0x000100000c417824 */ /* 0x000fc400078e00ff */
[----:B------:R-:W-:Y:S01]  /*2eb0*/  FFMA.FTZ R62, R62, R62, R29 ;  /* 0x0000003e3e3e7223 */ /* 0x000fe2000001001d */
[----:B------:R-:W-:Y:S01]  /*2ec0*/  SHF.L.U32 R31, R31, 0x10, RZ ;  /* 0x000000101f1f7819 */ /* 0x000fe200000006ff */
[----:B------:R-:W-:Y:S01]  /*2ed0*/  FMUL.FTZ R30, R28, R28 ;  /* 0x0000001c1c1e7220 */ /* 0x000fe20000410000 */
[----:B------:R-:W-:Y:S01]  /*2ee0*/  FADD.FTZ R66, R65, R28 ;  /* 0x0000001c41427221 */ /* 0x000fe20000010000 */
[----:B------:R-:W-:-:S05]  /*2ef0*/  SHF.L.U32 R64, R13, 0x10, RZ ;  /* 0x000000100d407819 */ /* 0x000fca00000006ff */
[----:B------:R-:W-:Y:S01]  /*2f00*/  FADD.FTZ R63, R64, R31 ;  /* 0x0000001f403f7221 */ /* 0x000fe20000010000 */
[----:B------:R-:W-:Y:S01]  /*2f10*/  FFMA.FTZ R65, R65, R65, R30 ;  /* 0x0000004141417223 */ /* 0x000fe2000001001e */
[----:B------:R-:W-:Y:S01]  /*2f20*/  FFMA.FTZ R39, R39, R39, R34 ;  /* 0x0000002727277223 */ /* 0x000fe20000010022 */
[C---:B------:R-:W-:Y:S02]  /*2f30*/  PRMT R29, R14.reuse, 0x7632, R29 ;  /* 0x000076320e1d7816 */ /* 0x040fe4000000001d */
[----:B------:R-:W-:Y:S02]  /*2f40*/  PRMT R32, R15, 0x7632, R32 ;  /* 0x000076320f207816 */ /* 0x000fe40000000020 */
[----:B------:R-:W-:Y:S01]  /*2f50*/  SHF.L.U32 R28, R29, 0x10, RZ ;  /* 0x000000101d1c7819 */ /* 0x000fe200000006ff */
[----:B------:R-:W-:Y:S01]  /*2f60*/  FMUL.FTZ R29, R31, R31 ;  /* 0x0000001f1f1d7220 */ /* 0x000fe20000410000 */
[----:B------:R-:W-:Y:S01]  /*2f70*/  SHF.L.U32 R45, R14, 0x10, RZ ;  /* 0x000000100e2d7819 */ /* 0x000fe200000006ff */
[----:B------:R-:W-:-:S02]  /*2f80*/  IMAD.U32 R47, R32, 0x10000, RZ ;  /* 0x00010000202f7824 */ /* 0x000fc400078e00ff */
[----:B------:R-:W-:Y:S01]  /*2f90*/  FFMA.FTZ R64, R64, R64, R29 ;  /* 0x0000004040407223 */ /* 0x000fe2000001001d */
[----:B------:R-:W-:Y:S01]  /*2fa0*/  SHF.L.U32 R60, R15, 0x10, RZ ;  /* 0x000000100f3c7819 */ /* 0x000fe200000006ff */
[----:B------:R-:W-:Y:S01]  /*2fb0*/  FMUL.FTZ R30, R28, R28 ;  /* 0x0000001c1c1e7220 */ /* 0x000fe20000410000 */
[--C-:B------:R-:W-:Y:S01]  /*2fc0*/  FADD.FTZ R61, R45, R28.reuse ;  /* 0x0000001c2d3d7221 */ /* 0x100fe20000010000 */
[----:B------:R-:W-:Y:S02]  /*2fd0*/  PRMT R28, R17, 0x7632, R28 ;  /* 0x00007632111c7816 */ /* 0x000fe4000000001c */
[----:B------:R-:W-:Y:S02]  /*2fe0*/  FFMA.FTZ R45, R45, R45, R30 ;  /* 0x0000002d2d2d7223 */ /* 0x000fe4000001001e */
[----:B------:R-:W-:Y:S01]  /*2ff0*/  SHF.L.U32 R28, R28, 0x10, RZ ;  /* 0x000000101c1c7819 */ /* 0x000fe200000006ff */
[----:B------:R-:W-:-:S04]  /*3000*/  IMAD.U32 R43, R17, 0x10000, RZ ;  /* 0x00010000112b7824 */ /* 0x000fc800078e00ff */
[----:B------:R-:W-:Y:S01]  /*3010*/  FADD.FTZ R44, R43, R28 ;  /* 0x0000001c2b2c7221 */ /* 0x000fe20000010000 */
[----:B------:R-:W-:Y:S02]  /*3020*/  SHF.L.U32 R34, R20, 0x10, RZ ;  /* 0x0000001014227819 */ /* 0x000fe400000006ff */
[----:B------:R-:W-:-:S04]  /*3030*/  PRMT R29, R16, 0x7632, R29 ;  /* 0x00007632101d7816 */ /* 0x000fc8000000001d */
[----:B------:R-:W-:Y:S01]  /*3040*/  SHF.L.U32 R31, R29, 0x10, RZ ;  /* 0x000000101d1f7819 */ /* 0x000fe200000006ff */
[----:B------:R-:W-:Y:S01]  /*3050*/  FMUL.FTZ R29, R47, R47 ;  /* 0x0000002f2f1d7220 */ /* 0x000fe20000410000 */
[----:B------:R-:W-:Y:S01]  /*3060*/  SHF.L.U32 R42, R16, 0x10, RZ ;  /* 0x00000010102a7819 */ /* 0x000fe200000006ff */
[C---:B------:R-:W-:Y:S02]  /*3070*/  FADD.FTZ R47, R60.reuse, R47 ;  /* 0x0000002f3c2f7221 */ /* 0x040fe40000010000 */
[----:B------:R-:W-:Y:S01]  /*3080*/  FFMA.FTZ R60, R60, R60, R29 ;  /* 0x0000003c3c3c7223 */ /* 0x000fe2000001001d */
[----:B------:R-:W-:Y:S01]  /*3090*/  FMUL.FTZ R29, R31, R31 ;  /* 0x0000001f1f1d7220 */ /* 0x000fe20000410000 */
[----:B------:R-:W-:Y:S01]  /*30a0*/  PRMT R30, R18, 0x7632, R30 ;  /* 0x00007632121e7816 */ /* 0x000fe2000000001e */
[C---:B------:R-:W-:Y:S02]  /*30b0*/  FADD.FTZ R46, R42.reuse, R31 ;  /* 0x0000001f2a2e7221 */ /* 0x040fe40000010000 */
[--C-:B------:R-:W-:Y:S01]  /*30c0*/  FFMA.FTZ R42, R42, R42, R29.reuse ;  /* 0x0000002a2a2a7223 */ /* 0x100fe2000001001d */
[----:B------:R-:W-:Y:S01]  /*30d0*/  SHF.L.U32 R32, R30, 0x10, RZ ;  /* 0x000000101e207819 */ /* 0x000fe200000006ff */
[----:B------:R-:W-:Y:S01]  /*30e0*/  FMUL.FTZ R30, R28, R28 ;  /* 0x0000001c1c1e7220 */ /* 0x000fe20000410000 */
[----:B------:R-:W-:-:S02]  /*30f0*/  PRMT R29, R19, 0x7632, R29 ;  /* 0x00007632131d7816 */ /* 0x000fc4000000001d */
[----:B------:R-:W-:Y:S01]  /*3100*/  SHF.L.U32 R33, R18, 0x10, RZ ;  /* 0x0000001012217819 */ /* 0x000fe200000006ff */
[----:B------:R-:W-:Y:S01]  /*3110*/  FFMA.FTZ R43, R43, R43, R30 ;  /* 0x0000002b2b2b7223 */ /* 0x000fe2000001001e */
[----:B------:R-:W-:Y:S01]  /*3120*/  PRMT R31, R20, 0x7632, R31 ;  /* 0x00007632141f7816 */ /* 0x000fe2000000001f */
[----:B------:R-:W-:Y:S01]  /*3130*/  FMUL.FTZ R28, R32, R32 ;  /* 0x00000020201c7220 */ /* 0x000fe20000410000 */
[----:B------:R-:W-:Y:S02]  /*3140*/  SHF.L.U32 R30, R29, 0x10, RZ ;  /* 0x000000101d1e7819 */ /* 0x000fe400000006ff */
[----:B------:R-:W-:Y:S01]  /*3150*/  SHF.L.U32 R29, R19, 0x10, RZ ;  /* 0x00000010131d7819 */ /* 0x000fe200000006ff */
[----:B------:R-:W-:Y:S01]  /*3160*/  FADD.FTZ R32, R33, R32 ;  /* 0x0000002021207221 */ /* 0x000fe20000010000 */
[----:B------:R-:W-:Y:S02]  /*3170*/  IMAD.U32 R31, R31, 0x10000, RZ ;  /* 0x000100001f1f7824 */ /* 0x000fe400078e00ff */
[----:B------:R-:W-:Y:S01]  /*3180*/  FFMA.FTZ R33, R33, R33, R28 ;  /* 0x0000002121217223 */ /* 0x000fe2000001001c */
[----:B------:R-:W-:Y:S01]  /*3190*/  FMUL.FTZ R28, R30, R30 ;  /* 0x0000001e1e1c7220 */ /* 0x000fe20000410000 */
[--C-:B------:R-:W-:Y:S01]  /*31a0*/  FADD.FTZ R35, R29, R30.reuse ;  /* 0x0000001e1d237221 */ /* 0x100fe20000010000 */
[----:B------:R-:W-:Y:S01]  /*31b0*/  FMUL.FTZ R37, R31, R31 ;  /* 0x0000001f1f257220 */ /* 0x000fe20000410000 */
[----:B------:R-:W-:Y:S01]  /*31c0*/  PRMT R30, R22, 0x7632, R30 ;  /* 0x00007632161e7816 */ /* 0x000fe2000000001e */
[----:B------:R-:W-:Y:S01]  /*31d0*/  FFMA.FTZ R29, R29, R29, R28 ;  /* 0x0000001d1d1d7223 */ /* 0x000fe2000001001c */
[C---:B------:R-:W-:Y:S01]  /*31e0*/  FADD.FTZ R28, R34.reuse, R31 ;  /* 0x0000001f221c7221 */ /* 0x040fe20000010000 */
[----:B------:R-:W-:Y:S01]  /*31f0*/  PRMT R67, R21, 0x7632, R67 ;  /* 0x0000763215437816 */ /* 0x000fe20000000043 */
[----:B------:R-:W-:Y:S01]  /*3200*/  FFMA.FTZ R34, R34, R34, R37 ;  /* 0x0000002222227223 */ /* 0x000fe20000010025 */
[----:B------:R-:W-:Y:S01]  /*3210*/  SHF.L.U32 R68, R30, 0x10, RZ ;  /* 0x000000101e447819 */ /* 0x000fe200000006ff */
[----:B------:R-:W-:Y:S01]  /*3220*/  IMAD.U32 R37, R22, 0x10000, RZ ;  /* 0x0001000016257824 */ /* 0x000fe200078e00ff */
[----:B------:R-:W-:-:S03]  /*3230*/  SHF.L.U32 R74, R67, 0x10, RZ ;  /* 0x00000010434a7819 */ /* 0x000fc600000006ff */
[----:B------:R-:W-:Y:S01]  /*3240*/  FADD.FTZ R67, R37, R68 ;  /* 0x0000004425437221 */ /* 0x000fe20000010000 */
[----:B------:R-:W-:-:S03]  /*3250*/  FMUL.FTZ R68, R68, R68 ;  /* 0x0000004444447220 */ /* 0x000fc60000410000 */
[----:B------:R-:W-:Y:S01]  /*3260*/  FADD.FTZ R67, RZ, R67 ;  /* 0x00000043ff437221 */ /* 0x000fe20000010000 */
[----:B------:R-:W-:-:S03]  /*3270*/  FFMA.FTZ R68, R37, R37, R68 ;  /* 0x0000002525447223 */ /* 0x000fc60000010044 */
[----:B------:R-:W-:Y:S01]  /*3280*/  FADD.FTZ R67, R67, R36 ;  /* 0x0000002443437221 */ /* 0x000fe20000010000 */
[----:B------:R-:W-:-:S04]  /*3290*/  FADD.FTZ R68, RZ, R68 ;  /* 0x00000044ff447221 */ /* 0x000fc80000010000 */
[----:B------:R-:W-:Y:S01]  /*32a0*/  FADD.FTZ R69, R68, R39 ;  /* 0x0000002744457221 */ /* 0x000fe20000010000 */
[----:B------:R-:W-:-:S03]  /*32b0*/  FADD.FTZ R68, R67, R38 ;  /* 0x0000002643447221 */ /* 0x000fc60000010000 */
[----:B------:R-:W-:Y:S01]  /*32c0*/  FADD.FTZ R69, R69, R40 ;  /* 0x0000002845457221 */ /* 0x000fe20000010000 */
[----:B------:R-:W-:-:S03]  /*32d0*/  FADD.FTZ R67, R68, R41 ;  /* 0x0000002944437221 */ /* 0x000fc60000010000 */
[----:B------:R-:W-:Y:S01]  /*32e0*/  FADD.FTZ R62, R69, R62 ;  /* 0x0000003e453e7221 */ /* 0x000fe20000010000 */
[----:B------:R-:W-:Y:S01]  /*32f0*/  FADD.FTZ R66, R67, R66 ;  /* 0x0000004243427221 */ /* 0x000fe20000010000 */
[----:B------:R-:W-:Y:S02]  /*3300*/  PRMT R67, R26, 0x7632, R67 ;  /* 0x000076321a437816 */ /* 0x000fe40000000043 */
[----:B------:R-:W-:Y:S01]  /*3310*/  FADD.FTZ R65, R62, R65 ;  /* 0x000000413e417221 */ /* 0x000fe20000010000 */
[----:B------:R-:W-:Y:S01]  /*3320*/  FADD.FTZ R66, R66, R63 ;  /* 0x0000003f42427221 */ /* 0x000fe20000010000 */
[----:B------:R-:W-:Y:S02]  /*3330*/  SHF.L.U32 R67, R67, 0x10, RZ ;  /* 0x0000001043437819 */ /* 0x000fe400000006ff */
[----:B------:R-:W-:Y:S01]  /*3340*/  FADD.FTZ R64, R65, R64 ;  /* 0x0000004041407221 */ /* 0x000fe20000010000 */
[----:B------:R-:W-:Y:S01]  /*3350*/  SHF.L.U32 R62, R26, 0x10, RZ ;  /* 0x000000101a3e7819 */ /* 0x000fe200000006ff */
[----:B------:R-:W-:Y:S01]  /*3360*/  FADD.FTZ R66, R66, R61 ;  /* 0x0000003d42427221 */ /* 0x000fe20000010000 */
[----:B------:R-:W-:Y:S01]  /*3370*/  PRMT R65, R27, 0x7632, R65 ;  /* 0x000076321b417816 */ /* 0x000fe20000000041 */
[----:B------:R-:W-:Y:S01]  /*3380*/  FMUL.FTZ R63, R67, R67 ;  /* 0x00000043433f7220 */ /* 0x000fe20000410000 */
[----:B------:R-:W-:Y:S01]  /*3390*/  FADD.FTZ R45, R64, R45 ;  /* 0x0000002d402d7221 */ /* 0x000fe20000010000 */
[----:B------:R-:W-:Y:S01]  /*33a0*/  FADD.FTZ R47, R66, R47 ;  /* 0x0000002f422f7221 */ /* 0x000fe20000010000 */
[C---:B------:R-:W-:Y:S01]  /*33b0*/  FADD.FTZ R61, R62.reuse, R67 ;  /* 0x000000433e3d7221 */ /* 0x040fe20000010000 */
[----:B------:R-:W-:Y:S01]  /*33c0*/  SHF.L.U32 R65, R65, 0x10, RZ ;  /* 0x0000001041417819 */ /* 0x000fe200000006ff */
[----:B------:R-:W-:Y:S01]  /*33d0*/  FFMA.FTZ R62, R62, R62, R63 ;  /* 0x0000003e3e3e7223 */ /* 0x000fe2000001003f */
[----:B------:R-:W-:Y:S01]  /*33e0*/  FADD.FTZ R63, R45, R60 ;  /* 0x0000003c2d3f7221 */ /* 0x000fe20000010000 */
[----:B------:R-:W-:Y:S01]  /*33f0*/  PRMT R66, R48, 0x7632, R66 ;  /* 0x0000763230427816 */ /* 0x000fe20000000042 */
[----:B------:R-:W-:-:S02]  /*3400*/  IMAD.U32 R64, R27, 0x10000, RZ ;  /* 0x000100001b407824 */ /* 0x000fc400078e00ff */
[----:B------:R-:W-:Y:S01]  /*3410*/  FMUL.FTZ R45, R65, R65 ;  /* 0x00000041412d7220 */ /* 0x000fe20000410000 */
[----:B------:R-:W-:Y:S01]  /*3420*/  FADD.FTZ R47, R47, R46 ;  /* 0x0000002e2f2f7221 */ /* 0x000fe20000010000 */
[----:B------:R-:W-:Y:S01]  /*3430*/  SHF.L.U32 R67, R66, 0x10, RZ ;  /* 0x0000001042437819 */ /* 0x000fe200000006ff */
[----:B------:R-:W-:Y:S01]  /*3440*/  FADD.FTZ R42, R63, R42 ;  /* 0x0000002a3f2a7221 */ /* 0x000fe20000010000 */
[----:B------:R-:W-:Y:S01]  /*3450*/  SHF.L.U32 R60, R48, 0x10, RZ ;  /* 0x00000010303c7819 */ /* 0x000fe200000006ff */
[C---:B------:R-:W-:Y:S01]  /*3460*/  FADD.FTZ R46, R64.reuse, R65 ;  /* 0x00000041402e7221 */ /* 0x040fe20000010000 */
[----:B------:R-:W-:Y:S01]  /*3470*/  FFMA.FTZ R45, R64, R64, R45 ;  /* 0x00000040402d7223 */ /* 0x000fe2000001002d */
[----:B------:R-:W-:Y:S01]  /*3480*/  FADD.FTZ R47, R47, R44 ;  /* 0x0000002c2f2f7221 */ /* 0x000fe20000010000 */
[----:B------:R-:W-:Y:S01]  /*3490*/  FMUL.FTZ R63, R67, R67 ;  /* 0x00000043433f7220 */ /* 0x000fe20000410000 */
[----:B------:R-:W-:Y:S01]  /*34a0*/  FADD.FTZ R44, R42, R43 ;  /* 0x0000002b2a2c7221 */ /* 0x000fe20000010000 */
[----:B------:R-:W-:Y:S01]  /*34b0*/  PRMT R64, R49, 0x7632, R64 ;  /* 0x0000763231407816 */ /* 0x000fe20000000040 */
[----:B------:R-:W-:Y:S01]  /*34c0*/  FADD.FTZ R32, R47, R32 ;  /* 0x000000202f207221 */ /* 0x000fe20000010000 */
[----:B------:R-:W-:Y:S01]  /*34d0*/  FFMA.FTZ R43, R60, R60, R63 ;  /* 0x0000003c3c2b7223 */ /* 0x000fe2000001003f */
[----:B------:R-:W-:Y:S01]  /*34e0*/  PRMT R36, R23, 0x7632, R36 ;  /* 0x0000763217247816 */ /* 0x000fe20000000024 */
[----:B------:R-:W-:Y:S01]  /*34f0*/  FADD.FTZ R44, R44, R33 ;  /* 0x000000212c2c7221 */ /* 0x000fe20000010000 */
[----:B------:R-:W-:-:S02]  /*3500*/  SHF.L.U32 R64, R64, 0x10, RZ ;  /* 0x0000001040407819 */ /* 0x000fc400000006ff */
[----:B------:R-:W-:Y:S01]  /*3510*/  PRMT R63, R50, 0x7632, R63 ;  /* 0x00007632323f7816 */ /* 0x000fe2000000003f */
[----:B------:R-:W-:Y:S01]  /*3520*/  FADD.FTZ R35, R32, R35 ;  /* 0x0000002320237221 */ /* 0x000fe20000010000 */
[----:B------:R-:W-:Y:S01]  /*3530*/  SHF.L.U32 R31, R21, 0x10, RZ ;  /* 0x00000010151f7819 */ /* 0x000fe200000006ff */
[----:B------:R-:W-:Y:S01]  /*3540*/  FADD.FTZ R42, R60, R67 ;  /* 0x000000433c2a7221 */ /* 0x000fe20000010000 */
[----:B------:R-:W-:Y:S01]  /*3550*/  SHF.L.U32 R36, R36, 0x10, RZ ;  /* 0x0000001024247819 */ /* 0x000fe200000006ff */
[----:B------:R-:W-:Y:S01]  /*3560*/  FADD.FTZ R33, R44, R29 ;  /* 0x0000001d2c217221 */ /* 0x000fe20000010000 */
[----:B------:R-:W-:Y:S01]  /*3570*/  SHF.L.U32 R47, R49, 0x10, RZ ;  /* 0x00000010312f7819 */ /* 0x000fe200000006ff */
[----:B------:R-:W-:Y:S01]  /*3580*/  FMUL.FTZ R60, R64, R64 ;  /* 0x00000040403c7220 */ /* 0x000fe20000410000 */
[----:B------:R-:W-:Y:S01]  /*3590*/  PRMT R38, R24, 0x7632, R38 ;  /* 0x0000763218267816 */ /* 0x000fe20000000026 */
[----:B------:R-:W-:Y:S02]  /*35a0*/  IMAD.U32 R63, R63, 0x10000, RZ ;  /* 0x000100003f3f7824 */ /* 0x000fe400078e00ff */
[----:B------:R-:W-:Y:S01]  /*35b0*/  FMUL.FTZ R76, R74, R74 ;  /* 0x0000004a4a4c7220 */ /* 0x000fe20000410000 */
[----:B------:R-:W-:Y:S01]  /*35c0*/  SHF.L.U32 R37, R23, 0x10, RZ ;  /* 0x0000001017257819 */ /* 0x000fe200000006ff */
[----:B------:R-:W-:Y:S01]  /*35d0*/  FADD.FTZ R30, R31, R74 ;  /* 0x0000004a1f1e7221 */ /* 0x000fe20000010000 */
[----:B------:R-:W-:Y:S01]  /*35e0*/  FADD.FTZ R35, R35, R28 ;  /* 0x0000001c23237221 */ /* 0x000fe20000010000 */
[----:B------:R-:W-:Y:S01]  /*35f0*/  PRMT R40, R25, 0x7632, R40 ;  /* 0x0000763219287816 */ /* 0x000fe20000000028 */
[----:B------:R-:W-:Y:S01]  /*3600*/  FADD.FTZ R34, R33, R34 ;  /* 0x0000002221227221 */ /* 0x000fe20000010000 */
[----:B------:R-:W-:Y:S01]  /*3610*/  SHF.L.U32 R44, R50, 0x10, RZ ;  /* 0x00000010322c7819 */ /* 0x000fe200000006ff */
[----:B------:R-:W-:Y:S01]  /*3620*/  FMUL.FTZ R74, R36, R36 ;  /* 0x00000024244a7220 */ /* 0x000fe20000410000 */
[----:B------:R-:W-:Y:S01]  /*3630*/  SHF.L.U32 R38, R38, 0x10, RZ ;  /* 0x0000001026267819 */ /* 0x000fe200000006ff */
[C---:B------:R-:W-:Y:S01]  /*3640*/  FADD.FTZ R32, R47.reuse, R64 ;  /* 0x000000402f207221 */ /* 0x040fe20000010000 */
[----:B------:R-:W-:Y:S01]  /*3650*/  FFMA.FTZ R29, R47, R47, R60 ;  /* 0x0000002f2f1d7223 */ /* 0x000fe2000001003c */
[----:B------:R-:W-:Y:S01]  /*3660*/  FMUL.FTZ R33, R63, R63 ;  /* 0x0000003f3f217220 */ /* 0x000fe20000410000 */
[----:B------:R-:W-:Y:S01]  /*3670*/  FFMA.FTZ R31, R31, R31, R76 ;  /* 0x0000001f1f1f7223 */ /* 0x000fe2000001004c */
[----:B------:R-:W-:Y:S01]  /*3680*/  SHF.L.U32 R39, R24, 0x10, RZ ;  /* 0x0000001018277819 */ /* 0x000fe200000006ff */
[----:B------:R-:W-:Y:S01]  /*3690*/  FADD.FTZ R36, R37, R36 ;  /* 0x0000002425247221 */ /* 0x000fe20000010000 */
[----:B------:R-:W-:Y:S01]  /*36a0*/  PRMT R47, R51, 0x7632, R47 ;  /* 0x00007632332f7816 */ /* 0x000fe2000000002f */
[----:B------:R-:W-:Y:S01]  /*36b0*/  FADD.FTZ R35, R35, R30 ;  /* 0x0000001e23237221 */ /* 0x000fe20000010000 */
[----:B------:R-:W-:Y:S01]  /*36c0*/  FFMA.FTZ R37, R37, R37, R74 ;  /* 0x0000002525257223 */ /* 0x000fe2000001004a */
[----:B------:R-:W-:-:S02]  /*36d0*/  IMAD.U32 R41, R40, 0x10000, RZ ;  /* 0x0001000028297824 */ /* 0x000fc400078e00ff */
[C---:B------:R-:W-:Y:S01]  /*36e0*/  FADD.FTZ R28, R44.reuse, R63 ;  /* 0x0000003f2c1c7221 */ /* 0x040fe20000010000 */
[----:B------:R-:W-:Y:S01]  /*36f0*/  FFMA.FTZ R30, R44, R44, R33 ;  /* 0x0000002c2c1e7223 */ /* 0x000fe20000010021 */
[----:B------:R-:W-:Y:S01]  /*3700*/  FMUL.FTZ R74, R38, R38 ;  /* 0x00000026264a7220 */ /* 0x000fe20000410000 */
[----:B------:R-:W-:Y:S01]  /*3710*/  SHF.L.U32 R40, R25, 0x10, RZ ;  /* 0x0000001019287819 */ /* 0x000fe200000006ff */
[--C-:B------:R-:W-:Y:S01]  /*3720*/  FADD.FTZ R34, R34, R31.reuse ;  /* 0x0000001f22227221 */ /* 0x100fe20000010000 */
[----:B------:R-:W-:Y:S01]  /*3730*/  SHF.L.U32 R44, R47, 0x10, RZ ;  /* 0x000000102f2c7819 */ /* 0x000fe200000006ff */
[----:B------:R-:W-:Y:S01]  /*3740*/  FADD.FTZ R38, R39, R38 ;  /* 0x0000002627267221 */ /* 0x000fe20000010000 */
[----:B------:R-:W-:Y:S01]  /*3750*/  FADD.FTZ R35, R35, R36 ;  /* 0x0000002423237221 */ /* 0x000fe20000010000 */
[----:B------:R-:W-:Y:S01]  /*3760*/  PRMT R31, R52, 0x7632, R31 ;  /* 0x00007632341f7816 */ /* 0x000fe2000000001f */
[----:B------:R-:W-:Y:S01]  /*3770*/  FMUL.FTZ R75, R41, R41 ;  /* 0x00000029294b7220 */ /* 0x000fe20000410000 */
[----:B------:R-:W-:Y:S01]  /*3780*/  SHF.L.U32 R33, R51, 0x10, RZ ;  /* 0x0000001033217819 */ /* 0x000fe200000006ff */
[----:B------:R-:W-:Y:S01]  /*3790*/  FFMA.FTZ R39, R39, R39, R74 ;  /* 0x0000002727277223 */ /* 0x000fe2000001004a */
[----:B------:R-:W-:Y:S01]  /*37a0*/  FADD.FTZ R41, R40, R41 ;  /* 0x0000002928297221 */ /* 0x000fe20000010000 */
[----:B------:R-:W-:Y:S01]  /*37b0*/  FADD.FTZ R34, R34, R37 ;  /* 0x0000002522227221 */ /* 0x000fe20000010000 */
[----:B------:R-:W-:Y:S01]  /*37c0*/  FMUL.FTZ R36, R44, R44 ;  /* 0x0000002c2c247220 */ /* 0x000fe20000410000 */
[----:B------:R-:W-:Y:S01]  /*37d0*/  FADD.FTZ R38, R35, R38 ;  /* 0x0000002623267221 */ /* 0x000fe20000010000 */
[----:B------:R-:W-:Y:S01]  /*37e0*/  SHF.L.U32 R60, R31, 0x10, RZ ;  /* 0x000000101f3c7819 */ /* 0x000fe200000006ff */
[C---:B------:R-:W-:Y:S01]  /*37f0*/  FADD.FTZ R31, R33.reuse, R44 ;  /* 0x0000002c211f7221 */ /* 0x040fe20000010000 */
[----:B------:R-:W-:Y:S01]  /*3800*/  FFMA.FTZ R40, R40, R40, R75 ;  /* 0x0000002828287223 */ /* 0x000fe2000001004b */
[----:B------:R-:W-:Y:S01]  /*3810*/  FFMA.FTZ R33, R33, R33, R36 ;  /* 0x0000002121217223 */ /* 0x000fe20000010024 */
[----:B------:R-:W-:Y:S01]  /*3820*/  FADD.FTZ R39, R34, R39 ;  /* 0x0000002722277221 */ /* 0x000fe20000010000 */
[----:B------:R-:W-:-:S02]  /*3830*/  IMAD.U32 R35, R52, 0x10000, RZ ;  /* 0x0001000034237824 */ /* 0x000fc400078e00ff */
[----:B------:R-:W-:Y:S01]  /*3840*/  FADD.FTZ R38, R38, R41 ;  /* 0x0000002926267221 */ /* 0x000fe20000010000 */
[----:B------:R-:W-:Y:S01]  /*3850*/  FMUL.FTZ R36, R60, R60 ;  /* 0x0000003c3c247220 */ /* 0x000fe20000410000 */
[----:B------:R-:W-:Y:S01]  /*3860*/  PRMT R37, R53, 0x7632, R37 ;  /* 0x0000763235257816 */ /* 0x000fe20000000025 */
[----:B------:R-:W-:Y:S01]  /*3870*/  FADD.FTZ R39, R39, R40 ;  /* 0x0000002827277221 */ /* 0x000fe20000010000 */
[C---:B------:R-:W-:Y:S01]  /*3880*/  FADD.FTZ R34, R35.reuse, R60 ;  /* 0x0000003c23227221 */ /* 0x040fe20000010000 */
[----:B------:R-:W-:Y:S01]  /*3890*/  FADD.FTZ R61, R38, R61 ;  /* 0x0000003d263d7221 */ /* 0x000fe20000010000 */
[----:B------:R-:W-:Y:S01]  /*38a0*/  FFMA.FTZ R35, R35, R35, R36 ;  /* 0x0000002323237223 */ /* 0x000fe20000010024 */
[----:B------:R-:W-:Y:S01]  /*38b0*/  SHF.L.U32 R36, R37, 0x10, RZ ;  /* 0x0000001025247819 */ /* 0x000fe200000006ff */
[----:B------:R-:W-:Y:S01]  /*38c0*/  FADD.FTZ R62, R39, R62 ;  /* 0x0000003e273e7221 */ /* 0x000fe20000010000 */
[----:B------:R-:W-:Y:S01]  /*38d0*/  FADD.FTZ R61, R61, R46 ;  /* 0x0000002e3d3d7221 */ /* 0x000fe20000010000 */
        /* <DEDUP_REMOVED lines=8> */
[----:B------:R-:W-:Y:S01]  /*3960*/  SHF.L.U32 R38, R54, 0x10, RZ ;  /* 0x0000001036267819 */ /* 0x000fe200000006ff */
[----:B------:R-:W-:Y:S01]  /*3970*/  FADD.FTZ R62, R62, R43 ;  /* 0x0000002b3e3e7221 */ /* 0x000fe20000010000 */
[----:B------:R-:W-:Y:S01]  /*3980*/  FADD.FTZ R61, R61, R32 ;  /* 0x000000203d3d7221 */ /* 0x000fe20000010000 */
[----:B------:R-:W-:-:S02]  /*3990*/  FMUL.FTZ R41, R39, R39 ;  /* 0x0000002727297220 */ /* 0x000fc40000410000 */
[----:B------:R-:W-:Y:S01]  /*39a0*/  FADD.FTZ R29, R62, R29 ;  /* 0x0000001d3e1d7221 */ /* 0x000fe20000010000 */
[----:B------:R-:W-:Y:S01]  /*39b0*/  FADD.FTZ R28, R61, R28 ;  /* 0x0000001c3d1c7221 */ /* 0x000fe20000010000 */
[C---:B------:R-:W-:Y:S01]  /*39c0*/  FADD.FTZ R32, R38.reuse, R39 ;  /* 0x0000002726207221 */ /* 0x040fe20000010000 */
[--C-:B------:R-:W-:Y:S01]  /*39d0*/  FFMA.FTZ R38, R38, R38, R41.reuse ;  /* 0x0000002626267223 */ /* 0x100fe20000010029 */
[----:B------:R-:W-:Y:S01]  /*39e0*/  PRMT R41, R56, 0x7632, R41 ;  /* 0x0000763238297816 */ /* 0x000fe20000000029 */
[----:B------:R-:W-:Y:S01]  /*39f0*/  FADD.FTZ R30, R29, R30 ;  /* 0x0000001e1d1e7221 */ /* 0x000fe20000010000 */
[----:B------:R-:W-:Y:S02]  /*3a00*/  FADD.FTZ R31, R28, R31 ;  /* 0x0000001f1c1f7221 */ /* 0x000fe40000010000 */
[----:B------:R-:W-:Y:S01]  /*3a10*/  SHF.L.U32 R41, R41, 0x10, RZ ;  /* 0x0000001029297819 */ /* 0x000fe200000006ff */
[----:B------:R-:W-:Y:S01]  /*3a20*/  FADD.FTZ R30, R30, R33 ;  /* 0x000000211e1e7221 */ /* 0x000fe20000010000 */
[----:B------:R-:W-:Y:S01]  /*3a30*/  FADD.FTZ R31, R31, R34 ;  /* 0x000000221f1f7221 */ /* 0x000fe20000010000 */
[----:B------:R-:W-:-:S02]  /*3a40*/  PRMT R40, R55, 0x7632, R40 ;  /* 0x0000763237287816 */ /* 0x000fc40000000028 */
[----:B------:R-:W-:Y:S02]  /*3a50*/  PRMT R33, R57, 0x7632, R33 ;  /* 0x0000763239217816 */ /* 0x000fe40000000021 */
[----:B------:R-:W-:Y:S01]  /*3a60*/  SHF.L.U32 R28, R56, 0x10, RZ ;  /* 0x00000010381c7819 */ /* 0x000fe200000006ff */
[----:B------:R-:W-:Y:S01]  /*3a70*/  FMUL.FTZ R29, R41, R41 ;  /* 0x00000029291d7220 */ /* 0x000fe20000410000 */
[----:B------:R-:W-:Y:S01]  /*3a80*/  FADD.FTZ R31, R31, R36 ;  /* 0x000000241f1f7221 */ /* 0x000fe20000010000 */
[----:B------:R-:W-:Y:S01]  /*3a90*/  FADD.FTZ R30, R30, R35 ;  /* 0x000000231e1e7221 */ /* 0x000fe20000010000 */
[----:B------:R-:W-:Y:S01]  /*3aa0*/  SHF.L.U32 R36, R33, 0x10, RZ ;  /* 0x0000001021247819 */ /* 0x000fe200000006ff */
[----:B------:R-:W-:Y:S01]  /*3ab0*/  IMAD.U32 R40, R40, 0x10000, RZ ;  /* 0x0001000028287824 */ /* 0x000fe200078e00ff */
[----:B------:R-:W-:Y:S01]  /*3ac0*/  SHF.L.U32 R39, R55, 0x10, RZ ;  /* 0x0000001037277819 */ /* 0x000fe200000006ff */
[C---:B------:R-:W-:Y:S01]  /*3ad0*/  FADD.FTZ R34, R28.reuse, R41 ;  /* 0x000000291c227221 */ /* 0x040fe20000010000 */
[----:B------:R-:W-:Y:S01]  /*3ae0*/  FFMA.FTZ R28, R28, R28, R29 ;  /* 0x0000001c1c1c7223 */ /* 0x000fe2000001001d */
[----:B------:R-:W-:Y:S01]  /*3af0*/  FADD.FTZ R37, R30, R37 ;  /* 0x000000251e257221 */ /* 0x000fe20000010000 */
[----:B------:R-:W-:-:S02]  /*3b00*/  IMAD.U32 R29, R57, 0x10000, RZ ;  /* 0x00010000391d7824 */ /* 0x000fc400078e00ff */
[----:B------:R-:W-:Y:S01]  /*3b10*/  FMUL.FTZ R42, R40, R40 ;  /* 0x00000028282a7220 */ /* 0x000fe20000410000 */
[----:B------:R-:W-:Y:S01]  /*3b20*/  FMUL.FTZ R30, R36, R36 ;  /* 0x00000024241e7220 */ /* 0x000fe20000410000 */
[----:B------:R-:W-:Y:S01]  /*3b30*/  FADD.FTZ R40, R39, R40 ;  /* 0x0000002827287221 */ /* 0x000fe20000010000 */
[C---:B------:R-:W-:Y:S01]  /*3b40*/  PRMT R33, R58.reuse, 0x7632, R33 ;  /* 0x000076323a217816 */ /* 0x040fe20000000021 */
[----:B------:R-:W-:Y:S01]  /*3b50*/  FADD.FTZ R31, R31, R32 ;  /* 0x000000201f1f7221 */ /* 0x000fe20000010000 */
[C---:B------:R-:W-:Y:S01]  /*3b60*/  FADD.FTZ R36, R29.reuse, R36 ;  /* 0x000000241d247221 */ /* 0x040fe20000010000 */
[----:B------:R-:W-:Y:S01]  /*3b70*/  FFMA.FTZ R29, R29, R29, R30 ;  /* 0x0000001d1d1d7223 */ /* 0x000fe2000001001e */
[----:B------:R-:W-:Y:S01]  /*3b80*/  FADD.FTZ R37, R37, R38 ;  /* 0x0000002625257221 */ /* 0x000fe20000010000 */
[----:B------:R-:W-:Y:S01]  /*3b90*/  SHF.L.U32 R33, R33, 0x10, RZ ;  /* 0x0000001021217819 */ /* 0x000fe200000006ff */
[----:B------:R-:W-:Y:S01]  /*3ba0*/  FADD.FTZ R31, R31, R40 ;  /* 0x000000281f1f7221 */ /* 0x000fe20000010000 */
[----:B------:R-:W-:Y:S01]  /*3bb0*/  SHF.L.U32 R30, R58, 0x10, RZ ;  /* 0x000000103a1e7819 */ /* 0x000fe200000006ff */
[----:B------:R-:W-:Y:S01]  /*3bc0*/  FFMA.FTZ R42, R39, R39, R42 ;  /* 0x00000027272a7223 */ /* 0x000fe2000001002a */
[----:B------:R-:W-:Y:S01]  /*3bd0*/  PRMT R38, R59, 0x7632, R38 ;  /* 0x000076323b267816 */ /* 0x000fe20000000026 */
[----:B------:R-:W-:Y:S01]  /*3be0*/  FADD.FTZ R31, R31, R34 ;  /* 0x000000221f1f7221 */ /* 0x000fe20000010000 */
[----:B------:R-:W-:Y:S01]  /*3bf0*/  FMUL.FTZ R35, R33, R33 ;  /* 0x0000002121237220 */ /* 0x000fe20000410000 */
[----:B------:R-:W-:Y:S01]  /*3c00*/  FADD.FTZ R37, R37, R42 ;  /* 0x0000002a25257221 */ /* 0x000fe20000010000 */
[----:B------:R-:W-:Y:S01]  /*3c10*/  FADD.FTZ R32, R30, R33 ;  /* 0x000000211e207221 */ /* 0x000fe20000010000 */
[----:B------:R-:W-:Y:S01]  /*3c20*/  SHF.L.U32 R33, R38, 0x10, RZ ;  /* 0x0000001026217819 */ /* 0x000fe200000006ff */
[----:B------:R-:W-:Y:S01]  /*3c30*/  FADD.FTZ R31, R31, R36 ;  /* 0x000000241f1f7221 */ /* 0x000fe20000010000 */
[----:B------:R-:W0:Y:S01]  /*3c40*/  S2R R38, SR_LANEID ;  /* 0x0000000000267919 */ /* 0x000e220000000000 */
[----:B------:R-:W-:Y:S01]  /*3c50*/  FFMA.FTZ R35, R30, R30, R35 ;  /* 0x0000001e1e237223 */ /* 0x000fe20000010023 */
[----:B------:R-:W-:Y:S01]  /*3c60*/  FADD.FTZ R28, R37, R28 ;  /* 0x0000001c251c7221 */ /* 0x000fe20000010000 */
[----:B------:R-:W-:-:S02]  /*3c70*/  PRMT R36, R8, 0x7632, R36 ;  /* 0x0000763208247816 */ /* 0x000fc40000000024 */
[----:B------:R-:W-:Y:S01]  /*3c80*/  SHF.L.U32 R30, R59, 0x10, RZ ;  /* 0x000000103b1e7819 */ /* 0x000fe200000006ff */
[----:B------:R-:W-:Y:S01]  /*3c90*/  FMUL.FTZ R37, R33, R33 ;  /* 0x0000002121257220 */ /* 0x000fe20000410000 */
[----:B------:R-:W-:Y:S01]  /*3ca0*/  FADD.FTZ R28, R28, R29 ;  /* 0x0000001d1c1c7221 */ /* 0x000fe20000010000 */
[----:B------:R-:W-:Y:S01]  /*3cb0*/  IMAD.U32 R36, R36, 0x10000, RZ ;  /* 0x0001000024247824 */ /* 0x000fe200078e00ff */
[----:B------:R-:W-:Y:S01]  /*3cc0*/  SHF.L.U32 R29, R8, 0x10, RZ ;  /* 0x00000010081d7819 */ /* 0x000fe200000006ff */
[C---:B------:R-:W-:Y:S01]  /*3cd0*/  FADD.FTZ R34, R30.reuse, R33 ;  /* 0x000000211e227221 */ /* 0x040fe20000010000 */
[----:B------:R-:W-:Y:S01]  /*3ce0*/  FADD.FTZ R31, R31, R32 ;  /* 0x000000201f1f7221 */ /* 0x000fe20000010000 */
[----:B------:R-:W-:Y:S01]  /*3cf0*/  FFMA.FTZ R37, R30, R30, R37 ;  /* 0x0000001e1e257223 */ /* 0x000fe20000010025 */
[----:B------:R-:W-:Y:S01]  /*3d00*/  FMUL.FTZ R30, R36, R36 ;  /* 0x00000024241e7220 */ /* 0x000fe20000410000 */
[----:B------:R-:W-:Y:S01]  /*3d10*/  FADD.FTZ R28, R28, R35 ;  /* 0x000000231c1c7221 */ /* 0x000fe20000010000 */
[----:B------:R-:W-:Y:S01]  /*3d20*/  FADD.FTZ R31, R31, R34 ;  /* 0x000000221f1f7221 */ /* 0x000fe20000010000 */
[C---:B------:R-:W-:Y:S01]  /*3d30*/  FADD.FTZ R36, R29.reuse, R36 ;  /* 0x000000241d247221 */ /* 0x040fe20000010000 */
[----:B------:R-:W-:Y:S01]  /*3d40*/  FFMA.FTZ R29, R29, R29, R30 ;  /* 0x0000001d1d1d7223 */ /* 0x000fe2000001001e */
[----:B------:R-:W-:-:S02]  /*3d50*/  FADD.FTZ R28, R28, R37 ;  /* 0x000000251c1c7221 */ /* 0x000fc40000010000 */
[----:B------:R-:W-:Y:S02]  /*3d60*/  FADD.FTZ R46, R31, R36 ;  /* 0x000000241f2e7221 */ /* 0x000fe40000010000 */
[----:B------:R-:W-:-:S03]  /*3d70*/  FADD.FTZ R47, R28, R29 ;  /* 0x0000001d1c2f7221 */ /* 0x000fc60000010000 */
        /* <DEDUP_REMOVED lines=18> */
[----:B------:R-:W2:-:S12]  /*3ea0*/  S2UR UR6, SR_CgaCtaId ;  /* 0x00000000000679c3 */ /* 0x000e980000008800 */
[----:B0-----:R-:W-:Y:S01]  /*3eb0*/  @!P5 FADD.FTZ R46, R46, R29 ;  /* 0x0000001d2e2ed221 */ /* 0x001fe20000010000 */
[----:B-1----:R-:W-:-:S04]  /*3ec0*/  @!P5 FADD.FTZ R47, R47, R28 ;  /* 0x0000001c2f2fd221 */ /* 0x002fc80000010000 */
[----:B------:R-:W0:Y:S04]  /*3ed0*/  SHFL.DOWN PT, R29, R46, 0x10, 0x1f ;  /* 0x0a001f002e1d7f89 */ /* 0x000e2800000e0000 */
[----:B------:R-:W1:Y:S01]  /*3ee0*/  SHFL.DOWN PT, R28, R47, 0x10, 0x1f ;  /* 0x0a001f002f1c7f89 */ /* 0x000e6200000e0000 */
[----:B------:R-:W-:Y:S01]  /*3ef0*/  ISETP.GT.AND P5, PT, R38, 0xf, PT ;  /* 0x0000000f2600780c */ /* 0x000fe20003fa4270 */
[----:B------:R-:W-:Y:S02]  /*3f00*/  UMOV UR5, 0x400 ;  /* 0x0000040000057882 */ /* 0x000fe40000000000 */
[----:B--2---:R-:W-:Y:S01]  /*3f10*/  ULEA UR5, UR6, UR5, 0x18 ;  /* 0x0000000506057291 */ /* 0x004fe2000f8ec03f */
[----:B------:R-:W2:Y:S09]  /*3f20*/  LDC R60, c[0x0][0xc] ;  /* 0x00000300ff3c7b82 */ /* 0x000eb20000000800 */
[----:B0-----:R-:W-:Y:S01]  /*3f30*/  @!P5 FADD.FTZ R46, R46, R29 ;  /* 0x0000001d2e2ed221 */ /* 0x001fe20000010000 */
[----:B------:R-:W-:Y:S01]  /*3f40*/  SHF.R.S32.HI R29, RZ, 0x1f, R106 ;  /* 0x0000001fff1d7819 */ /* 0x000fe2000001146a */
[----:B-1----:R-:W-:-:S03]  /*3f50*/  @!P5 FADD.FTZ R47, R47, R28 ;  /* 0x0000001c2f2fd221 */ /* 0x002fc60000010000 */
[----:B------:R-:W-:Y:S02]  /*3f60*/  LEA.HI R29, R29, R106, RZ, 0x5 ;  /* 0x0000006a1d1d7211 */ /* 0x000fe400078f28ff */
[----:B------:R-:W-:Y:S02]  /*3f70*/  ISETP.NE.AND P5, PT, R38, RZ, PT ;  /* 0x000000ff2600720c */ /* 0x000fe40003fa5270 */
[----:B------:R-:W-:-:S04]  /*3f80*/  SHF.R.S32.HI R29, RZ, 0x5, R29 ;  /* 0x00000005ff1d7819 */ /* 0x000fc8000001141d */
[----:B------:R-:W-:-:S07]  /*3f90*/  LEA R29, R29, UR5, 0x3 ;  /* 0x000000051d1d7c11 */ /* 0x000fce000f8e18ff */
[----:B------:R0:W-:Y:S01]  /*3fa0*/  @!P5 STS.64 [R29+0x10], R46 ;  /* 0x0000102e1d00d388 */ /* 0x0001e20000000a00 */
[----:B------:R-:W-:Y:S01]  /*3fb0*/  ISETP.NE.AND P5, PT, R106, RZ, PT ;  /* 0x000000ff6a00720c */ /* 0x000fe20003fa5270 */
[----:B------:R-:W-:Y:S01]  /*3fc0*/  BSSY B0, `(.L_x_3217) ;  /* 0x0000036000007945 */ /* 0x000fe20003800000 */
        /* <DEDUP_REMOVED lines=14> */
[----:B------:R-:W-:Y:S01]  /*40b0*/  PRMT R75, R24, 0x7632, R75 ;  /* 0x00007632184b7816 */ /* 0x000fe2000000004b */
[----:B------:R-:W-:Y:S06]  /*40c0*/  BAR.SYNC.DEFER_BLOCKING 0x0 ;  /* 0x0000000000007b1d */ /* 0x000fec0000010000 */
[----:B0-2---:R-:W-:Y:S05]  /*40d0*/  @P5 BRA `(.L_x_3218) ;  /* 0x0000000000905947 */ /* 0x005fea0003800000 */
        /* <DEDUP_REMOVED lines=18> */
[----:B------:R-:W-:Y:S01]  /*4200*/  FADD.FTZ R28, R28, R31 ;  /* 0x0000001f1c1c7221 */ /* 0x000fe20000010000 */
[----:B------:R-:W2:Y:S02]  /*4210*/  LDS.128 R40, [UR5+0x60] ;  /* 0x00006005ff287984 */ /* 0x000ea40008000c00 */
        /* <DEDUP_REMOVED lines=16> */
.L_x_3218:
[----:B------:R-:W-:Y:S05]  /*4320*/  BSYNC B0 ;  /* 0x0000000000007941 */ /* 0x000fea0003800000 */
.L_x_3217:
[----:B------:R-:W-:Y:S02]  /*4330*/  ISETP.GE.U32.AND P6, PT, R60, 0x2, PT ;  /* 0x000000023c00780c */ /* 0x000fe40003fc6070 */
[----:B------:R-:W-:Y:S02]  /*4340*/  PRMT R28, R25, 0x7632, R28 ;  /* 0x00007632191c7816 */ /* 0x000fe4000000001c */
[----:B------:R-:W-:Y:S02]  /*4350*/  PRMT R29, R26, 0x7632, R29 ;  /* 0x000076321a1d7816 */ /* 0x000fe4000000001d */
[----:B------:R-:W-:Y:S02]  /*4360*/  PRMT R30, R27, 0x7632, R30 ;  /* 0x000076321b1e7816 */ /* 0x000fe4000000001e */
[----:B------:R-:W-:Y:S02]  /*4370*/  PRMT R31, R48, 0x7632, R31 ;  /* 0x00007632301f7816 */ /* 0x000fe4000000001f */
[----:B------:R-:W-:-:S02]  /*4380*/  PRMT R32, R49, 0x7632, R32 ;  /* 0x0000763231207816 */ /* 0x000fc40000000020 */
[----:B------:R-:W-:Y:S02]  /*4390*/  PRMT R33, R50, 0x7632, R33 ;  /* 0x0000763232217816 */ /* 0x000fe40000000021 */
[----:B------:R-:W-:Y:S02]  /*43a0*/  PRMT R38, R51, 0x7632, R38 ;  /* 0x0000763233267816 */ /* 0x000fe40000000026 */
[----:B------:R-:W-:Y:S01]  /*43b0*/  PRMT R39, R22, 0x7632, R39 ;  /* 0x0000763216277816 */ /* 0x000fe20000000027 */
[----:B------:R-:W-:Y:S06]  /*43c0*/  @!P6 BRA `(.L_x_3219) ;  /* 0x000000080070e947 */ /* 0x000fec0003800000 */
[----:B------:R-:W-:Y:S05]  /*43d0*/  @P5 BRA `(.L_x_3220) ;  /* 0x0000000000745947 */ /* 0x000fea0003800000 */
[----:B------:R-:W0:Y:S01]  /*43e0*/  LDC R42, c[0x0][0x10] ;  /* 0x00000400ff2a7b82 */ /* 0x000e220000000800 */
[C---:B------:R-:W-:Y:S01]  /*43f0*/  LOP3.LUT R43, R3.reuse, 0x1, RZ, 0xc0, !PT ;  /* 0x00000001032b7812 */ /* 0x040fe200078ec0ff */
[----:B------:R-:W1:Y:S01]  /*4400*/  S2R R44, SR_CTAID.Y ;  /* 0x00000000002c7919 */ /* 0x000e620000002600 */
[----:B------:R-:W-:Y:S02]  /*4410*/  LOP3.LUT P6, RZ, R3, 0x2, RZ, 0xc0, !PT ;  /* 0x0000000203ff7812 */ /* 0x000fe400078cc0ff */
[----:B------:R-:W-:Y:S02]  /*4420*/  MOV R41, 0xffffffff ;  /* 0xffffffff00297802 */ /* 0x000fe40000000f00 */
[----:B------:R-:W-:Y:S01]  /*4430*/  SEL R40, R60, RZ, !P6 ;  /* 0x000000ff3c287207 */ /* 0x000fe20007000000 */
[----:B------:R-:W2:Y:S01]  /*4440*/  LDC.64 R36, c[0x0][0x248] ;  /* 0x00009200ff247b82 */ /* 0x000ea20000000a00 */
[----:B------:R-:W-:Y:S01]  /*4450*/  SEL R41, R41, 0x1, P6 ;  /* 0x0000000129297807 */ /* 0x000fe20003000000 */
[----:B0-----:R-:W-:-:S04]  /*4460*/  IMAD R43, R43, R42, RZ ;  /* 0x0000002a2b2b7224 */ /* 0x001fc800078e02ff */
[----:B------:R-:W-:-:S05]  /*4470*/  IMAD R34, R43, R60, RZ ;  /* 0x0000003c2b227224 */ /* 0x000fca00078e02ff */
[----:B------:R-:W-:Y:S01]  /*4480*/  SHF.L.U32 R35, R34, 0x1, RZ ;  /* 0x0000000122237819 */ /* 0x000fe200000006ff */
[----:B-1----:R-:W-:Y:S01]  /*4490*/  IMAD R45, R42, UR7, R44 ;  /* 0x000000072a2d7c24 */ /* 0x002fe2000f8e022c */
[----:B------:R-:W-:Y:S02]  /*44a0*/  ISETP.NE.AND P6, PT, R40, -0x1, PT ;  /* 0xffffffff2800780c */ /* 0x000fe40003fc5270 */
[----:B------:R-:W-:Y:S01]  /*44b0*/  IADD3 R43, R43, R44, RZ ;  /* 0x0000002c2b2b7210 */ /* 0x000fe20007ffe0ff */
[----:B--2---:R-:W-:Y:S02]  /*44c0*/  IMAD.WIDE R36, R35, 0x4, R36 ;  /* 0x0000000423247825 */ /* 0x004fe400078e0224 */
[----:B------:R-:W0:Y:S02]  /*44d0*/  LDC.64 R34, c[0x0][0x240] ;  /* 0x00009000ff227b82 */ /* 0x000e240000000a00 */
[----:B------:R-:W-:-:S05]  /*44e0*/  IMAD.WIDE.U32 R36, R45, 0x8, R36 ;  /* 0x000000082d247825 */ /* 0x000fca00078e0024 */
[----:B------:R1:W-:Y:S01]  /*44f0*/  STG.E.64 desc[UR8][R36.64], R46 ;  /* 0x0000002e24007986 */ /* 0x0003e2000c101b08 */
[----:B0-----:R-:W-:Y:S01]  /*4500*/  IMAD.WIDE.U32 R34, R43, 0x4, R34 ;  /* 0x000000042b227825 */ /* 0x001fe200078e0022 */
[----:B------:R-:W-:Y:S06]  /*4510*/  MEMBAR.ALL.GPU ;  /* 0x0000000000007992 */ /* 0x000fec000000a000 */
[----:B------:R-:W-:-:S00]  /*4520*/  ERRBAR ;  /* 0x00000000000079ab */ /* 0x000fc00000000000 */
[----:B------:R-:W-:Y:S06]  /*4530*/  CGAERRBAR ;  /* 0x00000000000075ab */ /* 0x000fec0000000000 */
[----:B------:R1:W-:Y:S01]  /*4540*/  REDG.E.ADD.S32.STRONG.GPU desc[UR8][R34.64], R41 ;  /* 0x000000292200798e */ /* 0x0003e2000c10e388 */
[----:B------:R-:W-:Y:S05]  /*4550*/  @!P6 BRA `(.L_x_3220) ;  /* 0x000000000014e947 */ /* 0x000fea0003800000 */
.L_x_3221:
[----:B-1----:R-:W2:Y:S04]  /*4560*/  LDG.E.STRONG.GPU R37, desc[UR8][R34.64] ;  /* 0x0000000822257981 */ /* 0x002ea8000c1ef900 */
[----:B--2---:R-:W-:Y:S01]  /*4570*/  CCTL.IVALL ;  /* 0x00000000ff00798f */ /* 0x004fe20002000000 */
[----:B------:R-:W-:Y:S05]  /*4580*/  YIELD ;  /* 0x0000000000007946 */ /* 0x000fea0003800000 */
[----:B------:R-:W-:-:S13]  /*4590*/  ISETP.NE.AND P6, PT, R37, R40, PT ;  /* 0x000000282500720c */ /* 0x000fda0003fc5270 */
[----:B------:R-:W-:Y:S05]  /*45a0*/  @P6 BRA `(.L_x_3221) ;  /* 0xfffffffc00ec6947 */ /* 0x000fea000383ffff */
.L_x_3220:
[----:B------:R-:W-:Y:S01]  /*45b0*/  ISETP.NE.AND P6, PT, R60, RZ, PT ;  /* 0x000000ff3c00720c */ /* 0x000fe20003fc5270 */
[----:B------:R-:W-:Y:S05]  /*45c0*/  WARPSYNC.ALL ;  /* 0x0000000000007948 */ /* 0x000fea0003800000 */
[----:B------:R-:W-:Y:S07]  /*45d0*/  BAR.SYNC.DEFER_BLOCKING 0x0 ;  /* 0x0000000000007b1d */ /* 0x000fee0000010000 */
[----:B------:R-:W-:Y:S05]  /*45e0*/  @!P6 BRA `(.L_x_3219) ;  /* 0x0000000400e8e947 */ /* 0x000fea0003800000 */
[----:B-1----:R-:W-:Y:S01]  /*45f0*/  VIADD R34, R60, 0xffffffff ;  /* 0xffffffff3c227836 */ /* 0x002fe20000000000 */
[----:B------:R-:W-:-:S04]  /*4600*/  HFMA2.MMA R36, -RZ, RZ, 0, 0 ;  /* 0x00000000ff247435 */ /* 0x000fc800000001ff */
[----:B------:R-:W-:-:S13]  /*4610*/  ISETP.GE.U32.AND P6, PT, R34, 0x3, PT ;  /* 0x000000032200780c */ /* 0x000fda0003fc6070 */
[----:B------:R-:W-:Y:S05]  /*4620*/  @!P6 BRA `(.L_x_3222) ;  /* 0x000000040008e947 */ /* 0x000fea0003800000 */
[----:B------:R-:W-:Y:S02]  /*4630*/  LOP3.LUT R37, R60, 0x3, RZ, 0xc0, !PT ;  /* 0x000000033c257812 */ /* 0x000fe400078ec0ff */
[----:B------:R-:W-:Y:S02]  /*4640*/  MOV R36, RZ ;  /* 0x000000ff00247202 */ /* 0x000fe40000000f00 */
[----:B------:R-:W-:-:S07]  /*4650*/  IADD3 R37, -R37, R60, RZ ;  /* 0x0000003c25257210 */ /* 0x000fce0007ffe1ff */
.L_x_3223:
        /* <DEDUP_REMOVED lines=12> */
[----:B------:R-:W-:Y:S02]  /*4720*/  VIADD R40, R36, 0x1 ;  /* 0x0000000124287836 */ /* 0x000fe40000000000 */
        /* <DEDUP_REMOVED lines=38> */
[----:B------:R-:W-:-:S04]  /*4990*/  @!P6 IMAD R41, R41, R60, RZ ;  /* 0x0000003c2929e224 */ /* 0x000fc800078e02ff */
[----:B------:R-:W-:Y:S02]  /*49a0*/  @!P6 IMAD.SHL.U32 R41, R41, 0x2, RZ ;  /* 0x000000022929e824 */ /* 0x000fe400078e00ff */
[----:B-1----:R-:W-:Y:S02]  /*49b0*/  @!P6 IMAD R43, R40, R43, R44 ;  /* 0x0000002b282be224 */ /* 0x002fe400078e022c */
        /* <DEDUP_REMOVED lines=9> */
.L_x_3222:
[----:B------:R-:W-:-:S13]  /*4a50*/  LOP3.LUT P6, R37, R60, 0x3, RZ, 0xc0, !PT ;  /* 0x000000033c257812 */ /* 0x000fda00078cc0ff */
[----:B------:R-:W-:Y:S05]  /*4a60*/  @!P6 BRA `(.L_x_3219) ;  /* 0x0000000000c8e947 */ /* 0x000fea0003800000 */
[----:B------:R-:W-:Y:S01]  /*4a70*/  ISETP.EQ.OR P6, PT, R36, UR7, P5 ;  /* 0x0000000724007c0c */ /* 0x000fe2000afc2670 */
[----:B------:R-:W-:-:S12]  /*4a80*/  BSSY B0, `(.L_x_3224) ;  /* 0x000000f000007945 */ /* 0x000fd80003800000 */
[----:B------:R-:W-:Y:S05]  /*4a90*/  @P6 BRA `(.L_x_3225) ;  /* 0x0000000000346947 */ /* 0x000fea0003800000 */
        /* <DEDUP_REMOVED lines=13> */
.L_x_3225:
[----:B------:R-:W-:Y:S05]  /*4b70*/  BSYNC B0 ;  /* 0x0000000000007941 */ /* 0x000fea0003800000 */
.L_x_3224:
        /* <DEDUP_REMOVED lines=30> */
[----:B------:R-:W2:Y:S02]  /*4d60*/  @!P6 LDG.E.64 R34, desc[UR8][R34.64] ;  /* 0x000000082222e981 */ /* 0x000ea4000c1e1b00 */
[----:B--2---:R-:W-:Y:S01]  /*4d70*/  @!P6 FADD.FTZ R46, R46, R34 ;  /* 0x000000222e2ee221 */ /* 0x004fe20000010000 */
[----:B------:R-:W-:-:S07]  /*4d80*/  @!P6 FADD.FTZ R47, R47, R35 ;  /* 0x000000232f2fe221 */ /* 0x000fce0000010000 */
.L_x_3219:
[----:B------:R-:W-:Y:S01]  /*4d90*/  ULDC.64 UR12, c[0x0][0x218] ;  /* 0x00008600000c7ab9 */ /* 0x000fe20000000a00 */
[----:B-1----:R-:W-:Y:S01]  /*4da0*/  P2R R34, PR, RZ, 0x1 ;  /* 0x00000001ff227803 */ /* 0x002fe20000000000 */
[----:B------:R-:W0:Y:S01]  /*4db0*/  S2UR UR6, SR_CgaCtaId ;  /* 0x00000000000679c3 */ /* 0x000e220000008800 */
[----:B------:R-:W-:Y:S01]  /*4dc0*/  LOP3.LUT P0, RZ, R106, UR7, RZ, 0xfc, !PT ;  /* 0x000000076aff7c12 */ /* 0x000fe2000f80fcff */
[----:B------:R-:W-:Y:S01]  /*4dd0*/  UMOV UR5, 0x400 ;  /* 0x0000040000057882 */ /* 0x000fe20000000000 */
[----:B------:R-:W-:Y:S02]  /*4de0*/  ISETP.EQ.U32.AND P6, PT, RZ, UR12, PT ;  /* 0x0000000cff007c0c */ /* 0x000fe4000bfc2070 */
[----:B------:R-:W-:Y:S02]  /*4df0*/  IADD3 R41, R4, R6, RZ ;  /* 0x0000000604297210 */ /* 0x000fe40007ffe0ff */
[----:B------:R-:W-:Y:S02]  /*4e00*/  ISETP.EQ.OR.EX P6, PT, RZ, UR13, P0, P6 ;  /* 0x0000000dff007c0c */ /* 0x000fe400087c2760 */
[----:B------:R-:W-:-:S02]  /*4e10*/  ISETP.NE.AND P0, PT, R34, RZ, PT ;  /* 0x000000ff2200720c */ /* 0x000fc40003f05270 */
[----:B------:R-:W-:-:S09]  /*4e20*/  MOV R100, 0x3f800000 ;  /* 0x3f80000000647802 */ /* 0x000fd20000000f00 */
[----:B------:R-:W1:Y:S01]  /*4e30*/  @!P6 LDC.64 R34, c[0x0][0x218] ;  /* 0x00008600ff22eb82 */ /* 0x000e620000000a00 */
[----:B0-----:R-:W-:-:S03]  /*4e40*/  ULEA UR5, UR6, UR5, 0x18 ;  /* 0x0000000506057291 */ /* 0x001fc6000f8ec03f */
[----:B------:R-:W-:-:S06]  /*4e50*/  ULDC UR6, c[0x0][0x2a4] ;  /* 0x0000a90000067ab9 */ /* 0x000fcc0000000800 */
[----:B------:R0:W-:Y:S02]  /*4e60*/  @!P5 STS.64 [UR5+0x88], R46 ;  /* 0x0000882eff00d988 */ /* 0x0001e40008000a05 */
[----:B0-----:R-:W-:Y:S01]  /*4e70*/  @!P6 FMUL.FTZ R47, R47, UR6 ;  /* 0x000000062f2fec20 */ /* 0x001fe20008410000 */
[----:B------:R-:W-:Y:S01]  /*4e80*/  @!P6 FMUL.FTZ R46, R46, UR6 ;  /* 0x000000062e2eec20 */ /* 0x000fe20008410000 */
[----:B-1----:R-:W-:-:S05]  /*4e90*/  @!P6 IMAD.WIDE R34, R2, 0x8, R34 ;  /* 0x000000080222e825 */ /* 0x002fca00078e0222 */
[----:B------:R-:W-:Y:S01]  /*4ea0*/  @!P6 STG.E.64 desc[UR8][R34.64], R46 ;  /* 0x0000002e2200e986 */ /* 0x000fe2000c101b08 */
[----:B------:R-:W-:Y:S06]  /*4eb0*/  BAR.SYNC.DEFER_BLOCKING 0x0 ;  /* 0x0000000000007b1d */ /* 0x000fec0000010000 */
[----:B------:R-:W0:Y:S02]  /*4ec0*/  LDS.64 R34, [UR5+0x88] ;  /* 0x00008805ff227984 */ /* 0x000e240008000a00 */
[----:B0-----:R-:W-:-:S04]  /*4ed0*/  FMUL.FTZ R60, R34, UR6 ;  /* 0x00000006223c7c20 */ /* 0x001fc80008410000 */
[----:B------:R-:W-:-:S04]  /*4ee0*/  FMUL.FTZ R36, R60, R60 ;  /* 0x0000003c3c247220 */ /* 0x000fc80000410000 */
[----:B------:R-:W-:Y:S02]  /*4ef0*/  FFMA.FTZ R36, R35, UR6, -R36 ;  /* 0x0000000623247c23 */ /* 0x000fe40008010824 */
[----:B------:R-:W0:Y:S03]  /*4f00*/  LDC.64 R34, c[0x0][0x230] ;  /* 0x00008c00ff227b82 */ /* 0x000e260000000a00 */
[----:B------:R-:W-:-:S13]  /*4f10*/  FSETP.GTU.FTZ.AND P5, PT, R36, RZ, PT ;  /* 0x000000ff2400720b */ /* 0x000fda0003fbc000 */
[----:B------:R-:W1:Y:S01]  /*4f20*/  @P5 LDC R37, c[0x0][0x238] ;  /* 0x00008e00ff255b82 */ /* 0x000e620000000800 */
[----:B0-----:R-:W-:-:S06]  /*4f30*/  IMAD.WIDE R34, R41, 0x4, R34 ;  /* 0x0000000429227825 */ /* 0x001fcc00078e0222 */
[----:B------:R-:W2:Y:S01]  /*4f40*/  LDG.E.64 R34, desc[UR8][R34.64] ;  /* 0x0000000822227981 */ /* 0x000ea2000c1e1b00 */
[----:B-1----:R-:W-:Y:S02]  /*4f50*/  @P5 FADD.FTZ R40, R36, R37 ;  /* 0x0000002524285221 */ /* 0x002fe40000010000 */
[----:B------:R-:W0:Y:S01]  /*4f60*/  LDC.64 R36, c[0x0][0x228] ;  /* 0x00008a00ff247b82 */ /* 0x000e220000000a00 */
[----:B------:R-:W-:Y:S01]  /*4f70*/  SHF.L.U32 R47, R11, 0x10, RZ ;  /* 0x000000100b2f7819 */ /* 0x000fe200000006ff */
[----:B------:R1:W3:Y:S01]  /*4f80*/  @P5 MUFU.RSQ R100, R40 ;  /* 0x0000002800645308 */ /* 0x0002e20000001400 */
[----:B0-----:R-:W-:-:S06]  /*4f90*/  IMAD.WIDE R36, R41, 0x4, R36 ;  /* 0x0000000429247825 */ /* 0x001fcc00078e0224 */
[----:B------:R-:W2:Y:S01]  /*4fa0*/  LDG.E.64 R36, desc[UR8][R36.64] ;  /* 0x0000000824247981 */ /* 0x000ea2000c1e1b00 */
[----:B------:R-:W-:Y:S02]  /*4fb0*/  SHF.L.U32 R11, R16, 0x10, RZ ;  /* 0x00000010100b7819 */ /* 0x000fe400000006ff */
[----:B------:R-:W-:Y:S01]  /*4fc0*/  SHF.L.U32 R16, R21, 0x10, RZ ;  /* 0x0000001015107819 */ /* 0x000fe200000006ff */
[----:B------:R-:W-:Y:S01]  /*4fd0*/  IMAD.U32 R41, R54, 0x10000, RZ ;  /* 0x0001000036297824 */ /* 0x000fe200078e00ff */
[----:B------:R-:W-:Y:S02]  /*4fe0*/  SHF.L.U32 R21, R27, 0x10, RZ ;  /* 0x000000101b157819 */ /* 0x000fe400000006ff */
[----:B------:R-:W-:Y:S02]  /*4ff0*/  SHF.L.U32 R27, R52, 0x10, RZ ;  /* 0x00000010341b7819 */ /* 0x000fe400000006ff */
[----:B------:R-:W-:Y:S02]  /*5000*/  SHF.L.U32 R43, R55, 0x10, RZ ;  /* 0x00000010372b7819 */ /* 0x000fe400000006ff */
[----:B------:R-:W-:-:S02]  /*5010*/  SHF.L.U32 R87, R10, 0x10, RZ ;  /* 0x000000100a577819 */ /* 0x000fc400000006ff */
[----:B------:R-:W-:Y:S01]  /*5020*/  SHF.L.U32 R45, R56, 0x10, RZ ;  /* 0x00000010382d7819 */ /* 0x000fe200000006ff */
[----:B------:R-:W-:Y:S01]  /*5030*/  IMAD.U32 R6, R13, 0x10000, RZ ;  /* 0x000100000d067824 */ /* 0x000fe200078e00ff */
[----:B------:R-:W-:Y:S02]  /*5040*/  SHF.L.U32 R92, R9, 0x10, RZ ;  /* 0x00000010095c7819 */ /* 0x000fe400000006ff */
[----:B------:R-:W-:Y:S01]  /*5050*/  SHF.L.U32 R10, R15, 0x10, RZ ;  /* 0x000000100f0a7819 */ /* 0x000fe200000006ff */
[----:B------:R-:W-:Y:S01]  /*5060*/  IMAD.U32 R13, R18, 0x10000, RZ ;  /* 0x00010000120d7824 */ /* 0x000fe200078e00ff */
[----:B------:R-:W-:Y:S01]  /*5070*/  SHF.L.U32 R9, R14, 0x10, RZ ;  /* 0x000000100e097819 */ /* 0x000fe200000006ff */
[--C-:B-1----:R-:W-:Y:S01]  /*5080*/  FADD.FTZ R40, R41, -R60.reuse ;  /* 0x8000003c29287221 */ /* 0x102fe20000010000 */
[----:B------:R-:W-:Y:S01]  /*5090*/  SHF.L.U32 R15, R20, 0x10, RZ ;  /* 0x00000010140f7819 */ /* 0x000fe200000006ff */
[----:B------:R-:W-:Y:S01]  /*50a0*/  IMAD.U32 R97, R22, 0x10000, RZ ;  /* 0x0001000016617824 */ /* 0x000fe200078e00ff */
[----:B------:R-:W-:Y:S01]  /*50b0*/  SHF.L.U32 R46, R12, 0x10, RZ ;  /* 0x000000100c2e7819 */ /* 0x000fe200000006ff */
[----:B------:R-:W-:Y:S01]  /*50c0*/  IMAD.U32 R18, R24, 0x10000, RZ ;  /* 0x0001000018127824 */ /* 0x000fe200078e00ff */
[----:B------:R-:W-:Y:S01]  /*50d0*/  SHF.L.U32 R14, R19, 0x10, RZ ;  /* 0x00000010130e7819 */ /* 0x000fe200000006ff */
[--C-:B------:R-:W-:Y:S01]  /*50e0*/  FADD.FTZ R41, R43, -R60.reuse ;  /* 0x8000003c2b297221 */ /* 0x100fe20000010000 */
[----:B------:R-:W-:Y:S01]  /*50f0*/  SHF.L.U32 R20, R26, 0x10, RZ ;  /* 0x000000101a147819 */ /* 0x000fe200000006ff */
[--C-:B------:R-:W-:Y:S01]  /*5100*/  FADD.FTZ R26, R27, -R60.reuse ;  /* 0x8000003c1b1a7221 */ /* 0x100fe20000010000 */
[----:B------:R-:W-:Y:S01]  /*5110*/  SHF.L.U32 R12, R17, 0x10, RZ ;  /* 0x00000010110c7819 */ /* 0x000fe200000006ff */
[----:B------:R-:W-:Y:S01]  /*5120*/  FADD.FTZ R42, R45, -R60 ;  /* 0x8000003c2d2a7221 */ /* 0x000fe20000010000 */
[----:B------:R-:W-:Y:S01]  /*5130*/  SHF.L.U32 R19, R25, 0x10, RZ ;  /* 0x0000001019137819 */ /* 0x000fe200000006ff */
[----:B------:R-:W-:Y:S01]  /*5140*/  IMAD.U32 R45, R59, 0x10000, RZ ;  /* 0x000100003b2d7824 */ /* 0x000fe200078e00ff */
[----:B------:R-:W-:Y:S01]  /*5150*/  SHF.L.U32 R17, R23, 0x10, RZ ;  /* 0x0000001017117819 */ /* 0x000fe200000006ff */
[----:B------:R-:W-:Y:S01]  /*5160*/  IMAD.U32 R23, R49, 0x10000, RZ ;  /* 0x0001000031177824 */ /* 0x000fe200078e00ff */
[----:B------:R-:W-:-:S02]  /*5170*/  SHF.L.U32 R22, R48, 0x10, RZ ;  /* 0x0000001030167819 */ /* 0x000fc400000006ff */
[----:B------:R-:W-:Y:S02]  /*5180*/  SHF.L.U32 R24, R50, 0x10, RZ ;  /* 0x0000001032187819 */ /* 0x000fe400000006ff */
[----:B------:R-:W-:Y:S02]  /*5190*/  SHF.L.U32 R25, R51, 0x10, RZ ;  /* 0x0000001033197819 */ /* 0x000fe400000006ff */
[----:B------:R-:W-:Y:S02]  /*51a0*/  SHF.L.U32 R27, R53, 0x10, RZ ;  /* 0x00000010351b7819 */ /* 0x000fe400000006ff */
[----:B------:R-:W-:Y:S02]  /*51b0*/  SHF.L.U32 R43, R57, 0x10, RZ ;  /* 0x00000010392b7819 */ /* 0x000fe400000006ff */
[----:B------:R-:W-:Y:S02]  /*51c0*/  SHF.L.U32 R44, R58, 0x10, RZ ;  /* 0x000000103a2c7819 */ /* 0x000fe400000006ff */
[----:B------:R-:W-:-:S02]  /*51d0*/  SHF.L.U32 R48, R8, 0x10, RZ ;  /* 0x0000001008307819 */ /* 0x000fc400000006ff */
[----:B------:R-:W-:Y:S01]  /*51e0*/  PRMT R51, R52, 0x7632, R51 ;  /* 0x0000763234337816 */ /* 0x000fe20000000033 */
[----:B------:R-:W-:Y:S01]  /*51f0*/  FADD.FTZ R97, R97, -R60 ;  /* 0x8000003c61617221 */ /* 0x000fe20000010000 */
[----:B------:R-:W-:Y:S01]  /*5200*/  PRMT R52, R53, 0x7632, R52 ;  /* 0x0000763235347816 */ /* 0x000fe20000000034 */
[--C-:B------:R-:W-:Y:S01]  /*5210*/  FADD.FTZ R92, R92, -R60.reuse ;  /* 0x8000003c5c5c7221 */ /* 0x100fe20000010000 */
        /* <DEDUP_REMOVED lines=25> */
[----:B------:R-:W-:Y:S01]  /*53b0*/  PRMT R53, R54, 0x7632, R53 ;  /* 0x0000763236357816 */ /* 0x000fe20000000035 */
[----:B------:R-:W-:Y:S01]  /*53c0*/  FADD.FTZ R48, R48, -R60 ;  /* 0x8000003c30307221 */ /* 0x000fe20000010000 */
[----:B------:R-:W-:-:S02]  /*53d0*/  PRMT R54, R55, 0x7632, R54 ;  /* 0x0000763237367816 */ /* 0x000fc40000000036 */
[----:B------:R-:W-:Y:S02]  /*53e0*/  PRMT R55, R56, 0x7632, R55 ;  /* 0x0000763238377816 */ /* 0x000fe40000000037 */
[----:B------:R-:W-:Y:S02]  /*53f0*/  PRMT R57, R57, 0x7632, R57 ;  /* 0x0000763239397816 */ /* 0x000fe40000000039 */
[----:B------:R-:W-:Y:S02]  /*5400*/  PRMT R119, R58, 0x7632, R119 ;  /* 0x000076323a777816 */ /* 0x000fe40000000077 */
[----:B------:R-:W-:Y:S01]  /*5410*/  PRMT R118, R59, 0x7632, R118 ;  /* 0x000076323b767816 */ /* 0x000fe20000000076 */
[-C--:B---3--:R-:W-:Y:S01]  /*5420*/  FMUL.FTZ R97, R97, R100.reuse ;  /* 0x0000006461617220 */ /* 0x088fe20000410000 */
[----:B------:R-:W-:Y:S01]  /*5430*/  PRMT R56, R8, 0x7632, R56 ;  /* 0x0000763208387816 */ /* 0x000fe20000000038 */
[-C--:B------:R-:W-:Y:S01]  /*5440*/  FMUL.FTZ R92, R92, R100.reuse ;  /* 0x000000645c5c7220 */ /* 0x080fe20000410000 */
        /* <DEDUP_REMOVED lines=29> */
[----:B------:R-:W-:Y:S01]  /*5620*/  SHF.L.U32 R76, R76, 0x10, RZ ;  /* 0x000000104c4c7819 */ /* 0x000fe200000006ff */
[----:B------:R-:W-:Y:S01]  /*5630*/  FMUL.FTZ R48, R48, R100 ;  /* 0x0000006430307220 */ /* 0x000fe20000410000 */
[----:B------:R-:W-:-:S02]  /*5640*/  SHF.L.U32 R63, R63, 0x10, RZ ;  /* 0x000000103f3f7819 */ /* 0x000fc400000006ff */
[----:B------:R-:W-:Y:S02]  /*5650*/  SHF.L.U32 R39, R39, 0x10, RZ ;  /* 0x0000001027277819 */ /* 0x000fe400000006ff */
[----:B------:R-:W-:Y:S02]  /*5660*/  SHF.L.U32 R61, R61, 0x10, RZ ;  /* 0x000000103d3d7819 */ /* 0x000fe400000006ff */
[----:B------:R-:W-:Y:S02]  /*5670*/  SHF.L.U32 R62, R62, 0x10, RZ ;  /* 0x000000103e3e7819 */ /* 0x000fe400000006ff */
[----:B------:R-:W-:Y:S02]  /*5680*/  SHF.L.U32 R65, R65, 0x10, RZ ;  /* 0x0000001041417819 */ /* 0x000fe400000006ff */
[----:B------:R-:W-:Y:S02]  /*5690*/  SHF.L.U32 R66, R66, 0x10, RZ ;  /* 0x0000001042427819 */ /* 0x000fe400000006ff */
[----:B------:R-:W-:Y:S01]  /*56a0*/  ISETP.NE.AND P6, PT, RZ, UR10, PT ;  /* 0x0000000aff007c0c */ /* 0x000fe2000bfc5270 */
[----:B------:R-:W-:Y:S01]  /*56b0*/  IMAD.U32 R77, R77, 0x10000, RZ ;  /* 0x000100004d4d7824 */ /* 0x000fe200078e00ff */
[----:B------:R-:W-:Y:S01]  /*56c0*/  SHF.L.U32 R79, R79, 0x10, RZ ;  /* 0x000000104f4f7819 */ /* 0x000fe200000006ff */
        /* <DEDUP_REMOVED lines=16> */
[----:B------:R-:W-:Y:S02]  /*57d0*/  SHF.L.U32 R52, R52, 0x10, RZ ;  /* 0x0000001034347819 */ /* 0x000fe400000006ff */
[----:B------:R-:W-:Y:S02]  /*57e0*/  SHF.L.U32 R53, R53, 0x10, RZ ;  /* 0x0000001035357819 */ /* 0x000fe400000006ff */
[----:B------:R-:W-:Y:S02]  /*57f0*/  SHF.L.U32 R54, R54, 0x10, RZ ;  /* 0x0000001036367819 */ /* 0x000fe400000006ff */
[----:B------:R-:W-:Y:S02]  /*5800*/  SHF.L.U32 R55, R55, 0x10, RZ ;  /* 0x0000001037377819 */ /* 0x000fe400000006ff */
[----:B------:R-:W-:Y:S02]  /*5810*/  SHF.L.U32 R119, R119, 0x10, RZ ;  /* 0x0000001077777819 */ /* 0x000fe400000006ff */
[----:B------:R-:W-:-:S02]  /*5820*/  SHF.L.U32 R118, R118, 0x10, RZ ;  /* 0x0000001076767819 */ /* 0x000fc400000006ff */
[----:B------:R-:W-:Y:S01]  /*5830*/  SHF.L.U32 R56, R56, 0x10, RZ ;  /* 0x0000001038387819 */ /* 0x000fe200000006ff */
        /* <DEDUP_REMOVED lines=83> */
[----:B------:R-:W-:Y:S01]  /*5d70*/  FFMA.FTZ R34, R36, R48, R34 ;  /* 0x0000003024227223 */ /* 0x000fe20000010022 */
        /* <DEDUP_REMOVED lines=55> */
.L_x_3226:
[----:B------:R-:W-:Y:S01]  /*60f0*/  LOP3.LUT P5, RZ, R5, 0x4000000, RZ, 0xc0, !PT ;  /* 0x0400000005ff7812 */ /* 0x000fe200078ac0ff */
[----:B------:R-:W-:-:S12]  /*6100*/  BSSY B0, `(.L_x_3227) ;  /* 0x000000f000007945 */ /* 0x000fd80003800000 */
[----:B------:R-:W-:Y:S05]  /*6110*/  @!P5 BRA `(.L_x_3228) ;  /* 0x000000000034d947 */ /* 0x000fea0003800000 */
[----:B------:R-:W-:Y:S01]  /*6120*/  SHF.R.S32.HI R37, RZ, 0x1f, R0 ;  /* 0x0000001fff257819 */ /* 0x000fe20000011400 */
[----:B------:R-:W-:Y:S01]  /*6130*/  ULDC.64 UR12, c[0x0][0x270] ;  /* 0x00009c00000c7ab9 */ /* 0x000fe20000000a00 */
[----:B------:R-:W-:Y:S01]  /*6140*/  MOV R56, R72 ;  /* 0x0000004800387202 */ /* 0x000fe20000000f00 */
[----:B------:R-:W-:Y:S01]  /*6150*/  IMAD.MOV.U32 R57, RZ, RZ, R71 ;  /* 0x000000ffff397224 */ /* 0x000fe200078e0047 */
[----:B------:R-:W-:Y:S01]  /*6160*/  F2FP.BF16.F32.PACK_AB R97, R76, R97 ;  /* 0x000000614c61723e */ /* 0x000fe200000010ff */
[----:B------:R-:W-:Y:S02]  /*6170*/  IMAD R37, R37, UR12, RZ ;  /* 0x0000000c25257c24 */ /* 0x000fe4000f8e02ff */
[----:B------:R-:W-:-:S04]  /*6180*/  IMAD.WIDE.U32 R56, R0, UR12, R56 ;  /* 0x0000000c00387c25 */ /* 0x000fc8000f8e0038 */
[----:B------:R-:W-:Y:S01]  /*6190*/  IMAD R37, R0, UR13, R37 ;  /* 0x0000000d00257c24 */ /* 0x000fe2000f8e0225 */
[----:B------:R-:W-:Y:S02]  /*61a0*/  ULDC.64 UR12, c[0x0][0x210] ;  /* 0x00008400000c7ab9 */ /* 0x000fe40000000a00 */
[----:B------:R-:W-:Y:S02]  /*61b0*/  LEA R58, P5, R56, UR12, 0x1 ;  /* 0x0000000c383a7c11 */ /* 0x000fe4000f8a08ff */
[----:B------:R-:W-:-:S04]  /*61c0*/  IADD3 R37, R57, R37, RZ ;  /* 0x0000002539257210 */ /* 0x000fc80007ffe0ff */
[----:B------:R-:W-:-:S05]  /*61d0*/  LEA.HI.X R59, R56, UR13, R37, 0x1, P5 ;  /* 0x0000000d383b7c11 */ /* 0x000fca000a8f0c25 */
[----:B------:R0:W-:Y:S02]  /*61e0*/  STG.E desc[UR8][R58.64], R97 ;  /* 0x000000613a007986 */ /* 0x0001e4000c101908 */
.L_x_3228:
[----:B------:R-:W-:Y:S05]  /*61f0*/  BSYNC B0 ;  /* 0x0000000000007941 */ /* 0x000fea0003800000 */
.L_x_3227:
[----:B------:R-:W-:Y:S05]  /*6200*/  @!P6 BRA `(.L_x_3229) ;  /* 0x000000000028e947 */ /* 0x000fea0003800000 */
        /* <DEDUP_REMOVED lines=10> */
.L_x_3229:
[----:B------:R-:W-:Y:S01]  /*62b0*/  LOP3.LUT P5, RZ, R5, 0x2000000, RZ, 0xc0, !PT ;  /* 0x0200000005ff7812 */ /* 0x000fe200078ac0ff */
[----:B------:R-:W-:-:S12]  /*62c0*/  BSSY B0, `(.L_x_3230) ;  /* 0x000000f000007945 */ /* 0x000fd80003800000 */
[----:B------:R-:W-:Y:S05]  /*62d0*/  @!P5 BRA `(.L_x_3231) ;  /* 0x000000000034d947 */ /* 0x000fea0003800000 */
[----:B------:R-:W-:Y:S01]  /*62e0*/  SHF.R.S32.HI R37, RZ, 0x1f, R105 ;  /* 0x0000001fff257819 */ /* 0x000fe20000011469 */
[----:B------:R-:W-:Y:S01]  /*62f0*/  ULDC.64 UR12, c[0x0][0x270] ;  /* 0x00009c00000c7ab9 */ /* 0x000fe20000000a00 */
[----:B------:R-:W-:Y:S02]  /*6300*/  MOV R56, R72 ;  /* 0x0000004800387202 */ /* 0x000fe40000000f00 */
[----:B------:R-:W-:Y:S01]  /*6310*/  MOV R57, R71 ;  /* 0x0000004700397202 */ /* 0x000fe20000000f00 */
[----:B0-----:R-:W-:Y:S01]  /*6320*/  IMAD R58, R37, UR12, RZ ;  /* 0x0000000c253a7c24 */ /* 0x001fe2000f8e02ff */
        /* <DEDUP_REMOVED lines=8> */
.L_x_3231:
[----:B------:R-:W-:Y:S05]  /*63b0*/  BSYNC B0 ;  /* 0x0000000000007941 */ /* 0x000fea0003800000 */
.L_x_3230:
[----:B------:R-:W-:Y:S05]  /*63c0*/  @!P6 BRA `(.L_x_3232) ;  /* 0x000000000028e947 */ /* 0x000fea0003800000 */
[----:B------:R-:W-:Y:S01]  /*63d0*/  FMUL.FTZ R37, R87, -1.4426950216293334961 ;  /* 0xbfb8aa3b57257820 */ /* 0x000fe20000410000 */
[----:B------:R-:W-:-:S05]  /*63e0*/  FMUL.FTZ R57, R74, -1.4426950216293334961 ;  /* 0xbfb8aa3b4a397820 */ /* 0x000fca0000410000 */
[----:B------:R-:W2:Y:S08]  /*63f0*/  MUFU.EX2 R37, R37 ;  /* 0x0000002500257308 */ /* 0x000eb00000000800 */
[----:B------:R-:W0:Y:S01]  /*6400*/  MUFU.EX2 R57, R57 ;  /* 0x0000003900397308 */ /* 0x000e220000000800 */
[----:B--2---:R-:W-:-:S07]  /*6410*/  FADD.FTZ R56, R37, 1 ;  /* 0x3f80000025387421 */ /* 0x004fce0000010000 */
[----:B------:R-:W2:Y:S01]  /*6420*/  MUFU.RCP R56, R56 ;  /* 0x0000003800387308 */ /* 0x000ea20000001000 */
[----:B01----:R-:W-:-:S07]  /*6430*/  FADD.FTZ R58, R57, 1 ;  /* 0x3f800000393a7421 */ /* 0x003fce0000010000 */
[----:B------:R-:W0:Y:S01]  /*6440*/  MUFU.RCP R59, R58 ;  /* 0x0000003a003b7308 */ /* 0x000e220000001000 */
[----:B--2---:R-:W-:Y:S01]  /*6450*/  FMUL.FTZ R87, R87, R56 ;  /* 0x0000003857577220 */ /* 0x004fe20000410000 */
[----:B0-----:R-:W-:-:S07]  /*6460*/  FMUL.FTZ R74, R74, R59 ;  /* 0x0000003b4a4a7220 */ /* 0x001fce0000410000 */
.L_x_3232:
        /* <DEDUP_REMOVED lines=12> */
[----:B01----:R-:W-:Y:S02]  /*6530*/  LEA R58, P5, R56, UR12, 0x1 ;  /* 0x0000000c383a7c11 */ /* 0x003fe4000f8a08ff */
[----:B------:R-:W-:-:S04]  /*6540*/  IADD3 R37, R57, R37, RZ ;  /* 0x0000002539257210 */ /* 0x000fc80007ffe0ff */
[----:B------:R-:W-:-:S05]  /*6550*/  LEA.HI.X R59, R56, UR13, R37, 0x1, P5 ;  /* 0x0000000d383b7c11 */ /* 0x000fca000a8f0c25 */
[----:B------:R2:W-:Y:S02]  /*6560*/  STG.E desc[UR8][R58.64], R87 ;  /* 0x000000573a007986 */ /* 0x0005e4000c101908 */
.L_x_3234:
[----:B------:R-:W-:Y:S05]  /*6570*/  BSYNC B0 ;  /* 0x0000000000007941 */ /* 0x000fea0003800000 */
.L_x_3233:
[----:B------:R-:W-:Y:S01]  /*6580*/  IADD3 R37, R0, 0x1f0, RZ ;  /* 0x000001f000257810 */ /* 0x000fe20007ffe0ff */
[----:B------:R-:W-:Y:S06]  /*6590*/  @!P6 BRA `(.L_x_3235) ;  /* 0x000000000028e947 */ /* 0x000fec0003800000 */
        /* <DEDUP_REMOVED lines=10> */
.L_x_3235:
[----:B------:R-:W-:Y:S01]  /*6640*/  LOP3.LUT P5, RZ, R5, 0x800000, RZ, 0xc0, !PT ;  /* 0x0080000005ff7812 */ /* 0x000fe200078ac0ff */
[----:B------:R-:W-:-:S12]  /*6650*/  BSSY B0, `(.L_x_3236) ;  /* 0x000000f000007945 */ /* 0x000fd80003800000 */
[----:B------:R-:W-:Y:S05]  /*6660*/  @!P5 BRA `(.L_x_3237) ;  /* 0x000000000034d947 */ /* 0x000fea0003800000 */
[----:B------:R-:W-:Y:S01]  /*6670*/  SHF.R.S32.HI R56, RZ, 0x1f, R103 ;  /* 0x0000001fff387819 */ /* 0x000fe20000011467 */
[----:B------:R-:W-:Y:S01]  /*6680*/  ULDC.64 UR12, c[0x0][0x270] ;  /* 0x00009c00000c7ab9 */ /* 0x000fe20000000a00 */
[----:B------:R-:W-:Y:S01]  /*6690*/  IMAD.MOV.U32 R57, RZ, RZ, R71 ;  /* 0x000000ffff397224 */ /* 0x000fe200078e0047 */
[----:B------:R-:W-:Y:S02]  /*66a0*/  F2FP.BF16.F32.PACK_AB R47, R69, R47 ;  /* 0x0000002f452f723e */ /* 0x000fe400000010ff */
[----:B012---:R-:W-:Y:S01]  /*66b0*/  IMAD R58, R56, UR12, RZ ;  /* 0x0000000c383a7c24 */ /* 0x007fe2000f8e02ff */
[----:B------:R-:W-:-:S03]  /*66c0*/  MOV R56, R72 ;  /* 0x0000004800387202 */ /* 0x000fc60000000f00 */
[C---:B------:R-:W-:Y:S02]  /*66d0*/  IMAD R59, R103.reuse, UR13, R58 ;  /* 0x0000000d673b7c24 */ /* 0x040fe4000f8e023a */
[----:B------:R-:W-:Y:S01]  /*66e0*/  IMAD.WIDE.U32 R56, R103, UR12, R56 ;  /* 0x0000000c67387c25 */ /* 0x000fe2000f8e0038 */
[----:B------:R-:W-:-:S04]  /*66f0*/  ULDC.64 UR12, c[0x0][0x210] ;  /* 0x00008400000c7ab9 */ /* 0x000fc80000000a00 */
[----:B------:R-:W-:Y:S02]  /*6700*/  IADD3 R59, R57, R59, RZ ;  /* 0x0000003b393b7210 */ /* 0x000fe40007ffe0ff */
[----:B------:R-:W-:-:S04]  /*6710*/  LEA R58, P5, R56, UR12, 0x1 ;  /* 0x0000000c383a7c11 */ /* 0x000fc8000f8a08ff */
[----:B------:R-:W-:-:S05]  /*6720*/  LEA.HI.X R59, R56, UR13, R59, 0x1, P5 ;  /* 0x0000000d383b7c11 */ /* 0x000fca000a8f0c3b */
[----:B------:R3:W-:Y:S04]  /*6730*/  STG.E desc[UR8][R58.64], R47 ;  /* 0x0000002f3a007986 */ /* 0x0007e8000c101908 */
.L_x_3237:
[----:B------:R-:W-:Y:S05]  /*6740*/  BSYNC B0 ;  /* 0x0000000000007941 */ /* 0x000fea0003800000 */
.L_x_3236:
[----:B------:R-:W-:Y:S05]  /*6750*/  @!P6 BRA `(.L_x_3238) ;  /* 0x000000000028e947 */ /* 0x000fea0003800000 */
        /* <DEDUP_REMOVED lines=10> */
.L_x_3238:
[----:B------:R-:W-:Y:S01]  /*6800*/  LOP3.LUT P5, RZ, R5, 0x400000, RZ, 0xc0, !PT ;  /* 0x0040000005ff7812 */ /* 0x000fe200078ac0ff */
[----:B------:R-:W-:-:S12]  /*6810*/  BSSY B0, `(.L_x_3239) ;  /* 0x000000f000007945 */ /* 0x000fd80003800000 */
[----:B------:R-:W-:Y:S05]  /*6820*/  @!P5 BRA `(.L_x_3240) ;  /* 0x000000000034d947 */ /* 0x000fea0003800000 */
[----:B---3--:R-:W-:Y:S01]  /*6830*/  SHF.R.S32.HI R47, RZ, 0x1f, R102 ;  /* 0x0000001fff2f7819 */ /* 0x008fe20000011466 */
[----:B------:R-:W-:Y:S01]  /*6840*/  ULDC.64 UR12, c[0x0][0x270] ;  /* 0x00009c00000c7ab9 */ /* 0x000fe20000000a00 */
[----:B------:R-:W-:Y:S02]  /*6850*/  MOV R56, R72 ;  /* 0x0000004800387202 */ /* 0x000fe40000000f00 */
[----:B------:R-:W-:Y:S01]  /*6860*/  MOV R57, R71 ;  /* 0x0000004700397202 */ /* 0x000fe20000000f00 */
[----:B------:R-:W-:Y:S02]  /*6870*/  IMAD R47, R47, UR12, RZ ;  /* 0x0000000c2f2f7c24 */ /* 0x000fe4000f8e02ff */
[----:B------:R-:W-:-:S04]  /*6880*/  IMAD.WIDE.U32 R56, R102, UR12, R56 ;  /* 0x0000000c66387c25 */ /* 0x000fc8000f8e0038 */
[----:B------:R-:W-:Y:S01]  /*6890*/  IMAD R47, R102, UR13, R47 ;  /* 0x0000000d662f7c24 */ /* 0x000fe2000f8e022f */
[----:B------:R-:W-:Y:S02]  /*68a0*/  ULDC.64 UR12, c[0x0][0x210] ;  /* 0x00008400000c7ab9 */ /* 0x000fe40000000a00 */
[----:B012---:R-:W-:Y:S02]  /*68b0*/  LEA R58, P5, R56, UR12, 0x1 ;  /* 0x0000000c383a7c11 */ /* 0x007fe4000f8a08ff */
[----:B------:R-:W-:-:S04]  /*68c0*/  IADD3 R47, R57, R47, RZ ;  /* 0x0000002f392f7210 */ /* 0x000fc80007ffe0ff */
[----:B------:R-:W-:Y:S02]  /*68d0*/  LEA.HI.X R59, R56, UR13, R47, 0x1, P5 ;  /* 0x0000000d383b7c11 */ /* 0x000fe4000a8f0c2f */
[----:B------:R-:W-:-:S05]  /*68e0*/  F2FP.BF16.F32.PACK_AB R47, R68, R46 ;  /* 0x0000002e442f723e */ /* 0x000fca00000010ff */
[----:B------:R4:W-:Y:S02]  /*68f0*/  STG.E desc[UR8][R58.64], R47 ;  /* 0x0000002f3a007986 */ /* 0x0009e4000c101908 */
.L_x_3240:
[----:B------:R-:W-:Y:S05]  /*6900*/  BSYNC B0 ;  /* 0x0000000000007941 */ /* 0x000fea0003800000 */
.L_x_3239:
[----:B------:R-:W-:Y:S05]  /*6910*/  @!P6 BRA `(.L_x_3241) ;  /* 0x000000000028e947 */ /* 0x000fea0003800000 */
[----:B------:R-:W-:Y:S01]  /*6920*/  FMUL.FTZ R46, R6, -1.4426950216293334961 ;  /* 0xbfb8aa3b062e7820 */ /* 0x000fe20000410000 */
[----:B------:R-:W-:-:S05]  /*6930*/  FMUL.FTZ R56, R67, -1.4426950216293334961 ;  /* 0xbfb8aa3b43387820 */ /* 0x000fca0000410000 */
[----:B------:R-:W3:Y:S08]  /*6940*/  MUFU.EX2 R46, R46 ;  /* 0x0000002e002e7308 */ /* 0x000ef00000000800 */
[----:B------:R-:W5:Y:S01]  /*6950*/  MUFU.EX2 R56, R56 ;  /* 0x0000003800387308 */ /* 0x000f620000000800 */
[----:B---34-:R-:W-:-:S07]  /*6960*/  FADD.FTZ R47, R46, 1 ;  /* 0x3f8000002e2f7421 */ /* 0x018fce0000010000 */
[----:B------:R-:W3:Y:S01]  /*6970*/  MUFU.RCP R47, R47 ;  /* 0x0000002f002f7308 */ /* 0x000ee20000001000 */
[----:B-----5:R-:W-:-:S07]  /*6980*/  FADD.FTZ R57, R56, 1 ;  /* 0x3f80000038397421 */ /* 0x020fce0000010000 */
[----:B012---:R-:W0:Y:S01]  /*6990*/  MUFU.RCP R58, R57 ;  /* 0x00000039003a7308 */ /* 0x007e220000001000 */
[----:B---3--:R-:W-:Y:S01]  /*69a0*/  FMUL.FTZ R6, R6, R47 ;  /* 0x0000002f06067220 */ /* 0x008fe20000410000 */
[----:B0-----:R-:W-:-:S07]  /*69b0*/  FMUL.FTZ R67, R67, R58 ;  /* 0x0000003a43437220 */ /* 0x001fce0000410000 */
.L_x_3241:
[----:B------:R-:W-:Y:S01]  /*69c0*/  LOP3.LUT P5, RZ, R5, 0x200000, RZ, 0xc0, !PT ;  /* 0x0020000005ff7812 */ /* 0x000fe200078ac0ff */
[----:B------:R-:W-:-:S12]  /*69d0*/  BSSY B0, `(.L_x_3242) ;  /* 0x000000f000007945 */ /* 0x000fd80003800000 */
[----:B------:R-:W-:Y:S05]  /*69e0*/  @!P5 BRA `(.L_x_3243) ;  /* 0x000000000034d947 */ /* 0x000fea0003800000 */
[----:B------:R-:W-:Y:S01]  /*69f0*/  SHF.R.S32.HI R46, RZ, 0x1f, R101 ;  /* 0x0000001fff2e7819 */ /* 0x000fe20000011465 */
[----:B------:R-:W-:Y:S01]  /*6a00*/  ULDC.64 UR12, c[0x0][0x270] ;  /* 0x00009c00000c7ab9 */ /* 0x000fe20000000a00 */
[----:B---34-:R-:W-:Y:S02]  /*6a10*/  MOV R47, R71 ;  /* 0x00000047002f7202 */ /* 0x018fe40000000f00 */
[----:B------:R-:W-:Y:S01]  /*6a20*/  F2FP.BF16.F32.PACK_AB R67, R67, R6 ;  /* 0x000000064343723e */ /* 0x000fe200000010ff */
[----:B------:R-:W-:Y:S02]  /*6a30*/  IMAD R56, R46, UR12, RZ ;  /* 0x0000000c2e387c24 */ /* 0x000fe4000f8e02ff */
[----:B------:R-:W-:Y:S02]  /*6a40*/  IMAD.MOV.U32 R46, RZ, RZ, R72 ;  /* 0x000000ffff2e7224 */ /* 0x000fe400078e0048 */
[C---:B------:R-:W-:Y:S02]  /*6a50*/  IMAD R57, R101.reuse, UR13, R56 ;  /* 0x0000000d65397c24 */ /* 0x040fe4000f8e0238 */
[----:B------:R-:W-:Y:S01]  /*6a60*/  IMAD.WIDE.U32 R46, R101, UR12, R46 ;  /* 0x0000000c652e7c25 */ /* 0x000fe2000f8e002e */
[----:B------:R-:W-:-:S04]  /*6a70*/  ULDC.64 UR12, c[0x0][0x210] ;  /* 0x00008400000c7ab9 */ /* 0x000fc80000000a00 */
[----:B------:R-:W-:Y:S02]  /*6a80*/  IADD3 R57, R47, R57, RZ ;  /* 0x000000392f397210 */ /* 0x000fe40007ffe0ff */
[----:B------:R-:W-:-:S04]  /*6a90*/  LEA R56, P5, R46, UR12, 0x1 ;  /* 0x0000000c2e387c11 */ /* 0x000fc8000f8a08ff */
[----:B------:R-:W-:-:S05]  /*6aa0*/  LEA.HI.X R57, R46, UR13, R57, 0x1, P5 ;  /* 0x0000000d2e397c11 */ /* 0x000fca000a8f0c39 */
[----:B------:R3:W-:Y:S04]  /*6ab0*/  STG.E desc[UR8][R56.64], R67 ;  /* 0x0000004338007986 */ /* 0x0007e8000c101908 */
.L_x_3243:
[----:B------:R-:W-:Y:S05]  /*6ac0*/  BSYNC B0 ;  /* 0x0000000000007941 */ /* 0x000fea0003800000 */
.L_x_3242:
[----:B------:R-:W-:Y:S05]  /*6ad0*/  @!P6 BRA `(.L_x_3244) ;  /* 0x000000000028e947 */ /* 0x000fea0003800000 */
[----:B------:R-:W-:Y:S01]  /*6ae0*/  FMUL.FTZ R6, R9, -1.4426950216293334961 ;  /* 0xbfb8aa3b09067820 */ /* 0x000fe20000410000 */
[----:B---34-:R-:W-:-:S05]  /*6af0*/  FMUL.FTZ R47, R66, -1.4426950216293334961 ;  /* 0xbfb8aa3b422f7820 */ /* 0x018fca0000410000 */
[----:B------:R-:W3:Y:S08]  /*6b00*/  MUFU.EX2 R6, R6 ;  /* 0x0000000600067308 */ /* 0x000ef00000000800 */
[----:B------:R-:W4:Y:S01]  /*6b10*/  MUFU.EX2 R47, R47 ;  /* 0x0000002f002f7308 */ /* 0x000f220000000800 */
[----:B---3--:R-:W-:-:S07]  /*6b20*/  FADD.FTZ R46, R6, 1 ;  /* 0x3f800000062e7421 */ /* 0x008fce0000010000 */
[----:B------:R-:W3:Y:S01]  /*6b30*/  MUFU.RCP R46, R46 ;  /* 0x0000002e002e7308 */ /* 0x000ee20000001000 */
[----:B----4-:R-:W-:-:S07]  /*6b40*/  FADD.FTZ R56, R47, 1 ;  /* 0x3f8000002f387421 */ /* 0x010fce0000010000 */
[----:B------:R-:W4:Y:S01]  /*6b50*/  MUFU.RCP R57, R56 ;  /* 0x0000003800397308 */ /* 0x000f220000001000 */
[----:B---3--:R-:W-:Y:S01]  /*6b60*/  FMUL.FTZ R9, R9, R46 ;  /* 0x0000002e09097220 */ /* 0x008fe20000410000 */
[----:B----4-:R-:W-:-:S07]  /*6b70*/  FMUL.FTZ R66, R66, R57 ;  /* 0x0000003942427220 */ /* 0x010fce0000410000 */
.L_x_3244:
[----:B------:R-:W-:Y:S01]  /*6b80*/  LOP3.LUT P5, RZ, R5, 0x100000, RZ, 0xc0, !PT ;  /* 0x0010000005ff7812 */ /* 0x000fe200078ac0ff */
[----:B------:R-:W-:-:S12]  /*6b90*/  BSSY B0, `(.L_x_3245) ;  /* 0x000000f000007945 */ /* 0x000fd80003800000 */
[----:B------:R-:W-:Y:S05]  /*6ba0*/  @!P5 BRA `(.L_x_3246) ;  /* 0x000000000034d947 */ /* 0x000fea0003800000 */
[----:B------:R-:W-:Y:S01]  /*6bb0*/  SHF.R.S32.HI R6, RZ, 0x1f, R99 ;  /* 0x0000001fff067819 */ /* 0x000fe20000011463 */
[----:B------:R-:W-:Y:S01]  /*6bc0*/  ULDC.64 UR12, c[0x0][0x270] ;  /* 0x00009c00000c7ab9 */ /* 0x000fe20000000a00 */
[----:B------:R-:W-:Y:S02]  /*6bd0*/  MOV R46, R72 ;  /* 0x00000048002e7202 */ /* 0x000fe40000000f00 */
[----:B---34-:R-:W-:Y:S01]  /*6be0*/  MOV R47, R71 ;  /* 0x00000047002f7202 */ /* 0x018fe20000000f00 */
[----:B------:R-:W-:Y:S01]  /*6bf0*/  IMAD R6, R6, UR12, RZ ;  /* 0x0000000c06067c24 */ /* 0x000fe2000f8e02ff */
[----:B------:R-:W-:Y:S01]  /*6c00*/  F2FP.BF16.F32.PACK_AB R9, R66, R9 ;  /* 0x000000094209723e */ /* 0x000fe200000010ff */
[----:B------:R-:W-:-:S04]  /*6c10*/  IMAD.WIDE.U32 R46, R99, UR12, R46 ;  /* 0x0000000c632e7c25 */ /* 0x000fc8000f8e002e */
[----:B------:R-:W-:Y:S01]  /*6c20*/  IMAD R57, R99, UR13, R6 ;  /* 0x0000000d63397c24 */ /* 0x000fe2000f8e0206 */
[----:B------:R-:W-:Y:S02]  /*6c30*/  ULDC.64 UR12, c[0x0][0x210] ;  /* 0x00008400000c7ab9 */ /* 0x000fe40000000a00 */
[----:B------:R-:W-:Y:S01]  /*6c40*/  LEA R56, P5, R46, UR12, 0x1 ;  /* 0x0000000c2e387c11 */ /* 0x000fe2000f8a08ff */
[----:B------:R-:W-:-:S05]  /*6c50*/  IMAD.IADD R57, R47, 0x1, R57 ;  /* 0x000000012f397824 */ /* 0x000fca00078e0239 */
[----:B------:R-:W-:-:S05]  /*6c60*/  LEA.HI.X R57, R46, UR13, R57, 0x1, P5 ;  /* 0x0000000d2e397c11 */ /* 0x000fca000a8f0c39 */
[----:B------:R3:W-:Y:S02]  /*6c70*/  STG.E desc[UR8][R56.64], R9 ;  /* 0x0000000938007986 */ /* 0x0007e4000c101908 */
.L_x_3246:
[----:B------:R-:W-:Y:S05]  /*6c80*/  BSYNC B0 ;  /* 0x0000000000007941 */ /* 0x000fea0003800000 */
.L_x_3245:
        /* <DEDUP_REMOVED lines=11> */
.L_x_3247:
        /* <DEDUP_REMOVED lines=16> */
.L_x_3249:
[----:B------:R-:W-:Y:S05]  /*6e40*/  BSYNC B0 ;  /* 0x0000000000007941 */ /* 0x000fea0003800000 */
.L_x_3248:
        /* <DEDUP_REMOVED lines=8> */
[----:B------:R-:W4:Y:S01]  /*6ed0*/  MUFU.RCP R10, R9 ;  /* 0x00000009000a7308 */ /* 0x000f220000001000 */
[----:B---3--:R-:W-:Y:S01]  /*6ee0*/  FMUL.FTZ R64, R64, R47 ;  /* 0x0000002f40407220 */ /* 0x008fe20000410000 */
[----:B----4-:R-:W-:-:S07]  /*6ef0*/  FMUL.FTZ R11, R11, R10 ;  /* 0x0000000a0b0b7220 */ /* 0x010fce0000410000 */
.L_x_3250:
[----:B------:R-:W-:Y:S01]  /*6f00*/  LOP3.LUT P5, RZ, R5, 0x40000, RZ, 0xc0, !PT ;  /* 0x0004000005ff7812 */ /* 0x000fe200078ac0ff */
[----:B------:R-:W-:-:S12]  /*6f10*/  BSSY B0, `(.L_x_3251) ;  /* 0x000000f000007945 */ /* 0x000fd80003800000 */
[----:B------:R-:W-:Y:S05]  /*6f20*/  @!P5 BRA `(.L_x_3252) ;  /* 0x000000000034d947 */ /* 0x000fea0003800000 */
[----:B------:R-:W-:Y:S01]  /*6f30*/  SHF.R.S32.HI R6, RZ, 0x1f, R96 ;  /* 0x0000001fff067819 */ /* 0x000fe20000011460 */
[----:B------:R-:W-:Y:S01]  /*6f40*/  ULDC.64 UR12, c[0x0][0x270] ;  /* 0x00009c00000c7ab9 */ /* 0x000fe20000000a00 */
[----:B------:R-:W-:Y:S01]  /*6f50*/  MOV R46, R72 ;  /* 0x00000048002e7202 */ /* 0x000fe20000000f00 */
[----:B---34-:R-:W-:Y:S01]  /*6f60*/  IMAD.MOV.U32 R47, RZ, RZ, R71 ;  /* 0x000000ffff2f7224 */ /* 0x018fe200078e0047 */
        /* <DEDUP_REMOVED lines=9> */
.L_x_3252:
[----:B------:R-:W-:Y:S05]  /*7000*/  BSYNC B0 ;  /* 0x0000000000007941 */ /* 0x000fea0003800000 */
.L_x_3251:
[----:B------:R-:W-:Y:S05]  /*7010*/  @!P6 BRA `(.L_x_3253) ;  /* 0x000000000028e947 */ /* 0x000fea0003800000 */
[----:B------:R-:W-:Y:S01]  /*7020*/  FMUL.FTZ R6, R12, -1.4426950216293334961 ;  /* 0xbfb8aa3b0c067820 */ /* 0x000fe20000410000 */
[----:B------:R-:W-:-:S05]  /*7030*/  FMUL.FTZ R10, R63, -1.4426950216293334961 ;  /* 0xbfb8aa3b3f0a7820 */ /* 0x000fca0000410000 */
[----:B------:R-:W3:Y:S08]  /*7040*/  MUFU.EX2 R6, R6 ;  /* 0x0000000600067308 */ /* 0x000ef00000000800 */
[----:B------:R-:W5:Y:S01]  /*7050*/  MUFU.EX2 R10, R10 ;  /* 0x0000000a000a7308 */ /* 0x000f620000000800 */
[----:B---3--:R-:W-:-:S07]  /*7060*/  FADD.FTZ R9, R6, 1 ;  /* 0x3f80000006097421 */ /* 0x008fce0000010000 */
[----:B------:R-:W3:Y:S01]  /*7070*/  MUFU.RCP R9, R9 ;  /* 0x0000000900097308 */ /* 0x000ee20000001000 */
[----:B-----5:R-:W-:-:S07]  /*7080*/  FADD.FTZ R11, R10, 1 ;  /* 0x3f8000000a0b7421 */ /* 0x020fce0000010000 */
[----:B------:R-:W5:Y:S01]  /*7090*/  MUFU.RCP R46, R11 ;  /* 0x0000000b002e7308 */ /* 0x000f620000001000 */
[----:B---3--:R-:W-:Y:S01]  /*70a0*/  FMUL.FTZ R12, R12, R9 ;  /* 0x000000090c0c7220 */ /* 0x008fe20000410000 */
[----:B-----5:R-:W-:-:S07]  /*70b0*/  FMUL.FTZ R63, R63, R46 ;  /* 0x0000002e3f3f7220 */ /* 0x020fce0000410000 */
.L_x_3253:
[----:B------:R-:W-:Y:S01]  /*70c0*/  LOP3.LUT P5, RZ, R5, 0x20000, RZ, 0xc0, !PT ;  /* 0x0002000005ff7812 */ /* 0x000fe200078ac0ff */
[----:B------:R-:W-:-:S12]  /*70d0*/  BSSY B0, `(.L_x_3254) ;  /* 0x000000f000007945 */ /* 0x000fd80003800000 */
[----:B------:R-:W-:Y:S05]  /*70e0*/  @!P5 BRA `(.L_x_3255) ;  /* 0x000000000034d947 */ /* 0x000fea0003800000 */
[----:B------:R-:W-:Y:S01]  /*70f0*/  SHF.R.S32.HI R6, RZ, 0x1f, R95 ;  /* 0x0000001fff067819 */ /* 0x000fe2000001145f */
[----:B------:R-:W-:Y:S01]  /*7100*/  ULDC.64 UR12, c[0x0][0x270] ;  /* 0x00009c00000c7ab9 */ /* 0x000fe20000000a00 */
[----:B------:R-:W-:Y:S02]  /*7110*/  MOV R10, R72 ;  /* 0x00000048000a7202 */ /* 0x000fe40000000f00 */
[----:B---3--:R-:W-:Y:S01]  /*7120*/  MOV R11, R71 ;  /* 0x00000047000b7202 */ /* 0x008fe20000000f00 */
[----:B------:R-:W-:Y:S01]  /*7130*/  IMAD R6, R6, UR12, RZ ;  /* 0x0000000c06067c24 */ /* 0x000fe2000f8e02ff */
[----:B------:R-:W-:Y:S01]  /*7140*/  F2FP.BF16.F32.PACK_AB R63, R63, R12 ;  /* 0x0000000c3f3f723e */ /* 0x000fe200000010ff */
[----:B------:R-:W-:-:S04]  /*7150*/  IMAD.WIDE.U32 R10, R95, UR12, R10 ;  /* 0x0000000c5f0a7c25 */ /* 0x000fc8000f8e000a */
[----:B------:R-:W-:Y:S01]  /*7160*/  IMAD R9, R95, UR13, R6 ;  /* 0x0000000d5f097c24 */ /* 0x000fe2000f8e0206 */
[----:B------:R-:W-:Y:S02]  /*7170*/  ULDC.64 UR12, c[0x0][0x210] ;  /* 0x00008400000c7ab9 */ /* 0x000fe40000000a00 */
[----:B------:R-:W-:Y:S02]  /*7180*/  LEA R46, P5, R10, UR12, 0x1 ;  /* 0x0000000c0a2e7c11 */ /* 0x000fe4000f8a08ff */
[----:B------:R-:W-:-:S04]  /*7190*/  IADD3 R9, R11, R9, RZ ;  /* 0x000000090b097210 */ /* 0x000fc80007ffe0ff */
[----:B----4-:R-:W-:-:S05]  /*71a0*/  LEA.HI.X R47, R10, UR13, R9, 0x1, P5 ;  /* 0x0000000d0a2f7c11 */ /* 0x010fca000a8f0c09 */
[----:B------:R3:W-:Y:S02]  /*71b0*/  STG.E desc[UR8][R46.64], R63 ;  /* 0x0000003f2e007986 */ /* 0x0007e4000c101908 */
.L_x_3255:
[----:B------:R-:W-:Y:S05]  /*71c0*/  BSYNC B0 ;  /* 0x0000000000007941 */ /* 0x000fea0003800000 */
.L_x_3254:
[----:B------:R-:W-:Y:S05]  /*71d0*/  @!P6 BRA `(.L_x_3256) ;  /* 0x000000000028e947 */ /* 0x000fea0003800000 */
[----:B------:R-:W-:Y:S01]  /*71e0*/  FMUL.FTZ R6, R13, -1.4426950216293334961 ;  /* 0xbfb8aa3b0d067820 */ /* 0x000fe20000410000 */
[----:B---3--:R-:W-:-:S05]  /*71f0*/  FMUL.FTZ R11, R8, -1.4426950216293334961 ;  /* 0xbfb8aa3b080b7820 */ /* 0x008fca0000410000 */
[----:B------:R-:W3:Y:S08]  /*7200*/  MUFU.EX2 R6, R6 ;  /* 0x0000000600067308 */ /* 0x000ef00000000800 */
[----:B------:R-:W5:Y:S01]  /*7210*/  MUFU.EX2 R11, R11 ;  /* 0x0000000b000b7308 */ /* 0x000f620000000800 */
[----:B---3--:R-:W-:-:S07]  /*7220*/  FADD.FTZ R9, R6, 1 ;  /* 0x3f80000006097421 */ /* 0x008fce0000010000 */
[----:B------:R-:W3:Y:S01]  /*7230*/  MUFU.RCP R10, R9 ;  /* 0x00000009000a7308 */ /* 0x000ee20000001000 */
[----:B-----5:R-:W-:-:S07]  /*7240*/  FADD.FTZ R12, R11, 1 ;  /* 0x3f8000000b0c7421 */ /* 0x020fce0000010000 */
[----:B----4-:R-:W4:Y:S01]  /*7250*/  MUFU.RCP R47, R12 ;  /* 0x0000000c002f7308 */ /* 0x010f220000001000 */
[----:B---3--:R-:W-:Y:S01]  /*7260*/  FMUL.FTZ R13, R13, R10 ;  /* 0x0000000a0d0d7220 */ /* 0x008fe20000410000 */
[----:B----4-:R-:W-:-:S07]  /*7270*/  FMUL.FTZ R8, R8, R47 ;  /* 0x0000002f08087220 */ /* 0x010fce0000410000 */
.L_x_3256:
[----:B------:R-:W-:Y:S01]  /*7280*/  LOP3.LUT P5, RZ, R5, 0x10000, RZ, 0xc0, !PT ;  /* 0x0001000005ff7812 */ /* 0x000fe200078ac0ff */
[----:B------:R-:W-:-:S12]  /*7290*/  BSSY B0, `(.L_x_3257) ;  /* 0x000000f000007945 */ /* 0x000fd80003800000 */
[----:B------:R-:W-:Y:S05]  /*72a0*/  @!P5 BRA `(.L_x_3258) ;  /* 0x000000000034d947 */ /* 0x000fea0003800000 */
[----:B------:R-:W-:Y:S01]  /*72b0*/  SHF.R.S32.HI R6, RZ, 0x1f, R94 ;  /* 0x0000001fff067819 */ /* 0x000fe2000001145e */
[----:B------:R-:W-:Y:S01]  /*72c0*/  ULDC.64 UR12, c[0x0][0x270] ;  /* 0x00009c00000c7ab9 */ /* 0x000fe20000000a00 */
[----:B---3--:R-:W-:Y:S01]  /*72d0*/  MOV R11, R71 ;  /* 0x00000047000b7202 */ /* 0x008fe20000000f00 */
        /* <DEDUP_REMOVED lines=8> */
[----:B----4-:R-:W-:-:S05]  /*7360*/  LEA.HI.X R47, R10, UR13, R9, 0x1, P5 ;  /* 0x0000000d0a2f7c11 */ /* 0x010fca000a8f0c09 */
[----:B------:R3:W-:Y:S02]  /*7370*/  STG.E desc[UR8][R46.64], R13 ;  /* 0x0000000d2e007986 */ /* 0x0007e4000c101908 */
.L_x_3258:
[----:B------:R-:W-:Y:S05]  /*7380*/  BSYNC B0 ;  /* 0x0000000000007941 */ /* 0x000fea0003800000 */
.L_x_3257:
        /* <DEDUP_REMOVED lines=11> */
.L_x_3259:
[----:B------:R-:W-:Y:S01]  /*7440*/  LOP3.LUT P5, RZ, R5, 0x8000, RZ, 0xc0, !PT ;  /* 0x0000800005ff7812 */ /* 0x000fe200078ac0ff */
[----:B------:R-:W-:-:S12]  /*7450*/  BSSY B0, `(.L_x_3260) ;  /* 0x000000f000007945 */ /* 0x000fd80003800000 */
[----:B------:R-:W-:Y:S05]  /*7460*/  @!P5 BRA `(.L_x_3261) ;  /* 0x000000000034d947 */ /* 0x000fea0003800000 */
[----:B------:R-:W-:Y:S01]  /*7470*/  SHF.R.S32.HI R6, RZ, 0x1f, R93 ;  /* 0x0000001fff067819 */ /* 0x000fe2000001145d */
[----:B------:R-:W-:Y:S01]  /*7480*/  ULDC.64 UR12, c[0x0][0x270] ;  /* 0x00009c00000c7ab9 */ /* 0x000fe20000000a00 */
[----:B------:R-:W-:Y:S02]  /*7490*/  MOV R8, R72 ;  /* 0x0000004800087202 */ /* 0x000fe40000000f00 */
[----:B---3--:R-:W-:Y:S01]  /*74a0*/  MOV R9, R71 ;  /* 0x0000004700097202 */ /* 0x008fe20000000f00 */
[----:B------:R-:W-:Y:S02]  /*74b0*/  IMAD R6, R6, UR12, RZ ;  /* 0x0000000c06067c24 */ /* 0x000fe4000f8e02ff */
[----:B------:R-:W-:-:S04]  /*74c0*/  IMAD.WIDE.U32 R8, R93, UR12, R8 ;  /* 0x0000000c5d087c25 */ /* 0x000fc8000f8e0008 */
[----:B------:R-:W-:Y:S01]  /*74d0*/  IMAD R11, R93, UR13, R6 ;  /* 0x0000000d5d0b7c24 */ /* 0x000fe2000f8e0206 */
[----:B------:R-:W-:Y:S02]  /*74e0*/  ULDC.64 UR12, c[0x0][0x210] ;  /* 0x00008400000c7ab9 */ /* 0x000fe40000000a00 */
[----:B------:R-:W-:Y:S01]  /*74f0*/  LEA R10, P5, R8, UR12, 0x1 ;  /* 0x0000000c080a7c11 */ /* 0x000fe2000f8a08ff */
[----:B------:R-:W-:Y:S01]  /*7500*/  IMAD.IADD R11, R9, 0x1, R11 ;  /* 0x00000001090b7824 */ /* 0x000fe200078e020b */
[----:B------:R-:W-:-:S04]  /*7510*/  F2FP.BF16.F32.PACK_AB R9, R28, R14 ;  /* 0x0000000e1c09723e */ /* 0x000fc800000010ff */
[----:B------:R-:W-:-:S05]  /*7520*/  LEA.HI.X R11, R8, UR13, R11, 0x1, P5 ;  /* 0x0000000d080b7c11 */ /* 0x000fca000a8f0c0b */
[----:B------:R3:W-:Y:S02]  /*7530*/  STG.E desc[UR8][R10.64], R9 ;  /* 0x000000090a007986 */ /* 0x0007e4000c101908 */
.L_x_3261:
[----:B------:R-:W-:Y:S05]  /*7540*/  BSYNC B0 ;  /* 0x0000000000007941 */ /* 0x000fea0003800000 */
.L_x_3260:
        /* <DEDUP_REMOVED lines=11> */
.L_x_3262:
        /* <DEDUP_REMOVED lines=16> */
.L_x_3264:
[----:B------:R-:W-:Y:S05]  /*7700*/  BSYNC B0 ;  /* 0x0000000000007941 */ /* 0x000fea0003800000 */
.L_x_3263:
[----:B------:R-:W-:Y:S05]  /*7710*/  @!P6 BRA `(.L_x_3265) ;  /* 0x000000000028e947 */ /* 0x000fea0003800000 */
[----:B---3--:R-:W-:Y:S01]  /*7720*/  FMUL.FTZ R10, R30, -1.4426950216293334961 ;  /* 0xbfb8aa3b1e0a7820 */ /* 0x008fe20000410000 */
        /* <DEDUP_REMOVED lines=9> */
.L_x_3265:
[----:B------:R-:W-:Y:S01]  /*77c0*/  LOP3.LUT P5, RZ, R5, 0x2000, RZ, 0xc0, !PT ;  /* 0x0000200005ff7812 */ /* 0x000fe200078ac0ff */
[----:B------:R-:W-:-:S12]  /*77d0*/  BSSY B0, `(.L_x_3266) ;  /* 0x000000f000007945 */ /* 0x000fd80003800000 */
[----:B------:R-:W-:Y:S05]  /*77e0*/  @!P5 BRA `(.L_x_3267) ;  /* 0x000000000034d947 */ /* 0x000fea0003800000 */
[----:B------:R-:W-:Y:S01]  /*77f0*/  SHF.R.S32.HI R6, RZ, 0x1f, R90 ;  /* 0x0000001fff067819 */ /* 0x000fe2000001145a */
[----:B------:R-:W-:Y:S01]  /*7800*/  ULDC.64 UR12, c[0x0][0x270] ;  /* 0x00009c00000c7ab9 */ /* 0x000fe20000000a00 */
[----:B------:R-:W-:Y:S01]  /*7810*/  MOV R8, R72 ;  /* 0x0000004800087202 */ /* 0x000fe20000000f00 */
[----:B---3--:R-:W-:Y:S02]  /*7820*/  IMAD.MOV.U32 R9, RZ, RZ, R71 ;  /* 0x000000ffff097224 */ /* 0x008fe400078e0047 */
[----:B------:R-:W-:Y:S02]  /*7830*/  IMAD R11, R6, UR12, RZ ;  /* 0x0000000c060b7c24 */ /* 0x000fe4000f8e02ff */
[----:B------:R-:W-:-:S04]  /*7840*/  IMAD.WIDE.U32 R8, R90, UR12, R8 ;  /* 0x0000000c5a087c25 */ /* 0x000fc8000f8e0008 */
[----:B------:R-:W-:Y:S01]  /*7850*/  IMAD R11, R90, UR13, R11 ;  /* 0x0000000d5a0b7c24 */ /* 0x000fe2000f8e020b */
[----:B------:R-:W-:Y:S02]  /*7860*/  ULDC.64 UR12, c[0x0][0x210] ;  /* 0x00008400000c7ab9 */ /* 0x000fe40000000a00 */
[----:B------:R-:W-:Y:S02]  /*7870*/  LEA R10, P5, R8, UR12, 0x1 ;  /* 0x0000000c080a7c11 */ /* 0x000fe4000f8a08ff */
[----:B------:R-:W-:Y:S02]  /*7880*/  IADD3 R11, R9, R11, RZ ;  /* 0x0000000b090b7210 */ /* 0x000fe40007ffe0ff */
[----:B------:R-:W-:Y:S02]  /*7890*/  F2FP.BF16.F32.PACK_AB R9, R30, R16 ;  /* 0x000000101e09723e */ /* 0x000fe400000010ff */
[----:B------:R-:W-:-:S05]  /*78a0*/  LEA.HI.X R11, R8, UR13, R11, 0x1, P5 ;  /* 0x0000000d080b7c11 */ /* 0x000fca000a8f0c0b */
[----:B------:R3:W-:Y:S02]  /*78b0*/  STG.E desc[UR8][R10.64], R9 ;  /* 0x000000090a007986 */ /* 0x0007e4000c101908 */
.L_x_3267:
[----:B------:R-:W-:Y:S05]  /*78c0*/  BSYNC B0 ;  /* 0x0000000000007941 */ /* 0x000fea0003800000 */
.L_x_3266:
        /* <DEDUP_REMOVED lines=11> */
.L_x_3268:
        /* <DEDUP_REMOVED lines=16> */
.L_x_3270:
[----:B------:R-:W-:Y:S05]  /*7a80*/  BSYNC B0 ;  /* 0x0000000000007941 */ /* 0x000fea0003800000 */
.L_x_3269:
        /* <DEDUP_REMOVED lines=11> */
.L_x_3271:
[----:B------:R-:W-:Y:S01]  /*7b40*/  LOP3.LUT P5, RZ, R5, 0x800, RZ, 0xc0, !PT ;  /* 0x0000080005ff7812 */ /* 0x000fe200078ac0ff */
[----:B------:R-:W-:-:S12]  /*7b50*/  BSSY B0, `(.L_x_3272) ;  /* 0x000000f000007945 */ /* 0x000fd80003800000 */
[----:B------:R-:W-:Y:S05]  /*7b60*/  @!P5 BRA `(.L_x_3273) ;  /* 0x000000000034d947 */ /* 0x000fea0003800000 */
[----:B------:R-:W-:Y:S01]  /*7b70*/  SHF.R.S32.HI R6, RZ, 0x1f, R88 ;  /* 0x0000001fff067819 */ /* 0x000fe20000011458 */
[----:B------:R-:W-:Y:S01]  /*7b80*/  ULDC.64 UR12, c[0x0][0x270] ;  /* 0x00009c00000c7ab9 */ /* 0x000fe20000000a00 */
[----:B---3--:R-:W-:Y:S01]  /*7b90*/  MOV R9, R71 ;  /* 0x0000004700097202 */ /* 0x008fe20000000f00 */
[----:B------:R-:W-:Y:S02]  /*7ba0*/  IMAD.MOV.U32 R8, RZ, RZ, R72 ;  /* 0x000000ffff087224 */ /* 0x000fe400078e0048 */
        /* <DEDUP_REMOVED lines=9> */
.L_x_3273:
[----:B------:R-:W-:Y:S05]  /*7c40*/  BSYNC B0 ;  /* 0x0000000000007941 */ /* 0x000fea0003800000 */
.L_x_3272:
        /* <DEDUP_REMOVED lines=11> */
.L_x_3274:
[----:B------:R-:W-:Y:S01]  /*7d00*/  LOP3.LUT P5, RZ, R5, 0x400, RZ, 0xc0, !PT ;  /* 0x0000040005ff7812 */ /* 0x000fe200078ac0ff */
[----:B------:R-:W-:-:S12]  /*7d10*/  BSSY B0, `(.L_x_3275) ;  /* 0x000000e000007945 */ /* 0x000fd80003800000 */
[----:B------:R-:W-:Y:S05]  /*7d20*/  @!P5 BRA `(.L_x_3276) ;  /* 0x000000000030d947 */ /* 0x000fea0003800000 */
[----:B------:R-:W-:Y:S01]  /*7d30*/  ULDC.64 UR12, c[0x0][0x270] ;  /* 0x00009c00000c7ab9 */ /* 0x000fe20000000a00 */
[----:B------:R-:W-:Y:S01]  /*7d40*/  MOV R8, R72 ;  /* 0x0000004800087202 */ /* 0x000fe20000000f00 */
[----:B---3--:R-:W-:Y:S01]  /*7d50*/  IMAD R11, R125, UR12, RZ ;  /* 0x0000000c7d0b7c24 */ /* 0x008fe2000f8e02ff */
[----:B------:R-:W-:Y:S02]  /*7d60*/  MOV R9, R71 ;  /* 0x0000004700097202 */ /* 0x000fe40000000f00 */
[----:B------:R-:W-:Y:S01]  /*7d70*/  F2FP.BF16.F32.PACK_AB R19, R33, R19 ;  /* 0x000000132113723e */ /* 0x000fe200000010ff */
[C---:B------:R-:W-:Y:S02]  /*7d80*/  IMAD R11, R86.reuse, UR13, R11 ;  /* 0x0000000d560b7c24 */ /* 0x040fe4000f8e020b */
[----:B------:R-:W-:Y:S01]  /*7d90*/  IMAD.WIDE.U32 R8, R86, UR12, R8 ;  /* 0x0000000c56087c25 */ /* 0x000fe2000f8e0008 */
[----:B------:R-:W-:-:S03]  /*7da0*/  ULDC.64 UR12, c[0x0][0x210] ;  /* 0x00008400000c7ab9 */ /* 0x000fc60000000a00 */
[----:B------:R-:W-:Y:S01]  /*7db0*/  IMAD.IADD R11, R9, 0x1, R11 ;  /* 0x00000001090b7824 */ /* 0x000fe200078e020b */
[----:B------:R-:W-:-:S04]  /*7dc0*/  LEA R10, P5, R8, UR12, 0x1 ;  /* 0x0000000c080a7c11 */ /* 0x000fc8000f8a08ff */
[----:B------:R-:W-:-:S05]  /*7dd0*/  LEA.HI.X R11, R8, UR13, R11, 0x1, P5 ;  /* 0x0000000d080b7c11 */ /* 0x000fca000a8f0c0b */
[----:B------:R3:W-:Y:S04]  /*7de0*/  STG.E desc[UR8][R10.64], R19 ;  /* 0x000000130a007986 */ /* 0x0007e8000c101908 */
.L_x_3276:
[----:B------:R-:W-:Y:S05]  /*7df0*/  BSYNC B0 ;  /* 0x0000000000007941 */ /* 0x000fea0003800000 */
.L_x_3275:
        /* <DEDUP_REMOVED lines=11> */
.L_x_3277:
[----:B------:R-:W-:Y:S01]  /*7eb0*/  LOP3.LUT P5, RZ, R5, 0x200, RZ, 0xc0, !PT ;  /* 0x0000020005ff7812 */ /* 0x000fe200078ac0ff */
[----:B------:R-:W-:-:S12]  /*7ec0*/  BSSY B0, `(.L_x_3278) ;  /* 0x000000e000007945 */ /* 0x000fd80003800000 */
[----:B------:R-:W-:Y:S05]  /*7ed0*/  @!P5 BRA `(.L_x_3279) ;  /* 0x000000000030d947 */ /* 0x000fea0003800000 */
[----:B------:R-:W-:Y:S01]  /*7ee0*/  ULDC.64 UR12, c[0x0][0x270] ;  /* 0x00009c00000c7ab9 */ /* 0x000fe20000000a00 */
[----:B------:R-:W-:Y:S01]  /*7ef0*/  MOV R8, R72 ;  /* 0x0000004800087202 */ /* 0x000fe20000000f00 */
[----:B------:R-:W-:Y:S01]  /*7f00*/  IMAD R6, R124, UR12, RZ ;  /* 0x0000000c7c067c24 */ /* 0x000fe2000f8e02ff */
[----:B---3--:R-:W-:-:S03]  /*7f10*/  MOV R9, R71 ;  /* 0x0000004700097202 */ /* 0x008fc60000000f00 */
[C---:B------:R-:W-:Y:S02]  /*7f20*/  IMAD R11, R85.reuse, UR13, R6 ;  /* 0x0000000d550b7c24 */ /* 0x040fe4000f8e0206 */
[----:B------:R-:W-:Y:S01]  /*7f30*/  IMAD.WIDE.U32 R8, R85, UR12, R8 ;  /* 0x0000000c55087c25 */ /* 0x000fe2000f8e0008 */
[----:B------:R-:W-:-:S04]  /*7f40*/  ULDC.64 UR12, c[0x0][0x210] ;  /* 0x00008400000c7ab9 */ /* 0x000fc80000000a00 */
[----:B------:R-:W-:Y:S02]  /*7f50*/  IADD3 R11, R9, R11, RZ ;  /* 0x0000000b090b7210 */ /* 0x000fe40007ffe0ff */
[----:B------:R-:W-:Y:S02]  /*7f60*/  LEA R10, P5, R8, UR12, 0x1 ;  /* 0x0000000c080a7c11 */ /* 0x000fe4000f8a08ff */
[----:B------:R-:W-:Y:S02]  /*7f70*/  F2FP.BF16.F32.PACK_AB R9, R36, R20 ;  /* 0x000000142409723e */ /* 0x000fe400000010ff */
[----:B------:R-:W-:-:S05]  /*7f80*/  LEA.HI.X R11, R8, UR13, R11, 0x1, P5 ;  /* 0x0000000d080b7c11 */ /* 0x000fca000a8f0c0b */
[----:B------:R3:W-:Y:S04]  /*7f90*/  STG.E desc[UR8][R10.64], R9 ;  /* 0x000000090a007986 */ /* 0x0007e8000c101908 */
.L_x_3279:
[----:B------:R-:W-:Y:S05]  /*7fa0*/  BSYNC B0 ;  /* 0x0000000000007941 */ /* 0x000fea0003800000 */
.L_x_3278:
        /* <DEDUP_REMOVED lines=11> */
.L_x_3280:
[----:B------:R-:W-:Y:S01]  /*8060*/  LOP3.LUT P5, RZ, R5, 0x100, RZ, 0xc0, !PT ;  /* 0x0000010005ff7812 */ /* 0x000fe200078ac0ff */
[----:B------:R-:W-:-:S12]  /*8070*/  BSSY B0, `(.L_x_3281) ;  /* 0x000000e000007945 */ /* 0x000fd80003800000 */
[----:B------:R-:W-:Y:S05]  /*8080*/  @!P5 BRA `(.L_x_3282) ;  /* 0x000000000030d947 */ /* 0x000fea0003800000 */
[----:B------:R-:W-:Y:S01]  /*8090*/  ULDC.64 UR12, c[0x0][0x270] ;  /* 0x00009c00000c7ab9 */ /* 0x000fe20000000a00 */
[----:B------:R-:W-:Y:S01]  /*80a0*/  MOV R8, R72 ;  /* 0x0000004800087202 */ /* 0x000fe20000000f00 */
[----:B---3--:R-:W-:Y:S01]  /*80b0*/  IMAD R11, R123, UR12, RZ ;  /* 0x0000000c7b0b7c24 */ /* 0x008fe2000f8e02ff */
[----:B------:R-:W-:Y:S01]  /*80c0*/  F2FP.BF16.F32.PACK_AB R21, R38, R21 ;  /* 0x000000152615723e */ /* 0x000fe200000010ff */
        /* <DEDUP_REMOVED lines=8> */
.L_x_3282:
[----:B------:R-:W-:Y:S05]  /*8150*/  BSYNC B0 ;  /* 0x0000000000007941 */ /* 0x000fea0003800000 */
.L_x_3281:
        /* <DEDUP_REMOVED lines=11> */
.L_x_3283:
[----:B------:R-:W-:Y:S01]  /*8210*/  LOP3.LUT P5, RZ, R5, 0x80, RZ, 0xc0, !PT ;  /* 0x0000008005ff7812 */ /* 0x000fe200078ac0ff */
[----:B------:R-:W-:-:S12]  /*8220*/  BSSY B0, `(.L_x_3284) ;  /* 0x000000e000007945 */ /* 0x000fd80003800000 */
[----:B------:R-:W-:Y:S05]  /*8230*/  @!P5 BRA `(.L_x_3285) ;  /* 0x000000000030d947 */ /* 0x000fea0003800000 */
[----:B------:R-:W-:Y:S01]  /*8240*/  ULDC.64 UR12, c[0x0][0x270] ;  /* 0x00009c00000c7ab9 */ /* 0x000fe20000000a00 */
[----:B------:R-:W-:Y:S01]  /*8250*/  MOV R8, R72 ;  /* 0x0000004800087202 */ /* 0x000fe20000000f00 */
[----:B------:R-:W-:Y:S01]  /*8260*/  IMAD R6, R122, UR12, RZ ;  /* 0x0000000c7a067c24 */ /* 0x000fe2000f8e02ff */
[----:B---3--:R-:W-:Y:S02]  /*8270*/  MOV R9, R71 ;  /* 0x0000004700097202 */ /* 0x008fe40000000f00 */
        /* <DEDUP_REMOVED lines=8> */
.L_x_3285:
[----:B------:R-:W-:Y:S05]  /*8300*/  BSYNC B0 ;  /* 0x0000000000007941 */ /* 0x000fea0003800000 */
.L_x_3284:
        /* <DEDUP_REMOVED lines=11> */
.L_x_3286:
[----:B------:R-:W-:Y:S01]  /*83c0*/  LOP3.LUT P5, RZ, R5, 0x40, RZ, 0xc0, !PT ;  /* 0x0000004005ff7812 */ /* 0x000fe200078ac0ff */
[----:B------:R-:W-:-:S12]  /*83d0*/  BSSY B0, `(.L_x_3287) ;  /* 0x000000e000007945 */ /* 0x000fd80003800000 */
[----:B------:R-:W-:Y:S05]  /*83e0*/  @!P5 BRA `(.L_x_3288) ;  /* 0x000000000030d947 */ /* 0x000fea0003800000 */
[----:B------:R-:W-:Y:S01]  /*83f0*/  ULDC.64 UR12, c[0x0][0x270] ;  /* 0x00009c00000c7ab9 */ /* 0x000fe20000000a00 */
[----:B---3--:R-:W-:Y:S01]  /*8400*/  MOV R9, R71 ;  /* 0x0000004700097202 */ /* 0x008fe20000000f00 */
[----:B------:R-:W-:Y:S01]  /*8410*/  IMAD R11, R121, UR12, RZ ;  /* 0x0000000c790b7c24 */ /* 0x000fe2000f8e02ff */
        /* <DEDUP_REMOVED lines=9> */
.L_x_3288:
[----:B------:R-:W-:Y:S05]  /*84b0*/  BSYNC B0 ;  /* 0x0000000000007941 */ /* 0x000fea0003800000 */
.L_x_3287:
        /* <DEDUP_REMOVED lines=11> */
.L_x_3289:
        /* <DEDUP_REMOVED lines=15> */
.L_x_3291:
[----:B------:R-:W-:Y:S05]  /*8660*/  BSYNC B0 ;  /* 0x0000000000007941 */ /* 0x000fea0003800000 */
.L_x_3290:
        /* <DEDUP_REMOVED lines=11> */
.L_x_3292:
        /* <DEDUP_REMOVED lines=15> */
.L_x_3294:
[----:B------:R-:W-:Y:S05]  /*8810*/  BSYNC B0 ;  /* 0x0000000000007941 */ /* 0x000fea0003800000 */
.L_x_3293:
        /* <DEDUP_REMOVED lines=11> */
.L_x_3295:
[----:B------:R-:W-:Y:S01]  /*88d0*/  LOP3.LUT P5, RZ, R5, 0x8, RZ, 0xc0, !PT ;  /* 0x0000000805ff7812 */ /* 0x000fe200078ac0ff */
[----:B------:R-:W-:-:S12]  /*88e0*/  BSSY B0, `(.L_x_3296) ;  /* 0x0000010000007945 */ /* 0x000fd80003800000 */
[----:B------:R-:W-:Y:S05]  /*88f0*/  @!P5 BRA `(.L_x_3297) ;  /* 0x000000000038d947 */ /* 0x000fea0003800000 */
[----:B---3--:R-:W-:Y:S01]  /*8900*/  IADD3 R11, R0, 0x170, RZ ;  /* 0x00000170000b7810 */ /* 0x008fe20007ffe0ff */
[----:B------:R-:W-:Y:S01]  /*8910*/  ULDC.64 UR12, c[0x0][0x270] ;  /* 0x00009c00000c7ab9 */ /* 0x000fe20000000a00 */
[----:B------:R-:W-:Y:S01]  /*8920*/  MOV R9, R71 ;  /* 0x0000004700097202 */ /* 0x000fe20000000f00 */
[----:B------:R-:W-:Y:S01]  /*8930*/  IMAD.MOV.U32 R8, RZ, RZ, R72 ;  /* 0x000000ffff087224 */ /* 0x000fe200078e0048 */
[----:B------:R-:W-:Y:S02]  /*8940*/  SHF.R.S32.HI R6, RZ, 0x1f, R11 ;  /* 0x0000001fff067819 */ /* 0x000fe4000001140b */
[----:B------:R-:W-:Y:S01]  /*8950*/  F2FP.BF16.F32.PACK_AB R51, R51, R26 ;  /* 0x0000001a3333723e */ /* 0x000fe200000010ff */
[----:B------:R-:W-:-:S04]  /*8960*/  IMAD.WIDE.U32 R8, R11, UR12, R8 ;  /* 0x0000000c0b087c25 */ /* 0x000fc8000f8e0008 */
[----:B------:R-:W-:-:S04]  /*8970*/  IMAD R6, R6, UR12, RZ ;  /* 0x0000000c06067c24 */ /* 0x000fc8000f8e02ff */
[----:B------:R-:W-:Y:S01]  /*8980*/  IMAD R11, R11, UR13, R6 ;  /* 0x0000000d0b0b7c24 */ /* 0x000fe2000f8e0206 */
[----:B------:R-:W-:Y:S02]  /*8990*/  ULDC.64 UR12, c[0x0][0x210] ;  /* 0x00008400000c7ab9 */ /* 0x000fe40000000a00 */
[----:B------:R-:W-:Y:S02]  /*89a0*/  LEA R10, P5, R8, UR12, 0x1 ;  /* 0x0000000c080a7c11 */ /* 0x000fe4000f8a08ff */
[----:B------:R-:W-:-:S04]  /*89b0*/  IADD3 R11, R9, R11, RZ ;  /* 0x0000000b090b7210 */ /* 0x000fc80007ffe0ff */
[----:B------:R-:W-:-:S05]  /*89c0*/  LEA.HI.X R11, R8, UR13, R11, 0x1, P5 ;  /* 0x0000000d080b7c11 */ /* 0x000fca000a8f0c0b */
[----:B------:R3:W-:Y:S02]  /*89d0*/  STG.E desc[UR8][R10.64], R51 ;  /* 0x000000330a007986 */ /* 0x0007e4000c101908 */
.L_x_3297:
[----:B------:R-:W-:Y:S05]  /*89e0*/  BSYNC B0 ;  /* 0x0000000000007941 */ /* 0x000fea0003800000 */
.L_x_3296:
        /* <DEDUP_REMOVED lines=11> */
.L_x_3298:
        /* <DEDUP_REMOVED lines=17> */
.L_x_3300:
[----:B------:R-:W-:Y:S05]  /*8bb0*/  BSYNC B0 ;  /* 0x0000000000007941 */ /* 0x000fea0003800000 */
.L_x_3299:
        /* <DEDUP_REMOVED lines=11> */
.L_x_3301:
[----:B------:R-:W-:Y:S01]  /*8c70*/  LOP3.LUT P5, RZ, R5, 0x1, RZ, 0xc0, !PT ;  /* 0x0000000105ff7812 */ /* 0x000fe200078ac0ff */
[----:B------:R-:W-:-:S12]  /*8c80*/  BSSY B0, `(.L_x_3302) ;  /* 0x0000010000007945 */ /* 0x000fd80003800000 */
[----:B------:R-:W-:Y:S05]  /*8c90*/  @!P5 BRA `(.L_x_3303) ;  /* 0x000000000038d947 */ /* 0x000fea0003800000 */
[----:B---3--:R-:W-:Y:S01]  /*8ca0*/  IADD3 R11, R0, 0x190, RZ ;  /* 0x00000190000b7810 */ /* 0x008fe20007ffe0ff */
[----:B------:R-:W-:Y:S01]  /*8cb0*/  ULDC.64 UR12, c[0x0][0x270] ;  /* 0x00009c00000c7ab9 */ /* 0x000fe20000000a00 */
[----:B------:R-:W-:Y:S02]  /*8cc0*/  MOV R8, R72 ;  /* 0x0000004800087202 */ /* 0x000fe40000000f00 */
[----:B------:R-:W-:Y:S02]  /*8cd0*/  SHF.R.S32.HI R6, RZ, 0x1f, R11 ;  /* 0x0000001fff067819 */ /* 0x000fe4000001140b */
[----:B------:R-:W-:Y:S02]  /*8ce0*/  MOV R9, R71 ;  /* 0x0000004700097202 */ /* 0x000fe40000000f00 */
[----:B------:R-:W-:Y:S01]  /*8cf0*/  F2FP.BF16.F32.PACK_AB R53, R53, R40 ;  /* 0x000000283535723e */ /* 0x000fe200000010ff */
[----:B------:R-:W-:Y:S02]  /*8d00*/  IMAD R6, R6, UR12, RZ ;  /* 0x0000000c06067c24 */ /* 0x000fe4000f8e02ff */
[----:B------:R-:W-:-:S04]  /*8d10*/  IMAD.WIDE.U32 R8, R11, UR12, R8 ;  /* 0x0000000c0b087c25 */ /* 0x000fc8000f8e0008 */
[----:B------:R-:W-:Y:S01]  /*8d20*/  IMAD R11, R11, UR13, R6 ;  /* 0x0000000d0b0b7c24 */ /* 0x000fe2000f8e0206 */
[----:B------:R-:W-:Y:S02]  /*8d30*/  ULDC.64 UR12, c[0x0][0x210] ;  /* 0x00008400000c7ab9 */ /* 0x000fe40000000a00 */
[----:B------:R-:W-:Y:S01]  /*8d40*/  LEA R10, P5, R8, UR12, 0x1 ;  /* 0x0000000c080a7c11 */ /* 0x000fe2000f8a08ff */
[----:B------:R-:W-:-:S05]  /*8d50*/  IMAD.IADD R11, R9, 0x1, R11 ;  /* 0x00000001090b7824 */ /* 0x000fca00078e020b */
[----:B------:R-:W-:-:S05]  /*8d60*/  LEA.HI.X R11, R8, UR13, R11, 0x1, P5 ;  /* 0x0000000d080b7c11 */ /* 0x000fca000a8f0c0b */
[----:B------:R3:W-:Y:S02]  /*8d70*/  STG.E desc[UR8][R10.64], R53 ;  /* 0x000000350a007986 */ /* 0x0007e4000c101908 */
.L_x_3303:
[----:B------:R-:W-:Y:S05]  /*8d80*/  BSYNC B0 ;  /* 0x0000000000007941 */ /* 0x000fea0003800000 */
.L_x_3302:
        /* <DEDUP_REMOVED lines=11> */
.L_x_3304:
[----:B------:R-:W-:Y:S04]  /*8e40*/  BSSY B0, `(.L_x_3305) ;  /* 0x0000010000007945 */ /* 0x000fe80003800000 */
        /* <DEDUP_REMOVED lines=15> */
.L_x_3306:
[----:B------:R-:W-:Y:S05]  /*8f40*/  BSYNC B0 ;  /* 0x0000000000007941 */ /* 0x000fea0003800000 */
.L_x_3305:
        /* <DEDUP_REMOVED lines=11> */
.L_x_3307:
[----:B------:R-:W-:Y:S04]  /*9000*/  BSSY B0, `(.L_x_3308) ;  /* 0x0000010000007945 */ /* 0x000fe80003800000 */
[----:B------:R-:W-:Y:S05]  /*9010*/  @!P1 BRA `(.L_x_3309) ;  /* 0x0000000000389947 */ /* 0x000fea0003800000 */
[----:B---3--:R-:W-:Y:S01]  /*9020*/  VIADD R11, R0, 0x1b0 ;  /* 0x000001b0000b7836 */ /* 0x008fe20000000000 */
[----:B------:R-:W-:Y:S01]  /*9030*/  ULDC.64 UR12, c[0x0][0x270] ;  /* 0x00009c00000c7ab9 */ /* 0x000fe20000000a00 */
[----:B------:R-:W-:Y:S02]  /*9040*/  MOV R8, R72 ;  /* 0x0000004800087202 */ /* 0x000fe40000000f00 */
[----:B------:R-:W-:Y:S02]  /*9050*/  MOV R9, R71 ;  /* 0x0000004700097202 */ /* 0x000fe40000000f00 */
        /* <DEDUP_REMOVED lines=10> */
.L_x_3309:
[----:B------:R-:W-:Y:S05]  /*9100*/  BSYNC B0 ;  /* 0x0000000000007941 */ /* 0x000fea0003800000 */
.L_x_3308:
        /* <DEDUP_REMOVED lines=11> */
.L_x_3310:
[----:B------:R-:W-:Y:S04]  /*91c0*/  BSSY B0, `(.L_x_3311) ;  /* 0x0000010000007945 */ /* 0x000fe80003800000 */
        /* <DEDUP_REMOVED lines=15> */
.L_x_3312:
[----:B------:R-:W-:Y:S05]  /*92c0*/  BSYNC B0 ;  /* 0x0000000000007941 */ /* 0x000fea0003800000 */
.L_x_3311:
        /* <DEDUP_REMOVED lines=11> */
.L_x_3313:
        /* <DEDUP_REMOVED lines=16> */
.L_x_3315:
[----:B------:R-:W-:Y:S05]  /*9480*/  BSYNC B0 ;  /* 0x0000000000007941 */ /* 0x000fea0003800000 */
.L_x_3314:
        /* <DEDUP_REMOVED lines=11> */
.L_x_3316:
        /* <DEDUP_REMOVED lines=16> */
.L_x_3318:
[----:B------:R-:W-:Y:S05]  /*9640*/  BSYNC B0 ;  /* 0x0000000000007941 */ /* 0x000fea0003800000 */
.L_x_3317:
        /* <DEDUP_REMOVED lines=11> */
.L_x_3319:
[----:B------:R-:W-:Y:S01]  /*9700*/  ULDC.64 UR12, c[0x0][0x278] ;  /* 0x00009e00000c7ab9 */ /* 0x000fe20000000a00 */
[----:B------:R-:W-:Y:S01]  /*9710*/  BSSY B0, `(.L_x_3320) ;  /* 0x0000010000007945 */ /* 0x000fe20003800000 */
[----:B------:R-:W-:-:S04]  /*9720*/  ISETP.GE.U32.AND P5, PT, R37, UR12, PT ;  /* 0x0000000c25007c0c */ /* 0x000fc8000bfa6070 */
[----:B------:R-:W-:-:S04]  /*9730*/  ISETP.GE.AND.EX P5, PT, R7, UR13, PT, P5 ;  /* 0x0000000d07007c0c */ /* 0x000fc8000bfa6350 */
[----:B------:R-:W-:-:S13]  /*9740*/  ISETP.GT.U32.OR P5, PT, R106, 0x1bf, P5 ;  /* 0x000001bf6a00780c */ /* 0x000fda0002fa4470 */
        /* <DEDUP_REMOVED lines=12> */
.L_x_3321:
[----:B------:R-:W-:Y:S05]  /*9810*/  BSYNC B0 ;  /* 0x0000000000007941 */ /* 0x000fea0003800000 */
.L_x_3320:
[----:B0-----:R-:W0:Y:S01]  /*9820*/  LDC R7, c[0x0][0x10] ;  /* 0x00000400ff077b82 */ /* 0x001e220000000800 */
[----:B------:R-:W-:Y:S02]  /*9830*/  IADD3 R3, R3, 0x1, RZ ;  /* 0x0000000103037810 */ /* 0x000fe40007ffe0ff */
[----:B0-----:R-:W-:-:S04]  /*9840*/  IADD3 R2, R7, R2, RZ ;  /* 0x0000000207027210 */ /* 0x001fc80007ffe0ff */
[----:B------:R-:W-:-:S13]  /*9850*/  ISETP.GE.AND P5, PT, R2, UR4, PT ;  /* 0x0000000402007c0c */ /* 0x000fda000bfa6270 */
[----:B------:R-:W-:Y:S05]  /*9860*/  @!P5 BRA `(.L_x_3322) ;  /* 0xffffff7000f4d947 */ /* 0x000fea000383ffff */
[----:B------:R-:W-:Y:S05]  /*9870*/  EXIT ;  /* 0x000000000000794d */ /* 0x000fea0003800000 */
.L_x_3323:
        /* <DEDUP_REMOVED lines=16> */
.L_x_5180:


//--------------------- .text._Z35group_norm_nhwc_fwd_one_pass_kernelI11Bf16IOBf16WLi64ELi56ELi448EEv26Group_norm_nhwc_fwd_params --------------------------
	.section	.text._Z35group_norm_nhwc_fwd_one_pass_kernelI11Bf16IOBf16WLi64ELi56ELi448EEv26Group_norm_nhwc_fwd_params,"ax",@progbits
	.align	128
        .global         _Z35group_norm_nhwc_fwd_one_pass_kernelI11Bf16IOBf16WLi64ELi56ELi448EEv26Group_norm_nhwc_fwd_params
        .type           _Z35group_norm_nhwc_fwd_one_pass_kernelI11Bf16IOBf16WLi64ELi56ELi448EEv26Group_norm_nhwc_fwd_params,@function
        .size           _Z35group_norm_nhwc_fwd_one_pass_kernelI11Bf16IOBf16WLi64ELi56ELi448EEv26Group_norm_nhwc_fwd_params,(.L_x_5181 - _Z35group_norm_nhwc_fwd_one_pass_kernelI11Bf16IOBf16WLi64ELi56ELi448EEv26Group_norm_nhwc_fwd_params)
        .other          _Z35group_norm_nhwc_fwd_one_pass_kernelI11Bf16IOBf16WLi64ELi56ELi448EEv26Group_norm_nhwc_fwd_params,@"STO_CUDA_ENTRY STV_DEFAULT"
_Z35group_norm_nhwc_fwd_one_pass_kernelI11Bf16IOBf16WLi64ELi56ELi448EEv26Group_norm_nhwc_fwd_params:
.text._Z35group_norm_nhwc_fwd_one_pass_kernelI11Bf16IOBf16WLi64ELi56ELi448EEv26Group_norm_nhwc_fwd_params:
        /* <DEDUP_REMOVED lines=21> */
[----:B------:R-:W-:Y:S02]  /*0150*/  SHF.R.S32.HI R5, RZ, 0x5, R5 ;  /* 0x00000005ff057819 */ /* 0x000fe40000011405 */
[----:B------:R-:W-:Y:S02]  /*0160*/  MOV R21, R0 ;  /* 0x0000000000157202 */ /* 0x000fe40000000f00 */
[----:B------:R-:W-:Y:S02]  /*0170*/  ISETP.GE.U32.AND P0, PT, R20, UR8, PT ;  /* 0x0000000814007c0c */ /* 0x000fe4000bf06070 */
[----:B------:R-:W-:Y:S02]  /*0180*/  SHF.R.S32.HI R3, RZ, 0x1f, R20 ;  /* 0x0000001fff037819 */ /* 0x000fe40000011414 */
[----:B------:R-:W-:-:S02]  /*0190*/  LEA R18, R5, UR5, 0x3 ;  /* 0x0000000505127c11 */ /* 0x000fc4000f8e18ff */
[----:B------:R-:W-:Y:S01]  /*01a0*/  ISETP.GE.AND.EX P0, PT, R3, UR9, PT, P0 ;  /* 0x0000000903007c0c */ /* 0x000fe2000bf06300 */
[----:B------:R-:W-:Y:S01]  /*01b0*/  ULDC.64 UR8, c[0x0][0x208] ;  /* 0x0000820000087ab9 */ /* 0x000fe20000000a00 */
[----:B------:R-:W-:Y:S02]  /*01c0*/  IADD3 R19, R20, 0x10, RZ ;  /* 0x0000001014137810 */ /* 0x000fe40007ffe0ff */
[----:B------:R-:W-:-:S13]  /*01d0*/  ISETP.LT.U32.AND P0, PT, R4, 0x1c0, !P0 ;  /* 0x000001c00400780c */ /* 0x000fda0004701070 */
.L_x_3345:
[----:B0-----:R-:W0:Y:S01]  /*01e0*/  LDC R0, c[0x0][0x288] ;  /* 0x0000a200ff007b82 */ /* 0x001e220000000800 */
[----:B------:R-:W-:Y:S01]  /*01f0*/  ULDC.64 UR14, c[0x0][0x278] ;  /* 0x00009e00000e7ab9 */ /* 0x000fe20000000a00 */
[----:B------:R-:W-:Y:S01]  /*0200*/  ULDC.64 UR12, c[0x0][0x280] ;  /* 0x0000a000000c7ab9 */ /* 0x000fe20000000a00 */
[----:B------:R-:W-:Y:S02]  /*0210*/  IADD3 R14, R20, 0x30, RZ ;  /* 0x00000030140e7810 */ /* 0x000fe40007ffe0ff */
[----:B------:R-:W-:Y:S02]  /*0220*/  MOV R16, RZ ;  /* 0x000000ff00107202 */ /* 0x000fe40000000f00 */
[----:B0123--:R-:W-:-:S04]  /*0230*/  IABS R9, R0 ;  /* 0x0000000000097213 */ /* 0x00ffc80000000000 */
[----:B------:R-:W0:Y:S08]  /*0240*/  I2F.RP R2, R9 ;  /* 0x0000000900027306 */ /* 0x000e300000209400 */
[----:B0-----:R-:W0:Y:S02]  /*0250*/  MUFU.RCP R2, R2 ;  /* 0x0000000200027308 */ /* 0x001e240000001000 */
[----:B0-----:R-:W-:-:S06]  /*0260*/  IADD3 R6, R2, 0xffffffe, RZ ;  /* 0x0ffffffe02067810 */ /* 0x001fcc0007ffe0ff */
        /* <DEDUP_REMOVED lines=9> */
[----:B------:R-:W-:-:S05]  /*0300*/  IADD3 R2, -R5, RZ, RZ ;  /* 0x000000ff05027210 */ /* 0x000fca0007ffe1ff */
[----:B------:R-:W-:-:S05]  /*0310*/  IMAD R2, R9, R2, R8 ;  /* 0x0000000209027224 */ /* 0x000fca00078e0208 */
[----:B------:R-:W-:-:S13]  /*0320*/  ISETP.GT.U32.AND P2, PT, R9, R2, PT ;  /* 0x000000020900720c */ /* 0x000fda0003f44070 */
[-C--:B------:R-:W-:Y:S02]  /*0330*/  @!P2 IADD3 R2, R2, -R9.reuse, RZ ;  /* 0x800000090202a210 */ /* 0x080fe40007ffe0ff */
[----:B------:R-:W-:Y:S02]  /*0340*/  @!P2 IADD3 R5, R5, 0x1, RZ ;  /* 0x000000010505a810 */ /* 0x000fe40007ffe0ff */
[----:B------:R-:W-:Y:S01]  /*0350*/  ISETP.GE.U32.AND P1, PT, R2, R9, PT ;  /* 0x000000090200720c */ /* 0x000fe20003f26070 */
[----:B------:R-:W-:Y:S01]  /*0360*/  IMAD R9, R7, -0x1c, R4 ;  /* 0xffffffe407097824 */ /* 0x000fe200078e0204 */
[----:B------:R-:W-:Y:S01]  /*0370*/  LOP3.LUT R2, R21, R0, RZ, 0x3c, !PT ;  /* 0x0000000015027212 */ /* 0x000fe200078e3cff */
[----:B------:R-:W0:Y:S01]  /*0380*/  @P0 LDC.64 R6, c[0x0][0x270] ;  /* 0x00009c00ff060b82 */ /* 0x000e220000000a00 */
[----:B------:R-:W-:Y:S02]  /*0390*/  ISETP.NE.AND P2, PT, R0, RZ, PT ;  /* 0x000000ff0000720c */ /* 0x000fe40003f45270 */
[----:B------:R-:W-:-:S02]  /*03a0*/  ISETP.GE.AND P3, PT, R2, RZ, PT ;  /* 0x000000ff0200720c */ /* 0x000fc40003f66270 */
[----:B------:R-:W-:Y:S02]  /*03b0*/  SHF.R.S32.HI R2, RZ, 0x1f, R19 ;  /* 0x0000001fff027819 */ /* 0x000fe40000011413 */
[----:B------:R-:W-:-:S03]  /*03c0*/  SHF.L.U32 R9, R9, 0x1, RZ ;  /* 0x0000000109097819 */ /* 0x000fc600000006ff */
[----:B------:R-:W-:Y:S02]  /*03d0*/  @P1 IADD3 R5, R5, 0x1, RZ ;  /* 0x0000000105051810 */ /* 0x000fe40007ffe0ff */
[----:B------:R-:W-:Y:S02]  /*03e0*/  ISETP.GE.U32.AND P1, PT, R19, UR14, PT ;  /* 0x0000000e13007c0c */ /* 0x000fe4000bf26070 */
[----:B------:R-:W-:Y:S02]  /*03f0*/  SHF.R.S32.HI R11, RZ, 0x1f, R9 ;  /* 0x0000001fff0b7819 */ /* 0x000fe40000011409 */
[----:B------:R-:W-:Y:S02]  /*0400*/  @!P3 IADD3 R5, -R5, RZ, RZ ;  /* 0x000000ff0505b210 */ /* 0x000fe40007ffe1ff */
[----:B------:R-:W-:Y:S02]  /*0410*/  @!P2 LOP3.LUT R5, RZ, R0, RZ, 0x33, !PT ;  /* 0x00000000ff05a212 */ /* 0x000fe400078e33ff */
[----:B------:R-:W-:-:S02]  /*0420*/  ISETP.GE.AND.EX P1, PT, R2, UR15, PT, P1 ;  /* 0x0000000f02007c0c */ /* 0x000fc4000bf26310 */
[----:B------:R-:W-:Y:S02]  /*0430*/  IADD3 R8, -R5, RZ, RZ ;  /* 0x000000ff05087210 */ /* 0x000fe40007ffe1ff */
[----:B------:R-:W-:Y:S02]  /*0440*/  ISETP.GT.U32.OR P1, PT, R4, 0x1bf, P1 ;  /* 0x000001bf0400780c */ /* 0x000fe40000f24470 */
[----:B------:R-:W-:Y:S01]  /*0450*/  SHF.R.S32.HI R10, RZ, 0x1f, R5 ;  /* 0x0000001fff0a7819 */ /* 0x000fe20000011405 */
[----:B------:R-:W-:-:S04]  /*0460*/  IMAD R0, R0, R8, R21 ;  /* 0x0000000800007224 */ /* 0x000fc800078e0215 */
[----:B------:R-:W-:Y:S02]  /*0470*/  IMAD R0, R0, 0x38, RZ ;  /* 0x0000003800007824 */ /* 0x000fe400078e02ff */
[----:B------:R-:W-:-:S03]  /*0480*/  IMAD R12, R10, UR12, RZ ;  /* 0x0000000c0a0c7c24 */ /* 0x000fc6000f8e02ff */
[----:B------:R-:W-:Y:S01]  /*0490*/  IADD3 R22, P2, R9, R0, RZ ;  /* 0x0000000009167210 */ /* 0x000fe20007f5e0ff */
[----:B------:R-:W-:Y:S01]  /*04a0*/  IMAD R25, R5, UR13, R12 ;  /* 0x0000000d05197c24 */ /* 0x000fe2000f8e020c */
[----:B------:R-:W1:Y:S01]  /*04b0*/  @P0 LDC.64 R8, c[0x0][0x220] ;  /* 0x00008800ff080b82 */ /* 0x000e620000000a00 */
[----:B0-----:R-:W-:Y:S01]  /*04c0*/  @P0 IMAD R12, R3, R6, RZ ;  /* 0x00000006030c0224 */ /* 0x001fe200078e02ff */
[----:B------:R-:W-:-:S03]  /*04d0*/  LEA.HI.X.SX32 R23, R0, R11, 0x1, P2 ;  /* 0x0000000b00177211 */ /* 0x000fc600010f0eff */
[C---:B------:R-:W-:Y:S02]  /*04e0*/  @P0 IMAD R13, R20.reuse, R7, R12 ;  /* 0x00000007140d0224 */ /* 0x040fe400078e020c */
[----:B------:R-:W-:Y:S01]  /*04f0*/  IMAD.WIDE.U32 R22, R5, UR12, R22 ;  /* 0x0000000c05167c25 */ /* 0x000fe2000f8e0016 */
[----:B------:R-:W0:Y:S01]  /*0500*/  @!P1 LDC.64 R10, c[0x0][0x270] ;  /* 0x00009c00ff0a9b82 */ /* 0x000e220000000a00 */
[----:B------:R-:W-:-:S03]  /*0510*/  IADD3 R5, R20, 0x20, RZ ;  /* 0x0000002014057810 */ /* 0x000fc60007ffe0ff */
[----:B------:R-:W-:Y:S02]  /*0520*/  IADD3 R25, R23, R25, RZ ;  /* 0x0000001917197210 */ /* 0x000fe40007ffe0ff */
[----:B------:R-:W-:Y:S02]  /*0530*/  @P0 MOV R24, R22 ;  /* 0x0000001600180202 */ /* 0x000fe40000000f00 */
[----:B------:R-:W-:Y:S02]  /*0540*/  ISETP.GE.U32.AND P2, PT, R5, UR14, PT ;  /* 0x0000000e05007c0c */ /* 0x000fe4000bf46070 */
[----:B------:R-:W-:Y:S01]  /*0550*/  SHF.R.S32.HI R15, RZ, 0x1f, R5 ;  /* 0x0000001fff0f7819 */ /* 0x000fe20000011405 */
[----:B------:R-:W-:Y:S02]  /*0560*/  @P0 IMAD.WIDE.U32 R26, R20, R6, R24 ;  /* 0x00000006141a0225 */ /* 0x000fe400078e0018 */
[----:B------:R-:W2:Y:S01]  /*0570*/  @!P1 LDC.64 R6, c[0x0][0x220] ;  /* 0x00008800ff069b82 */ /* 0x000ea20000000a00 */
[----:B------:R-:W-:-:S02]  /*0580*/  ISETP.GE.AND.EX P2, PT, R15, UR15, PT, P2 ;  /* 0x0000000f0f007c0c */ /* 0x000fc4000bf46320 */
[----:B-1----:R-:W-:Y:S02]  /*0590*/  @P0 LEA R12, P3, R26, R8, 0x1 ;  /* 0x000000081a0c0211 */ /* 0x002fe400078608ff */
[----:B------:R-:W-:Y:S02]  /*05a0*/  ISETP.GT.U32.OR P2, PT, R4, 0x1bf, P2 ;  /* 0x000001bf0400780c */ /* 0x000fe40001744470 */
[----:B------:R-:W-:Y:S01]  /*05b0*/  @P0 IADD3 R13, R27, R13, RZ ;  /* 0x0000000d1b0d0210 */ /* 0x000fe20007ffe0ff */
[----:B0-----:R-:W-:-:S03]  /*05c0*/  @!P1 IMAD R8, R2, R10, RZ ;  /* 0x0000000a02089224 */ /* 0x001fc600078e02ff */
[----:B------:R-:W-:Y:S02]  /*05d0*/  @P0 LEA.HI.X R13, R26, R9, R13, 0x1, P3 ;  /* 0x000000091a0d0211 */ /* 0x000fe400018f0c0d */
[----:B------:R-:W-:Y:S01]  /*05e0*/  @!P1 MOV R9, R25 ;  /* 0x0000001900099202 */ /* 0x000fe20000000f00 */
[C---:B------:R-:W-:Y:S01]  /*05f0*/  @!P1 IMAD R27, R19.reuse, R11, R8 ;  /* 0x0000000b131b9224 */ /* 0x040fe200078e0208 */
[----:B------:R-:W-:Y:S01]  /*0600*/  @!P1 MOV R8, R22 ;  /* 0x0000001600089202 */ /* 0x000fe20000000f00 */
[----:B------:R2:W3:Y:S01]  /*0610*/  @P0 LDG.E R16, desc[UR8][R12.64] ;  /* 0x000000080c100981 */ /* 0x0004e2000c1e1900 */
[----:B------:R-:W-:Y:S02]  /*0620*/  ISETP.GE.U32.AND P3, PT, R14, UR14, PT ;  /* 0x0000000e0e007c0c */ /* 0x000fe4000bf66070 */
[----:B------:R-:W-:Y:S01]  /*0630*/  SHF.R.S32.HI R26, RZ, 0x1f, R14 ;  /* 0x0000001fff1a7819 */ /* 0x000fe2000001140e */
[----:B------:R-:W-:Y:S02]  /*0640*/  @!P1 IMAD.WIDE.U32 R10, R19, R10, R8 ;  /* 0x0000000a130a9225 */ /* 0x000fe400078e0008 */
[----:B------:R-:W0:Y:S01]  /*0650*/  @!P2 LDC.64 R8, c[0x0][0x270] ;  /* 0x00009c00ff08ab82 */ /* 0x000e220000000a00 */
[----:B------:R-:W-:-:S04]  /*0660*/  ISETP.GE.AND.EX P3, PT, R26, UR15, PT, P3 ;  /* 0x0000000f1a007c0c */ /* 0x000fc8000bf66330 */
[----:B------:R-:W-:Y:S02]  /*0670*/  ISETP.GT.U32.OR P3, PT, R4, 0x1bf, P3 ;  /* 0x000001bf0400780c */ /* 0x000fe40001f64470 */
[----:B------:R-:W-:Y:S02]  /*0680*/  @!P1 IADD3 R27, R11, R27, RZ ;  /* 0x0000001b0b1b9210 */ /* 0x000fe40007ffe0ff */
[C---:B--2---:R-:W-:Y:S02]  /*0690*/  @!P1 LEA R12, P4, R10.reuse, R6, 0x1 ;  /* 0x000000060a0c9211 */ /* 0x044fe400078808ff */
[----:B------:R-:W-:Y:S02]  /*06a0*/  MOV R6, RZ ;  /* 0x000000ff00067202 */ /* 0x000fe40000000f00 */
[----:B------:R-:W-:-:S05]  /*06b0*/  @!P1 LEA.HI.X R13, R10, R7, R27, 0x1, P4 ;  /* 0x000000070a0d9211 */ /* 0x000fca00020f0c1b */
[----:B------:R-:W1:Y:S01]  /*06c0*/  @!P3 LDC.64 R10, c[0x0][0x270] ;  /* 0x00009c00ff0abb82 */ /* 0x000e620000000a00 */
[----:B------:R2:W4:Y:S01]  /*06d0*/  @!P1 LDG.E R6, desc[UR8][R12.64] ;  /* 0x000000080c069981 */ /* 0x000522000c1e1900 */
[----:B0-----:R-:W-:Y:S01]  /*06e0*/  @!P2 IMAD R28, R15, R8, RZ ;  /* 0x000000080f1ca224 */ /* 0x001fe200078e02ff */
[----:B------:R-:W-:-:S03]  /*06f0*/  @!P2 MOV R29, R25 ;  /* 0x00000019001da202 */ /* 0x000fc60000000f00 */
[----:B------:R-:W-:Y:S02]  /*0700*/  @!P2 IMAD R7, R5, R9, R28 ;  /* 0x000000090507a224 */ /* 0x000fe400078e021c */
[----:B--2---:R-:W0:Y:S01]  /*0710*/  @!P2 LDC.64 R12, c[0x0][0x220] ;  /* 0x00008800ff0cab82 */ /* 0x004e220000000a00 */
[----:B------:R-:W-:-:S05]  /*0720*/  @!P2 MOV R28, R22 ;  /* 0x00000016001ca202 */ /* 0x000fca0000000f00 */
[----:B------:R-:W-:Y:S02]  /*0730*/  @!P2 IMAD.WIDE.U32 R28, R5, R8, R28 ;  /* 0x00000008051ca225 */ /* 0x000fe400078e001c */
[----:B------:R-:W2:Y:S02]  /*0740*/  @!P3 LDC.64 R8, c[0x0][0x220] ;  /* 0x00008800ff08bb82 */ /* 0x000ea40000000a00 */
[----:B-1----:R-:W-:Y:S01]  /*0750*/  @!P3 IMAD R26, R26, R10, RZ ;  /* 0x0000000a1a1ab224 */ /* 0x002fe200078e02ff */
[----:B------:R-:W-:-:S03]  /*0760*/  @!P3 MOV R27, R25 ;  /* 0x00000019001bb202 */ /* 0x000fc60000000f00 */
[----:B------:R-:W-:Y:S01]  /*0770*/  @!P3 IMAD R11, R14, R11, R26 ;  /* 0x0000000b0e0bb224 */ /* 0x000fe200078e021a */
[----:B------:R-:W-:Y:S02]  /*0780*/  @!P3 MOV R26, R22 ;  /* 0x00000016001ab202 */ /* 0x000fe40000000f00 */
[----:B------:R-:W-:Y:S02]  /*0790*/  @!P2 IADD3 R7, R29, R7, RZ ;  /* 0x000000071d07a210 */ /* 0x000fe40007ffe0ff */
[----:B0-----:R-:W-:Y:S01]  /*07a0*/  @!P2 LEA R12, P1, R28, R12, 0x1 ;  /* 0x0000000c1c0ca211 */ /* 0x001fe200078208ff */
[----:B------:R-:W-:-:S03]  /*07b0*/  @!P3 IMAD.WIDE.U32 R26, R14, R10, R26 ;  /* 0x0000000a0e1ab225 */ /* 0x000fc600078e001a */
[----:B------:R-:W-:Y:S02]  /*07c0*/  @!P2 LEA.HI.X R13, R28, R13, R7, 0x1, P1 ;  /* 0x0000000d1c0da211 */ /* 0x000fe400008f0c07 */
[----:B------:R-:W-:Y:S02]  /*07d0*/  MOV R7, RZ ;  /* 0x000000ff00077202 */ /* 0x000fe40000000f00 */
[----:B------:R-:W-:Y:S02]  /*07e0*/  @!P3 IADD3 R11, R27, R11, RZ ;  /* 0x0000000b1b0bb210 */ /* 0x000fe40007ffe0ff */
[C---:B--2---:R-:W-:Y:S02]  /*07f0*/  @!P3 LEA R8, P1, R26.reuse, R8, 0x1 ;  /* 0x000000081a08b211 */ /* 0x044fe400078208ff */
[----:B------:R-:W-:Y:S01]  /*0800*/  MOV R5, RZ ;  /* 0x000000ff00057202 */ /* 0x000fe20000000f00 */
[----:B------:R0:W2:Y:S01]  /*0810*/  @!P2 LDG.E R7, desc[UR8][R12.64] ;  /* 0x000000080c07a981 */ /* 0x0000a2000c1e1900 */
[----:B------:R-:W-:-:S05]  /*0820*/  @!P3 LEA.HI.X R9, R26, R9, R11, 0x1, P1 ;  /* 0x000000091a09b211 */ /* 0x000fca00008f0c0b */
[----:B------:R1:W5:Y:S01]  /*0830*/  @!P3 LDG.E R5, desc[UR8][R8.64] ;  /* 0x000000080805b981 */ /* 0x000362000c1e1900 */
[----:B------:R-:W0:Y:S02]  /*0840*/  S2R R26, SR_LANEID ;  /* 0x00000000001a7919 */ /* 0x000e240000000000 */
[C---:B0-----:R-:W-:Y:S02]  /*0850*/  ISETP.GT.AND P1, PT, R26.reuse, 0x1e, PT ;  /* 0x0000001e1a00780c */ /* 0x041fe40003f24270 */
[----:B------:R-:W-:Y:S02]  /*0860*/  ISETP.NE.AND P3, PT, R26, RZ, PT ;  /* 0x000000ff1a00720c */ /* 0x000fe40003f65270 */
[----:B------:R-:W-:Y:S02]  /*0870*/  ISETP.NE.AND P2, PT, R4, RZ, PT ;  /* 0x000000ff0400720c */ /* 0x000fe40003f45270 */
[----:B---3--:R-:W-:-:S04]  /*0880*/  PRMT R10, R16, 0x7632, R10 ;  /* 0x00007632100a7816 */ /* 0x008fc8000000000a */
[----:B------:R-:W-:Y:S02]  /*0890*/  SHF.L.U32 R11, R10, 0x10, RZ ;  /* 0x000000100a0b7819 */ /* 0x000fe400000006ff */
[----:B------:R-:W-:-:S03]  /*08a0*/  SHF.L.U32 R10, R16, 0x10, RZ ;  /* 0x00000010100a7819 */ /* 0x000fc600000006ff */
[----:B------:R-:W-:Y:S02]  /*08b0*/  FMUL.FTZ R15, R11, R11 ;  /* 0x0000000b0b0f7220 */ /* 0x000fe40000410000 */
[C---:B------:R-:W-:Y:S02]  /*08c0*/  FADD.FTZ R11, R10.reuse, R11 ;  /* 0x0000000b0a0b7221 */ /* 0x040fe40000010000 */
[----:B------:R-:W-:Y:S01]  /*08d0*/  FFMA.FTZ R15, R10, R10, R15 ;  /* 0x0000000a0a0f7223 */ /* 0x000fe2000001000f */
[----:B----4-:R-:W-:-:S04]  /*08e0*/  PRMT R14, R6, 0x7632, R14 ;  /* 0x00007632060e7816 */ /* 0x010fc8000000000e */
[----:B------:R-:W-:Y:S02]  /*08f0*/  SHF.L.U32 R27, R14, 0x10, RZ ;  /* 0x000000100e1b7819 */ /* 0x000fe400000006ff */
[----:B------:R-:W-:-:S03]  /*0900*/  SHF.L.U32 R14, R6, 0x10, RZ ;  /* 0x00000010060e7819 */ /* 0x000fc600000006ff */
[----:B------:R-:W-:Y:S01]  /*0910*/  FMUL.FTZ R13, R27, R27 ;  /* 0x0000001b1b0d7220 */ /* 0x000fe20000410000 */
[----:B-1----:R-:W-:Y:S01]  /*0920*/  FADD.FTZ R8, RZ, R11 ;  /* 0x0000000bff087221 */ /* 0x002fe20000010000 */
[----:B------:R-:W-:Y:S02]  /*0930*/  FADD.FTZ R10, RZ, R15 ;  /* 0x0000000fff0a7221 */ /* 0x000fe40000010000 */
[C---:B------:R-:W-:Y:S01]  /*0940*/  FFMA.FTZ R13, R14.reuse, R14, R13 ;  /* 0x0000000e0e0d7223 */ /* 0x040fe2000001000d */
[----:B------:R-:W-:-:S03]  /*0950*/  FADD.FTZ R27, R14, R27 ;  /* 0x0000001b0e1b7221 */ /* 0x000fc60000010000 */
[----:B------:R-:W-:Y:S01]  /*0960*/  FADD.FTZ R10, R10, R13 ;  /* 0x0000000d0a0a7221 */ /* 0x000fe20000010000 */
[----:B------:R-:W-:Y:S01]  /*0970*/  FADD.FTZ R8, R8, R27 ;  /* 0x0000001b08087221 */ /* 0x000fe20000010000 */
[----:B--2---:R-:W-:-:S04]  /*0980*/  PRMT R9, R7, 0x7632, R9 ;  /* 0x0000763207097816 */ /* 0x004fc80000000009 */
[----:B------:R-:W-:Y:S02]  /*0990*/  SHF.L.U32 R12, R9, 0x10, RZ ;  /* 0x00000010090c7819 */ /* 0x000fe400000006ff */
[----:B-----5:R-:W-:Y:S02]  /*09a0*/  PRMT R9, R5, 0x7632, R9 ;  /* 0x0000763205097816 */ /* 0x020fe40000000009 */
[----:B------:R-:W-:Y:S01]  /*09b0*/  SHF.L.U32 R11, R7, 0x10, RZ ;  /* 0x00000010070b7819 */ /* 0x000fe200000006ff */
[----:B------:R-:W-:Y:S01]  /*09c0*/  FMUL.FTZ R14, R12, R12 ;  /* 0x0000000c0c0e7220 */ /* 0x000fe20000410000 */
[----:B------:R-:W-:-:S03]  /*09d0*/  SHF.L.U32 R9, R9, 0x10, RZ ;  /* 0x0000001009097819 */ /* 0x000fc600000006ff */
[----:B------:R-:W-:Y:S01]  /*09e0*/  FADD.FTZ R13, R11, R12 ;  /* 0x0000000c0b0d7221 */ /* 0x000fe20000010000 */
[----:B------:R-:W-:Y:S01]  /*09f0*/  SHF.L.U32 R12, R5, 0x10, RZ ;  /* 0x00000010050c7819 */ /* 0x000fe200000006ff */
[----:B------:R-:W-:Y:S01]  /*0a00*/  FFMA.FTZ R11, R11, R11, R14 ;  /* 0x0000000b0b0b7223 */ /* 0x000fe2000001000e */
[----:B------:R-:W-:Y:S01]  /*0a10*/  FMUL.FTZ R15, R9, R9 ;  /* 0x00000009090f7220 */ /* 0x000fe20000410000 */
[----:B------:R-:W-:Y:S02]  /*0a20*/  FADD.FTZ R8, R8, R13 ;  /* 0x0000000d08087221 */ /* 0x000fe40000010000 */
        /* <DEDUP_REMOVED lines=27> */
[----:B------:R-:W-:-:S12]  /*0be0*/  BSSY B0, `(.L_x_3324) ;  /* 0x000002a000007945 */ /* 0x000fd80003800000 */
        /* <DEDUP_REMOVED lines=41> */
.L_x_3325:
[----:B------:R-:W-:Y:S05]  /*0e80*/  BSYNC B0 ;  /* 0x0000000000007941 */ /* 0x000fea0003800000 */
.L_x_3324:
        /* <DEDUP_REMOVED lines=29> */
.L_x_3328:
[----:B--2---:R-:W2:Y:S04]  /*1060*/  LDG.E.STRONG.GPU R11, desc[UR8][R8.64] ;  /* 0x00000008080b7981 */ /* 0x004ea8000c1ef900 */
[----:B--2---:R-:W-:Y:S01]  /*1070*/  CCTL.IVALL ;  /* 0x00000000ff00798f */ /* 0x004fe20002000000 */
[----:B------:R-:W-:Y:S05]  /*1080*/  YIELD ;  /* 0x0000000000007946 */ /* 0x000fea0003800000 */
[----:B------:R-:W-:-:S13]  /*1090*/  ISETP.NE.AND P1, PT, R11, R28, PT ;  /* 0x0000001c0b00720c */ /* 0x000fda0003f25270 */
[----:B------:R-:W-:Y:S05]  /*10a0*/  @P1 BRA `(.L_x_3328) ;  /* 0xfffffffc00ec1947 */ /* 0x000fea000383ffff */
.L_x_3327:
        /* <DEDUP_REMOVED lines=11> */
.L_x_3330:
        /* <DEDUP_REMOVED lines=63> */
.L_x_3329:
        /* <DEDUP_REMOVED lines=19> */
.L_x_3332:
[----:B------:R-:W-:Y:S05]  /*1680*/  BSYNC B0 ;  /* 0x0000000000007941 */ /* 0x000fea0003800000 */
.L_x_3331:
[----:B------:R-:W-:Y:S05]  /*1690*/  @!P3 BRA `(.L_x_3326) ;  /* 0x00000000007cb947 */ /* 0x000fea0003800000 */
[C---:B------:R-:W-:Y:S02]  /*16a0*/  IADD3 R26, R11.reuse, 0x1, RZ ;  /* 0x000000010b1a7810 */ /* 0x040fe40007ffe0ff */
[----:B------:R-:W-:Y:S02]  /*16b0*/  IADD3 R8, R11, 0x2, RZ ;  /* 0x000000020b087810 */ /* 0x000fe40007ffe0ff */
[----:B------:R-:W-:Y:S02]  /*16c0*/  ISETP.EQ.OR P3, PT, R26, UR7, P2 ;  /* 0x000000071a007c0c */ /* 0x000fe40009762670 */
[----:B------:R-:W-:-:S04]  /*16d0*/  ISETP.EQ.OR P1, PT, R8, UR7, P2 ;  /* 0x0000000708007c0c */ /* 0x000fc80009722670 */
[----:B------:R-:W-:-:S07]  /*16e0*/  ISETP.EQ.OR P1, PT, R13, 0x2, P1 ;  /* 0x000000020d00780c */ /* 0x000fce0000f22670 */
[----:B------:R-:W1:Y:S01]  /*16f0*/  @!P3 S2R R27, SR_CTAID.Y ;  /* 0x00000000001bb919 */ /* 0x000e620000002600 */
[----:B------:R-:W1:Y:S01]  /*1700*/  @!P3 LDC R11, c[0x0][0x10] ;  /* 0x00000400ff0bbb82 */ /* 0x000e620000000800 */
[----:B------:R-:W-:-:S04]  /*1710*/  @!P3 LOP3.LUT R28, R17, 0x1, RZ, 0xc0, !PT ;  /* 0x00000001111cb812 */ /* 0x000fc800078ec0ff */
[----:B------:R-:W2:Y:S03]  /*1720*/  @!P1 S2R R13, SR_CTAID.Y ;  /* 0x00000000000d9919 */ /* 0x000ea60000002600 */
[----:B------:R-:W2:Y:S01]  /*1730*/  @!P1 LDC R9, c[0x0][0x10] ;  /* 0x00000400ff099b82 */ /* 0x000ea20000000800 */
[-C--:B-1----:R-:W-:Y:S02]  /*1740*/  @!P3 IMAD R26, R26, R11.reuse, R27 ;  /* 0x0000000b1a1ab224 */ /* 0x082fe400078e021b */
[----:B------:R-:W-:Y:S01]  /*1750*/  @!P3 IMAD R11, R28, R11, RZ ;  /* 0x0000000b1c0bb224 */ /* 0x000fe200078e02ff */
[----:B------:R-:W-:Y:S01]  /*1760*/  @!P1 LOP3.LUT R28, R17, 0x1, RZ, 0xc0, !PT ;  /* 0x00000001111c9812 */ /* 0x000fe200078ec0ff */
[----:B--2---:R-:W-:-:S04]  /*1770*/  @!P1 IMAD R13, R8, R9, R13 ;  /* 0x00000009080d9224 */ /* 0x004fc800078e020d */
[----:B------:R-:W-:Y:S02]  /*1780*/  @!P1 IMAD R27, R28, R9, RZ ;  /* 0x000000091c1b9224 */ /* 0x000fe400078e02ff */
[----:B------:R-:W1:Y:S01]  /*1790*/  @!P3 LDC.64 R8, c[0x0][0x248] ;  /* 0x00009200ff08bb82 */ /* 0x000e620000000a00 */
[-C--:B------:R-:W-:Y:S02]  /*17a0*/  @!P3 IMAD R11, R11, R10.reuse, RZ ;  /* 0x0000000a0b0bb224 */ /* 0x080fe400078e02ff */
[----:B------:R-:W-:-:S03]  /*17b0*/  @!P1 IMAD R27, R27, R10, RZ ;  /* 0x0000000a1b1b9224 */ /* 0x000fc600078e02ff */
[----:B------:R-:W-:Y:S02]  /*17c0*/  @!P3 SHF.L.U32 R11, R11, 0x1, RZ ;  /* 0x000000010b0bb819 */ /* 0x000fe400000006ff */
[----:B------:R-:W-:-:S03]  /*17d0*/  @!P1 SHF.L.U32 R27, R27, 0x1, RZ ;  /* 0x000000011b1b9819 */ /* 0x000fc600000006ff */
        /* <DEDUP_REMOVED lines=11> */
.L_x_3326:
        /* <DEDUP_REMOVED lines=18> */
[----:B---3--:R-:W-:-:S04]  /*19b0*/  IMAD.WIDE R8, R0, 0x2, R8 ;  /* 0x0000000200087825 */ /* 0x008fc800078e0208 */
[----:B0-----:R-:W-:Y:S01]  /*19c0*/  @!P1 FMUL.FTZ R15, R15, UR6 ;  /* 0x000000060f0f9c20 */ /* 0x001fe20008410000 */
[----:B------:R-:W-:Y:S01]  /*19d0*/  @!P1 FMUL.FTZ R14, R14, UR6 ;  /* 0x000000060e0e9c20 */ /* 0x000fe20008410000 */
[----:B-1----:R-:W-:-:S04]  /*19e0*/  @!P1 IMAD.WIDE R28, R21, 0x8, R26 ;  /* 0x00000008151c9825 */ /* 0x002fc800078e021a */
[----:B--2---:R-:W-:Y:S01]  /*19f0*/  IMAD.WIDE R26, R0, 0x2, R10 ;  /* 0x00000002001a7825 */ /* 0x004fe200078e020a */
[----:B------:R0:W-:Y:S01]  /*1a00*/  @!P1 STG.E.64 desc[UR8][R28.64], R14 ;  /* 0x0000000e1c009986 */ /* 0x0001e2000c101b08 */
[----:B------:R-:W-:Y:S06]  /*1a10*/  BAR.SYNC.DEFER_BLOCKING 0x0 ;  /* 0x0000000000007b1d */ /* 0x000fec0000010000 */
[----:B------:R-:W2:Y:S04]  /*1a20*/  LDG.E.U16 R0, desc[UR8][R26.64+0x2] ;  /* 0x000002081a007981 */ /* 0x000ea8000c1e1500 */
[----:B------:R-:W3:Y:S04]  /*1a30*/  LDG.E.U16 R10, desc[UR8][R8.64+0x2] ;  /* 0x00000208080a7981 */ /* 0x000ee8000c1e1500 */
[----:B0-----:R0:W4:Y:S04]  /*1a40*/  LDG.E.U16 R15, desc[UR8][R8.64] ;  /* 0x00000008080f7981 */ /* 0x001128000c1e1500 */
[----:B------:R1:W5:Y:S04]  /*1a50*/  LDG.E.U16 R26, desc[UR8][R26.64] ;  /* 0x000000081a1a7981 */ /* 0x000368000c1e1500 */
[----:B0-----:R-:W0:Y:S02]  /*1a60*/  LDS.64 R8, [UR5+0x88] ;  /* 0x00008805ff087984 */ /* 0x001e240008000a00 */
[----:B0-----:R-:W-:-:S04]  /*1a70*/  FMUL.FTZ R11, R8, UR6 ;  /* 0x00000006080b7c20 */ /* 0x001fc80008410000 */
[----:B------:R-:W-:-:S04]  /*1a80*/  FMUL.FTZ R13, R11, R11 ;  /* 0x0000000b0b0d7220 */ /* 0x000fc80000410000 */
[----:B------:R-:W-:-:S05]  /*1a90*/  FFMA.FTZ R13, R9, UR6, -R13 ;  /* 0x00000006090d7c23 */ /* 0x000fca000801080d */
[----:B------:R-:W-:-:S13]  /*1aa0*/  FSETP.GTU.FTZ.AND P1, PT, R13, RZ, PT ;  /* 0x000000ff0d00720b */ /* 0x000fda0003f3c000 */
[----:B------:R-:W0:Y:S01]  /*1ab0*/  @P1 LDC R14, c[0x0][0x238] ;  /* 0x00008e00ff0e1b82 */ /* 0x000e220000000800 */
[----:B------:R-:W-:Y:S02]  /*1ac0*/  MOV R8, 0x3f800000 ;  /* 0x3f80000000087802 */ /* 0x000fe40000000f00 */
[----:B------:R-:W-:Y:S02]  /*1ad0*/  SHF.L.U32 R28, R7, 0x10, RZ ;  /* 0x00000010071c7819 */ /* 0x000fe400000006ff */
[----:B------:R-:W-:Y:S01]  /*1ae0*/  SHF.L.U32 R9, R16, 0x10, RZ ;  /* 0x0000001010097819 */ /* 0x000fe200000006ff */
[----:B0-----:R-:W-:-:S04]  /*1af0*/  @P1 FADD.FTZ R29, R13, R14 ;  /* 0x0000000e0d1d1221 */ /* 0x001fc80000010000 */
[----:B------:R0:W0:Y:S01]  /*1b00*/  @P1 MUFU.RSQ R8, R29 ;  /* 0x0000001d00081308 */ /* 0x0000220000001400 */
[----:B------:R-:W-:Y:S02]  /*1b10*/  PRMT R13, R16, 0x7632, R13 ;  /* 0x00007632100d7816 */ /* 0x000fe4000000000d */
[----:B------:R-:W-:Y:S02]  /*1b20*/  SHF.L.U32 R14, R6, 0x10, RZ ;  /* 0x00000010060e7819 */ /* 0x000fe400000006ff */
[----:B------:R-:W-:Y:S02]  /*1b30*/  PRMT R6, R7, 0x7632, R6 ;  /* 0x0000763207067816 */ /* 0x000fe40000000006 */
[----:B------:R-:W-:Y:S02]  /*1b40*/  PRMT R7, R5, 0x7632, R7 ;  /* 0x0000763205077816 */ /* 0x000fe40000000007 */
[----:B------:R-:W-:Y:S02]  /*1b50*/  SHF.L.U32 R16, R12, 0x10, RZ ;  /* 0x000000100c107819 */ /* 0x000fe400000006ff */
[----:B-1----:R-:W-:-:S02]  /*1b60*/  SHF.L.U32 R27, R13, 0x10, RZ ;  /* 0x000000100d1b7819 */ /* 0x002fc400000006ff */
[----:B------:R-:W-:Y:S02]  /*1b70*/  SHF.L.U32 R12, R5, 0x10, RZ ;  /* 0x00000010050c7819 */ /* 0x000fe400000006ff */
[----:B------:R-:W-:Y:S02]  /*1b80*/  SHF.L.U32 R13, R6, 0x10, RZ ;  /* 0x00000010060d7819 */ /* 0x000fe400000006ff */
[----:B------:R-:W-:Y:S01]  /*1b90*/  SHF.L.U32 R6, R7, 0x10, RZ ;  /* 0x0000001007067819 */ /* 0x000fe200000006ff */
[----:B------:R-:W-:Y:S01]  /*1ba0*/  FADD.FTZ R5, -R11, R27 ;  /* 0x0000001b0b057221 */ /* 0x000fe20000010100 */
[----:B------:R-:W-:Y:S01]  /*1bb0*/  FADD.FTZ R7, R9, -R11 ;  /* 0x8000000b09077221 */ /* 0x000fe20000010000 */
[C---:B------:R-:W-:Y:S01]  /*1bc0*/  FADD.FTZ R27, -R11.reuse, R16 ;  /* 0x000000100b1b7221 */ /* 0x040fe20000010100 */
[C---:B------:R-:W-:Y:S01]  /*1bd0*/  FADD.FTZ R13, -R11.reuse, R13 ;  /* 0x0000000d0b0d7221 */ /* 0x040fe20000010100 */
[--C-:B0-----:R-:W-:Y:S01]  /*1be0*/  FADD.FTZ R29, R12, -R11.reuse ;  /* 0x8000000b0c1d7221 */ /* 0x101fe20000010000 */
[--C-:B------:R-:W-:Y:S01]  /*1bf0*/  FADD.FTZ R9, R14, -R11.reuse ;  /* 0x8000000b0e097221 */ /* 0x100fe20000010000 */
[----:B------:R-:W-:Y:S01]  /*1c00*/  FADD.FTZ R16, R28, -R11 ;  /* 0x8000000b1c107221 */ /* 0x000fe20000010000 */
[----:B------:R-:W-:Y:S01]  /*1c10*/  FADD.FTZ R12, -R11, R6 ;  /* 0x000000060b0c7221 */ /* 0x000fe20000010100 */
[----:B------:R-:W-:Y:S01]  /*1c20*/  FMUL.FTZ R5, R5, R8 ;  /* 0x0000000805057220 */ /* 0x000fe20000410000 */
[----:B------:R-:W-:-:S02]  /*1c30*/  ISETP.NE.AND P4, PT, RZ, UR10, PT ;  /* 0x0000000aff007c0c */ /* 0x000fc4000bf85270 */
[-C--:B------:R-:W-:Y:S01]  /*1c40*/  FMUL.FTZ R12, R12, R8.reuse ;  /* 0x000000080c0c7220 */ /* 0x080fe20000410000 */
[----:B------:R-:W-:Y:S01]  /*1c50*/  ISETP.GE.U32.AND P2, PT, R19, UR12, PT ;  /* 0x0000000c13007c0c */ /* 0x000fe2000bf46070 */
[-C--:B------:R-:W-:Y:S01]  /*1c60*/  FMUL.FTZ R29, R29, R8.reuse ;  /* 0x000000081d1d7220 */ /* 0x080fe20000410000 */
[----:B------:R-:W-:Y:S02]  /*1c70*/  FMUL.FTZ R7, R7, R8 ;  /* 0x0000000807077220 */ /* 0x000fe40000410000 */
[----:B------:R-:W-:-:S04]  /*1c80*/  ISETP.GE.AND.EX P2, PT, R2, UR13, PT, P2 ;  /* 0x0000000d02007c0c */ /* 0x000fc8000bf46320 */
[----:B------:R-:W-:Y:S02]  /*1c90*/  ISETP.GT.U32.OR P2, PT, R4, 0x1bf, P2 ;  /* 0x000001bf0400780c */ /* 0x000fe40001744470 */
[----:B--2---:R-:W-:Y:S01]  /*1ca0*/  SHF.L.U32 R6, R0, 0x10, RZ ;  /* 0x0000001000067819 */ /* 0x004fe200000006ff */
[-C--:B------:R-:W-:Y:S01]  /*1cb0*/  FMUL.FTZ R0, R27, R8.reuse ;  /* 0x000000081b007220 */ /* 0x080fe20000410000 */
[----:B---3--:R-:W-:Y:S01]  /*1cc0*/  SHF.L.U32 R11, R10, 0x10, RZ ;  /* 0x000000100a0b7819 */ /* 0x008fe200000006ff */
[----:B------:R-:W-:-:S04]  /*1cd0*/  FMUL.FTZ R10, R13, R8 ;  /* 0x000000080d0a7220 */ /* 0x000fc80000410000 */
[C-C-:B------:R-:W-:Y:S01]  /*1ce0*/  FFMA.FTZ R28, R6.reuse, R5, R11.reuse ;  /* 0x00000005061c7223 */ /* 0x140fe2000001000b */
[C-C-:B------:R-:W-:Y:S01]  /*1cf0*/  FFMA.FTZ R5, R6.reuse, R10, R11.reuse ;  /* 0x0000000a06057223 */ /* 0x140fe2000001000b */
[C-C-:B------:R-:W-:Y:S01]  /*1d00*/  FFMA.FTZ R0, R6.reuse, R0, R11.reuse ;  /* 0x0000000006007223 */ /* 0x140fe2000001000b */
[----:B------:R-:W-:Y:S01]  /*1d10*/  FFMA.FTZ R10, R6, R12, R11 ;  /* 0x0000000c060a7223 */ /* 0x000fe2000001000b */
[C---:B------:R-:W-:Y:S02]  /*1d20*/  IADD3 R11, R20.reuse, 0x20, RZ ;  /* 0x00000020140b7810 */ /* 0x040fe40007ffe0ff */
[----:B------:R-:W-:Y:S02]  /*1d30*/  IADD3 R12, R20, 0x30, RZ ;  /* 0x00000030140c7810 */ /* 0x000fe40007ffe0ff */
[----:B------:R-:W-:Y:S02]  /*1d40*/  ISETP.GE.U32.AND P3, PT, R11, UR12, PT ;  /* 0x0000000c0b007c0c */ /* 0x000fe4000bf66070 */
[----:B------:R-:W-:-:S02]  /*1d50*/  ISETP.GE.U32.AND P1, PT, R12, UR12, PT ;  /* 0x0000000c0c007c0c */ /* 0x000fc4000bf26070 */
[----:B------:R-:W-:Y:S02]  /*1d60*/  SHF.R.S32.HI R13, RZ, 0x1f, R11 ;  /* 0x0000001fff0d7819 */ /* 0x000fe4000001140b */
[----:B------:R-:W-:Y:S02]  /*1d70*/  SHF.R.S32.HI R14, RZ, 0x1f, R12 ;  /* 0x0000001fff0e7819 */ /* 0x000fe4000001140c */
[----:B----4-:R-:W-:Y:S01]  /*1d80*/  SHF.L.U32 R6, R15, 0x10, RZ ;  /* 0x000000100f067819 */ /* 0x010fe200000006ff */
[-C--:B------:R-:W-:Y:S01]  /*1d90*/  FMUL.FTZ R15, R9, R8.reuse ;  /* 0x00000008090f7220 */ /* 0x080fe20000410000 */
[----:B-----5:R-:W-:Y:S01]  /*1da0*/  SHF.L.U32 R27, R26, 0x10, RZ ;  /* 0x000000101a1b7819 */ /* 0x020fe200000006ff */
[----:B------:R-:W-:Y:S01]  /*1db0*/  FMUL.FTZ R9, R16, R8 ;  /* 0x0000000810097220 */ /* 0x000fe20000410000 */
[----:B------:R-:W-:Y:S02]  /*1dc0*/  ISETP.GE.AND.EX P3, PT, R13, UR13, PT, P3 ;  /* 0x0000000d0d007c0c */ /* 0x000fe4000bf66330 */
[----:B------:R-:W-:Y:S01]  /*1dd0*/  ISETP.GE.AND.EX P1, PT, R14, UR13, PT, P1 ;  /* 0x0000000d0e007c0c */ /* 0x000fe2000bf26310 */
[C-C-:B------:R-:W-:Y:S01]  /*1de0*/  FFMA.FTZ R15, R27.reuse, R15, R6.reuse ;  /* 0x0000000f1b0f7223 */ /* 0x140fe20000010006 */
[C-C-:B------:R-:W-:Y:S01]  /*1df0*/  FFMA.FTZ R16, R27.reuse, R9, R6.reuse ;  /* 0x000000091b107223 */ /* 0x140fe20000010006 */
[C-C-:B------:R-:W-:Y:S01]  /*1e00*/  FFMA.FTZ R26, R27.reuse, R29, R6.reuse ;  /* 0x0000001d1b1a7223 */ /* 0x140fe20000010006 */
[C---:B------:R-:W-:Y:S01]  /*1e10*/  ISETP.GT.U32.OR P3, PT, R4.reuse, 0x1bf, P3 ;  /* 0x000001bf0400780c */ /* 0x040fe20001f64470 */
[----:B------:R-:W-:Y:S01]  /*1e20*/  FFMA.FTZ R27, R27, R7, R6 ;  /* 0x000000071b1b7223 */ /* 0x000fe20000010006 */
        /* <DEDUP_REMOVED lines=12> */
.L_x_3333:
        /* <DEDUP_REMOVED lines=14> */
.L_x_3335:
[----:B------:R-:W-:Y:S05]  /*1fd0*/  BSYNC B0 ;  /* 0x0000000000007941 */ /* 0x000fea0003800000 */
.L_x_3334:
        /* <DEDUP_REMOVED lines=11> */
.L_x_3336:
[----:B------:R-:W-:Y:S04]  /*2090*/  BSSY B0, `(.L_x_3337) ;  /* 0x000000e000007945 */ /* 0x000fe80003800000 */
[----:B------:R-:W-:Y:S05]  /*20a0*/  @P2 BRA `(.L_x_3338) ;  /* 0x0000000000302947 */ /* 0x000fea0003800000 */
[----:B------:R-:W-:Y:S01]  /*20b0*/  ULDC.64 UR12, c[0x0][0x270] ;  /* 0x00009c00000c7ab9 */ /* 0x000fe20000000a00 */
[----:B------:R-:W-:Y:S01]  /*20c0*/  MOV R6, R22 ;  /* 0x0000001600067202 */ /* 0x000fe20000000f00 */
[----:B------:R-:W-:Y:S01]  /*20d0*/  IMAD R2, R2, UR12, RZ ;  /* 0x0000000c02027c24 */ /* 0x000fe2000f8e02ff */
[----:B------:R-:W-:Y:S02]  /*20e0*/  MOV R7, R25 ;  /* 0x0000001900077202 */ /* 0x000fe40000000f00 */
[----:B------:R-:W-:Y:S01]  /*20f0*/  F2FP.BF16.F32.PACK_AB R15, R0, R15 ;  /* 0x0000000f000f723e */ /* 0x000fe200000010ff */
[C---:B0-----:R-:W-:Y:S02]  /*2100*/  IMAD R9, R19.reuse, UR13, R2 ;  /* 0x0000000d13097c24 */ /* 0x041fe4000f8e0202 */
[----:B------:R-:W-:Y:S01]  /*2110*/  IMAD.WIDE.U32 R6, R19, UR12, R6 ;  /* 0x0000000c13067c25 */ /* 0x000fe2000f8e0006 */
[----:B------:R-:W-:Y:S02]  /*2120*/  ULDC.64 UR12, c[0x0][0x210] ;  /* 0x00008400000c7ab9 */ /* 0x000fe40000000a00 */
[----:B------:R-:W-:-:S02]  /*2130*/  LEA R8, P2, R6, UR12, 0x1 ;  /* 0x0000000c06087c11 */ /* 0x000fc4000f8408ff */
[----:B------:R-:W-:-:S04]  /*2140*/  IADD3 R9, R7, R9, RZ ;  /* 0x0000000907097210 */ /* 0x000fc80007ffe0ff */
[----:B------:R-:W-:-:S05]  /*2150*/  LEA.HI.X R9, R6, UR13, R9, 0x1, P2 ;  /* 0x0000000d06097c11 */ /* 0x000fca00090f0c09 */
[----:B------:R1:W-:Y:S02]  /*2160*/  STG.E desc[UR8][R8.64], R15 ;  /* 0x0000000f08007986 */ /* 0x0003e4000c101908 */
.L_x_3338:
[----:B------:R-:W-:Y:S05]  /*2170*/  BSYNC B0 ;  /* 0x0000000000007941 */ /* 0x000fea0003800000 */
.L_x_3337:
[----:B------:R-:W-:Y:S05]  /*2180*/  @!P4 BRA `(.L_x_3339) ;  /* 0x000000000028c947 */ /* 0x000fea0003800000 */
[----:B------:R-:W-:Y:S01]  /*2190*/  FMUL.FTZ R6, R5, -1.4426950216293334961 ;  /* 0xbfb8aa3b05067820 */ /* 0x000fe20000410000 */
[----:B------:R-:W-:-:S05]  /*21a0*/  FMUL.FTZ R0, R16, -1.4426950216293334961 ;  /* 0xbfb8aa3b10007820 */ /* 0x000fca0000410000 */
[----:B------:R-:W0:Y:S08]  /*21b0*/  MUFU.EX2 R6, R6 ;  /* 0x0000000600067308 */ /* 0x000e300000000800 */
[----:B------:R-:W2:Y:S01]  /*21c0*/  MUFU.EX2 R0, R0 ;  /* 0x0000000000007308 */ /* 0x000ea20000000800 */
[----:B01----:R-:W-:-:S07]  /*21d0*/  FADD.FTZ R8, R6, 1 ;  /* 0x3f80000006087421 */ /* 0x003fce0000010000 */
[----:B------:R-:W0:Y:S01]  /*21e0*/  MUFU.RCP R8, R8 ;  /* 0x0000000800087308 */ /* 0x000e220000001000 */
[----:B--2---:R-:W-:-:S07]  /*21f0*/  FADD.FTZ R2, R0, 1 ;  /* 0x3f80000000027421 */ /* 0x004fce0000010000 */
[----:B------:R-:W1:Y:S01]  /*2200*/  MUFU.RCP R7, R2 ;  /* 0x0000000200077308 */ /* 0x000e620000001000 */
[----:B0-----:R-:W-:Y:S01]  /*2210*/  FMUL.FTZ R5, R5, R8 ;  /* 0x0000000805057220 */ /* 0x001fe20000410000 */
[----:B-1----:R-:W-:-:S07]  /*2220*/  FMUL.FTZ R16, R16, R7 ;  /* 0x0000000710107220 */ /* 0x002fce0000410000 */
.L_x_3339:
        /* <DEDUP_REMOVED lines=14> */
.L_x_3341:
[----:B------:R-:W-:Y:S05]  /*2310*/  BSYNC B0 ;  /* 0x0000000000007941 */ /* 0x000fea0003800000 */
.L_x_3340:
        /* <DEDUP_REMOVED lines=8> */
[----:B--2---:R-:W2:Y:S01]  /*23a0*/  MUFU.RCP R5, R2 ;  /* 0x0000000200057308 */ /* 0x004ea20000001000 */
[----:B---3--:R-:W-:Y:S01]  /*23b0*/  FMUL.FTZ R10, R10, R7 ;  /* 0x000000070a0a7220 */ /* 0x008fe20000410000 */
[----:B--2---:R-:W-:-:S07]  /*23c0*/  FMUL.FTZ R26, R26, R5 ;  /* 0x000000051a1a7220 */ /* 0x004fce0000410000 */
.L_x_3342:
[----:B------:R-:W-:Y:S04]  /*23d0*/  BSSY B0, `(.L_x_3343) ;  /* 0x000000e000007945 */ /* 0x000fe80003800000 */
[----:B------:R-:W-:Y:S05]  /*23e0*/  @P1 BRA `(.L_x_3344) ;  /* 0x0000000000301947 */ /* 0x000fea0003800000 */
[----:B------:R-:W-:Y:S01]  /*23f0*/  ULDC.64 UR12, c[0x0][0x270] ;  /* 0x00009c00000c7ab9 */ /* 0x000fe20000000a00 */
[----:B------:R-:W-:Y:S01]  /*2400*/  MOV R6, R22 ;  /* 0x0000001600067202 */ /* 0x000fe20000000f00 */
[----:B--2---:R-:W-:Y:S01]  /*2410*/  IMAD R5, R14, UR12, RZ ;  /* 0x0000000c0e057c24 */ /* 0x004fe2000f8e02ff */
[----:B------:R-:W-:-:S03]  /*2420*/  MOV R7, R25 ;  /* 0x0000001900077202 */ /* 0x000fc60000000f00 */
[C---:B------:R-:W-:Y:S02]  /*2430*/  IMAD R5, R12.reuse, UR13, R5 ;  /* 0x0000000d0c057c24 */ /* 0x040fe4000f8e0205 */
[----:B------:R-:W-:Y:S01]  /*2440*/  IMAD.WIDE.U32 R6, R12, UR12, R6 ;  /* 0x0000000c0c067c25 */ /* 0x000fe2000f8e0006 */
[----:B------:R-:W-:Y:S02]  /*2450*/  ULDC.64 UR12, c[0x0][0x210] ;  /* 0x00008400000c7ab9 */ /* 0x000fe40000000a00 */
[----:B01----:R-:W-:Y:S02]  /*2460*/  LEA R8, P1, R6, UR12, 0x1 ;  /* 0x0000000c06087c11 */ /* 0x003fe4000f8208ff */
[----:B------:R-:W-:-:S04]  /*2470*/  IADD3 R5, R7, R5, RZ ;  /* 0x0000000507057210 */ /* 0x000fc80007ffe0ff */
[----:B------:R-:W-:Y:S02]  /*2480*/  LEA.HI.X R9, R6, UR13, R5, 0x1, P1 ;  /* 0x0000000d06097c11 */ /* 0x000fe400088f0c05 */
[----:B------:R-:W-:-:S05]  /*2490*/  F2FP.BF16.F32.PACK_AB R5, R10, R26 ;  /* 0x0000001a0a05723e */ /* 0x000fca00000010ff */
[----:B------:R3:W-:Y:S02]  /*24a0*/  STG.E desc[UR8][R8.64], R5 ;  /* 0x0000000508007986 */ /* 0x0007e4000c101908 */
.L_x_3344:
[----:B------:R-:W-:Y:S05]  /*24b0*/  BSYNC B0 ;  /* 0x0000000000007941 */ /* 0x000fea0003800000 */
.L_x_3343:
[----:B------:R-:W4:Y:S01]  /*24c0*/  LDC R0, c[0x0][0x10] ;  /* 0x00000400ff007b82 */ /* 0x000f220000000800 */
[----:B------:R-:W-:Y:S02]  /*24d0*/  IADD3 R17, R17, 0x1, RZ ;  /* 0x0000000111117810 */ /* 0x000fe40007ffe0ff */
[----:B----4-:R-:W-:-:S04]  /*24e0*/  IADD3 R21, R0, R21, RZ ;  /* 0x0000001500157210 */ /* 0x010fc80007ffe0ff */
[----:B------:R-:W-:-:S13]  /*24f0*/  ISETP.GE.AND P1, PT, R21, UR4, PT ;  /* 0x0000000415007c0c */ /* 0x000fda000bf26270 */
[----:B------:R-:W-:Y:S05]  /*2500*/  @!P1 BRA `(.L_x_3345) ;  /* 0xffffffdc00349947 */ /* 0x000fea000383ffff */
[----:B------:R-:W-:Y:S05]  /*2510*/  EXIT ;  /* 0x000000000000794d */ /* 0x000fea0003800000 */
.L_x_3346:
        /* <DEDUP_REMOVED lines=14> */
.L_x_5181:


//--------------------- .text._Z35group_norm_nhwc_fwd_one_pass_kernelI11Bf16IOBf16WLi128ELi56ELi448EEv26Group_norm_nhwc_fwd_params --------------------------
	.section	.text._Z35group_norm_nhwc_fwd_one_pass_kernelI11Bf16IOBf16WLi128ELi56ELi448EEv26Group_norm_nhwc_fwd_params,"ax",@progbits
	.align	128
        .global         _Z35group_norm_nhwc_fwd_one_pass_kernelI11Bf16IOBf16WLi128ELi56ELi448EEv26Group_norm_nhwc_fwd_params
        .type           _Z35group_norm_nhwc_fwd_one_pass_kernelI11Bf16IOBf16WLi128ELi56ELi448EEv26Group_norm_nhwc_fwd_params,@function
        .size           _Z35group_norm_nhwc_fwd_one_pass_kernelI11Bf16IOBf16WLi128ELi56ELi448EEv26Group_norm_nhwc_fwd_params,(.L_x_5182 - _Z35group_norm_nhwc_fwd_one_pass_kernelI11Bf16IOBf16WLi128ELi56ELi448EEv26Group_norm_nhwc_fwd_params)
        .other          _Z35group_norm_nhwc_fwd_one_pass_kernelI11Bf16IOBf16WLi128ELi56ELi448EEv26Group_norm_nhwc_fwd_params,@"STO_CUDA_ENTRY STV_DEFAULT"
_Z35group_norm_nhwc_fwd_one_pass_kernelI11Bf16IOBf16WLi128ELi56ELi448EEv26Group_norm_nhwc_fwd_params:
.text._Z35group_norm_nhwc_fwd_one_pass_kernelI11Bf16IOBf16WLi128ELi56ELi448EEv26Group_norm_nhwc_fwd_params:
        /* <DEDUP_REMOVED lines=47> */
.L_x_3383:
        /* <DEDUP_REMOVED lines=288> */
.L_x_3348:
[----:B------:R-:W-:Y:S05]  /*14f0*/  BSYNC B0 ;  /* 0x0000000000007941 */ /* 0x000fea0003800000 */
.L_x_3347:
        /* <DEDUP_REMOVED lines=34> */
.L_x_3351:
[----:B-1----:R-:W2:Y:S04]  /*1720*/  LDG.E.STRONG.GPU R22, desc[UR8][R20.64] ;  /* 0x0000000814167981 */ /* 0x002ea8000c1ef900 */
[----:B--2---:R-:W-:Y:S01]  /*1730*/  CCTL.IVALL ;  /* 0x00000000ff00798f */ /* 0x004fe20002000000 */
[----:B------:R-:W-:Y:S05]  /*1740*/  YIELD ;  /* 0x0000000000007946 */ /* 0x000fea0003800000 */
[----:B------:R-:W-:-:S13]  /*1750*/  ISETP.NE.AND P0, PT, R22, R33, PT ;  /* 0x000000211600720c */ /* 0x000fda0003f05270 */
[----:B------:R-:W-:Y:S05]  /*1760*/  @P0 BRA `(.L_x_3351) ;  /* 0xfffffffc00ec0947 */ /* 0x000fea000383ffff */
.L_x_3350:
        /* <DEDUP_REMOVED lines=17> */
.L_x_3355:
        /* <DEDUP_REMOVED lines=115> */
.L_x_3354:
        /* <DEDUP_REMOVED lines=61> */
.L_x_3356:
[----:B------:R-:W-:-:S13]  /*2380*/  ISETP.NE.OR P0, PT, R28, RZ, P0 ;  /* 0x000000ff1c00720c */ /* 0x000fda0000705670 */
[----:B------:R-:W-:Y:S05]  /*2390*/  @!P0 BRA `(.L_x_3352) ;  /* 0x00000000007c8947 */ /* 0x000fea0003800000 */
.L_x_3353:
        /* <DEDUP_REMOVED lines=31> */
.L_x_3352:
        /* <DEDUP_REMOVED lines=11> */
.L_x_3358:
[----:B------:R-:W-:Y:S05]  /*2640*/  BSYNC B0 ;  /* 0x0000000000007941 */ /* 0x000fea0003800000 */
.L_x_3357:
        /* <DEDUP_REMOVED lines=16> */
.L_x_3349:
        /* <DEDUP_REMOVED lines=20> */
[----:B------:R-:W-:-:S07]  /*2890*/  ISETP.NE.AND P6, PT, RZ, UR10, PT ;  /* 0x0000000aff007c0c */ /* 0x000fce000bfc5270 */
[----:B-1----:R-:W1:Y:S01]  /*28a0*/  LDC R31, c[0x0][0x294] ;  /* 0x0000a500ff1f7b82 */ /* 0x002e620000000800 */
[----:B------:R-:W2:Y:S04]  /*28b0*/  LDG.E.U16 R39, desc[UR8][R28.64] ;  /* 0x000000081c277981 */ /* 0x000ea8000c1e1500 */
[----:B------:R3:W4:Y:S04]  /*28c0*/  LDG.E.U16 R48, desc[UR8][R28.64+0x2] ;  /* 0x000002081c307981 */ /* 0x000728000c1e1500 */
[----:B------:R-:W5:Y:S04]  /*28d0*/  LDG.E.U16 R49, desc[UR8][R32.64] ;  /* 0x0000000820317981 */ /* 0x000f68000c1e1500 */
[----:B0-----:R0:W5:Y:S01]  /*28e0*/  LDG.E.U16 R35, desc[UR8][R32.64+0x2] ;  /* 0x0000020820237981 */ /* 0x001162000c1e1500 */
[----:B------:R-:W-:Y:S01]  /*28f0*/  HFMA2.MMA R30, -RZ, RZ, 1.875, 0 ;  /* 0x3f800000ff1e7435 */ /* 0x000fe200000001ff */
[----:B---3--:R-:W-:-:S02]  /*2900*/  SHF.L.U32 R29, R42, 0x10, RZ ;  /* 0x000000102a1d7819 */ /* 0x008fc400000006ff */
[----:B------:R-:W3:Y:S01]  /*2910*/  LDS.64 R22, [UR5+0x88] ;  /* 0x00008805ff167984 */ /* 0x000ee20008000a00 */
[----:B------:R-:W-:Y:S02]  /*2920*/  SHF.L.U32 R55, R40, 0x10, RZ ;  /* 0x0000001028377819 */ /* 0x000fe400000006ff */
[----:B0-----:R-:W-:Y:S01]  /*2930*/  SHF.L.U32 R33, R26, 0x10, RZ ;  /* 0x000000101a217819 */ /* 0x001fe200000006ff */
[----:B---3--:R-:W-:-:S04]  /*2940*/  FMUL.FTZ R34, R22, UR6 ;  /* 0x0000000616227c20 */ /* 0x008fc80008410000 */
[----:B------:R-:W-:-:S04]  /*2950*/  FMUL.FTZ R22, R34, R34 ;  /* 0x0000002222167220 */ /* 0x000fc80000410000 */
[----:B------:R-:W-:-:S05]  /*2960*/  FFMA.FTZ R22, R23, UR6, -R22 ;  /* 0x0000000617167c23 */ /* 0x000fca0008010816 */
[----:B------:R-:W-:-:S13]  /*2970*/  FSETP.GTU.FTZ.AND P0, PT, R22, RZ, PT ;  /* 0x000000ff1600720b */ /* 0x000fda0003f1c000 */
[----:B------:R-:W0:Y:S02]  /*2980*/  @P0 LDC R21, c[0x0][0x238] ;  /* 0x00008e00ff150b82 */ /* 0x000e240000000800 */
[----:B0-----:R-:W-:Y:S01]  /*2990*/  @P0 FADD.FTZ R22, R22, R21 ;  /* 0x0000001516160221 */ /* 0x001fe20000010000 */
[----:B------:R-:W-:-:S03]  /*29a0*/  SHF.L.U32 R21, R27, 0x10, RZ ;  /* 0x000000101b157819 */ /* 0x000fc600000006ff */
[----:B------:R-:W0:Y:S02]  /*29b0*/  @P0 MUFU.RSQ R30, R22 ;  /* 0x00000016001e0308 */ /* 0x000e240000001400 */
[----:B------:R-:W-:Y:S01]  /*29c0*/  FADD.FTZ R23, -R34, R21 ;  /* 0x0000001522177221 */ /* 0x000fe20000010100 */
[----:B------:R-:W-:-:S03]  /*29d0*/  FADD.FTZ R21, R29, -R34 ;  /* 0x800000221d157221 */ /* 0x000fc60000010000 */
[-C--:B0-----:R-:W-:Y:S01]  /*29e0*/  FMUL.FTZ R23, R23, R30.reuse ;  /* 0x0000001e17177220 */ /* 0x081fe20000410000 */
[----:B------:R-:W-:Y:S01]  /*29f0*/  FMUL.FTZ R21, R21, R30 ;  /* 0x0000001e15157220 */ /* 0x000fe20000410000 */
[----:B--2---:R-:W-:Y:S01]  /*2a00*/  SHF.L.U32 R26, R39, 0x10, RZ ;  /* 0x00000010271a7819 */ /* 0x004fe200000006ff */
[----:B------:R-:W-:Y:S01]  /*2a10*/  FADD.FTZ R39, -R34, R33 ;  /* 0x0000002122277221 */ /* 0x000fe20000010100 */
[----:B----4-:R-:W-:Y:S02]  /*2a20*/  SHF.L.U32 R27, R48, 0x10, RZ ;  /* 0x00000010301b7819 */ /* 0x010fe400000006ff */
[----:B-----5:R-:W-:Y:S02]  /*2a30*/  SHF.L.U32 R29, R49, 0x10, RZ ;  /* 0x00000010311d7819 */ /* 0x020fe400000006ff */
[----:B------:R-:W-:Y:S01]  /*2a40*/  SHF.L.U32 R28, R35, 0x10, RZ ;  /* 0x00000010231c7819 */ /* 0x000fe200000006ff */
[----:B------:R-:W-:Y:S02]  /*2a50*/  FADD.FTZ R35, R55, -R34 ;  /* 0x8000002237237221 */ /* 0x000fe40000010000 */
[----:B------:R-:W-:-:S02]  /*2a60*/  FFMA.FTZ R32, R26, R21, R29 ;  /* 0x000000151a207223 */ /* 0x000fc4000001001d */
        /* <DEDUP_REMOVED lines=12> */
.L_x_3359:
        /* <DEDUP_REMOVED lines=14> */
.L_x_3361:
[----:B------:R-:W-:Y:S05]  /*2c10*/  BSYNC B0 ;  /* 0x0000000000007941 */ /* 0x000fea0003800000 */
.L_x_3360:
[-C--:B------:R-:W-:Y:S01]  /*2c20*/  FMUL.FTZ R35, R35, R30.reuse ;  /* 0x0000001e23237220 */ /* 0x080fe20000410000 */
[----:B------:R-:W-:Y:S01]  /*2c30*/  FMUL.FTZ R39, R39, R30 ;  /* 0x0000001e27277220 */ /* 0x000fe20000410000 */
[----:B------:R-:W-:Y:S02]  /*2c40*/  SHF.L.U32 R43, R43, 0x10, RZ ;  /* 0x000000102b2b7819 */ /* 0x000fe400000006ff */
[----:B0-----:R-:W-:Y:S01]  /*2c50*/  SHF.L.U32 R33, R25, 0x10, RZ ;  /* 0x0000001019217819 */ /* 0x001fe200000006ff */
[----:B------:R-:W-:Y:S01]  /*2c60*/  FFMA.FTZ R35, R26, R35, R29 ;  /* 0x000000231a237223 */ /* 0x000fe2000001001d */
[----:B------:R-:W-:Y:S01]  /*2c70*/  SHF.R.U32.HI R40, RZ, 0x2, R2 ;  /* 0x00000002ff287819 */ /* 0x000fe20000011602 */
        /* <DEDUP_REMOVED lines=12> */
.L_x_3362:
        /* <DEDUP_REMOVED lines=14> */
.L_x_3364:
[----:B------:R-:W-:Y:S05]  /*2e20*/  BSYNC B0 ;  /* 0x0000000000007941 */ /* 0x000fea0003800000 */
.L_x_3363:
[----:B0-----:R-:W-:Y:S01]  /*2e30*/  FADD.FTZ R23, R43, -R34 ;  /* 0x800000222b177221 */ /* 0x001fe20000010000 */
[----:B------:R-:W-:Y:S01]  /*2e40*/  FADD.FTZ R33, -R34, R33 ;  /* 0x0000002122217221 */ /* 0x000fe20000010100 */
[----:B------:R-:W-:Y:S01]  /*2e50*/  SHF.L.U32 R37, R44, 0x10, RZ ;  /* 0x000000102c257819 */ /* 0x000fe200000006ff */
[----:B------:R-:W-:Y:S01]  /*2e60*/  IMAD.WIDE.U32 R20, R40, 0x24924925, RZ ;  /* 0x2492492528147825 */ /* 0x000fe200078e00ff */
[----:B------:R-:W-:-:S03]  /*2e70*/  SHF.L.U32 R35, R24, 0x10, RZ ;  /* 0x0000001018237819 */ /* 0x000fc600000006ff */
[-C--:B------:R-:W-:Y:S01]  /*2e80*/  FMUL.FTZ R23, R23, R30.reuse ;  /* 0x0000001e17177220 */ /* 0x080fe20000410000 */
[----:B------:R-:W-:Y:S01]  /*2e90*/  FMUL.FTZ R33, R33, R30 ;  /* 0x0000001e21217220 */ /* 0x000fe20000410000 */
[----:B------:R-:W-:Y:S02]  /*2ea0*/  IMAD R25, R31, UR7, R21 ;  /* 0x000000071f197c24 */ /* 0x000fe4000f8e0215 */
[----:B------:R-:W-:Y:S01]  /*2eb0*/  FADD.FTZ R31, R37, -R34 ;  /* 0x80000022251f7221 */ /* 0x000fe20000010000 */
        /* <DEDUP_REMOVED lines=14> */
.L_x_3365:
        /* <DEDUP_REMOVED lines=14> */
.L_x_3367:
[----:B------:R-:W-:Y:S05]  /*3080*/  BSYNC B0 ;  /* 0x0000000000007941 */ /* 0x000fea0003800000 */
.L_x_3366:
        /* <DEDUP_REMOVED lines=17> */
.L_x_3368:
        /* <DEDUP_REMOVED lines=14> */
.L_x_3370:
[----:B------:R-:W-:Y:S05]  /*3280*/  BSYNC B0 ;  /* 0x0000000000007941 */ /* 0x000fea0003800000 */
.L_x_3369:
        /* <DEDUP_REMOVED lines=15> */
[----:B------:R-:W-:Y:S01]  /*3380*/  ISETP.GE.AND.EX P5, PT, R38, UR13, PT, P5 ;  /* 0x0000000d26007c0c */ /* 0x000fe2000bfa6350 */
[----:B------:R-:W-:Y:S01]  /*3390*/  FFMA.FTZ R33, R27, R21, R28 ;  /* 0x000000151b217223 */ /* 0x000fe2000001001c */
[----:B------:R-:W-:Y:S01]  /*33a0*/  ISETP.GE.AND.EX P0, PT, R23, UR13, PT, P0 ;  /* 0x0000000d17007c0c */ /* 0x000fe2000bf06300 */
[----:B------:R-:W-:Y:S01]  /*33b0*/  FADD.FTZ R35, R35, -R34 ;  /* 0x8000002223237221 */ /* 0x000fe20000010000 */
[----:B------:R-:W-:-:S02]  /*33c0*/  ISETP.LT.U32.AND P5, PT, R2, 0x1c0, !P5 ;  /* 0x000001c00200780c */ /* 0x000fc40006fa1070 */
        /* <DEDUP_REMOVED lines=12> */
.L_x_3371:
        /* <DEDUP_REMOVED lines=14> */
.L_x_3373:
[----:B------:R-:W-:Y:S05]  /*3570*/  BSYNC B0 ;  /* 0x0000000000007941 */ /* 0x000fea0003800000 */
.L_x_3372:
[-C--:B------:R-:W-:Y:S01]  /*3580*/  FMUL.FTZ R35, R35, R30.reuse ;  /* 0x0000001e23237220 */ /* 0x080fe20000410000 */
[----:B------:R-:W-:Y:S01]  /*3590*/  FMUL.FTZ R37, R37, R30 ;  /* 0x0000001e25257220 */ /* 0x000fe20000410000 */
[----:B0-----:R-:W-:Y:S02]  /*35a0*/  SHF.L.U32 R33, R46, 0x10, RZ ;  /* 0x000000102e217819 */ /* 0x001fe400000006ff */
[----:B------:R-:W-:Y:S01]  /*35b0*/  IADD3 R20, R25, 0x60, RZ ;  /* 0x0000006019147810 */ /* 0x000fe20007ffe0ff */
        /* <DEDUP_REMOVED lines=13> */
.L_x_3374:
        /* <DEDUP_REMOVED lines=14> */
.L_x_3376:
[----:B------:R-:W-:Y:S05]  /*3770*/  BSYNC B0 ;  /* 0x0000000000007941 */ /* 0x000fea0003800000 */
.L_x_3375:
[----:B0-----:R-:W-:Y:S02]  /*3780*/  SHF.L.U32 R23, R47, 0x10, RZ ;  /* 0x000000102f177819 */ /* 0x001fe400000006ff */
[----:B------:R-:W-:Y:S01]  /*3790*/  SHF.L.U32 R21, R19, 0x10, RZ ;  /* 0x0000001013157819 */ /* 0x000fe200000006ff */
[--C-:B------:R-:W-:Y:S01]  /*37a0*/  FADD.FTZ R19, R33, -R34.reuse ;  /* 0x8000002221137221 */ /* 0x100fe20000010000 */
[----:B------:R-:W-:Y:S01]  /*37b0*/  SHF.L.U32 R17, R18, 0x10, RZ ;  /* 0x0000001012117819 */ /* 0x000fe200000006ff */
[----:B------:R-:W-:Y:S01]  /*37c0*/  FADD.FTZ R23, R23, -R34 ;  /* 0x8000002217177221 */ /* 0x000fe20000010000 */
[----:B------:R-:W-:Y:S01]  /*37d0*/  ISETP.GE.U32.AND P5, PT, R36, UR12, PT ;  /* 0x0000000c24007c0c */ /* 0x000fe2000bfa6070 */
[----:B------:R-:W-:Y:S01]  /*37e0*/  FADD.FTZ R21, -R34, R21 ;  /* 0x0000001522157221 */ /* 0x000fe20000010100 */
[----:B------:R-:W-:Y:S01]  /*37f0*/  ISETP.GE.U32.AND P0, PT, R20, UR12, PT ;  /* 0x0000000c14007c0c */ /* 0x000fe2000bf06070 */
[----:B------:R-:W-:Y:S01]  /*3800*/  FADD.FTZ R17, -R34, R17 ;  /* 0x0000001122117221 */ /* 0x000fe20000010100 */
[----:B------:R-:W-:Y:S01]  /*3810*/  SHF.R.S32.HI R24, RZ, 0x1f, R20 ;  /* 0x0000001fff187819 */ /* 0x000fe20000011414 */
[-C--:B------:R-:W-:Y:S01]  /*3820*/  FMUL.FTZ R19, R19, R30.reuse ;  /* 0x0000001e13137220 */ /* 0x080fe20000410000 */
[-C--:B------:R-:W-:Y:S01]  /*3830*/  FMUL.FTZ R16, R23, R30.reuse ;  /* 0x0000001e17107220 */ /* 0x080fe20000410000 */
[-C--:B------:R-:W-:Y:S01]  /*3840*/  FMUL.FTZ R18, R21, R30.reuse ;  /* 0x0000001e15127220 */ /* 0x080fe20000410000 */
[----:B------:R-:W-:Y:S01]  /*3850*/  ISETP.GE.AND.EX P5, PT, R41, UR13, PT, P5 ;  /* 0x0000000d29007c0c */ /* 0x000fe2000bfa6350 */
[----:B------:R-:W-:Y:S01]  /*3860*/  FMUL.FTZ R17, R17, R30 ;  /* 0x0000001e11117220 */ /* 0x000fe20000410000 */
[----:B------:R-:W-:Y:S01]  /*3870*/  ISETP.GE.AND.EX P0, PT, R24, UR13, PT, P0 ;  /* 0x0000000d18007c0c */ /* 0x000fe2000bf06300 */
[C-C-:B------:R-:W-:Y:S01]  /*3880*/  FFMA.FTZ R21, R26.reuse, R19, R29.reuse ;  /* 0x000000131a157223 */ /* 0x140fe2000001001d */
[----:B------:R-:W-:Y:S01]  /*3890*/  FFMA.FTZ R26, R26, R16, R29 ;  /* 0x000000101a1a7223 */ /* 0x000fe2000001001d */
[C-C-:B------:R-:W-:Y:S01]  /*38a0*/  FFMA.FTZ R29, R27.reuse, R18, R28.reuse ;  /* 0x000000121b1d7223 */ /* 0x140fe2000001001c */
[C---:B------:R-:W-:Y:S01]  /*38b0*/  ISETP.GT.U32.OR P5, PT, R2.reuse, 0x1bf, P5 ;  /* 0x000001bf0200780c */ /* 0x040fe20002fa4470 */
        /* <DEDUP_REMOVED lines=13> */
.L_x_3377:
        /* <DEDUP_REMOVED lines=14> */
.L_x_3379:
[----:B------:R-:W-:Y:S05]  /*3a70*/  BSYNC B0 ;  /* 0x0000000000007941 */ /* 0x000fea0003800000 */
.L_x_3378:
        /* <DEDUP_REMOVED lines=11> */
.L_x_3380:
        /* <DEDUP_REMOVED lines=13> */
.L_x_3382:
[----:B------:R-:W-:Y:S05]  /*3c00*/  BSYNC B0 ;  /* 0x0000000000007941 */ /* 0x000fea0003800000 */
.L_x_3381:
[----:B------:R-:W-:Y:S02]  /*3c10*/  IADD3 R10, R5, R10, RZ ;  /* 0x0000000a050a7210 */ /* 0x000fe40007ffe0ff */
[----:B------:R-:W-:Y:S02]  /*3c20*/  IADD3 R8, R8, 0x1, RZ ;  /* 0x0000000108087810 */ /* 0x000fe40007ffe0ff */
[----:B------:R-:W-:-:S13]  /*3c30*/  ISETP.GE.AND P0, PT, R10, UR4, PT ;  /* 0x000000040a007c0c */ /* 0x000fda000bf06270 */
[----:B------:R-:W-:Y:S05]  /*3c40*/  @!P0 BRA `(.L_x_3383) ;  /* 0xffffffc400a88947 */ /* 0x000fea000383ffff */
[----:B------:R-:W-:Y:S05]  /*3c50*/  EXIT ;  /* 0x000000000000794d */ /* 0x000fea0003800000 */
.L_x_3384:
        /* <DEDUP_REMOVED lines=10> */
.L_x_5182:


//--------------------- .text._Z35group_norm_nhwc_fwd_one_pass_kernelI11Bf16IOBf16WLi256ELi56ELi448EEv26Group_norm_nhwc_fwd_params --------------------------
	.section	.text._Z35group_norm_nhwc_fwd_one_pass_kernelI11Bf16IOBf16WLi256ELi56ELi448EEv26Group_norm_nhwc_fwd_params,"ax",@progbits
	.align	128
        .global         _Z35group_norm_nhwc_fwd_one_pass_kernelI11Bf16IOBf16WLi256ELi56ELi448EEv26Group_norm_nhwc_fwd_params
        .type           _Z35group_norm_nhwc_fwd_one_pass_kernelI11Bf16IOBf16WLi256ELi56ELi448EEv26Group_norm_nhwc_fwd_params,@function
        .size           _Z35group_norm_nhwc_fwd_one_pass_kernelI11Bf16IOBf16WLi256ELi56ELi448EEv26Group_norm_nhwc_fwd_params,(.L_x_5183 - _Z35group_norm_nhwc_fwd_one_pass_kernelI11Bf16IOBf16WLi256ELi56ELi448EEv26Group_norm_nhwc_fwd_params)
        .other          _Z35group_norm_nhwc_fwd_one_pass_kernelI11Bf16IOBf16WLi256ELi56ELi448EEv26Group_norm_nhwc_fwd_params,@"STO_CUDA_ENTRY STV_DEFAULT"
_Z35group_norm_nhwc_fwd_one_pass_kernelI11Bf16IOBf16WLi256ELi56ELi448EEv26Group_norm_nhwc_fwd_params:
.text._Z35group_norm_nhwc_fwd_one_pass_kernelI11Bf16IOBf16WLi256ELi56ELi448EEv26Group_norm_nhwc_fwd_params:
        /* <DEDUP_REMOVED lines=11> */
[----:B------:R-:W1:Y:S01]  /*00b0*/  S2R R86, SR_LANEID ;  /* 0x0000000000567919 */ /* 0x000e620000000000 */
[----:B------:R-:W-:Y:S01]  /*00c0*/  HFMA2.MMA R76, -RZ, RZ, 0, 0 ;  /* 0x00000000ff4c7435 */ /* 0x000fe200000001ff */
[----:B------:R-:W-:-:S03]  /*00d0*/  ULDC.U8 UR10, c[0x0][0x28c] ;  /* 0x0000a300000a7ab9 */ /* 0x000fc60000000000 */
[----:B------:R-:W2:Y:S08]  /*00e0*/  LDC R89, c[0x0][0x294] ;  /* 0x0000a500ff597b82 */ /* 0x000eb00000000800 */
[----:B------:R-:W3:Y:S01]  /*00f0*/  S2UR UR6, SR_CgaCtaId ;  /* 0x00000000000679c3 */ /* 0x000ee20000008800 */
[----:B0-----:R-:W-:Y:S02]  /*0100*/  SHF.R.U32.HI R2, RZ, 0x2, R88 ;  /* 0x00000002ff027819 */ /* 0x001fe40000011658 */
[----:B------:R-:W-:-:S03]  /*0110*/  ISETP.GE.U32.AND P4, PT, R88, 0x1c0, PT ;  /* 0x000001c05800780c */ /* 0x000fc60003f86070 */
[----:B------:R-:W-:-:S04]  /*0120*/  IMAD.WIDE.U32 R2, R2, 0x24924925, RZ ;  /* 0x2492492502027825 */ /* 0x000fc800078e00ff */
[--C-:B------:R-:W-:Y:S01]  /*0130*/  IMAD R75, R3, -0x1c, R88.reuse ;  /* 0xffffffe4034b7824 */ /* 0x100fe200078e0258 */
[----:B---3--:R-:W-:Y:S01]  /*0140*/  ULEA UR5, UR6, UR5, 0x18 ;  /* 0x0000000506057291 */ /* 0x008fe2000f8ec03f */
[----:B--2---:R-:W-:Y:S01]  /*0150*/  IMAD R89, R89, UR7, R3 ;  /* 0x0000000759597c24 */ /* 0x004fe2000f8e0203 */
[----:B------:R-:W-:Y:S02]  /*0160*/  SHF.R.S32.HI R3, RZ, 0x1f, R88 ;  /* 0x0000001fff037819 */ /* 0x000fe40000011458 */
        /* <DEDUP_REMOVED lines=34> */
[----:B-1----:R-:W-:-:S12]  /*0390*/  ULDC.64 UR8, c[0x0][0x208] ;  /* 0x0000820000087ab9 */ /* 0x002fd80000000a00 */
.L_x_3442:
[----:B0-----:R-:W0:Y:S01]  /*03a0*/  LDC R6, c[0x0][0x288] ;  /* 0x0000a200ff067b82 */ /* 0x001e220000000800 */
[----:B------:R-:W-:Y:S01]  /*03b0*/  ULDC.64 UR12, c[0x0][0x280] ;  /* 0x0000a000000c7ab9 */ /* 0x000fe20000000a00 */
[----:B------:R-:W-:Y:S02]  /*03c0*/  SHF.R.S32.HI R59, RZ, 0x1f, R69 ;  /* 0x0000001fff3b7819 */ /* 0x000fe40000011445 */
[----:B------:R-:W-:Y:S02]  /*03d0*/  SHF.R.S32.HI R57, RZ, 0x1f, R68 ;  /* 0x0000001fff397819 */ /* 0x000fe40000011444 */
[----:B------:R-:W-:Y:S02]  /*03e0*/  MOV R56, RZ ;  /* 0x000000ff00387202 */ /* 0x000fe40000000f00 */
        /* <DEDUP_REMOVED lines=13> */
[----:B---3--:R-:W-:-:S07]  /*04c0*/  MOV R2, RZ ;  /* 0x000000ff00027202 */ /* 0x008fce0000000f00 */
[----:B------:R-:W3:Y:S01]  /*04d0*/  @P4 LDC.64 R24, c[0x0][0x220] ;  /* 0x00008800ff184b82 */ /* 0x000ee20000000a00 */
        /* <DEDUP_REMOVED lines=11> */
[----:B------:R-:W-:Y:S02]  /*0590*/  LOP3.LUT R0, R77, R6, RZ, 0x3c, !PT ;  /* 0x000000064d007212 */ /* 0x000fe400078e3cff */
[----:B------:R-:W-:Y:S02]  /*05a0*/  SHF.R.S32.HI R5, RZ, 0x1f, R75 ;  /* 0x0000001fff057819 */ /* 0x000fe4000001144b */
[----:B------:R-:W-:-:S07]  /*05b0*/  ISETP.GE.AND P5, PT, R0, RZ, PT ;  /* 0x000000ff0000720c */ /* 0x000fce0003fa6270 */
[----:B------:R-:W-:Y:S02]  /*05c0*/  @P6 IADD3 R3, R3, 0x1, RZ ;  /* 0x0000000103036810 */ /* 0x000fe40007ffe0ff */
[----:B------:R-:W-:-:S04]  /*05d0*/  ISETP.NE.AND P6, PT, R6, RZ, PT ;  /* 0x000000ff0600720c */ /* 0x000fc80003fc5270 */
[----:B------:R-:W-:-:S09]  /*05e0*/  @!P5 IMAD.MOV R3, RZ, RZ, -R3 ;  /* 0x000000ffff03d224 */ /* 0x000fd200078e0a03 */
[----:B------:R-:W-:-:S04]  /*05f0*/  @!P6 LOP3.LUT R3, RZ, R6, RZ, 0x33, !PT ;  /* 0x00000006ff03e212 */ /* 0x000fc800078e33ff */
[----:B------:R-:W-:Y:S02]  /*0600*/  IADD3 R90, -R3, RZ, RZ ;  /* 0x000000ff035a7210 */ /* 0x000fe40007ffe1ff */
[----:B------:R-:W-:-:S03]  /*0610*/  SHF.R.S32.HI R0, RZ, 0x1f, R3 ;  /* 0x0000001fff007819 */ /* 0x000fc60000011403 */
[----:B------:R-:W-:Y:S02]  /*0620*/  IMAD R90, R6, R90, R77 ;  /* 0x0000005a065a7224 */ /* 0x000fe400078e024d */
[----:B------:R-:W1:Y:S01]  /*0630*/  @P0 LDC.64 R6, c[0x0][0x270] ;  /* 0x00009c00ff060b82 */ /* 0x000e620000000a00 */
[----:B------:R-:W-:Y:S02]  /*0640*/  IMAD R0, R0, UR12, RZ ;  /* 0x0000000c00007c24 */ /* 0x000fe4000f8e02ff */
[----:B------:R-:W-:Y:S02]  /*0650*/  IMAD R90, R90, 0x38, RZ ;  /* 0x000000385a5a7824 */ /* 0x000fe400078e02ff */
[----:B------:R-:W-:-:S03]  /*0660*/  IMAD R73, R3, UR13, R0 ;  /* 0x0000000d03497c24 */ /* 0x000fc6000f8e0200 */
[----:B------:R-:W-:-:S04]  /*0670*/  IADD3 R70, P5, R75, R90, RZ ;  /* 0x0000005a4b467210 */ /* 0x000fc80007fbe0ff */
[----:B------:R-:W-:-:S03]  /*0680*/  LEA.HI.X.SX32 R71, R90, R5, 0x1, P5 ;  /* 0x000000055a477211 */ /* 0x000fc600028f0eff */
[----:B------:R-:W-:Y:S01]  /*0690*/  IMAD.WIDE.U32 R70, R3, UR12, R70 ;  /* 0x0000000c03467c25 */ /* 0x000fe2000f8e0046 */
[----:B------:R-:W-:Y:S02]  /*06a0*/  ULDC.64 UR12, c[0x0][0x278] ;  /* 0x00009e00000c7ab9 */ /* 0x000fe40000000a00 */
[----:B------:R-:W-:Y:S02]  /*06b0*/  ISETP.GE.U32.AND P6, PT, R69, UR12, PT ;  /* 0x0000000c45007c0c */ /* 0x000fe4000bfc6070 */
[----:B------:R-:W-:Y:S01]  /*06c0*/  IADD3 R73, R71, R73, RZ ;  /* 0x0000004947497210 */ /* 0x000fe20007ffe0ff */
[----:B-1----:R-:W-:Y:S01]  /*06d0*/  @P0 IMAD R0, R87, R6, RZ ;  /* 0x0000000657000224 */ /* 0x002fe200078e02ff */
[----:B------:R-:W-:Y:S02]  /*06e0*/  @P0 MOV R72, R70 ;  /* 0x0000004600480202 */ /* 0x000fe40000000f00 */
[----:B------:R-:W-:Y:S01]  /*06f0*/  ISETP.GE.AND.EX P6, PT, R59, UR13, PT, P6 ;  /* 0x0000000d3b007c0c */ /* 0x000fe2000bfc6360 */
[----:B------:R-:W-:Y:S01]  /*0700*/  @P0 IMAD R3, R89, R7, R0 ;  /* 0x0000000759030224 */ /* 0x000fe200078e0200 */
[----:B------:R-:W-:Y:S01]  /*0710*/  @P1 MOV R7, R73 ;  /* 0x0000004900071202 */ /* 0x000fe20000000f00 */
[----:B------:R-:W-:Y:S01]  /*0720*/  @P1 IMAD R0, R85, R10, RZ ;  /* 0x0000000a55001224 */ /* 0x000fe200078e02ff */
[----:B------:R-:W-:Y:S01]  /*0730*/  ISETP.GT.U32.OR P6, PT, R88, 0x1bf, P6 ;  /* 0x000001bf5800780c */ /* 0x000fe200037c4470 */
[----:B------:R-:W-:Y:S01]  /*0740*/  @P0 IMAD.WIDE.U32 R4, R89, R6, R72 ;  /* 0x0000000659040225 */ /* 0x000fe200078e0048 */
[----:B------:R-:W-:-:S03]  /*0750*/  @P1 MOV R6, R70 ;  /* 0x0000004600061202 */ /* 0x000fc60000000f00 */
[C---:B------:R-:W-:Y:S01]  /*0760*/  @P1 IMAD R11, R84.reuse, R11, R0 ;  /* 0x0000000b540b1224 */ /* 0x040fe200078e0200 */
[----:B------:R-:W-:Y:S01]  /*0770*/  @P0 IADD3 R0, R5, R3, RZ ;  /* 0x0000000305000210 */ /* 0x000fe20007ffe0ff */
[----:B------:R-:W-:Y:S01]  /*0780*/  @P1 IMAD.WIDE.U32 R6, R84, R10, R6 ;  /* 0x0000000a54061225 */ /* 0x000fe200078e0006 */
[C---:B--2---:R-:W-:Y:S02]  /*0790*/  @P0 LEA R2, P5, R4.reuse, R12, 0x1 ;  /* 0x0000000c04020211 */ /* 0x044fe400078a08ff */
[----:B------:R-:W-:Y:S02]  /*07a0*/  @P2 MOV R5, R73 ;  /* 0x0000004900052202 */ /* 0x000fe40000000f00 */
[----:B------:R-:W-:Y:S01]  /*07b0*/  @P0 LEA.HI.X R3, R4, R13, R0, 0x1, P5 ;  /* 0x0000000d04030211 */ /* 0x000fe200028f0c00 */
[----:B0-----:R-:W-:Y:S01]  /*07c0*/  @P2 IMAD R4, R83, R16, RZ ;  /* 0x0000001053042224 */ /* 0x001fe200078e02ff */
[----:B------:R-:W0:Y:S01]  /*07d0*/  @!P6 LDC.64 R12, c[0x0][0x270] ;  /* 0x00009c00ff0ceb82 */ /* 0x000e220000000a00 */
[----:B------:R-:W-:-:S02]  /*07e0*/  @P1 IADD3 R0, R7, R11, RZ ;  /* 0x0000000b07001210 */ /* 0x000fc40007ffe0ff */
[----:B----4-:R-:W-:Y:S01]  /*07f0*/  @P1 LEA R10, P5, R6, R14, 0x1 ;  /* 0x0000000e060a1211 */ /* 0x010fe200078a08ff */
[----:B------:R-:W-:Y:S01]  /*0800*/  @P2 IMAD R7, R82, R17, R4 ;  /* 0x0000001152072224 */ /* 0x000fe200078e0204 */
[----:B------:R-:W-:Y:S02]  /*0810*/  @P2 MOV R4, R70 ;  /* 0x0000004600042202 */ /* 0x000fe40000000f00 */
[----:B------:R-:W-:Y:S01]  /*0820*/  @P1 LEA.HI.X R11, R6, R15, R0, 0x1, P5 ;  /* 0x0000000f060b1211 */ /* 0x000fe200028f0c00 */
[----:B-----5:R-:W-:Y:S01]  /*0830*/  @P3 IMAD R0, R81, R20, RZ ;  /* 0x0000001451003224 */ /* 0x020fe200078e02ff */
[----:B------:R-:W-:Y:S01]  /*0840*/  @P3 MOV R14, R70 ;  /* 0x00000046000e3202 */ /* 0x000fe20000000f00 */
[----:B------:R-:W-:Y:S01]  /*0850*/  @P2 IMAD.WIDE.U32 R4, R82, R16, R4 ;  /* 0x0000001052042225 */ /* 0x000fe200078e0004 */
[----:B------:R-:W-:Y:S02]  /*0860*/  @P3 MOV R15, R73 ;  /* 0x00000049000f3202 */ /* 0x000fe40000000f00 */
[----:B------:R-:W-:Y:S01]  /*0870*/  @P4 MOV R16, R70 ;  /* 0x0000004600104202 */ /* 0x000fe20000000f00 */
[C---:B------:R-:W-:Y:S01]  /*0880*/  @P3 IMAD R17, R80.reuse, R21, R0 ;  /* 0x0000001550113224 */ /* 0x040fe200078e0200 */
[----:B------:R-:W-:Y:S01]  /*0890*/  @P2 IADD3 R0, R5, R7, RZ ;  /* 0x0000000705002210 */ /* 0x000fe20007ffe0ff */
[----:B------:R-:W-:Y:S01]  /*08a0*/  @P3 IMAD.WIDE.U32 R14, R80, R20, R14 ;  /* 0x00000014500e3225 */ /* 0x000fe200078e000e */
[C---:B------:R-:W-:Y:S01]  /*08b0*/  @P2 LEA R6, P5, R4.reuse, R18, 0x1 ;  /* 0x0000001204062211 */ /* 0x040fe200078a08ff */
[----:B------:R-:W1:Y:S02]  /*08c0*/  @!P6 LDC.64 R20, c[0x0][0x220] ;  /* 0x00008800ff14eb82 */ /* 0x000e640000000a00 */
[----:B------:R-:W-:Y:S01]  /*08d0*/  @P4 IMAD R5, R79, R8, RZ ;  /* 0x000000084f054224 */ /* 0x000fe200078e02ff */
[----:B------:R-:W-:-:S02]  /*08e0*/  @P2 LEA.HI.X R7, R4, R19, R0, 0x1, P5 ;  /* 0x0000001304072211 */ /* 0x000fc400028f0c00 */
[----:B------:R-:W-:Y:S01]  /*08f0*/  @P3 IADD3 R0, R15, R17, RZ ;  /* 0x000000110f003210 */ /* 0x000fe20007ffe0ff */
[----:B------:R-:W-:Y:S01]  /*0900*/  @P4 IMAD R19, R78, R9, R5 ;  /* 0x000000094e134224 */ /* 0x000fe200078e0205 */
[-C--:B------:R-:W-:Y:S01]  /*0910*/  @P4 MOV R17, R73.reuse ;  /* 0x0000004900114202 */ /* 0x080fe20000000f00 */
[----:B0-----:R-:W-:Y:S01]  /*0920*/  @!P6 IMAD R18, R59, R12, RZ ;  /* 0x0000000c3b12e224 */ /* 0x001fe200078e02ff */
[----:B------:R-:W-:Y:S02]  /*0930*/  @!P6 MOV R9, R73 ;  /* 0x000000490009e202 */ /* 0x000fe40000000f00 */
[----:B------:R-:W-:Y:S01]  /*0940*/  @P3 LEA R4, P5, R14, R22, 0x1 ;  /* 0x000000160e043211 */ /* 0x000fe200078a08ff */
[----:B------:R-:W-:Y:S01]  /*0950*/  @P4 IMAD.WIDE.U32 R16, R78, R8, R16 ;  /* 0x000000084e104225 */ /* 0x000fe200078e0010 */
[----:B------:R-:W-:Y:S02]  /*0960*/  @!P6 MOV R8, R70 ;  /* 0x000000460008e202 */ /* 0x000fe40000000f00 */
[----:B------:R-:W-:Y:S01]  /*0970*/  @P3 LEA.HI.X R5, R14, R23, R0, 0x1, P5 ;  /* 0x000000170e053211 */ /* 0x000fe200028f0c00 */
[----:B------:R-:W-:Y:S01]  /*0980*/  @!P6 IMAD R15, R69, R13, R18 ;  /* 0x0000000d450fe224 */ /* 0x000fe200078e0212 */
[----:B------:R-:W-:Y:S01]  /*0990*/  @P4 IADD3 R0, R17, R19, RZ ;  /* 0x0000001311004210 */ /* 0x000fe20007ffe0ff */
[----:B------:R-:W-:Y:S01]  /*09a0*/  @!P6 IMAD.WIDE.U32 R12, R69, R12, R8 ;  /* 0x0000000c450ce225 */ /* 0x000fe200078e0008 */
[----:B---3--:R-:W-:-:S04]  /*09b0*/  @P4 LEA R8, P5, R16, R24, 0x1 ;  /* 0x0000001810084211 */ /* 0x008fc800078a08ff */
[----:B------:R-:W-:Y:S02]  /*09c0*/  @P4 LEA.HI.X R9, R16, R25, R0, 0x1, P5 ;  /* 0x0000001910094211 */ /* 0x000fe400028f0c00 */
[----:B------:R-:W-:Y:S02]  /*09d0*/  @!P6 IADD3 R0, R13, R15, RZ ;  /* 0x0000000f0d00e210 */ /* 0x000fe40007ffe0ff */
[----:B-1----:R-:W-:-:S04]  /*09e0*/  @!P6 LEA R14, P5, R12, R20, 0x1 ;  /* 0x000000140c0ee211 */ /* 0x002fc800078a08ff */
[----:B------:R-:W-:Y:S02]  /*09f0*/  @!P6 LEA.HI.X R15, R12, R21, R0, 0x1, P5 ;  /* 0x000000150c0fe211 */ /* 0x000fe400028f0c00 */
[----:B------:R-:W-:-:S03]  /*0a00*/  ISETP.GE.U32.AND P5, PT, R68, UR12, PT ;  /* 0x0000000c44007c0c */ /* 0x000fc6000bfa6070 */
[----:B------:R0:W2:Y:S01]  /*0a10*/  @!P6 LDG.E R56, desc[UR8][R14.64] ;  /* 0x000000080e38e981 */ /* 0x0000a2000c1e1900 */
[----:B------:R-:W-:-:S04]  /*0a20*/  ISETP.GE.AND.EX P5, PT, R57, UR13, PT, P5 ;  /* 0x0000000d39007c0c */ /* 0x000fc8000bfa6350 */
[----:B------:R-:W-:-:S13]  /*0a30*/  ISETP.GT.U32.OR P5, PT, R88, 0x1bf, P5 ;  /* 0x000001bf5800780c */ /* 0x000fda0002fa4470 */
[----:B------:R-:W1:Y:S01]  /*0a40*/  @!P5 LDC.64 R16, c[0x0][0x270] ;  /* 0x00009c00ff10db82 */ /* 0x000e620000000a00 */
[----:B------:R-:W-:Y:S01]  /*0a50*/  @!P5 MOV R12, R70 ;  /* 0x00000046000cd202 */ /* 0x000fe20000000f00 */
[----:B------:R-:W-:-:S06]  /*0a60*/  @!P5 IMAD.MOV.U32 R13, RZ, RZ, R73 ;  /* 0x000000ffff0dd224 */ /* 0x000fcc00078e0049 */
[----:B------:R-:W3:Y:S01]  /*0a70*/  @!P5 LDC.64 R18, c[0x0][0x220] ;  /* 0x00008800ff12db82 */ /* 0x000ee20000000a00 */
[----:B------:R-:W-:Y:S01]  /*0a80*/  SHF.R.S32.HI R55, RZ, 0x1f, R67 ;  /* 0x0000001fff377819 */ /* 0x000fe20000011443 */
[-C--:B-1----:R-:W-:Y:S02]  /*0a90*/  @!P5 IMAD R0, R57, R16.reuse, RZ ;  /* 0x000000103900d224 */ /* 0x082fe400078e02ff */
[----:B------:R-:W-:-:S04]  /*0aa0*/  @!P5 IMAD.WIDE.U32 R12, R68, R16, R12 ;  /* 0x00000010440cd225 */ /* 0x000fc800078e000c */
[----:B------:R-:W-:Y:S01]  /*0ab0*/  @!P5 IMAD R17, R68, R17, R0 ;  /* 0x000000114411d224 */ /* 0x000fe200078e0200 */
[----:B---3--:R-:W-:-:S04]  /*0ac0*/  @!P5 LEA R16, P6, R12, R18, 0x1 ;  /* 0x000000120c10d211 */ /* 0x008fc800078c08ff */
[----:B------:R-:W-:-:S04]  /*0ad0*/  @!P5 IADD3 R0, R13, R17, RZ ;  /* 0x000000110d00d210 */ /* 0x000fc80007ffe0ff */
[----:B------:R-:W-:Y:S02]  /*0ae0*/  @!P5 LEA.HI.X R17, R12, R19, R0, 0x1, P6 ;  /* 0x000000130c11d211 */ /* 0x000fe400030f0c00 */
[----:B------:R-:W-:-:S04]  /*0af0*/  ISETP.GE.U32.AND P6, PT, R67, UR12, PT ;  /* 0x0000000c43007c0c */ /* 0x000fc8000bfc6070 */
[----:B------:R-:W-:-:S04]  /*0b00*/  ISETP.GE.AND.EX P6, PT, R55, UR13, PT, P6 ;  /* 0x0000000d37007c0c */ /* 0x000fc8000bfc6360 */
[----:B------:R-:W-:-:S13]  /*0b10*/  ISETP.GT.U32.OR P6, PT, R88, 0x1bf, P6 ;  /* 0x000001bf5800780c */ /* 0x000fda00037c4470 */
[----:B------:R-:W1:Y:S08]  /*0b20*/  @!P6 LDC.64 R18, c[0x0][0x270] ;  /* 0x00009c00ff12eb82 */ /* 0x000e700000000a00 */
[----:B------:R-:W3:Y:S01]  /*0b30*/  @!P6 LDC.64 R20, c[0x0][0x220] ;  /* 0x00008800ff14eb82 */ /* 0x000ee20000000a00 */
[----:B------:R-:W-:Y:S02]  /*0b40*/  @!P6 MOV R12, R70 ;  /* 0x00000046000ce202 */ /* 0x000fe40000000f00 */
[----:B------:R-:W-:-:S02]  /*0b50*/  @!P6 MOV R13, R73 ;  /* 0x00000049000de202 */ /* 0x000fc40000000f00 */
[----:B------:R-:W-:-:S06]  /*0b60*/  MOV R54, RZ ;  /* 0x000000ff00367202 */ /* 0x000fcc0000000f00 */
[----:B------:R4:W5:Y:S01]  /*0b70*/  @!P5 LDG.E R54, desc[UR8][R16.64] ;  /* 0x000000081036d981 */ /* 0x000962000c1e1900 */
[-C--:B-1----:R-:W-:Y:S02]  /*0b80*/  @!P6 IMAD R0, R55, R18.reuse, RZ ;  /* 0x000000123700e224 */ /* 0x082fe400078e02ff */
[----:B------:R-:W-:-:S04]  /*0b90*/  @!P6 IMAD.WIDE.U32 R12, R67, R18, R12 ;  /* 0x00000012430ce225 */ /* 0x000fc800078e000c */
[----:B0-----:R-:W-:Y:S01]  /*0ba0*/  @!P6 IMAD R15, R67, R19, R0 ;  /* 0x00000013430fe224 */ /* 0x001fe200078e0200 */
[----:B---3--:R-:W-:-:S04]  /*0bb0*/  @!P6 LEA R14, P5, R12, R20, 0x1 ;  /* 0x000000140c0ee211 */ /* 0x008fc800078a08ff */
[----:B------:R-:W-:Y:S02]  /*0bc0*/  @!P6 IADD3 R0, R13, R15, RZ ;  /* 0x0000000f0d00e210 */ /* 0x000fe40007ffe0ff */
        /* <DEDUP_REMOVED lines=8> */
[----:B------:R-:W-:-:S02]  /*0c50*/  @!P5 MOV R13, R73 ;  /* 0x00000049000dd202 */ /* 0x000fc40000000f00 */
[----:B------:R-:W-:-:S06]  /*0c60*/  MOV R52, RZ ;  /* 0x000000ff00347202 */ /* 0x000fcc0000000f00 */
[----:B------:R3:W5:Y:S01]  /*0c70*/  @!P6 LDG.E R52, desc[UR8][R14.64] ;  /* 0x000000080e34e981 */ /* 0x000762000c1e1900 */
[-C--:B0-----:R-:W-:Y:S02]  /*0c80*/  @!P5 IMAD R0, R53, R18.reuse, RZ ;  /* 0x000000123500d224 */ /* 0x081fe400078e02ff */
[----:B------:R-:W-:-:S04]  /*0c90*/  @!P5 IMAD.WIDE.U32 R12, R66, R18, R12 ;  /* 0x00000012420cd225 */ /* 0x000fc800078e000c */
[----:B----4-:R-:W-:Y:S01]  /*0ca0*/  @!P5 IMAD R17, R66, R19, R0 ;  /* 0x000000134211d224 */ /* 0x010fe200078e0200 */
[----:B-1----:R-:W-:-:S04]  /*0cb0*/  @!P5 LEA R16, P6, R12, R20, 0x1 ;  /* 0x000000140c10d211 */ /* 0x002fc800078c08ff */
        /* <DEDUP_REMOVED lines=14> */
[----:B---3--:R-:W-:Y:S01]  /*0da0*/  @!P6 IMAD R15, R65, R19, R0 ;  /* 0x00000013410fe224 */ /* 0x008fe200078e0200 */
        /* <DEDUP_REMOVED lines=42> */
[----:B------:R-:W-:Y:S01]  /*1050*/  @!P5 MOV R13, R73 ;  /* 0x00000049000dd202 */ /* 0x000fe20000000f00 */
[----:B------:R-:W-:-:S06]  /*1060*/  IMAD.MOV.U32 R24, RZ, RZ, RZ ;  /* 0x000000ffff187224 */ /* 0x000fcc00078e00ff */
        /* <DEDUP_REMOVED lines=13> */
[----:B---3--:R-:W-:Y:S02]  /*1140*/  @!P6 MOV R14, R70 ;  /* 0x00000046000ee202 */ /* 0x008fe40000000f00 */
[----:B------:R-:W-:-:S02]  /*1150*/  @!P6 MOV R15, R73 ;  /* 0x00000049000fe202 */ /* 0x000fc40000000f00 */
        /* <DEDUP_REMOVED lines=14> */
[----:B------:R-:W2:Y:S04]  /*1240*/  @P1 LDG.E R20, desc[UR8][R10.64] ;  /* 0x000000080a141981 */ /* 0x000ea8000c1e1900 */
[----:B------:R0:W5:Y:S01]  /*1250*/  @P0 LDG.E R18, desc[UR8][R2.64] ;  /* 0x0000000802120981 */ /* 0x000162000c1e1900 */
[----:B------:R-:W1:Y:S03]  /*1260*/  @!P5 LDC.64 R30, c[0x0][0x270] ;  /* 0x00009c00ff1edb82 */ /* 0x000e660000000a00 */
[----:B------:R-:W4:Y:S01]  /*1270*/  @P2 LDG.E R19, desc[UR8][R6.64] ;  /* 0x0000000806132981 */ /* 0x000f22000c1e1900 */
[----:B---3--:R-:W-:-:S04]  /*1280*/  CS2R R16, SRZ ;  /* 0x0000000000107805 */ /* 0x008fc8000001ff00 */
[----:B------:R-:W3:Y:S02]  /*1290*/  @!P5 LDC.64 R28, c[0x0][0x220] ;  /* 0x00008800ff1cdb82 */ /* 0x000ee40000000a00 */
[----:B------:R-:W4:Y:S01]  /*12a0*/  @P3 LDG.E R17, desc[UR8][R4.64] ;  /* 0x0000000804113981 */ /* 0x000f22000c1e1900 */
[----:B0-----:R-:W-:Y:S02]  /*12b0*/  @!P5 MOV R2, R70 ;  /* 0x000000460002d202 */ /* 0x001fe40000000f00 */
[----:B------:R-:W-:Y:S01]  /*12c0*/  @!P5 MOV R3, R73 ;  /* 0x000000490003d202 */ /* 0x000fe20000000f00 */
[----:B------:R0:W4:Y:S01]  /*12d0*/  @P4 LDG.E R16, desc[UR8][R8.64] ;  /* 0x0000000808104981 */ /* 0x000122000c1e1900 */
[----:B------:R-:W-:-:S06]  /*12e0*/  MOV R14, RZ ;  /* 0x000000ff000e7202 */ /* 0x000fcc0000000f00 */
[----:B------:R0:W4:Y:S01]  /*12f0*/  @!P6 LDG.E R14, desc[UR8][R12.64] ;  /* 0x000000080c0ee981 */ /* 0x000122000c1e1900 */
[----:B-1----:R-:W-:-:S04]  /*1300*/  @!P5 IMAD R0, R21, R30, RZ ;  /* 0x0000001e1500d224 */ /* 0x002fc800078e02ff */
[C---:B------:R-:W-:Y:S02]  /*1310*/  @!P5 IMAD R11, R60.reuse, R31, R0 ;  /* 0x0000001f3c0bd224 */ /* 0x040fe400078e0200 */
        /* <DEDUP_REMOVED lines=11> */
[----:B------:R-:W-:-:S02]  /*13d0*/  @!P6 MOV R7, R73 ;  /* 0x000000490007e202 */ /* 0x000fc40000000f00 */
[----:B------:R-:W-:-:S06]  /*13e0*/  CS2R R12, SRZ ;  /* 0x00000000000c7805 */ /* 0x000fcc000001ff00 */
[----:B------:R3:W3:Y:S01]  /*13f0*/  @!P5 LDG.E R13, desc[UR8][R2.64] ;  /* 0x00000008020dd981 */ /* 0x0006e2000c1e1900 */
[-C--:B0-----:R-:W-:Y:S02]  /*1400*/  @!P6 IMAD R0, R15, R8.reuse, RZ ;  /* 0x000000080f00e224 */ /* 0x081fe400078e02ff */
[----:B------:R-:W-:-:S04]  /*1410*/  @!P6 IMAD.WIDE.U32 R6, R58, R8, R6 ;  /* 0x000000083a06e225 */ /* 0x000fc800078e0006 */
[----:B------:R-:W-:Y:S01]  /*1420*/  @!P6 IMAD R9, R58, R9, R0 ;  /* 0x000000093a09e224 */ /* 0x000fe200078e0200 */
[----:B-1----:R-:W-:-:S04]  /*1430*/  @!P6 LEA R4, P5, R6, R4, 0x1 ;  /* 0x000000040604e211 */ /* 0x002fc800078a08ff */
[----:B------:R-:W-:-:S04]  /*1440*/  @!P6 IADD3 R0, R7, R9, RZ ;  /* 0x000000090700e210 */ /* 0x000fc80007ffe0ff */
[----:B------:R-:W-:-:S05]  /*1450*/  @!P6 LEA.HI.X R5, R6, R5, R0, 0x1, P5 ;  /* 0x000000050605e211 */ /* 0x000fca00028f0c00 */
[----:B------:R0:W3:Y:S01]  /*1460*/  @!P6 LDG.E R12, desc[UR8][R4.64] ;  /* 0x00000008040ce981 */ /* 0x0000e2000c1e1900 */
[----:B------:R-:W-:Y:S02]  /*1470*/  ISETP.GT.AND P5, PT, R86, 0x1e, PT ;  /* 0x0000001e5600780c */ /* 0x000fe40003fa4270 */
[----:B--2---:R-:W-:-:S04]  /*1480*/  PRMT R0, R20, 0x7632, R0 ;  /* 0x0000763214007816 */ /* 0x004fc80000000000 */
[----:B------:R-:W-:Y:S02]  /*1490*/  SHF.L.U32 R7, R0, 0x10, RZ ;  /* 0x0000001000077819 */ /* 0x000fe400000006ff */
[C---:B-----5:R-:W-:Y:S02]  /*14a0*/  PRMT R0, R18.reuse, 0x7632, R0 ;  /* 0x0000763212007816 */ /* 0x060fe40000000000 */
[----:B----4-:R-:W-:Y:S02]  /*14b0*/  PRMT R8, R19, 0x7632, R8 ;  /* 0x0000763213087816 */ /* 0x010fe40000000008 */
[----:B---3--:R-:W-:Y:S02]  /*14c0*/  SHF.L.U32 R2, R18, 0x10, RZ ;  /* 0x0000001012027819 */ /* 0x008fe400000006ff */
[----:B------:R-:W-:Y:S02]  /*14d0*/  SHF.L.U32 R3, R0, 0x10, RZ ;  /* 0x0000001000037819 */ /* 0x000fe400000006ff */
[----:B------:R-:W-:-:S02]  /*14e0*/  SHF.L.U32 R11, R8, 0x10, RZ ;  /* 0x00000010080b7819 */ /* 0x000fc400000006ff */
[----:B------:R-:W-:Y:S01]  /*14f0*/  SHF.L.U32 R10, R19, 0x10, RZ ;  /* 0x00000010130a7819 */ /* 0x000fe200000006ff */
[----:B------:R-:W-:Y:S01]  /*1500*/  FADD.FTZ R0, R2, R3 ;  /* 0x0000000302007221 */ /* 0x000fe20000010000 */
[----:B------:R-:W-:Y:S01]  /*1510*/  FMUL.FTZ R3, R3, R3 ;  /* 0x0000000303037220 */ /* 0x000fe20000410000 */
[----:B------:R-:W-:Y:S01]  /*1520*/  SHF.L.U32 R6, R20, 0x10, RZ ;  /* 0x0000001014067819 */ /* 0x000fe200000006ff */
[----:B0-----:R-:W-:Y:S01]  /*1530*/  FMUL.FTZ R5, R11, R11 ;  /* 0x0000000b0b057220 */ /* 0x001fe20000410000 */
[----:B------:R-:W-:Y:S01]  /*1540*/  PRMT R4, R17, 0x7632, R4 ;  /* 0x0000763211047816 */ /* 0x000fe20000000004 */
[----:B------:R-:W-:Y:S01]  /*1550*/  FMUL.FTZ R9, R7, R7 ;  /* 0x0000000707097220 */ /* 0x000fe20000410000 */
[----:B------:R-:W-:Y:S01]  /*1560*/  FADD.FTZ R11, R10, R11 ;  /* 0x0000000b0a0b7221 */ /* 0x000fe20000010000 */
[----:B------:R-:W-:Y:S01]  /*1570*/  FFMA.FTZ R3, R2, R2, R3 ;  /* 0x0000000202037223 */ /* 0x000fe20000010003 */
[----:B------:R-:W-:Y:S01]  /*1580*/  FFMA.FTZ R10, R10, R10, R5 ;  /* 0x0000000a0a0a7223 */ /* 0x000fe20000010005 */
[----:B------:R-:W-:Y:S01]  /*1590*/  FADD.FTZ R7, R6, R7 ;  /* 0x0000000706077221 */ /* 0x000fe20000010000 */
[----:B------:R-:W-:-:S02]  /*15a0*/  IMAD.U32 R5, R4, 0x10000, RZ ;  /* 0x0001000004057824 */ /* 0x000fc400078e00ff */
[----:B------:R-:W-:Y:S01]  /*15b0*/  FADD.FTZ R0, RZ, R0 ;  /* 0x00000000ff007221 */ /* 0x000fe20000010000 */
[----:B------:R-:W-:Y:S01]  /*15c0*/  PRMT R4, R16, 0x7632, R4 ;  /* 0x0000763210047816 */ /* 0x000fe20000000004 */
[----:B------:R-:W-:Y:S01]  /*15d0*/  FFMA.FTZ R6, R6, R6, R9 ;  /* 0x0000000606067223 */ /* 0x000fe20000010009 */
[----:B------:R-:W-:Y:S01]  /*15e0*/  FADD.FTZ R3, RZ, R3 ;  /* 0x00000003ff037221 */ /* 0x000fe20000010000 */
[----:B------:R-:W-:Y:S01]  /*15f0*/  SHF.L.U32 R2, R17, 0x10, RZ ;  /* 0x0000001011027819 */ /* 0x000fe200000006ff */
[----:B------:R-:W-:Y:S01]  /*1600*/  FADD.FTZ R0, R0, R7 ;  /* 0x0000000700007221 */ /* 0x000fe20000010000 */
[----:B------:R-:W-:Y:S01]  /*1610*/  FMUL.FTZ R7, R5, R5 ;  /* 0x0000000505077220 */ /* 0x000fe20000410000 */
[----:B------:R-:W-:Y:S01]  /*1620*/  SHF.L.U32 R9, R4, 0x10, RZ ;  /* 0x0000001004097819 */ /* 0x000fe200000006ff */
[----:B------:R-:W-:Y:S01]  /*1630*/  FADD.FTZ R3, R3, R6 ;  /* 0x0000000603037221 */ /* 0x000fe20000010000 */
[C---:B------:R-:W-:Y:S01]  /*1640*/  FADD.FTZ R5, R2.reuse, R5 ;  /* 0x0000000502057221 */ /* 0x040fe20000010000 */
[----:B------:R-:W-:Y:S01]  /*1650*/  FFMA.FTZ R2, R2, R2, R7 ;  /* 0x0000000202027223 */ /* 0x000fe20000010007 */
[----:B------:R-:W-:Y:S01]  /*1660*/  SHF.L.U32 R4, R16, 0x10, RZ ;  /* 0x0000001010047819 */ /* 0x000fe200000006ff */
        /* <DEDUP_REMOVED lines=12> */
[----:B------:R-:W-:Y:S01]  /*1730*/  FMUL.FTZ R4, R6, R6 ;  /* 0x0000000606047220 */ /* 0x000fe20000410000 */
        /* <DEDUP_REMOVED lines=65> */
[C-C-:B------:R-:W-:Y:S01]  /*1b50*/  FADD.FTZ R5, R3.reuse, R6.reuse ;  /* 0x0000000603057221 */ /* 0x140fe20000010000 */
[----:B------:R-:W-:Y:S01]  /*1b60*/  IMAD.U32 R7, R8, 0x10000, RZ ;  /* 0x0001000008077824 */ /* 0x000fe200078e00ff */
        /* <DEDUP_REMOVED lines=98> */
.L_x_3386:
[----:B------:R-:W-:Y:S05]  /*2190*/  BSYNC B0 ;  /* 0x0000000000007941 */ /* 0x000fea0003800000 */
.L_x_3385:
        /* <DEDUP_REMOVED lines=15> */
[----:B------:R-:W-:Y:S01]  /*2290*/  SHF.L.U32 R33, R33, 0x1, RZ ;  /* 0x0000000121217819 */ /* 0x000fe200000006ff */
[----:B-1----:R-:W-:-:S04]  /*22a0*/  IMAD R35, R35, UR7, R34 ;  /* 0x0000000723237c24 */ /* 0x002fc8000f8e0222 */
[----:B--2---:R-:W-:Y:S01]  /*22b0*/  IMAD.WIDE R30, R33, 0x4, R30 ;  /* 0x00000004211e7825 */ /* 0x004fe200078e021e */
[----:B------:R-:W-:Y:S02]  /*22c0*/  IADD3 R33, R32, R34, RZ ;  /* 0x0000002220217210 */ /* 0x000fe40007ffe0ff */
[----:B------:R-:W-:-:S03]  /*22d0*/  MOV R32, 0xffffffff ;  /* 0xffffffff00207802 */ /* 0x000fc60000000f00 */
        /* <DEDUP_REMOVED lines=11> */
.L_x_3389:
[----:B0-----:R-:W2:Y:S04]  /*2390*/  LDG.E.STRONG.GPU R30, desc[UR8][R28.64] ;  /* 0x000000081c1e7981 */ /* 0x001ea8000c1ef900 */
[----:B--2---:R-:W-:Y:S01]  /*23a0*/  CCTL.IVALL ;  /* 0x00000000ff00798f */ /* 0x004fe20002000000 */
[----:B------:R-:W-:Y:S05]  /*23b0*/  YIELD ;  /* 0x0000000000007946 */ /* 0x000fea0003800000 */
[----:B------:R-:W-:-:S13]  /*23c0*/  ISETP.NE.AND P6, PT, R30, R33, PT ;  /* 0x000000211e00720c */ /* 0x000fda0003fc5270 */
[----:B------:R-:W-:Y:S05]  /*23d0*/  @P6 BRA `(.L_x_3389) ;  /* 0xfffffffc00ec6947 */ /* 0x000fea000383ffff */
.L_x_3388:
[----:B------:R-:W-:Y:S01]  /*23e0*/  ISETP.NE.AND P6, PT, R91, RZ, PT ;  /* 0x000000ff5b00720c */ /* 0x000fe20003fc5270 */
[----:B------:R-:W-:Y:S05]  /*23f0*/  WARPSYNC.ALL ;  /* 0x0000000000007948 */ /* 0x000fea0003800000 */
[----:B------:R-:W-:Y:S07]  /*2400*/  BAR.SYNC.DEFER_BLOCKING 0x0 ;  /* 0x0000000000007b1d */ /* 0x000fee0000010000 */
[----:B------:R-:W-:Y:S05]  /*2410*/  @!P6 BRA `(.L_x_3387) ;  /* 0x0000000400f8e947 */ /* 0x000fea0003800000 */
[----:B0-----:R-:W-:Y:S01]  /*2420*/  IADD3 R28, R91, -0x1, RZ ;  /* 0xffffffff5b1c7810 */ /* 0x001fe20007ffe0ff */
[----:B------:R-:W-:-:S03]  /*2430*/  HFMA2.MMA R32, -RZ, RZ, 0, 0 ;  /* 0x00000000ff207435 */ /* 0x000fc600000001ff */
[----:B------:R-:W-:-:S13]  /*2440*/  ISETP.GE.U32.AND P6, PT, R28, 0x3, PT ;  /* 0x000000031c00780c */ /* 0x000fda0003fc6070 */
[----:B------:R-:W-:Y:S05]  /*2450*/  @!P6 BRA `(.L_x_3390) ;  /* 0x000000040008e947 */ /* 0x000fea0003800000 */
[----:B------:R-:W-:Y:S02]  /*2460*/  LOP3.LUT R28, R91, 0x3, RZ, 0xc0, !PT ;  /* 0x000000035b1c7812 */ /* 0x000fe400078ec0ff */
[----:B------:R-:W-:Y:S02]  /*2470*/  MOV R32, RZ ;  /* 0x000000ff00207202 */ /* 0x000fe40000000f00 */
[----:B------:R-:W-:-:S07]  /*2480*/  IADD3 R33, -R28, R91, RZ ;  /* 0x0000005b1c217210 */ /* 0x000fce0007ffe1ff */
.L_x_3391:
        /* <DEDUP_REMOVED lines=63> */
.L_x_3390:
        /* <DEDUP_REMOVED lines=14> */
[----:B------:R-:W-:-:S04]  /*2960*/  IMAD R30, R30, R91, RZ ;  /* 0x0000005b1e1e7224 */ /* 0x000fc800078e02ff */
[----:B------:R-:W-:-:S04]  /*2970*/  IMAD.SHL.U32 R31, R30, 0x2, RZ ;  /* 0x000000021e1f7824 */ /* 0x000fc800078e00ff */
[----:B-1----:R-:W-:-:S04]  /*2980*/  IMAD.WIDE R28, R31, 0x4, R28 ;  /* 0x000000041f1c7825 */ /* 0x002fc800078e021c */
[----:B0-----:R-:W-:-:S04]  /*2990*/  IMAD R31, R32, UR5, R33 ;  /* 0x00000005201f7c24 */ /* 0x001fc8000f8e0221 */
[----:B------:R-:W-:-:S06]  /*29a0*/  IMAD.WIDE.U32 R28, R31, 0x8, R28 ;  /* 0x000000081f1c7825 */ /* 0x000fcc00078e001c */
[----:B------:R-:W2:Y:S02]  /*29b0*/  LDG.E.64 R28, desc[UR8][R28.64] ;  /* 0x000000081c1c7981 */ /* 0x000ea4000c1e1b00 */
[----:B--2---:R-:W-:Y:S01]  /*29c0*/  FADD.FTZ R46, R46, R28 ;  /* 0x0000001c2e2e7221 */ /* 0x004fe20000010000 */
[----:B------:R-:W-:-:S07]  /*29d0*/  FADD.FTZ R47, R47, R29 ;  /* 0x0000001d2f2f7221 */ /* 0x000fce0000010000 */
.L_x_3393:
[----:B------:R-:W-:Y:S05]  /*29e0*/  BSYNC B0 ;  /* 0x0000000000007941 */ /* 0x000fea0003800000 */
.L_x_3392:
        /* <DEDUP_REMOVED lines=33> */
.L_x_3387:
        /* <DEDUP_REMOVED lines=15> */
[----:B------:R-:W-:-:S03]  /*2cf0*/  @!P6 FMUL.FTZ R32, R46, UR6 ;  /* 0x000000062e20ec20 */ /* 0x000fc60008410000 */
[----:B------:R-:W-:Y:S01]  /*2d00*/  @!P5 STS.64 [UR5+0x88], R46 ;  /* 0x0000882eff00d988 */ /* 0x000fe20008000a05 */
[----:B--2---:R-:W-:-:S04]  /*2d10*/  IMAD.WIDE R28, R43, 0x2, R28 ;  /* 0x000000022b1c7825 */ /* 0x004fc800078e021c */
[----:B-1----:R-:W-:-:S04]  /*2d20*/  IMAD.WIDE R42, R43, 0x2, R30 ;  /* 0x000000022b2a7825 */ /* 0x002fc800078e021e */
[----:B---3--:R-:W-:-:S05]  /*2d30*/  @!P6 IMAD.WIDE R34, R77, 0x8, R34 ;  /* 0x000000084d22e825 */ /* 0x008fca00078e0222 */
[----:B------:R0:W-:Y:S01]  /*2d40*/  @!P6 STG.E.64 desc[UR8][R34.64], R32 ;  /* 0x000000202200e986 */ /* 0x0001e2000c101b08 */
[----:B------:R-:W-:Y:S06]  /*2d50*/  BAR.SYNC.DEFER_BLOCKING 0x0 ;  /* 0x0000000000007b1d */ /* 0x000fec0000010000 */
[----:B------:R-:W2:Y:S04]  /*2d60*/  LDG.E.U16 R41, desc[UR8][R28.64] ;  /* 0x000000081c297981 */ /* 0x000ea8000c1e1500 */
[----:B------:R1:W3:Y:S04]  /*2d70*/  LDG.E.U16 R44, desc[UR8][R28.64+0x2] ;  /* 0x000002081c2c7981 */ /* 0x0002e8000c1e1500 */
[----:B------:R-:W4:Y:S04]  /*2d80*/  LDG.E.U16 R45, desc[UR8][R42.64] ;  /* 0x000000082a2d7981 */ /* 0x000f28000c1e1500 */
[----:B------:R5:W4:Y:S01]  /*2d90*/  LDG.E.U16 R90, desc[UR8][R42.64+0x2] ;  /* 0x000002082a5a7981 */ /* 0x000b22000c1e1500 */
[----:B------:R-:W-:-:S02]  /*2da0*/  ISETP.NE.AND P6, PT, RZ, UR10, PT ;  /* 0x0000000aff007c0c */ /* 0x000fc4000bfc5270 */
[----:B-1----:R-:W-:Y:S01]  /*2db0*/  SHF.L.U32 R29, R18, 0x10, RZ ;  /* 0x00000010121d7819 */ /* 0x002fe200000006ff */
[----:B------:R-:W1:Y:S01]  /*2dc0*/  LDS.64 R30, [UR5+0x88] ;  /* 0x00008805ff1e7984 */ /* 0x000e620008000a00 */
[----:B------:R-:W-:Y:S02]  /*2dd0*/  SHF.L.U32 R7, R7, 0x10, RZ ;  /* 0x0000001007077819 */ /* 0x000fe400000006ff */
[----:B0-----:R-:W-:Y:S02]  /*2de0*/  SHF.L.U32 R35, R20, 0x10, RZ ;  /* 0x0000001014237819 */ /* 0x001fe400000006ff */
[----:B------:R-:W-:Y:S02]  /*2df0*/  SHF.L.U32 R11, R11, 0x10, RZ ;  /* 0x000000100b0b7819 */ /* 0x000fe400000006ff */
[----:B-----5:R-:W-:Y:S02]  /*2e00*/  SHF.L.U32 R43, R10, 0x10, RZ ;  /* 0x000000100a2b7819 */ /* 0x020fe400000006ff */
[----:B------:R-:W-:Y:S01]  /*2e10*/  SHF.L.U32 R47, R19, 0x10, RZ ;  /* 0x00000010132f7819 */ /* 0x000fe200000006ff */
[----:B-1----:R-:W-:-:S04]  /*2e20*/  FMUL.FTZ R30, R30, UR6 ;  /* 0x000000061e1e7c20 */ /* 0x002fc80008410000 */
[C---:B------:R-:W-:Y:S01]  /*2e30*/  FMUL.FTZ R92, R30.reuse, R30 ;  /* 0x0000001e1e5c7220 */ /* 0x040fe20000410000 */
[----:B------:R-:W-:Y:S01]  /*2e40*/  FADD.FTZ R18, -R30, R7 ;  /* 0x000000071e127221 */ /* 0x000fe20000010100 */
[--C-:B------:R-:W-:Y:S01]  /*2e50*/  FADD.FTZ R10, R29, -R30.reuse ;  /* 0x8000001e1d0a7221 */ /* 0x100fe20000010000 */
[----:B------:R-:W-:Y:S01]  /*2e60*/  FADD.FTZ R42, R35, -R30 ;  /* 0x8000001e232a7221 */ /* 0x000fe20000010000 */
[----:B------:R-:W-:-:S05]  /*2e70*/  FFMA.FTZ R31, R31, UR6, -R92 ;  /* 0x000000061f1f7c23 */ /* 0x000fca000801085c */
[----:B------:R-:W-:-:S13]  /*2e80*/  FSETP.GTU.FTZ.AND P5, PT, R31, RZ, PT ;  /* 0x000000ff1f00720b */ /* 0x000fda0003fbc000 */
[----:B------:R-:W0:Y:S02]  /*2e90*/  @P5 LDC R32, c[0x0][0x238] ;  /* 0x00008e00ff205b82 */ /* 0x000e240000000800 */
[----:B0-----:R-:W-:Y:S01]  /*2ea0*/  @P5 FADD.FTZ R32, R31, R32 ;  /* 0x000000201f205221 */ /* 0x001fe20000010000 */
[----:B------:R-:W-:-:S06]  /*2eb0*/  MOV R31, 0x3f800000 ;  /* 0x3f800000001f7802 */ /* 0x000fcc0000000f00 */
[----:B------:R-:W0:Y:S02]  /*2ec0*/  @P5 MUFU.RSQ R31, R32 ;  /* 0x00000020001f5308 */ /* 0x000e240000001400 */
[-C--:B0-----:R-:W-:Y:S01]  /*2ed0*/  FMUL.FTZ R18, R18, R31.reuse ;  /* 0x0000001f12127220 */ /* 0x081fe20000410000 */
[----:B------:R-:W-:Y:S01]  /*2ee0*/  FMUL.FTZ R10, R10, R31 ;  /* 0x0000001f0a0a7220 */ /* 0x000fe20000410000 */
[----:B--2---:R-:W-:Y:S02]  /*2ef0*/  SHF.L.U32 R20, R41, 0x10, RZ ;  /* 0x0000001029147819 */ /* 0x004fe400000006ff */
[----:B---3--:R-:W-:Y:S01]  /*2f00*/  SHF.L.U32 R28, R44, 0x10, RZ ;  /* 0x000000102c1c7819 */ /* 0x008fe200000006ff */
[----:B------:R-:W-:Y:S01]  /*2f10*/  FADD.FTZ R44, -R30, R11 ;  /* 0x0000000b1e2c7221 */ /* 0x000fe20000010100 */
[----:B----4-:R-:W-:Y:S02]  /*2f20*/  SHF.L.U32 R29, R45, 0x10, RZ ;  /* 0x000000102d1d7819 */ /* 0x010fe400000006ff */
[----:B------:R-:W-:-:S03]  /*2f30*/  SHF.L.U32 R33, R90, 0x10, RZ ;  /* 0x000000105a217819 */ /* 0x000fc600000006ff */
[----:B------:R-:W-:Y:S02]  /*2f40*/  FFMA.FTZ R7, R20, R10, R29 ;  /* 0x0000000a14077223 */ /* 0x000fe4000001001d */
        /* <DEDUP_REMOVED lines=12> */
.L_x_3394:
        /* <DEDUP_REMOVED lines=14> */
.L_x_3396:
[----:B------:R-:W-:Y:S05]  /*30f0*/  BSYNC B0 ;  /* 0x0000000000007941 */ /* 0x000fea0003800000 */
.L_x_3395:
[-C--:B------:R-:W-:Y:S01]  /*3100*/  FMUL.FTZ R42, R42, R31.reuse ;  /* 0x0000001f2a2a7220 */ /* 0x080fe20000410000 */
[----:B------:R-:W-:Y:S01]  /*3110*/  FMUL.FTZ R44, R44, R31 ;  /* 0x0000001f2c2c7220 */ /* 0x000fe20000410000 */
[----:B------:R-:W-:Y:S01]  /*3120*/  FADD.FTZ R34, R47, -R30 ;  /* 0x8000001e2f227221 */ /* 0x000fe20000010000 */
[----:B------:R-:W-:Y:S01]  /*3130*/  FADD.FTZ R46, -R30, R43 ;  /* 0x0000002b1e2e7221 */ /* 0x000fe20000010100 */
[----:B------:R-:W-:Y:S01]  /*3140*/  FFMA.FTZ R42, R20, R42, R29 ;  /* 0x0000002a142a7223 */ /* 0x000fe2000001001d */
[----:B0-----:R-:W-:Y:S01]  /*3150*/  FFMA.FTZ R7, R28, R44, R33 ;  /* 0x0000002c1c077223 */ /* 0x001fe20000010021 */
        /* <DEDUP_REMOVED lines=11> */
.L_x_3397:
        /* <DEDUP_REMOVED lines=14> */
.L_x_3399:
[----:B------:R-:W-:Y:S05]  /*32f0*/  BSYNC B0 ;  /* 0x0000000000007941 */ /* 0x000fea0003800000 */
.L_x_3398:
[-C--:B------:R-:W-:Y:S01]  /*3300*/  FMUL.FTZ R34, R34, R31.reuse ;  /* 0x0000001f22227220 */ /* 0x080fe20000410000 */
[----:B------:R-:W-:Y:S01]  /*3310*/  FMUL.FTZ R46, R46, R31 ;  /* 0x0000001f2e2e7220 */ /* 0x000fe20000410000 */
[----:B------:R-:W-:Y:S01]  /*3320*/  IMAD.U32 R35, R17, 0x10000, RZ ;  /* 0x0001000011237824 */ /* 0x000fe200078e00ff */
[----:B------:R-:W-:Y:S01]  /*3330*/  SHF.L.U32 R17, R9, 0x10, RZ ;  /* 0x0000001009117819 */ /* 0x000fe200000006ff */
[----:B------:R-:W-:Y:S01]  /*3340*/  FFMA.FTZ R34, R20, R34, R29 ;  /* 0x0000002214227223 */ /* 0x000fe2000001001d */
[----:B------:R-:W-:Y:S01]  /*3350*/  SHF.L.U32 R41, R16, 0x10, RZ ;  /* 0x0000001010297819 */ /* 0x000fe200000006ff */
[----:B0-----:R-:W-:Y:S01]  /*3360*/  FFMA.FTZ R7, R28, R46, R33 ;  /* 0x0000002e1c077223 */ /* 0x001fe20000010021 */
        /* <DEDUP_REMOVED lines=12> */
.L_x_3400:
        /* <DEDUP_REMOVED lines=14> */
.L_x_3402:
[----:B------:R-:W-:Y:S05]  /*3510*/  BSYNC B0 ;  /* 0x0000000000007941 */ /* 0x000fea0003800000 */
.L_x_3401:
        /* <DEDUP_REMOVED lines=21> */
.L_x_3403:
        /* <DEDUP_REMOVED lines=14> */
.L_x_3405:
[----:B------:R-:W-:Y:S05]  /*3750*/  BSYNC B0 ;  /* 0x0000000000007941 */ /* 0x000fea0003800000 */
.L_x_3404:
[----:B------:R-:W-:Y:S01]  /*3760*/  ULDC.64 UR14, c[0x0][0x278] ;  /* 0x00009e00000e7ab9 */ /* 0x000fe20000000a00 */
        /* <DEDUP_REMOVED lines=13> */
.L_x_3406:
        /* <DEDUP_REMOVED lines=14> */
.L_x_3408:
[----:B------:R-:W-:Y:S05]  /*3920*/  BSYNC B0 ;  /* 0x0000000000007941 */ /* 0x000fea0003800000 */
.L_x_3407:
        /* <DEDUP_REMOVED lines=22> */
.L_x_3409:
        /* <DEDUP_REMOVED lines=14> */
.L_x_3411:
[----:B------:R-:W-:Y:S05]  /*3b70*/  BSYNC B0 ;  /* 0x0000000000007941 */ /* 0x000fea0003800000 */
.L_x_3410:
        /* <DEDUP_REMOVED lines=22> */
.L_x_3412:
        /* <DEDUP_REMOVED lines=14> */
.L_x_3414:
[----:B------:R-:W-:Y:S05]  /*3dc0*/  BSYNC B0 ;  /* 0x0000000000007941 */ /* 0x000fea0003800000 */
.L_x_3413:
[----:B0-----:R-:W-:Y:S01]  /*3dd0*/  SHF.L.U32 R5, R4, 0x10, RZ ;  /* 0x0000001004057819 */ /* 0x001fe200000006ff */
[----:B------:R-:W-:Y:S01]  /*3de0*/  IMAD.U32 R7, R52, 0x10000, RZ ;  /* 0x0001000034077824 */ /* 0x000fe200078e00ff */
        /* <DEDUP_REMOVED lines=20> */
.L_x_3415:
        /* <DEDUP_REMOVED lines=14> */
.L_x_3417:
[----:B------:R-:W-:Y:S05]  /*4010*/  BSYNC B0 ;  /* 0x0000000000007941 */ /* 0x000fea0003800000 */
.L_x_3416:
        /* <DEDUP_REMOVED lines=22> */
.L_x_3418:
        /* <DEDUP_REMOVED lines=14> */
.L_x_3420:
[----:B------:R-:W-:Y:S05]  /*4260*/  BSYNC B0 ;  /* 0x0000000000007941 */ /* 0x000fea0003800000 */
.L_x_3419:
        /* <DEDUP_REMOVED lines=22> */
.L_x_3421:
        /* <DEDUP_REMOVED lines=14> */
.L_x_3423:
[----:B------:R-:W-:Y:S05]  /*44b0*/  BSYNC B0 ;  /* 0x0000000000007941 */ /* 0x000fea0003800000 */
.L_x_3422:
        /* <DEDUP_REMOVED lines=22> */
.L_x_3424:
        /* <DEDUP_REMOVED lines=14> */
.L_x_3426:
[----:B------:R-:W-:Y:S05]  /*4700*/  BSYNC B0 ;  /* 0x0000000000007941 */ /* 0x000fea0003800000 */
.L_x_3425:
        /* <DEDUP_REMOVED lines=22> */
.L_x_3427:
[----:B------:R-:W-:Y:S04]  /*4870*/  BSSY B0, `(.L_x_3428) ;  /* 0x000000e000007945 */ /* 0x000fe80003800000 */
[----:B------:R-:W-:Y:S05]  /*4880*/  @P5 BRA `(.L_x_3429) ;  /* 0x0000000000305947 */ /* 0x000fea0003800000 */
        /* <DEDUP_REMOVED lines=12> */
.L_x_3429:
[----:B------:R-:W-:Y:S05]  /*4950*/  BSYNC B0 ;  /* 0x0000000000007941 */ /* 0x000fea0003800000 */
.L_x_3428:
        /* <DEDUP_REMOVED lines=22> */
.L_x_3430:
        /* <DEDUP_REMOVED lines=14> */
.L_x_3432:
[----:B------:R-:W-:Y:S05]  /*4ba0*/  BSYNC B0 ;  /* 0x0000000000007941 */ /* 0x000fea0003800000 */
.L_x_3431:
        /* <DEDUP_REMOVED lines=22> */
.L_x_3433:
        /* <DEDUP_REMOVED lines=14> */
.L_x_3435:
[----:B------:R-:W-:Y:S05]  /*4df0*/  BSYNC B0 ;  /* 0x0000000000007941 */ /* 0x000fea0003800000 */
.L_x_3434:
        /* <DEDUP_REMOVED lines=22> */
.L_x_3436:
        /* <DEDUP_REMOVED lines=14> */
.L_x_3438:
[----:B------:R-:W-:Y:S05]  /*5040*/  BSYNC B0 ;  /* 0x0000000000007941 */ /* 0x000fea0003800000 */
.L_x_3437:
        /* <DEDUP_REMOVED lines=22> */
.L_x_3439:
        /* <DEDUP_REMOVED lines=13> */
.L_x_3441:
[----:B------:R-:W-:Y:S05]  /*5280*/  BSYNC B0 ;  /* 0x0000000000007941 */ /* 0x000fea0003800000 */
.L_x_3440:
[----:B------:R-:W1:Y:S01]  /*5290*/  LDC R0, c[0x0][0x10] ;  /* 0x00000400ff007b82 */ /* 0x000e620000000800 */
[----:B------:R-:W-:Y:S02]  /*52a0*/  IADD3 R76, R76, 0x1, RZ ;  /* 0x000000014c4c7810 */ /* 0x000fe40007ffe0ff */
[----:B-1----:R-:W-:-:S04]  /*52b0*/  IADD3 R77, R0, R77, RZ ;  /* 0x0000004d004d7210 */ /* 0x002fc80007ffe0ff */
[----:B------:R-:W-:-:S13]  /*52c0*/  ISETP.GE.AND P5, PT, R77, UR4, PT ;  /* 0x000000044d007c0c */ /* 0x000fda000bfa6270 */
[----:B------:R-:W-:Y:S05]  /*52d0*/  @!P5 BRA `(.L_x_3442) ;  /* 0xffffffb00030d947 */ /* 0x000fea000383ffff */
[----:B------:R-:W-:Y:S05]  /*52e0*/  EXIT ;  /* 0x000000000000794d */ /* 0x000fea0003800000 */
.L_x_3443:
        /* <DEDUP_REMOVED lines=9> */
.L_x_5183:


//--------------------- .text._Z35group_norm_nhwc_fwd_one_pass_kernelI11Bf16IOBf16WLi512ELi56ELi448EEv26Group_norm_nhwc_fwd_params --------------------------
	.section	.text._Z35group_norm_nhwc_fwd_one_pass_kernelI11Bf16IOBf16WLi512ELi56ELi448EEv26Group_norm_nhwc_fwd_params,"ax",@progbits
	.align	128
        .global         _Z35group_norm_nhwc_fwd_one_pass_kernelI11Bf16IOBf16WLi512ELi56ELi448EEv26Group_norm_nhwc_fwd_params
        .type           _Z35group_norm_nhwc_fwd_one_pass_kernelI11Bf16IOBf16WLi512ELi56ELi448EEv26Group_norm_nhwc_fwd_params,@function
        .size           _Z35group_norm_nhwc_fwd_one_pass_kernelI11Bf16IOBf16WLi512ELi56ELi448EEv26Group_norm_nhwc_fwd_params,(.L_x_5184 - _Z35group_norm_nhwc_fwd_one_pass_kernelI11Bf16IOBf16WLi512ELi56ELi448EEv26Group_norm_nhwc_fwd_params)
        .other          _Z35group_norm_nhwc_fwd_one_pass_kernelI11Bf16IOBf16WLi512ELi56ELi448EEv26Group_norm_nhwc_fwd_params,@"STO_CUDA_ENTRY STV_DEFAULT"
_Z35group_norm_nhwc_fwd_one_pass_kernelI11Bf16IOBf16WLi512ELi56ELi448EEv26Group_norm_nhwc_fwd_params:
.text._Z35group_norm_nhwc_fwd_one_pass_kernelI11Bf16IOBf16WLi512ELi56ELi448EEv26Group_norm_nhwc_fwd_params:
        /* <DEDUP_REMOVED lines=85> */
[----:B------:R-:W-:Y:S02]  /*0550*/  IADD3 R6, R0, 0x1c0, RZ ;  /* 0x000001c000067810 */ /* 0x000fe40007ffe0ff */
[----:B------:R-:W-:Y:S02]  /*0560*/  ISETP.LT.U32.AND P0, PT, R2, UR8, PT ;  /* 0x0000000802007c0c */ /* 0x000fe4000bf01070 */
[----:B------:R-:W-:Y:S02]  /*0570*/  @P5 LOP3.LUT R5, R5, 0x400000, RZ, 0xfc, !PT ;  /* 0x0040000005055812 */ /* 0x000fe400078efcff */
[----:B------:R-:W-:Y:S02]  /*0580*/  ISETP.LT.U32.AND P5, PT, R100, UR8, PT ;  /* 0x0000000864007c0c */ /* 0x000fe4000bfa1070 */
[----:B------:R-:W-:-:S02]  /*0590*/  LOP3.LUT R5, R5, 0xffdfffff, RZ, 0xc0, !PT ;  /* 0xffdfffff05057812 */ /* 0x000fc400078ec0ff */
[----:B------:R-:W-:Y:S02]  /*05a0*/  ISETP.LT.AND.EX P5, PT, R17, UR9, !P6, P5 ;  /* 0x0000000911007c0c */ /* 0x000fe4000f7a1350 */
[----:B------:R-:W-:Y:S02]  /*05b0*/  SHF.R.S32.HI R2, RZ, 0x1f, R2 ;  /* 0x0000001fff027819 */ /* 0x000fe40000011402 */
[----:B------:R-:W-:Y:S02]  /*05c0*/  ISETP.LT.U32.AND P2, PT, R6, UR8, PT ;  /* 0x0000000806007c0c */ /* 0x000fe4000bf41070 */
[----:B------:R-:W-:Y:S02]  /*05d0*/  SHF.R.S32.HI R6, RZ, 0x1f, R6 ;  /* 0x0000001fff067819 */ /* 0x000fe40000011406 */
[----:B------:R-:W-:Y:S02]  /*05e0*/  ISETP.LT.AND.EX P0, PT, R2, UR9, !P6, P0 ;  /* 0x0000000902007c0c */ /* 0x000fe4000f701300 */
[----:B------:R-:W-:-:S02]  /*05f0*/  IADD3 R2, R0, 0x1d0, RZ ;  /* 0x000001d000027810 */ /* 0x000fc40007ffe0ff */
[----:B------:R-:W-:Y:S02]  /*0600*/  ISETP.LT.AND.EX P2, PT, R6, UR9, !P6, P2 ;  /* 0x0000000906007c0c */ /* 0x000fe4000f741320 */
[----:B------:R-:W-:Y:S02]  /*0610*/  @P5 LOP3.LUT R5, R5, 0x200000, RZ, 0xfc, !PT ;  /* 0x0020000005055812 */ /* 0x000fe400078efcff */
[----:B------:R-:W-:Y:S02]  /*0620*/  ISETP.LT.U32.AND P5, PT, R99, UR8, PT ;  /* 0x0000000863007c0c */ /* 0x000fe4000bfa1070 */
[----:B------:R-:W-:Y:S02]  /*0630*/  LOP3.LUT R5, R5, 0xffefffff, RZ, 0xc0, !PT ;  /* 0xffefffff05057812 */ /* 0x000fe400078ec0ff */
[----:B------:R-:W-:Y:S02]  /*0640*/  ISETP.LT.AND.EX P5, PT, R16, UR9, !P6, P5 ;  /* 0x0000000910007c0c */ /* 0x000fe4000f7a1350 */
[----:B------:R-:W-:-:S02]  /*0650*/  SHF.R.S32.HI R6, RZ, 0x1f, R2 ;  /* 0x0000001fff067819 */ /* 0x000fc40000011402 */
[----:B------:R-:W-:Y:S02]  /*0660*/  ISETP.LT.U32.AND P3, PT, R2, UR8, PT ;  /* 0x0000000802007c0c */ /* 0x000fe4000bf61070 */
[----:B------:R-:W-:Y:S02]  /*0670*/  IADD3 R88, R0, 0xf0, RZ ;  /* 0x000000f000587810 */ /* 0x000fe40007ffe0ff */
[----:B------:R-:W-:Y:S02]  /*0680*/  ISETP.LT.AND.EX P3, PT, R6, UR9, !P6, P3 ;  /* 0x0000000906007c0c */ /* 0x000fe4000f761330 */
[----:B------:R-:W-:Y:S02]  /*0690*/  SHF.R.S32.HI R6, RZ, 0x1f, R88 ;  /* 0x0000001fff067819 */ /* 0x000fe40000011458 */
[----:B------:R-:W-:Y:S02]  /*06a0*/  IADD3 R4, R0, 0x1b0, RZ ;  /* 0x000001b000047810 */ /* 0x000fe40007ffe0ff */
[----:B------:R-:W-:-:S02]  /*06b0*/  @P5 LOP3.LUT R5, R5, 0x100000, RZ, 0xfc, !PT ;  /* 0x0010000005055812 */ /* 0x000fc400078efcff */
[----:B------:R-:W-:Y:S02]  /*06c0*/  ISETP.LT.U32.AND P5, PT, R98, UR8, PT ;  /* 0x0000000862007c0c */ /* 0x000fe4000bfa1070 */
[----:B------:R-:W-:Y:S02]  /*06d0*/  LOP3.LUT R5, R5, 0xfff7ffff, RZ, 0xc0, !PT ;  /* 0xfff7ffff05057812 */ /* 0x000fe400078ec0ff */
[----:B------:R-:W-:Y:S02]  /*06e0*/  ISETP.LT.AND.EX P5, PT, R15, UR9, !P6, P5 ;  /* 0x000000090f007c0c */ /* 0x000fe4000f7a1350 */
[----:B------:R-:W-:Y:S02]  /*06f0*/  ISETP.LT.U32.AND P1, PT, R4, UR8, PT ;  /* 0x0000000804007c0c */ /* 0x000fe4000bf21070 */
[----:B------:R-:W-:Y:S02]  /*0700*/  SHF.R.S32.HI R4, RZ, 0x1f, R4 ;  /* 0x0000001fff047819 */ /* 0x000fe40000011404 */
[----:B------:R-:W-:-:S02]  /*0710*/  IADD3 R85, R0, 0x110, RZ ;  /* 0x0000011000557810 */ /* 0x000fc40007ffe0ff */
[----:B------:R-:W-:Y:S01]  /*0720*/  ISETP.LT.AND.EX P1, PT, R4, UR9, !P6, P1 ;  /* 0x0000000904007c0c */ /* 0x000fe2000f721310 */
[C---:B------:R-:W-:Y:S01]  /*0730*/  VIADD R4, R0.reuse, 0x1e0 ;  /* 0x000001e000047836 */ /* 0x040fe20000000000 */
[----:B------:R-:W-:Y:S02]  /*0740*/  SHF.R.S32.HI R125, RZ, 0x1f, R85 ;  /* 0x0000001fff7d7819 */ /* 0x000fe40000011455 */
[----:B------:R-:W-:Y:S02]  /*0750*/  IADD3 R84, R0, 0x120, RZ ;  /* 0x0000012000547810 */ /* 0x000fe40007ffe0ff */
[----:B------:R-:W-:Y:S02]  /*0760*/  @P5 LOP3.LUT R5, R5, 0x80000, RZ, 0xfc, !PT ;  /* 0x0008000005055812 */ /* 0x000fe400078efcff */
[----:B------:R-:W-:Y:S02]  /*0770*/  ISETP.LT.U32.AND P5, PT, R96, UR8, PT ;  /* 0x0000000860007c0c */ /* 0x000fe4000bfa1070 */
[----:B------:R-:W-:-:S02]  /*0780*/  LOP3.LUT R5, R5, 0xfffbffff, RZ, 0xc0, !PT ;  /* 0xfffbffff05057812 */ /* 0x000fc400078ec0ff */
[----:B------:R-:W-:Y:S02]  /*0790*/  ISETP.LT.AND.EX P5, PT, R14, UR9, !P6, P5 ;  /* 0x000000090e007c0c */ /* 0x000fe4000f7a1350 */
[----:B------:R-:W-:Y:S02]  /*07a0*/  SHF.R.S32.HI R2, RZ, 0x1f, R4 ;  /* 0x0000001fff027819 */ /* 0x000fe40000011404 */
[----:B------:R-:W-:Y:S02]  /*07b0*/  ISETP.LT.U32.AND P4, PT, R4, UR8, PT ;  /* 0x0000000804007c0c */ /* 0x000fe4000bf81070 */
[----:B------:R-:W-:Y:S02]  /*07c0*/  SHF.R.S32.HI R4, RZ, 0x1f, R86 ;  /* 0x0000001fff047819 */ /* 0x000fe40000011456 */
[----:B------:R-:W-:Y:S02]  /*07d0*/  SHF.R.S32.HI R124, RZ, 0x1f, R84 ;  /* 0x0000001fff7c7819 */ /* 0x000fe40000011454 */
[----:B------:R-:W-:-:S02]  /*07e0*/  IADD3 R83, R0, 0x130, RZ ;  /* 0x0000013000537810 */ /* 0x000fc40007ffe0ff */
[----:B------:R-:W-:Y:S02]  /*07f0*/  SHF.R.S32.HI R122, RZ, 0x1f, R82 ;  /* 0x0000001fff7a7819 */ /* 0x000fe40000011452 */
        /* <DEDUP_REMOVED lines=9> */
[----:B------:R-:W-:Y:S02]  /*0890*/  ISETP.LT.AND.EX P4, PT, R2, UR9, !P6, P4 ;  /* 0x0000000902007c0c */ /* 0x000fe4000f781340 */
[----:B------:R-:W-:-:S02]  /*08a0*/  @P5 LOP3.LUT R5, R5, 0x20000, RZ, 0xfc, !PT ;  /* 0x0002000005055812 */ /* 0x000fc400078efcff */
[----:B------:R-:W-:Y:S02]  /*08b0*/  ISETP.LT.U32.AND P5, PT, R94, UR8, PT ;  /* 0x000000085e007c0c */ /* 0x000fe4000bfa1070 */
        /* <DEDUP_REMOVED lines=56> */
.L_x_3549:
[----:B------:R-:W0:Y:S01]  /*0c40*/  LDC R15, c[0x0][0x288] ;  /* 0x0000a200ff0f7b82 */ /* 0x000e220000000800 */
        /* <DEDUP_REMOVED lines=10> */
[----:B--2---:R-:W2:Y:S01]  /*0cf0*/  @P4 LDC.64 R58, c[0x0][0x220] ;  /* 0x00008800ff3a4b82 */ /* 0x004ea20000000a00 */
[----:B------:R-:W-:Y:S02]  /*0d00*/  SHF.R.S32.HI R18, RZ, 0x1f, R99 ;  /* 0x0000001fff127819 */ /* 0x000fe40000011463 */
[----:B------:R-:W-:Y:S02]  /*0d10*/  SHF.R.S32.HI R20, RZ, 0x1f, R98 ;  /* 0x0000001fff147819 */ /* 0x000fe40000011462 */
[----:B------:R-:W-:Y:S02]  /*0d20*/  SHF.R.S32.HI R22, RZ, 0x1f, R96 ;  /* 0x0000001fff167819 */ /* 0x000fe40000011460 */
[----:B------:R-:W-:Y:S01]  /*0d30*/  SHF.R.S32.HI R24, RZ, 0x1f, R94 ;  /* 0x0000001fff187819 */ /* 0x000fe2000001145e */
[----:B---3--:R-:W3:Y:S01]  /*0d40*/  @P1 LDC.64 R34, c[0x0][0x220] ;  /* 0x00008800ff221b82 */ /* 0x008ee20000000a00 */
[----:B0-----:R-:W-:-:S02]  /*0d50*/  IABS R11, R15 ;  /* 0x0000000f000b7213 */ /* 0x001fc40000000000 */
[----:B------:R-:W-:Y:S02]  /*0d60*/  SHF.R.S32.HI R26, RZ, 0x1f, R91 ;  /* 0x0000001fff1a7819 */ /* 0x000fe4000001145b */
[----:B------:R-:W0:Y:S01]  /*0d70*/  I2F.RP R6, R11 ;  /* 0x0000000b00067306 */ /* 0x000e220000209400 */
[----:B------:R-:W-:Y:S02]  /*0d80*/  SHF.R.S32.HI R28, RZ, 0x1f, R88 ;  /* 0x0000001fff1c7819 */ /* 0x000fe40000011458 */
[----:B----4-:R-:W4:Y:S01]  /*0d90*/  @P3 LDC.64 R74, c[0x0][0x220] ;  /* 0x00008800ff4a3b82 */ /* 0x010f220000000a00 */
        /* <DEDUP_REMOVED lines=387> */
[----:B-1----:R-:W-:-:S04]  /*25d0*/  @P3 LEA R30, P5, R28, R30, 0x1 ;  /* 0x0000001e1c1e3211 */ /* 0x002fc800078a08ff */
[----:B------:R-:W-:Y:S02]  /*25e0*/  @P3 LEA.HI.X R31, R28, R31, R7, 0x1, P5 ;  /* 0x0000001f1c1f3211 */ /* 0x000fe400028f0c07 */
[----:B------:R-:W1:Y:S01]  /*25f0*/  @P4 LDC.64 R28, c[0x0][0x220] ;  /* 0x00008800ff1c4b82 */ /* 0x000e620000000a00 */
[----:B------:R-:W-:Y:S02]  /*2600*/  IADD3 R7, R0, 0x1e0, RZ ;  /* 0x000001e000077810 */ /* 0x000fe40007ffe0ff */
[C---:B------:R-:W-:Y:S02]  /*2610*/  LOP3.LUT P3, RZ, R5.reuse, 0x100000, RZ, 0xc0, !PT ;  /* 0x0010000005ff7812 */ /* 0x040fe4000786c0ff */
[----:B------:R-:W-:Y:S02]  /*2620*/  SHF.R.S32.HI R77, RZ, 0x1f, R7 ;  /* 0x0000001fff4d7819 */ /* 0x000fe40000011407 */
[----:B------:R-:W-:-:S04]  /*2630*/  LOP3.LUT R5, R5, 0x7fffffff, RZ, 0xc0, !PT ;  /* 0x7fffffff05057812 */ /* 0x000fc800078ec0ff */
[----:B------:R-:W-:Y:S01]  /*2640*/  @P4 LOP3.LUT R5, R5, 0x80000000, RZ, 0xfc, !PT ;  /* 0x8000000005054812 */ /* 0x000fe200078efcff */
[----:B0-----:R-:W-:Y:S01]  /*2650*/  @P4 IMAD R76, R77, R8, RZ ;  /* 0x000000084d4c4224 */ /* 0x001fe200078e02ff */
[----:B------:R-:W-:-:S03]  /*2660*/  @P4 MOV R77, R71 ;  /* 0x00000047004d4202 */ /* 0x000fc60000000f00 */
[----:B------:R-:W-:Y:S01]  /*2670*/  @P4 IMAD R9, R7, R9, R76 ;  /* 0x0000000907094224 */ /* 0x000fe200078e024c */
[----:B------:R-:W-:-:S05]  /*2680*/  @P4 MOV R76, R72 ;  /* 0x00000048004c4202 */ /* 0x000fca0000000f00 */
[----:B------:R-:W-:-:S04]  /*2690*/  @P4 IMAD.WIDE.U32 R76, R7, R8, R76 ;  /* 0x00000008074c4225 */ /* 0x000fc800078e004c */
[----:B------:R-:W-:Y:S01]  /*26a0*/  @P4 IMAD.IADD R7, R77, 0x1, R9 ;  /* 0x000000014d074824 */ /* 0x000fe200078e0209 */
        /* <DEDUP_REMOVED lines=8> */
[----:B------:R-:W-:Y:S02]  /*2730*/  @!P5 MOV R8, R72 ;  /* 0x000000480008d202 */ /* 0x000fe40000000f00 */
[----:B------:R-:W-:-:S03]  /*2740*/  @!P5 MOV R9, R71 ;  /* 0x000000470009d202 */ /* 0x000fc60000000f00 */
[----:B0-----:R-:W-:-:S04]  /*2750*/  @!P5 IMAD.WIDE.U32 R8, R78, R76, R8 ;  /* 0x0000004c4e08d225 */ /* 0x001fc800078e0008 */
[----:B------:R-:W-:-:S04]  /*2760*/  @!P5 IMAD R76, R7, R76, RZ ;  /* 0x0000004c074cd224 */ /* 0x000fc800078e02ff */
[----:B------:R-:W-:Y:S02]  /*2770*/  @!P5 IMAD R79, R78, R77, R76 ;  /* 0x0000004d4e4fd224 */ /* 0x000fe400078e024c */
[----:B------:R-:W0:Y:S02]  /*2780*/  @!P5 LDC.64 R76, c[0x0][0x220] ;  /* 0x00008800ff4cdb82 */ /* 0x000e240000000a00 */
[----:B------:R-:W-:Y:S01]  /*2790*/  @!P5 IMAD.IADD R9, R9, 0x1, R79 ;  /* 0x000000010909d824 */ /* 0x000fe200078e024f */
        /* <DEDUP_REMOVED lines=76> */
[----:B------:R-:W2:Y:S01]  /*2c60*/  @P1 LDG.E R51, desc[UR8][R44.64] ;  /* 0x000000082c331981 */ /* 0x000ea2000c1e1900 */
[----:B------:R-:W-:-:S03]  /*2c70*/  LOP3.LUT P6, RZ, R5, 0x1, RZ, 0xc0, !PT ;  /* 0x0000000105ff7812 */ /* 0x000fc600078cc0ff */
[----:B------:R-:W2:Y:S01]  /*2c80*/  @P0 LDG.E R52, desc[UR8][R42.64] ;  /* 0x000000082a340981 */ /* 0x000ea2000c1e1900 */
[----:B------:R-:W-:-:S06]  /*2c90*/  CS2R R54, SRZ ;  /* 0x0000000000367805 */ /* 0x000fcc000001ff00 */
[----:B------:R-:W2:Y:S01]  /*2ca0*/  @P5 LDG.E R53, desc[UR8][R40.64] ;  /* 0x0000000828355981 */ /* 0x000ea2000c1e1900 */
[----:B------:R-:W-:-:S03]  /*2cb0*/  LOP3.LUT P1, RZ, R5, 0x10000000, RZ, 0xc0, !PT ;  /* 0x1000000005ff7812 */ /* 0x000fc6000782c0ff */
[----:B------:R3:W2:Y:S01]  /*2cc0*/  @P6 LDG.E R54, desc[UR8][R38.64] ;  /* 0x0000000826366981 */ /* 0x0006a2000c1e1900 */
[C---:B------:R-:W-:Y:S02]  /*2cd0*/  LOP3.LUT P2, RZ, R5.reuse, 0x20000000, RZ, 0xc0, !PT ;  /* 0x2000000005ff7812 */ /* 0x040fe4000784c0ff */
[----:B------:R-:W-:Y:S02]  /*2ce0*/  CS2R R56, SRZ ;  /* 0x0000000000387805 */ /* 0x000fe4000001ff00 */
[C---:B------:R-:W-:Y:S02]  /*2cf0*/  LOP3.LUT P0, RZ, R5.reuse, 0x8000000, RZ, 0xc0, !PT ;  /* 0x0800000005ff7812 */ /* 0x040fe4000780c0ff */
[----:B------:R-:W-:-:S03]  /*2d00*/  LOP3.LUT P3, RZ, R5, 0x40000000, RZ, 0xc0, !PT ;  /* 0x4000000005ff7812 */ /* 0x000fc6000786c0ff */
[----:B------:R-:W2:Y:S01]  /*2d10*/  @P1 LDG.E R56, desc[UR8][R34.64] ;  /* 0x0000000822381981 */ /* 0x000ea2000c1e1900 */
[----:B------:R-:W-:-:S03]  /*2d20*/  LOP3.LUT P4, RZ, R5, 0x80000000, RZ, 0xc0, !PT ;  /* 0x8000000005ff7812 */ /* 0x000fc6000788c0ff */
[----:B------:R4:W2:Y:S04]  /*2d30*/  @P2 LDG.E R57, desc[UR8][R32.64] ;  /* 0x0000000820392981 */ /* 0x0008a8000c1e1900 */
[----:B------:R-:W2:Y:S01]  /*2d40*/  @P0 LDG.E R55, desc[UR8][R36.64] ;  /* 0x0000000824370981 */ /* 0x000ea2000c1e1900 */
[----:B------:R-:W-:-:S06]  /*2d50*/  CS2R R58, SRZ ;  /* 0x00000000003a7805 */ /* 0x000fcc000001ff00 */
[----:B------:R-:W2:Y:S04]  /*2d60*/  @P3 LDG.E R58, desc[UR8][R30.64] ;  /* 0x000000081e3a3981 */ /* 0x000ea8000c1e1900 */
[----:B------:R0:W2:Y:S01]  /*2d70*/  @P4 LDG.E R59, desc[UR8][R28.64] ;  /* 0x000000081c3b4981 */ /* 0x0000a2000c1e1900 */
[----:B---3--:R-:W-:Y:S02]  /*2d80*/  PRMT R38, R9, 0x7632, R38 ;  /* 0x0000763209267816 */ /* 0x008fe40000000026 */
[----:B-----5:R-:W-:Y:S02]  /*2d90*/  PRMT R40, R10, 0x7632, R40 ;  /* 0x000076320a287816 */ /* 0x020fe40000000028 */
[----:B----4-:R-:W-:Y:S02]  /*2da0*/  PRMT R32, R11, 0x7632, R32 ;  /* 0x000076320b207816 */ /* 0x010fe40000000020 */
[----:B------:R-:W-:-:S02]  /*2db0*/  SHF.L.U32 R35, R40, 0x10, RZ ;  /* 0x0000001028237819 */ /* 0x000fc400000006ff */
[----:B------:R-:W-:Y:S02]  /*2dc0*/  SHF.L.U32 R38, R38, 0x10, RZ ;  /* 0x0000001026267819 */ /* 0x000fe400000006ff */
[----:B------:R-:W-:Y:S01]  /*2dd0*/  SHF.L.U32 R39, R9, 0x10, RZ ;  /* 0x0000001009277819 */ /* 0x000fe200000006ff */
[----:B------:R-:W-:Y:S02]  /*2de0*/  IMAD.U32 R40, R10, 0x10000, RZ ;  /* 0x000100000a287824 */ /* 0x000fe400078e00ff */
        /* <DEDUP_REMOVED lines=25> */
[----:B------:R-:W-:Y:S01]  /*2f80*/  IMAD.U32 R45, R14, 0x10000, RZ ;  /* 0x000100000e2d7824 */ /* 0x000fe200078e00ff */
[----:B------:R-:W-:-:S02]  /*2f90*/  SHF.L.U32 R47, R32, 0x10, RZ ;  /* 0x00000010202f7819 */ /* 0x000fc400000006ff */
[----:B------:R-:W-:Y:S01]  /*2fa0*/  FFMA.FTZ R64, R64, R64, R29 ;  /* 0x0000004040407223 */ /* 0x000fe2000001001d */
[----:B------:R-:W-:Y:S01]  /*2fb0*/  SHF.L.U32 R60, R15, 0x10, RZ ;  /* 0x000000100f3c7819 */ /* 0x000fe200000006ff */
[----:B------:R-:W-:Y:S01]  /*2fc0*/  FMUL.FTZ R30, R28, R28 ;  /* 0x0000001c1c1e7220 */ /* 0x000fe20000410000 */
[--C-:B------:R-:W-:Y:S01]  /*2fd0*/  FADD.FTZ R61, R45, R28.reuse ;  /* 0x0000001c2d3d7221 */ /* 0x100fe20000010000 */
[----:B------:R-:W-:Y:S02]  /*2fe0*/  PRMT R28, R17, 0x7632, R28 ;  /* 0x00007632111c7816 */ /* 0x000fe4000000001c */
[----:B------:R-:W-:Y:S02]  /*2ff0*/  FFMA.FTZ R45, R45, R45, R30 ;  /* 0x0000002d2d2d7223 */ /* 0x000fe4000001001e */
[----:B------:R-:W-:Y:S02]  /*3000*/  SHF.L.U32 R28, R28, 0x10, RZ ;  /* 0x000000101c1c7819 */ /* 0x000fe400000006ff */
[----:B------:R-:W-:-:S05]  /*3010*/  SHF.L.U32 R43, R17, 0x10, RZ ;  /* 0x00000010112b7819 */ /* 0x000fca00000006ff */
[----:B------:R-:W-:Y:S01]  /*3020*/  FADD.FTZ R44, R43, R28 ;  /* 0x0000001c2b2c7221 */ /* 0x000fe20000010000 */
[----:B------:R-:W-:Y:S01]  /*3030*/  IMAD.U32 R34, R20, 0x10000, RZ ;  /* 0x0001000014227824 */ /* 0x000fe200078e00ff */
[----:B------:R-:W-:-:S04]  /*3040*/  PRMT R29, R16, 0x7632, R29 ;  /* 0x00007632101d7816 */ /* 0x000fc8000000001d */
[----:B------:R-:W-:Y:S01]  /*3050*/  SHF.L.U32 R31, R29, 0x10, RZ ;  /* 0x000000101d1f7819 */ /* 0x000fe200000006ff */
[----:B------:R-:W-:Y:S01]  /*3060*/  FMUL.FTZ R29, R47, R47 ;  /* 0x0000002f2f1d7220 */ /* 0x000fe20000410000 */
[----:B------:R-:W-:Y:S01]  /*3070*/  FADD.FTZ R47, R60, R47 ;  /* 0x0000002f3c2f7221 */ /* 0x000fe20000010000 */
[----:B------:R-:W-:Y:S02]  /*3080*/  IMAD.U32 R42, R16, 0x10000, RZ ;  /* 0x00010000102a7824 */ /* 0x000fe400078e00ff */
[----:B------:R-:W-:Y:S01]  /*3090*/  FFMA.FTZ R60, R60, R60, R29 ;  /* 0x0000003c3c3c7223 */ /* 0x000fe2000001001d */
[----:B------:R-:W-:Y:S01]  /*30a0*/  FMUL.FTZ R29, R31, R31 ;  /* 0x0000001f1f1d7220 */ /* 0x000fe20000410000 */
[----:B------:R-:W-:Y:S01]  /*30b0*/  PRMT R30, R18, 0x7632, R30 ;  /* 0x00007632121e7816 */ /* 0x000fe2000000001e */
[C---:B------:R-:W-:Y:S02]  /*30c0*/  FADD.FTZ R46, R42.reuse, R31 ;  /* 0x0000001f2a2e7221 */ /* 0x040fe40000010000 */
[--C-:B------:R-:W-:Y:S01]  /*30d0*/  FFMA.FTZ R42, R42, R42, R29.reuse ;  /* 0x0000002a2a2a7223 */ /* 0x100fe2000001001d */
[----:B------:R-:W-:Y:S01]  /*30e0*/  SHF.L.U32 R32, R30, 0x10, RZ ;  /* 0x000000101e207819 */ /* 0x000fe200000006ff */
[----:B------:R-:W-:Y:S01]  /*30f0*/  FMUL.FTZ R30, R28, R28 ;  /* 0x0000001c1c1e7220 */ /* 0x000fe20000410000 */
[----:B------:R-:W-:Y:S01]  /*3100*/  PRMT R29, R19, 0x7632, R29 ;  /* 0x00007632131d7816 */ /* 0x000fe2000000001d */
[----:B------:R-:W-:Y:S01]  /*3110*/  IMAD.U32 R33, R18, 0x10000, RZ ;  /* 0x0001000012217824 */ /* 0x000fe200078e00ff */
[----:B------:R-:W-:Y:S01]  /*3120*/  PRMT R31, R20, 0x7632, R31 ;  /* 0x00007632141f7816 */ /* 0x000fe2000000001f */
[----:B------:R-:W-:Y:S01]  /*3130*/  FFMA.FTZ R43, R43, R43, R30 ;  /* 0x0000002b2b2b7223 */ /* 0x000fe2000001001e */
[----:B------:R-:W-:Y:S01]  /*3140*/  FMUL.FTZ R28, R32, R32 ;  /* 0x00000020201c7220 */ /* 0x000fe20000410000 */
[----:B------:R-:W-:-:S02]  /*3150*/  SHF.L.U32 R30, R29, 0x10, RZ ;  /* 0x000000101d1e7819 */ /* 0x000fc400000006ff */
[----:B------:R-:W-:Y:S01]  /*3160*/  SHF.L.U32 R29, R19, 0x10, RZ ;  /* 0x00000010131d7819 */ /* 0x000fe200000006ff */
[----:B------:R-:W-:Y:S01]  /*3170*/  FADD.FTZ R32, R33, R32 ;  /* 0x0000002021207221 */ /* 0x000fe20000010000 */
[----:B------:R-:W-:Y:S01]  /*3180*/  SHF.L.U32 R31, R31, 0x10, RZ ;  /* 0x000000101f1f7819 */ /* 0x000fe200000006ff */
[----:B------:R-:W-:Y:S01]  /*3190*/  FFMA.FTZ R33, R33, R33, R28 ;  /* 0x0000002121217223 */ /* 0x000fe2000001001c */
[----:B------:R-:W-:Y:S01]  /*31a0*/  FMUL.FTZ R28, R30, R30 ;  /* 0x0000001e1e1c7220 */ /* 0x000fe20000410000 */
[--C-:B------:R-:W-:Y:S01]  /*31b0*/  FADD.FTZ R35, R29, R30.reuse ;  /* 0x0000001e1d237221 */ /* 0x100fe20000010000 */
[----:B------:R-:W-:Y:S01]  /*31c0*/  PRMT R30, R22, 0x7632, R30 ;  /* 0x00007632161e7816 */ /* 0x000fe2000000001e */
[----:B------:R-:W-:Y:S01]  /*31d0*/  FMUL.FTZ R37, R31, R31 ;  /* 0x0000001f1f257220 */ /* 0x000fe20000410000 */
        /* <DEDUP_REMOVED lines=31> */
[----:B------:R-:W-:Y:S01]  /*33d0*/  FFMA.FTZ R62, R62, R62, R63 ;  /* 0x0000003e3e3e7223 */ /* 0x000fe2000001003f */
[----:B------:R-:W-:-:S02]  /*33e0*/  IMAD.U32 R65, R65, 0x10000, RZ ;  /* 0x0001000041417824 */ /* 0x000fc400078e00ff */
[----:B------:R-:W-:Y:S01]  /*33f0*/  FADD.FTZ R63, R45, R60 ;  /* 0x0000003c2d3f7221 */ /* 0x000fe20000010000 */
[----:B------:R-:W-:Y:S01]  /*3400*/  PRMT R66, R48, 0x7632, R66 ;  /* 0x0000763230427816 */ /* 0x000fe20000000042 */
[----:B------:R-:W-:Y:S01]  /*3410*/  FMUL.FTZ R45, R65, R65 ;  /* 0x00000041412d7220 */ /* 0x000fe20000410000 */
[----:B------:R-:W-:Y:S01]  /*3420*/  SHF.L.U32 R64, R27, 0x10, RZ ;  /* 0x000000101b407819 */ /* 0x000fe200000006ff */
        /* <DEDUP_REMOVED lines=22> */
[----:B------:R-:W-:Y:S01]  /*3590*/  IMAD.U32 R47, R49, 0x10000, RZ ;  /* 0x00010000312f7824 */ /* 0x000fe200078e00ff */
[----:B------:R-:W-:Y:S01]  /*35a0*/  PRMT R38, R24, 0x7632, R38 ;  /* 0x0000763218267816 */ /* 0x000fe20000000026 */
[----:B------:R-:W-:Y:S01]  /*35b0*/  FMUL.FTZ R60, R64, R64 ;  /* 0x00000040403c7220 */ /* 0x000fe20000410000 */
[----:B------:R-:W-:Y:S01]  /*35c0*/  FMUL.FTZ R76, R74, R74 ;  /* 0x0000004a4a4c7220 */ /* 0x000fe20000410000 */
[----:B------:R-:W-:Y:S01]  /*35d0*/  SHF.L.U32 R37, R23, 0x10, RZ ;  /* 0x0000001017257819 */ /* 0x000fe200000006ff */
[----:B------:R-:W-:Y:S01]  /*35e0*/  FADD.FTZ R30, R31, R74 ;  /* 0x0000004a1f1e7221 */ /* 0x000fe20000010000 */
[----:B------:R-:W-:Y:S01]  /*35f0*/  FADD.FTZ R35, R35, R28 ;  /* 0x0000001c23237221 */ /* 0x000fe20000010000 */
[----:B------:R-:W-:Y:S01]  /*3600*/  SHF.L.U32 R44, R50, 0x10, RZ ;  /* 0x00000010322c7819 */ /* 0x000fe200000006ff */
[----:B------:R-:W-:Y:S01]  /*3610*/  FADD.FTZ R34, R33, R34 ;  /* 0x0000002221227221 */ /* 0x000fe20000010000 */
[----:B------:R-:W-:Y:S01]  /*3620*/  FMUL.FTZ R74, R36, R36 ;  /* 0x00000024244a7220 */ /* 0x000fe20000410000 */
[----:B------:R-:W-:Y:S01]  /*3630*/  SHF.L.U32 R38, R38, 0x10, RZ ;  /* 0x0000001026267819 */ /* 0x000fe200000006ff */
[----:B------:R-:W-:Y:S01]  /*3640*/  FADD.FTZ R32, R47, R64 ;  /* 0x000000402f207221 */ /* 0x000fe20000010000 */
[----:B------:R-:W-:Y:S01]  /*3650*/  PRMT R40, R25, 0x7632, R40 ;  /* 0x0000763219287816 */ /* 0x000fe20000000028 */
[----:B------:R-:W-:Y:S01]  /*3660*/  FFMA.FTZ R29, R47, R47, R60 ;  /* 0x0000002f2f1d7223 */ /* 0x000fe2000001003c */
[----:B------:R-:W-:Y:S01]  /*3670*/  FMUL.FTZ R33, R63, R63 ;  /* 0x0000003f3f217220 */ /* 0x000fe20000410000 */
[----:B------:R-:W-:Y:S01]  /*3680*/  FFMA.FTZ R31, R31, R31, R76 ;  /* 0x0000001f1f1f7223 */ /* 0x000fe2000001004c */
[----:B------:R-:W-:Y:S01]  /*3690*/  PRMT R47, R51, 0x7632, R47 ;  /* 0x00007632332f7816 */ /* 0x000fe2000000002f */
[----:B------:R-:W-:Y:S01]  /*36a0*/  FADD.FTZ R36, R37, R36 ;  /* 0x0000002425247221 */ /* 0x000fe20000010000 */
[----:B------:R-:W-:-:S02]  /*36b0*/  IMAD.U32 R39, R24, 0x10000, RZ ;  /* 0x0001000018277824 */ /* 0x000fc400078e00ff */
[----:B------:R-:W-:Y:S01]  /*36c0*/  FADD.FTZ R35, R35, R30 ;  /* 0x0000001e23237221 */ /* 0x000fe20000010000 */
[----:B------:R-:W-:Y:S01]  /*36d0*/  FFMA.FTZ R37, R37, R37, R74 ;  /* 0x0000002525257223 */ /* 0x000fe2000001004a */
[----:B------:R-:W-:Y:S01]  /*36e0*/  SHF.L.U32 R41, R40, 0x10, RZ ;  /* 0x0000001028297819 */ /* 0x000fe200000006ff */
[C---:B------:R-:W-:Y:S01]  /*36f0*/  FADD.FTZ R28, R44.reuse, R63 ;  /* 0x0000003f2c1c7221 */ /* 0x040fe20000010000 */
[----:B------:R-:W-:Y:S01]  /*3700*/  FFMA.FTZ R30, R44, R44, R33 ;  /* 0x0000002c2c1e7223 */ /* 0x000fe20000010021 */
[----:B------:R-:W-:Y:S01]  /*3710*/  FMUL.FTZ R74, R38, R38 ;  /* 0x00000026264a7220 */ /* 0x000fe20000410000 */
[--C-:B------:R-:W-:Y:S01]  /*3720*/  FADD.FTZ R34, R34, R31.reuse ;  /* 0x0000001f22227221 */ /* 0x100fe20000010000 */
[----:B------:R-:W-:Y:S01]  /*3730*/  SHF.L.U32 R44, R47, 0x10, RZ ;  /* 0x000000102f2c7819 */ /* 0x000fe200000006ff */
[----:B------:R-:W-:Y:S01]  /*3740*/  FADD.FTZ R38, R39, R38 ;  /* 0x0000002627267221 */ /* 0x000fe20000010000 */
[----:B------:R-:W-:Y:S01]  /*3750*/  SHF.L.U32 R40, R25, 0x10, RZ ;  /* 0x0000001019287819 */ /* 0x000fe200000006ff */
[----:B------:R-:W-:Y:S01]  /*3760*/  FADD.FTZ R35, R35, R36 ;  /* 0x0000002423237221 */ /* 0x000fe20000010000 */
[----:B------:R-:W-:Y:S01]  /*3770*/  PRMT R31, R52, 0x7632, R31 ;  /* 0x00007632341f7816 */ /* 0x000fe2000000001f */
[----:B------:R-:W-:Y:S01]  /*3780*/  FFMA.FTZ R39, R39, R39, R74 ;  /* 0x0000002727277223 */ /* 0x000fe2000001004a */
[----:B------:R-:W-:Y:S01]  /*3790*/  SHF.L.U32 R33, R51, 0x10, RZ ;  /* 0x0000001033217819 */ /* 0x000fe200000006ff */
[----:B------:R-:W-:Y:S01]  /*37a0*/  FMUL.FTZ R75, R41, R41 ;  /* 0x00000029294b7220 */ /* 0x000fe20000410000 */
[----:B------:R-:W-:Y:S01]  /*37b0*/  FADD.FTZ R34, R34, R37 ;  /* 0x0000002522227221 */ /* 0x000fe20000010000 */
[----:B------:R-:W-:Y:S01]  /*37c0*/  FMUL.FTZ R36, R44, R44 ;  /* 0x0000002c2c247220 */ /* 0x000fe20000410000 */
[----:B------:R-:W-:Y:S01]  /*37d0*/  FADD.FTZ R41, R40, R41 ;  /* 0x0000002928297221 */ /* 0x000fe20000010000 */
[----:B------:R-:W-:Y:S01]  /*37e0*/  FADD.FTZ R38, R35, R38 ;  /* 0x0000002623267221 */ /* 0x000fe20000010000 */
[----:B------:R-:W-:-:S02]  /*37f0*/  IMAD.U32 R60, R31, 0x10000, RZ ;  /* 0x000100001f3c7824 */ /* 0x000fc400078e00ff */
[----:B------:R-:W-:Y:S01]  /*3800*/  FFMA.FTZ R40, R40, R40, R75 ;  /* 0x0000002828287223 */ /* 0x000fe2000001004b */
[C---:B------:R-:W-:Y:S01]  /*3810*/  FADD.FTZ R31, R33.reuse, R44 ;  /* 0x0000002c211f7221 */ /* 0x040fe20000010000 */
[----:B------:R-:W-:Y:S01]  /*3820*/  FADD.FTZ R39, R34, R39 ;  /* 0x0000002722277221 */ /* 0x000fe20000010000 */
[----:B------:R-:W-:Y:S01]  /*3830*/  SHF.L.U32 R35, R52, 0x10, RZ ;  /* 0x0000001034237819 */ /* 0x000fe200000006ff */
[----:B------:R-:W-:Y:S01]  /*3840*/  FFMA.FTZ R33, R33, R33, R36 ;  /* 0x0000002121217223 */ /* 0x000fe20000010024 */
[----:B------:R-:W-:Y:S01]  /*3850*/  FADD.FTZ R38, R38, R41 ;  /* 0x0000002926267221 */ /* 0x000fe20000010000 */
[----:B------:R-:W-:Y:S01]  /*3860*/  FMUL.FTZ R36, R60, R60 ;  /* 0x0000003c3c247220 */ /* 0x000fe20000410000 */
[----:B------:R-:W-:Y:S01]  /*3870*/  PRMT R37, R53, 0x7632, R37 ;  /* 0x0000763235257816 */ /* 0x000fe20000000025 */
[----:B------:R-:W-:Y:S01]  /*3880*/  FADD.FTZ R39, R39, R40 ;  /* 0x0000002827277221 */ /* 0x000fe20000010000 */
[C---:B------:R-:W-:Y:S01]  /*3890*/  FADD.FTZ R34, R35.reuse, R60 ;  /* 0x0000003c23227221 */ /* 0x040fe20000010000 */
[----:B------:R-:W-:Y:S01]  /*38a0*/  FFMA.FTZ R35, R35, R35, R36 ;  /* 0x0000002323237223 */ /* 0x000fe20000010024 */
[----:B------:R-:W-:Y:S01]  /*38b0*/  FADD.FTZ R61, R38, R61 ;  /* 0x0000003d263d7221 */ /* 0x000fe20000010000 */
[----:B------:R-:W-:Y:S01]  /*38c0*/  SHF.L.U32 R36, R37, 0x10, RZ ;  /* 0x0000001025247819 */ /* 0x000fe200000006ff */
[----:B------:R-:W-:Y:S01]  /*38d0*/  FADD.FTZ R62, R39, R62 ;  /* 0x0000003e273e7221 */ /* 0x000fe20000010000 */
[----:B------:R-:W-:Y:S01]  /*38e0*/  PRMT R39, R54, 0x7632, R39 ;  /* 0x0000763236277816 */ /* 0x000fe20000000027 */
[----:B------:R-:W-:Y:S01]  /*38f0*/  FADD.FTZ R61, R61, R46 ;  /* 0x0000002e3d3d7221 */ /* 0x000fe20000010000 */
[----:B------:R-:W-:Y:S01]  /*3900*/  SHF.L.U32 R37, R53, 0x10, RZ ;  /* 0x0000001035257819 */ /* 0x000fe200000006ff */
[----:B------:R-:W-:Y:S01]  /*3910*/  FMUL.FTZ R38, R36, R36 ;  /* 0x0000002424267220 */ /* 0x000fe20000410000 */
[----:B------:R-:W-:Y:S01]  /*3920*/  FADD.FTZ R62, R62, R45 ;  /* 0x0000002d3e3e7221 */ /* 0x000fe20000010000 */
[----:B------:R-:W-:Y:S01]  /*3930*/  SHF.L.U32 R39, R39, 0x10, RZ ;  /* 0x0000001027277819 */ /* 0x000fe200000006ff */
[----:B------:R-:W-:Y:S01]  /*3940*/  FADD.FTZ R61, R61, R42 ;  /* 0x0000002a3d3d7221 */ /* 0x000fe20000010000 */
[C---:B------:R-:W-:Y:S01]  /*3950*/  FADD.FTZ R36, R37.reuse, R36 ;  /* 0x0000002425247221 */ /* 0x040fe20000010000 */
[----:B------:R-:W-:Y:S01]  /*3960*/  FFMA.FTZ R37, R37, R37, R38 ;  /* 0x0000002525257223 */ /* 0x000fe20000010026 */
[----:B------:R-:W-:-:S02]  /*3970*/  IMAD.U32 R38, R54, 0x10000, RZ ;  /* 0x0001000036267824 */ /* 0x000fc400078e00ff */
[----:B------:R-:W-:Y:S01]  /*3980*/  FADD.FTZ R62, R62, R43 ;  /* 0x0000002b3e3e7221 */ /* 0x000fe20000010000 */
[----:B------:R-:W-:Y:S01]  /*3990*/  FMUL.FTZ R41, R39, R39 ;  /* 0x0000002727297220 */ /* 0x000fe20000410000 */
[----:B------:R-:W-:Y:S01]  /*39a0*/  FADD.FTZ R61, R61, R32 ;  /* 0x000000203d3d7221 */ /* 0x000fe20000010000 */
[----:B------:R-:W-:Y:S01]  /*39b0*/  FADD.FTZ R32, R38, R39 ;  /* 0x0000002726207221 */ /* 0x000fe20000010000 */
[----:B------:R-:W-:Y:S01]  /*39c0*/  FADD.FTZ R29, R62, R29 ;  /* 0x0000001d3e1d7221 */ /* 0x000fe20000010000 */
[--C-:B------:R-:W-:Y:S01]  /*39d0*/  FFMA.FTZ R38, R38, R38, R41.reuse ;  /* 0x0000002626267223 */ /* 0x100fe20000010029 */
[----:B------:R-:W-:Y:S01]  /*39e0*/  FADD.FTZ R28, R61, R28 ;  /* 0x0000001c3d1c7221 */ /* 0x000fe20000010000 */
[----:B------:R-:W-:Y:S01]  /*39f0*/  PRMT R41, R56, 0x7632, R41 ;  /* 0x0000763238297816 */ /* 0x000fe20000000029 */
[----:B------:R-:W-:Y:S02]  /*3a00*/  FADD.FTZ R30, R29, R30 ;  /* 0x0000001e1d1e7221 */ /* 0x000fe40000010000 */
[----:B------:R-:W-:Y:S01]  /*3a10*/  FADD.FTZ R31, R28, R31 ;  /* 0x0000001f1c1f7221 */ /* 0x000fe20000010000 */
[----:B------:R-:W-:Y:S01]  /*3a20*/  SHF.L.U32 R41, R41, 0x10, RZ ;  /* 0x0000001029297819 */ /* 0x000fe200000006ff */
[----:B------:R-:W-:Y:S01]  /*3a30*/  FADD.FTZ R30, R30, R33 ;  /* 0x000000211e1e7221 */ /* 0x000fe20000010000 */
[----:B------:R-:W-:Y:S01]  /*3a40*/  PRMT R40, R55, 0x7632, R40 ;  /* 0x0000763237287816 */ /* 0x000fe20000000028 */
[----:B------:R-:W-:Y:S01]  /*3a50*/  FADD.FTZ R31, R31, R34 ;  /* 0x000000221f1f7221 */ /* 0x000fe20000010000 */
[----:B------:R-:W-:-:S02]  /*3a60*/  SHF.L.U32 R28, R56, 0x10, RZ ;  /* 0x00000010381c7819 */ /* 0x000fc400000006ff */
[----:B------:R-:W-:Y:S01]  /*3a70*/  PRMT R33, R57, 0x7632, R33 ;  /* 0x0000763239217816 */ /* 0x000fe20000000021 */
[----:B------:R-:W-:Y:S01]  /*3a80*/  FMUL.FTZ R29, R41, R41 ;  /* 0x00000029291d7220 */ /* 0x000fe20000410000 */
[----:B------:R-:W-:Y:S01]  /*3a90*/  SHF.L.U32 R40, R40, 0x10, RZ ;  /* 0x0000001028287819 */ /* 0x000fe200000006ff */
[----:B------:R-:W-:Y:S01]  /*3aa0*/  FADD.FTZ R30, R30, R35 ;  /* 0x000000231e1e7221 */ /* 0x000fe20000010000 */
[----:B------:R-:W-:Y:S01]  /*3ab0*/  FADD.FTZ R31, R31, R36 ;  /* 0x000000241f1f7221 */ /* 0x000fe20000010000 */
[----:B------:R-:W-:Y:S01]  /*3ac0*/  SHF.L.U32 R39, R55, 0x10, RZ ;  /* 0x0000001037277819 */ /* 0x000fe200000006ff */
[C---:B------:R-:W-:Y:S01]  /*3ad0*/  FADD.FTZ R34, R28.reuse, R41 ;  /* 0x000000291c227221 */ /* 0x040fe20000010000 */
[----:B------:R-:W-:Y:S02]  /*3ae0*/  IMAD.U32 R36, R33, 0x10000, RZ ;  /* 0x0001000021247824 */ /* 0x000fe400078e00ff */
[----:B------:R-:W-:Y:S01]  /*3af0*/  FFMA.FTZ R28, R28, R28, R29 ;  /* 0x0000001c1c1c7223 */ /* 0x000fe2000001001d */
[----:B------:R-:W-:Y:S01]  /*3b00*/  SHF.L.U32 R29, R57, 0x10, RZ ;  /* 0x00000010391d7819 */ /* 0x000fe200000006ff */
[----:B------:R-:W-:Y:S01]  /*3b10*/  FADD.FTZ R37, R30, R37 ;  /* 0x000000251e257221 */ /* 0x000fe20000010000 */
        /* <DEDUP_REMOVED lines=20> */
[----:B------:R-:W-:Y:S01]  /*3c60*/  FADD.FTZ R28, R37, R28 ;  /* 0x0000001c251c7221 */ /* 0x000fe20000010000 */
[----:B------:R-:W-:Y:S01]  /*3c70*/  PRMT R36, R8, 0x7632, R36 ;  /* 0x0000763208247816 */ /* 0x000fe20000000024 */
[----:B------:R-:W-:Y:S01]  /*3c80*/  FFMA.FTZ R35, R30, R30, R35 ;  /* 0x0000001e1e237223 */ /* 0x000fe20000010023 */
[----:B------:R-:W-:-:S02]  /*3c90*/  IMAD.U32 R30, R59, 0x10000, RZ ;  /* 0x000100003b1e7824 */ /* 0x000fc400078e00ff */
[----:B------:R-:W-:Y:S01]  /*3ca0*/  FMUL.FTZ R37, R33, R33 ;  /* 0x0000002121257220 */ /* 0x000fe20000410000 */
[----:B------:R-:W-:Y:S01]  /*3cb0*/  FADD.FTZ R28, R28, R29 ;  /* 0x0000001d1c1c7221 */ /* 0x000fe20000010000 */
[----:B------:R-:W-:Y:S01]  /*3cc0*/  SHF.L.U32 R36, R36, 0x10, RZ ;  /* 0x0000001024247819 */ /* 0x000fe200000006ff */
[----:B------:R-:W-:Y:S01]  /*3cd0*/  FADD.FTZ R34, R30, R33 ;  /* 0x000000211e227221 */ /* 0x000fe20000010000 */
[----:B------:R-:W-:Y:S01]  /*3ce0*/  SHF.L.U32 R29, R8, 0x10, RZ ;  /* 0x00000010081d7819 */ /* 0x000fe200000006ff */
        /* <DEDUP_REMOVED lines=100> */
.L_x_3445:
[----:B------:R-:W-:Y:S05]  /*4330*/  BSYNC B0 ;  /* 0x0000000000007941 */ /* 0x000fea0003800000 */
.L_x_3444:
        /* <DEDUP_REMOVED lines=22> */
[--C-:B-1----:R-:W-:Y:S01]  /*44a0*/  IMAD R45, R42, UR7, R44.reuse ;  /* 0x000000072a2d7c24 */ /* 0x102fe2000f8e022c */
[----:B------:R-:W-:Y:S01]  /*44b0*/  ISETP.NE.AND P6, PT, R40, -0x1, PT ;  /* 0xffffffff2800780c */ /* 0x000fe20003fc5270 */
[----:B------:R-:W-:Y:S02]  /*44c0*/  IMAD.IADD R43, R43, 0x1, R44 ;  /* 0x000000012b2b7824 */ /* 0x000fe400078e022c */
        /* <DEDUP_REMOVED lines=10> */
.L_x_3448:
[----:B-1----:R-:W2:Y:S04]  /*4570*/  LDG.E.STRONG.GPU R37, desc[UR8][R34.64] ;  /* 0x0000000822257981 */ /* 0x002ea8000c1ef900 */
[----:B--2---:R-:W-:Y:S01]  /*4580*/  CCTL.IVALL ;  /* 0x00000000ff00798f */ /* 0x004fe20002000000 */
[----:B------:R-:W-:Y:S05]  /*4590*/  YIELD ;  /* 0x0000000000007946 */ /* 0x000fea0003800000 */
[----:B------:R-:W-:-:S13]  /*45a0*/  ISETP.NE.AND P6, PT, R37, R40, PT ;  /* 0x000000282500720c */ /* 0x000fda0003fc5270 */
[----:B------:R-:W-:Y:S05]  /*45b0*/  @P6 BRA `(.L_x_3448) ;  /* 0xfffffffc00ec6947 */ /* 0x000fea000383ffff */
.L_x_3447:
        /* <DEDUP_REMOVED lines=10> */
[----:B------:R-:W-:-:S07]  /*4660*/  IADD3 R37, -R37, R60, RZ ;  /* 0x0000003c25257210 */ /* 0x000fce0007ffe1ff */
.L_x_3450:
        /* <DEDUP_REMOVED lines=63> */
.L_x_3449:
        /* <DEDUP_REMOVED lines=18> */
.L_x_3452:
[----:B------:R-:W-:Y:S05]  /*4b80*/  BSYNC B0 ;  /* 0x0000000000007941 */ /* 0x000fea0003800000 */
.L_x_3451:
[----:B------:R-:W-:-:S13]  /*4b90*/  ISETP.NE.AND P6, PT, R37, 0x1, PT ;  /* 0x000000012500780c */ /* 0x000fda0003fc5270 */
[----:B------:R-:W-:Y:S05]  /*4ba0*/  @!P6 BRA `(.L_x_3446) ;  /* 0x00000000007ce947 */ /* 0x000fea0003800000 */
[----:B------:R-:W-:-:S05]  /*4bb0*/  VIADD R40, R36, 0x1 ;  /* 0x0000000124287836 */ /* 0x000fca0000000000 */
        /* <DEDUP_REMOVED lines=30> */
.L_x_3446:
[----:B------:R-:W-:Y:S01]  /*4da0*/  ULDC.64 UR12, c[0x0][0x218] ;  /* 0x00008600000c7ab9 */ /* 0x000fe20000000a00 */
[----:B-1----:R-:W-:Y:S01]  /*4db0*/  P2R R34, PR, RZ, 0x1 ;  /* 0x00000001ff227803 */ /* 0x002fe20000000000 */
[----:B------:R-:W0:Y:S01]  /*4dc0*/  S2UR UR6, SR_CgaCtaId ;  /* 0x00000000000679c3 */ /* 0x000e220000008800 */
[----:B------:R-:W-:Y:S01]  /*4dd0*/  LOP3.LUT P0, RZ, R106, UR7, RZ, 0xfc, !PT ;  /* 0x000000076aff7c12 */ /* 0x000fe2000f80fcff */
[----:B------:R-:W-:Y:S01]  /*4de0*/  UMOV UR5, 0x400 ;  /* 0x0000040000057882 */ /* 0x000fe20000000000 */
[----:B------:R-:W-:Y:S01]  /*4df0*/  ISETP.EQ.U32.AND P6, PT, RZ, UR12, PT ;  /* 0x0000000cff007c0c */ /* 0x000fe2000bfc2070 */
[----:B------:R-:W-:Y:S01]  /*4e00*/  IMAD.IADD R41, R4, 0x1, R6 ;  /* 0x0000000104297824 */ /* 0x000fe200078e0206 */
[----:B------:R-:W-:Y:S02]  /*4e10*/  MOV R45, 0x3f800000 ;  /* 0x3f800000002d7802 */ /* 0x000fe40000000f00 */
[----:B------:R-:W-:Y:S02]  /*4e20*/  ISETP.EQ.OR.EX P6, PT, RZ, UR13, P0, P6 ;  /* 0x0000000dff007c0c */ /* 0x000fe400087c2760 */
[----:B------:R-:W-:-:S11]  /*4e30*/  ISETP.NE.AND P0, PT, R34, RZ, PT ;  /* 0x000000ff2200720c */ /* 0x000fd60003f05270 */
        /* <DEDUP_REMOVED lines=16> */
[----:B0-----:R-:W-:-:S05]  /*4f40*/  IMAD.WIDE R34, R41, 0x2, R34 ;  /* 0x0000000229227825 */ /* 0x001fca00078e0222 */
[----:B------:R-:W2:Y:S04]  /*4f50*/  LDG.E.U16 R6, desc[UR8][R34.64] ;  /* 0x0000000822067981 */ /* 0x000ea8000c1e1500 */
[----:B------:R0:W3:Y:S01]  /*4f60*/  LDG.E.U16 R46, desc[UR8][R34.64+0x2] ;  /* 0x00000208222e7981 */ /* 0x0000e2000c1e1500 */
[----:B-1----:R-:W-:Y:S02]  /*4f70*/  @P5 FADD.FTZ R40, R36, R37 ;  /* 0x0000002524285221 */ /* 0x002fe40000010000 */
[----:B------:R-:W1:Y:S01]  /*4f80*/  LDC.64 R36, c[0x0][0x230] ;  /* 0x00008c00ff247b82 */ /* 0x000e620000000a00 */
[----:B------:R-:W-:Y:S01]  /*4f90*/  SHF.L.U32 R97, R9, 0x10, RZ ;  /* 0x0000001009617819 */ /* 0x000fe200000006ff */
[----:B------:R4:W5:Y:S01]  /*4fa0*/  @P5 MUFU.RSQ R45, R40 ;  /* 0x00000028002d5308 */ /* 0x0009620000001400 */
[----:B-1----:R-:W-:-:S05]  /*4fb0*/  IMAD.WIDE R36, R41, 0x2, R36 ;  /* 0x0000000229247825 */ /* 0x002fca00078e0224 */
[----:B------:R-:W3:Y:S04]  /*4fc0*/  LDG.E.U16 R41, desc[UR8][R36.64] ;  /* 0x0000000824297981 */ /* 0x000ee8000c1e1500 */
[----:B------:R1:W3:Y:S01]  /*4fd0*/  LDG.E.U16 R47, desc[UR8][R36.64+0x2] ;  /* 0x00000208242f7981 */ /* 0x0002e2000c1e1500 */
[----:B------:R-:W-:Y:S02]  /*4fe0*/  SHF.L.U32 R14, R14, 0x10, RZ ;  /* 0x000000100e0e7819 */ /* 0x000fe400000006ff */
[----:B------:R-:W-:Y:S02]  /*4ff0*/  SHF.L.U32 R9, R15, 0x10, RZ ;  /* 0x000000100f097819 */ /* 0x000fe400000006ff */
[----:B------:R-:W-:Y:S02]  /*5000*/  SHF.L.U32 R20, R20, 0x10, RZ ;  /* 0x0000001014147819 */ /* 0x000fe400000006ff */
[----:B------:R-:W-:Y:S01]  /*5010*/  SHF.L.U32 R15, R21, 0x10, RZ ;  /* 0x00000010150f7819 */ /* 0x000fe200000006ff */
[----:B------:R-:W-:Y:S01]  /*5020*/  IMAD.U32 R21, R48, 0x10000, RZ ;  /* 0x0001000030157824 */ /* 0x000fe200078e00ff */
[----:B------:R-:W-:-:S02]  /*5030*/  SHF.L.U32 R27, R27, 0x10, RZ ;  /* 0x000000101b1b7819 */ /* 0x000fc400000006ff */
[----:B------:R-:W-:Y:S02]  /*5040*/  SHF.L.U32 R102, R22, 0x10, RZ ;  /* 0x0000001016667819 */ /* 0x000fe400000006ff */
[----:B0-----:R-:W-:Y:S02]  /*5050*/  SHF.L.U32 R35, R54, 0x10, RZ ;  /* 0x0000001036237819 */ /* 0x001fe400000006ff */
[----:B-1----:R-:W-:Y:S02]  /*5060*/  SHF.L.U32 R37, R55, 0x10, RZ ;  /* 0x0000001037257819 */ /* 0x002fe400000006ff */
[----:B------:R-:W-:Y:S02]  /*5070*/  SHF.L.U32 R42, R13, 0x10, RZ ;  /* 0x000000100d2a7819 */ /* 0x000fe400000006ff */
[----:B------:R-:W-:Y:S01]  /*5080*/  SHF.L.U32 R22, R49, 0x10, RZ ;  /* 0x0000001031167819 */ /* 0x000fe200000006ff */
[----:B------:R-:W-:Y:S01]  /*5090*/  IMAD.U32 R49, R56, 0x10000, RZ ;  /* 0x0001000038317824 */ /* 0x000fe200078e00ff */
[----:B------:R-:W-:Y:S01]  /*50a0*/  SHF.L.U32 R13, R19, 0x10, RZ ;  /* 0x00000010130d7819 */ /* 0x000fe200000006ff */
[----:B------:R-:W-:Y:S01]  /*50b0*/  IMAD.U32 R43, R12, 0x10000, RZ ;  /* 0x000100000c2b7824 */ /* 0x000fe200078e00ff */
[----:B------:R-:W-:-:S02]  /*50c0*/  SHF.L.U32 R92, R10, 0x10, RZ ;  /* 0x000000100a5c7819 */ /* 0x000fc400000006ff */
[----:B------:R-:W-:Y:S01]  /*50d0*/  SHF.L.U32 R87, R11, 0x10, RZ ;  /* 0x000000100b577819 */ /* 0x000fe200000006ff */
[----:B------:R-:W-:Y:S01]  /*50e0*/  IMAD.U32 R11, R17, 0x10000, RZ ;  /* 0x00010000110b7824 */ /* 0x000fe200078e00ff */
[----:B------:R-:W-:Y:S01]  /*50f0*/  SHF.L.U32 R19, R26, 0x10, RZ ;  /* 0x000000101a137819 */ /* 0x000fe200000006ff */
[----:B------:R-:W-:Y:S01]  /*5100*/  FADD.FTZ R34, R37, -R44 ;  /* 0x8000002c25227221 */ /* 0x000fe20000010000 */
[----:B------:R-:W-:Y:S01]  /*5110*/  SHF.L.U32 R10, R16, 0x10, RZ ;  /* 0x00000010100a7819 */ /* 0x000fe200000006ff */
[----:B------:R-:W-:Y:S01]  /*5120*/  IMAD.U32 R16, R23, 0x10000, RZ ;  /* 0x0001000017107824 */ /* 0x000fe200078e00ff */
        /* <DEDUP_REMOVED lines=8> */
[----:B----4-:R-:W-:Y:S01]  /*51b0*/  SHF.L.U32 R40, R59, 0x10, RZ ;  /* 0x000000103b287819 */ /* 0x010fe200000006ff */
        /* <DEDUP_REMOVED lines=24> */
[----:B------:R-:W-:Y:S01]  /*5340*/  FADD.FTZ R40, R40, -R44 ;  /* 0x8000002c28287221 */ /* 0x000fe20000010000 */
[----:B------:R-:W-:Y:S01]  /*5350*/  PRMT R59, R58, 0x7632, R59 ;  /* 0x000076323a3b7816 */ /* 0x000fe2000000003b */
[-C--:B-----5:R-:W-:Y:S01]  /*5360*/  FMUL.FTZ R102, R102, R45.reuse ;  /* 0x0000002d66667220 */ /* 0x0a0fe20000410000 */
        /* <DEDUP_REMOVED lines=24> */
[----:B------:R-:W-:-:S02]  /*54f0*/  PRMT R120, R52, 0x7632, R120 ;  /* 0x0000763234787816 */ /* 0x000fc40000000078 */
[----:B------:R-:W-:Y:S02]  /*5500*/  PRMT R119, R53, 0x7632, R119 ;  /* 0x0000763235777816 */ /* 0x000fe40000000077 */
[----:B------:R-:W-:Y:S02]  /*5510*/  PRMT R118, R54, 0x7632, R118 ;  /* 0x0000763236767816 */ /* 0x000fe40000000076 */
[----:B------:R-:W-:Y:S02]  /*5520*/  PRMT R52, R55, 0x7632, R52 ;  /* 0x0000763237347816 */ /* 0x000fe40000000034 */
[----:B------:R-:W-:Y:S01]  /*5530*/  PRMT R54, R59, 0x7632, R54 ;  /* 0x000076323b367816 */ /* 0x000fe20000000036 */
[----:B------:R-:W-:Y:S01]  /*5540*/  IMAD.U32 R115, R39, 0x10000, RZ ;  /* 0x0001000027737824 */ /* 0x000fe200078e00ff */
[----:B------:R-:W-:Y:S02]  /*5550*/  PRMT R55, R8, 0x7632, R55 ;  /* 0x0000763208377816 */ /* 0x000fe40000000037 */
        /* <DEDUP_REMOVED lines=72> */
[----:B--2---:R-:W-:Y:S01]  /*59e0*/  SHF.L.U32 R48, R6, 0x10, RZ ;  /* 0x0000001006307819 */ /* 0x004fe200000006ff */
[--C-:B------:R-:W-:Y:S01]  /*59f0*/  FADD.FTZ R6, R14, -R44.reuse ;  /* 0x8000002c0e067221 */ /* 0x100fe20000010000 */
[--C-:B------:R-:W-:Y:S01]  /*5a00*/  FADD.FTZ R14, R20, -R44.reuse ;  /* 0x8000002c140e7221 */ /* 0x100fe20000010000 */
[----:B------:R-:W-:Y:S01]  /*5a10*/  FADD.FTZ R20, R27, -R44 ;  /* 0x8000002c1b147221 */ /* 0x000fe20000010000 */
[----:B------:R-:W-:-:S05]  /*5a20*/  SHF.L.U32 R27, R53, 0x10, RZ ;  /* 0x00000010351b7819 */ /* 0x000fca00000006ff */
[--C-:B------:R-:W-:Y:S01]  /*5a30*/  FADD.FTZ R26, R27, -R44.reuse ;  /* 0x8000002c1b1a7221 */ /* 0x100fe20000010000 */
[--C-:B------:R-:W-:Y:S01]  /*5a40*/  FADD.FTZ R27, R35, -R44.reuse ;  /* 0x8000002c231b7221 */ /* 0x100fe20000010000 */
[----:B------:R-:W-:Y:S01]  /*5a50*/  FADD.FTZ R35, R49, -R44 ;  /* 0x8000002c31237221 */ /* 0x000fe20000010000 */
[----:B------:R-:W-:Y:S01]  /*5a60*/  SHF.L.U32 R49, R8, 0x10, RZ ;  /* 0x0000001008317819 */ /* 0x000fe200000006ff */
[-C--:B------:R-:W-:Y:S01]  /*5a70*/  FMUL.FTZ R6, R6, R45.reuse ;  /* 0x0000002d06067220 */ /* 0x080fe20000410000 */
[----:B------:R-:W-:-:S03]  /*5a80*/  FMUL.FTZ R14, R14, R45 ;  /* 0x0000002d0e0e7220 */ /* 0x000fc60000410000 */
[----:B------:R-:W-:Y:S01]  /*5a90*/  FADD.FTZ R49, R49, -R44 ;  /* 0x8000002c31317221 */ /* 0x000fe20000010000 */
[-C--:B------:R-:W-:Y:S01]  /*5aa0*/  FMUL.FTZ R20, R20, R45.reuse ;  /* 0x0000002d14147220 */ /* 0x080fe20000410000 */
[-C--:B------:R-:W-:Y:S01]  /*5ab0*/  FMUL.FTZ R26, R26, R45.reuse ;  /* 0x0000002d1a1a7220 */ /* 0x080fe20000410000 */
[-C--:B------:R-:W-:Y:S01]  /*5ac0*/  FMUL.FTZ R27, R27, R45.reuse ;  /* 0x0000002d1b1b7220 */ /* 0x080fe20000410000 */
[-C--:B------:R-:W-:Y:S01]  /*5ad0*/  FMUL.FTZ R35, R35, R45.reuse ;  /* 0x0000002d23237220 */ /* 0x080fe20000410000 */
[----:B------:R-:W-:Y:S01]  /*5ae0*/  FMUL.FTZ R49, R49, R45 ;  /* 0x0000002d31317220 */ /* 0x000fe20000410000 */
[----:B------:R-:W-:-:S04]  /*5af0*/  PRMT R53, R56, 0x7632, R53 ;  /* 0x0000763238357816 */ /* 0x000fc80000000035 */
[----:B------:R-:W-:Y:S01]  /*5b00*/  SHF.L.U32 R53, R53, 0x10, RZ ;  /* 0x0000001035357819 */ /* 0x000fe200000006ff */
[----:B------:R-:W-:Y:S01]  /*5b10*/  FADD.FTZ R56, -R44, R111 ;  /* 0x0000006f2c387221 */ /* 0x000fe20000010100 */
[----:B---3--:R-:W-:-:S04]  /*5b20*/  IMAD.U32 R41, R41, 0x10000, RZ ;  /* 0x0001000029297824 */ /* 0x008fc800078e00ff */
        /* <DEDUP_REMOVED lines=42> */
[----:B------:R-:W-:Y:S01]  /*5dd0*/  SHF.L.U32 R61, R46, 0x10, RZ ;  /* 0x000000102e3d7819 */ /* 0x000fe200000006ff */
[-C--:B------:R-:W-:Y:S01]  /*5de0*/  FMUL.FTZ R65, R65, R45.reuse ;  /* 0x0000002d41417220 */ /* 0x080fe20000410000 */
[----:B------:R-:W-:Y:S01]  /*5df0*/  SHF.L.U32 R54, R47, 0x10, RZ ;  /* 0x000000102f367819 */ /* 0x000fe200000006ff */
        /* <DEDUP_REMOVED lines=54> */
.L_x_3453:
[----:B------:R-:W-:Y:S01]  /*6160*/  LOP3.LUT P5, RZ, R5, 0x4000000, RZ, 0xc0, !PT ;  /* 0x0400000005ff7812 */ /* 0x000fe200078ac0ff */
[----:B------:R-:W-:-:S12]  /*6170*/  BSSY B0, `(.L_x_3454) ;  /* 0x000000f000007945 */ /* 0x000fd80003800000 */
[----:B------:R-:W-:Y:S05]  /*6180*/  @!P5 BRA `(.L_x_3455) ;  /* 0x000000000034d947 */ /* 0x000fea0003800000 */
[----:B------:R-:W-:Y:S01]  /*6190*/  SHF.R.S32.HI R54, RZ, 0x1f, R0 ;  /* 0x0000001fff367819 */ /* 0x000fe20000011400 */
[----:B------:R-:W-:Y:S01]  /*61a0*/  ULDC.64 UR12, c[0x0][0x270] ;  /* 0x00009c00000c7ab9 */ /* 0x000fe20000000a00 */
[----:B------:R-:W-:-:S03]  /*61b0*/  IMAD.MOV.U32 R55, RZ, RZ, R71 ;  /* 0x000000ffff377224 */ /* 0x000fc600078e0047 */
[----:B------:R-:W-:Y:S01]  /*61c0*/  IMAD R57, R54, UR12, RZ ;  /* 0x0000000c36397c24 */ /* 0x000fe2000f8e02ff */
[----:B------:R-:W-:-:S03]  /*61d0*/  MOV R54, R72 ;  /* 0x0000004800367202 */ /* 0x000fc60000000f00 */
        /* <DEDUP_REMOVED lines=8> */
.L_x_3455:
[----:B------:R-:W-:Y:S05]  /*6260*/  BSYNC B0 ;  /* 0x0000000000007941 */ /* 0x000fea0003800000 */
.L_x_3454:
        /* <DEDUP_REMOVED lines=11> */
.L_x_3456:
[----:B------:R-:W-:Y:S01]  /*6320*/  LOP3.LUT P5, RZ, R5, 0x2000000, RZ, 0xc0, !PT ;  /* 0x0200000005ff7812 */ /* 0x000fe200078ac0ff */
[----:B------:R-:W-:-:S12]  /*6330*/  BSSY B0, `(.L_x_3457) ;  /* 0x000000f000007945 */ /* 0x000fd80003800000 */
[----:B------:R-:W-:Y:S05]  /*6340*/  @!P5 BRA `(.L_x_3458) ;  /* 0x000000000034d947 */ /* 0x000fea0003800000 */
[----:B------:R-:W-:Y:S01]  /*6350*/  SHF.R.S32.HI R54, RZ, 0x1f, R105 ;  /* 0x0000001fff367819 */ /* 0x000fe20000011469 */
[----:B------:R-:W-:Y:S01]  /*6360*/  ULDC.64 UR12, c[0x0][0x270] ;  /* 0x00009c00000c7ab9 */ /* 0x000fe20000000a00 */
[----:B0-----:R-:W-:Y:S02]  /*6370*/  MOV R55, R71 ;  /* 0x0000004700377202 */ /* 0x001fe40000000f00 */
[----:B------:R-:W-:Y:S01]  /*6380*/  F2FP.BF16.F32.PACK_AB R69, R69, R97 ;  /* 0x000000614545723e */ /* 0x000fe200000010ff */
[----:B------:R-:W-:Y:S01]  /*6390*/  IMAD R56, R54, UR12, RZ ;  /* 0x0000000c36387c24 */ /* 0x000fe2000f8e02ff */
        /* <DEDUP_REMOVED lines=8> */
.L_x_3458:
[----:B------:R-:W-:Y:S05]  /*6420*/  BSYNC B0 ;  /* 0x0000000000007941 */ /* 0x000fea0003800000 */
.L_x_3457:
[----:B------:R-:W-:Y:S05]  /*6430*/  @!P6 BRA `(.L_x_3459) ;  /* 0x000000000028e947 */ /* 0x000fea0003800000 */
        /* <DEDUP_REMOVED lines=10> */
.L_x_3459:
[----:B------:R-:W-:Y:S01]  /*64e0*/  LOP3.LUT P5, RZ, R5, 0x1000000, RZ, 0xc0, !PT ;  /* 0x0100000005ff7812 */ /* 0x000fe200078ac0ff */
[----:B------:R-:W-:-:S12]  /*64f0*/  BSSY B0, `(.L_x_3460) ;  /* 0x000000f000007945 */ /* 0x000fd80003800000 */
[----:B------:R-:W-:Y:S05]  /*6500*/  @!P5 BRA `(.L_x_3461) ;  /* 0x000000000034d947 */ /* 0x000fea0003800000 */
[----:B------:R-:W-:Y:S01]  /*6510*/  SHF.R.S32.HI R54, RZ, 0x1f, R104 ;  /* 0x0000001fff367819 */ /* 0x000fe20000011468 */
[----:B------:R-:W-:Y:S01]  /*6520*/  ULDC.64 UR12, c[0x0][0x270] ;  /* 0x00009c00000c7ab9 */ /* 0x000fe20000000a00 */
[----:B0-----:R-:W-:Y:S02]  /*6530*/  MOV R55, R71 ;  /* 0x0000004700377202 */ /* 0x001fe40000000f00 */
[----:B------:R-:W-:Y:S01]  /*6540*/  F2FP.BF16.F32.PACK_AB R63, R63, R92 ;  /* 0x0000005c3f3f723e */ /* 0x000fe200000010ff */
[----:B-1----:R-:W-:Y:S02]  /*6550*/  IMAD R57, R54, UR12, RZ ;  /* 0x0000000c36397c24 */ /* 0x002fe4000f8e02ff */
        /* <DEDUP_REMOVED lines=8> */
.L_x_3461:
[----:B------:R-:W-:Y:S05]  /*65e0*/  BSYNC B0 ;  /* 0x0000000000007941 */ /* 0x000fea0003800000 */
.L_x_3460:
[----:B--2---:R-:W-:Y:S01]  /*65f0*/  IADD3 R63, R0, 0x1f0, RZ ;  /* 0x000001f0003f7810 */ /* 0x004fe20007ffe0ff */
[----:B------:R-:W-:Y:S06]  /*6600*/  @!P6 BRA `(.L_x_3462) ;  /* 0x000000000028e947 */ /* 0x000fec0003800000 */
        /* <DEDUP_REMOVED lines=10> */
.L_x_3462:
[----:B------:R-:W-:Y:S01]  /*66b0*/  LOP3.LUT P5, RZ, R5, 0x800000, RZ, 0xc0, !PT ;  /* 0x0080000005ff7812 */ /* 0x000fe200078ac0ff */
[----:B------:R-:W-:-:S12]  /*66c0*/  BSSY B0, `(.L_x_3463) ;  /* 0x000000f000007945 */ /* 0x000fd80003800000 */
[----:B------:R-:W-:Y:S05]  /*66d0*/  @!P5 BRA `(.L_x_3464) ;  /* 0x000000000034d947 */ /* 0x000fea0003800000 */
[----:B------:R-:W-:Y:S01]  /*66e0*/  SHF.R.S32.HI R54, RZ, 0x1f, R103 ;  /* 0x0000001fff367819 */ /* 0x000fe20000011467 */
[----:B------:R-:W-:Y:S01]  /*66f0*/  ULDC.64 UR12, c[0x0][0x270] ;  /* 0x00009c00000c7ab9 */ /* 0x000fe20000000a00 */
[----:B0-----:R-:W-:Y:S01]  /*6700*/  IMAD.MOV.U32 R55, RZ, RZ, R71 ;  /* 0x000000ffff377224 */ /* 0x001fe200078e0047 */
[----:B------:R-:W-:Y:S02]  /*6710*/  F2FP.BF16.F32.PACK_AB R87, R68, R87 ;  /* 0x000000574457723e */ /* 0x000fe400000010ff */
[----:B-1----:R-:W-:Y:S01]  /*6720*/  IMAD R56, R54, UR12, RZ ;  /* 0x0000000c36387c24 */ /* 0x002fe2000f8e02ff */
        /* <DEDUP_REMOVED lines=8> */
.L_x_3464:
[----:B------:R-:W-:Y:S05]  /*67b0*/  BSYNC B0 ;  /* 0x0000000000007941 */ /* 0x000fea0003800000 */
.L_x_3463:
[----:B------:R-:W-:Y:S05]  /*67c0*/  @!P6 BRA `(.L_x_3465) ;  /* 0x000000000028e947 */ /* 0x000fea0003800000 */
        /* <DEDUP_REMOVED lines=10> */
.L_x_3465:
[----:B------:R-:W-:Y:S01]  /*6870*/  LOP3.LUT P5, RZ, R5, 0x400000, RZ, 0xc0, !PT ;  /* 0x0040000005ff7812 */ /* 0x000fe200078ac0ff */
[----:B------:R-:W-:-:S12]  /*6880*/  BSSY B0, `(.L_x_3466) ;  /* 0x000000f000007945 */ /* 0x000fd80003800000 */
[----:B------:R-:W-:Y:S05]  /*6890*/  @!P5 BRA `(.L_x_3467) ;  /* 0x000000000034d947 */ /* 0x000fea0003800000 */
[----:B------:R-:W-:Y:S01]  /*68a0*/  SHF.R.S32.HI R54, RZ, 0x1f, R101 ;  /* 0x0000001fff367819 */ /* 0x000fe20000011465 */
[----:B------:R-:W-:Y:S01]  /*68b0*/  ULDC.64 UR12, c[0x0][0x270] ;  /* 0x00009c00000c7ab9 */ /* 0x000fe20000000a00 */
[----:B0-----:R-:W-:Y:S02]  /*68c0*/  MOV R55, R71 ;  /* 0x0000004700377202 */ /* 0x001fe40000000f00 */
[----:B------:R-:W-:Y:S01]  /*68d0*/  F2FP.BF16.F32.PACK_AB R43, R67, R43 ;  /* 0x0000002b432b723e */ /* 0x000fe200000010ff */
[----:B-12---:R-:W-:Y:S01]  /*68e0*/  IMAD R56, R54, UR12, RZ ;  /* 0x0000000c36387c24 */ /* 0x006fe2000f8e02ff */
        /* <DEDUP_REMOVED lines=8> */
.L_x_3467:
[----:B------:R-:W-:Y:S05]  /*6970*/  BSYNC B0 ;  /* 0x0000000000007941 */ /* 0x000fea0003800000 */
.L_x_3466:
        /* <DEDUP_REMOVED lines=11> */
.L_x_3468:
[----:B------:R-:W-:Y:S01]  /*6a30*/  LOP3.LUT P5, RZ, R5, 0x200000, RZ, 0xc0, !PT ;  /* 0x0020000005ff7812 */ /* 0x000fe200078ac0ff */
[----:B------:R-:W-:-:S12]  /*6a40*/  BSSY B0, `(.L_x_3469) ;  /* 0x000000f000007945 */ /* 0x000fd80003800000 */
[----:B------:R-:W-:Y:S05]  /*6a50*/  @!P5 BRA `(.L_x_3470) ;  /* 0x000000000034d947 */ /* 0x000fea0003800000 */
[----:B---3--:R-:W-:Y:S01]  /*6a60*/  SHF.R.S32.HI R43, RZ, 0x1f, R100 ;  /* 0x0000001fff2b7819 */ /* 0x008fe20000011464 */
[----:B------:R-:W-:Y:S01]  /*6a70*/  ULDC.64 UR12, c[0x0][0x270] ;  /* 0x00009c00000c7ab9 */ /* 0x000fe20000000a00 */
[----:B0-----:R-:W-:Y:S01]  /*6a80*/  MOV R55, R71 ;  /* 0x0000004700377202 */ /* 0x001fe20000000f00 */
[----:B------:R-:W-:Y:S02]  /*6a90*/  IMAD.MOV.U32 R54, RZ, RZ, R72 ;  /* 0x000000ffff367224 */ /* 0x000fe400078e0048 */
[----:B------:R-:W-:Y:S02]  /*6aa0*/  IMAD R43, R43, UR12, RZ ;  /* 0x0000000c2b2b7c24 */ /* 0x000fe4000f8e02ff */
[----:B------:R-:W-:-:S04]  /*6ab0*/  IMAD.WIDE.U32 R54, R100, UR12, R54 ;  /* 0x0000000c64367c25 */ /* 0x000fc8000f8e0036 */
[----:B------:R-:W-:Y:S01]  /*6ac0*/  IMAD R43, R100, UR13, R43 ;  /* 0x0000000d642b7c24 */ /* 0x000fe2000f8e022b */
[----:B------:R-:W-:Y:S02]  /*6ad0*/  ULDC.64 UR12, c[0x0][0x210] ;  /* 0x00008400000c7ab9 */ /* 0x000fe40000000a00 */
[----:B-12---:R-:W-:Y:S02]  /*6ae0*/  LEA R56, P5, R54, UR12, 0x1 ;  /* 0x0000000c36387c11 */ /* 0x006fe4000f8a08ff */
[----:B------:R-:W-:-:S04]  /*6af0*/  IADD3 R43, R55, R43, RZ ;  /* 0x0000002b372b7210 */ /* 0x000fc80007ffe0ff */
[----:B------:R-:W-:Y:S02]  /*6b00*/  LEA.HI.X R57, R54, UR13, R43, 0x1, P5 ;  /* 0x0000000d36397c11 */ /* 0x000fe4000a8f0c2b */
[----:B------:R-:W-:-:S05]  /*6b10*/  F2FP.BF16.F32.PACK_AB R43, R66, R42 ;  /* 0x0000002a422b723e */ /* 0x000fca00000010ff */
[----:B------:R4:W-:Y:S02]  /*6b20*/  STG.E desc[UR8][R56.64], R43 ;  /* 0x0000002b38007986 */ /* 0x0009e4000c101908 */
.L_x_3470:
[----:B------:R-:W-:Y:S05]  /*6b30*/  BSYNC B0 ;  /* 0x0000000000007941 */ /* 0x000fea0003800000 */
.L_x_3469:
[----:B------:R-:W-:Y:S05]  /*6b40*/  @!P6 BRA `(.L_x_3471) ;  /* 0x000000000028e947 */ /* 0x000fea0003800000 */
[----:B------:R-:W-:Y:S01]  /*6b50*/  FMUL.FTZ R42, R6, -1.4426950216293334961 ;  /* 0xbfb8aa3b062a7820 */ /* 0x000fe20000410000 */
[----:B------:R-:W-:-:S05]  /*6b60*/  FMUL.FTZ R54, R65, -1.4426950216293334961 ;  /* 0xbfb8aa3b41367820 */ /* 0x000fca0000410000 */
[----:B------:R-:W3:Y:S08]  /*6b70*/  MUFU.EX2 R42, R42 ;  /* 0x0000002a002a7308 */ /* 0x000ef00000000800 */
[----:B------:R-:W0:Y:S01]  /*6b80*/  MUFU.EX2 R54, R54 ;  /* 0x0000003600367308 */ /* 0x000e220000000800 */
[----:B---34-:R-:W-:-:S07]  /*6b90*/  FADD.FTZ R43, R42, 1 ;  /* 0x3f8000002a2b7421 */ /* 0x018fce0000010000 */
[----:B------:R-:W3:Y:S01]  /*6ba0*/  MUFU.RCP R43, R43 ;  /* 0x0000002b002b7308 */ /* 0x000ee20000001000 */
[----:B0-----:R-:W-:-:S07]  /*6bb0*/  FADD.FTZ R55, R54, 1 ;  /* 0x3f80000036377421 */ /* 0x001fce0000010000 */
[----:B-12---:R-:W0:Y:S01]  /*6bc0*/  MUFU.RCP R56, R55 ;  /* 0x0000003700387308 */ /* 0x006e220000001000 */
[----:B---3--:R-:W-:Y:S01]  /*6bd0*/  FMUL.FTZ R6, R6, R43 ;  /* 0x0000002b06067220 */ /* 0x008fe20000410000 */
[----:B0-----:R-:W-:-:S07]  /*6be0*/  FMUL.FTZ R65, R65, R56 ;  /* 0x0000003841417220 */ /* 0x001fce0000410000 */
.L_x_3471:
[----:B------:R-:W-:Y:S01]  /*6bf0*/  LOP3.LUT P5, RZ, R5, 0x100000, RZ, 0xc0, !PT ;  /* 0x0010000005ff7812 */ /* 0x000fe200078ac0ff */
[----:B------:R-:W-:-:S12]  /*6c00*/  BSSY B0, `(.L_x_3472) ;  /* 0x000000f000007945 */ /* 0x000fd80003800000 */
[----:B------:R-:W-:Y:S05]  /*6c10*/  @!P5 BRA `(.L_x_3473) ;  /* 0x000000000034d947 */ /* 0x000fea0003800000 */
[----:B------:R-:W-:Y:S01]  /*6c20*/  SHF.R.S32.HI R42, RZ, 0x1f, R99 ;  /* 0x0000001fff2a7819 */ /* 0x000fe20000011463 */
[----:B------:R-:W-:Y:S01]  /*6c30*/  ULDC.64 UR12, c[0x0][0x270] ;  /* 0x00009c00000c7ab9 */ /* 0x000fe20000000a00 */
[----:B---34-:R-:W-:Y:S02]  /*6c40*/  MOV R43, R71 ;  /* 0x00000047002b7202 */ /* 0x018fe40000000f00 */
[----:B------:R-:W-:Y:S01]  /*6c50*/  F2FP.BF16.F32.PACK_AB R65, R65, R6 ;  /* 0x000000064141723e */ /* 0x000fe200000010ff */
[----:B------:R-:W-:Y:S01]  /*6c60*/  IMAD R54, R42, UR12, RZ ;  /* 0x0000000c2a367c24 */ /* 0x000fe2000f8e02ff */
[----:B------:R-:W-:-:S03]  /*6c70*/  MOV R42, R72 ;  /* 0x00000048002a7202 */ /* 0x000fc60000000f00 */
[C---:B0-----:R-:W-:Y:S02]  /*6c80*/  IMAD R55, R99.reuse, UR13, R54 ;  /* 0x0000000d63377c24 */ /* 0x041fe4000f8e0236 */
[----:B------:R-:W-:Y:S01]  /*6c90*/  IMAD.WIDE.U32 R42, R99, UR12, R42 ;  /* 0x0000000c632a7c25 */ /* 0x000fe2000f8e002a */
[----:B------:R-:W-:-:S03]  /*6ca0*/  ULDC.64 UR12, c[0x0][0x210] ;  /* 0x00008400000c7ab9 */ /* 0x000fc60000000a00 */
[----:B------:R-:W-:Y:S01]  /*6cb0*/  IMAD.IADD R55, R43, 0x1, R55 ;  /* 0x000000012b377824 */ /* 0x000fe200078e0237 */
[----:B------:R-:W-:-:S04]  /*6cc0*/  LEA R54, P5, R42, UR12, 0x1 ;  /* 0x0000000c2a367c11 */ /* 0x000fc8000f8a08ff */
[----:B------:R-:W-:-:S05]  /*6cd0*/  LEA.HI.X R55, R42, UR13, R55, 0x1, P5 ;  /* 0x0000000d2a377c11 */ /* 0x000fca000a8f0c37 */
[----:B------:R0:W-:Y:S04]  /*6ce0*/  STG.E desc[UR8][R54.64], R65 ;  /* 0x0000004136007986 */ /* 0x0001e8000c101908 */
.L_x_3473:
[----:B------:R-:W-:Y:S05]  /*6cf0*/  BSYNC B0 ;  /* 0x0000000000007941 */ /* 0x000fea0003800000 */
.L_x_3472:
[----:B------:R-:W-:Y:S05]  /*6d00*/  @!P6 BRA `(.L_x_3474) ;  /* 0x000000000028e947 */ /* 0x000fea0003800000 */
[----:B------:R-:W-:Y:S01]  /*6d10*/  FMUL.FTZ R6, R9, -1.4426950216293334961 ;  /* 0xbfb8aa3b09067820 */ /* 0x000fe20000410000 */
[----:B---34-:R-:W-:-:S05]  /*6d20*/  FMUL.FTZ R43, R64, -1.4426950216293334961 ;  /* 0xbfb8aa3b402b7820 */ /* 0x018fca0000410000 */
[----:B------:R-:W3:Y:S08]  /*6d30*/  MUFU.EX2 R6, R6 ;  /* 0x0000000600067308 */ /* 0x000ef00000000800 */
[----:B------:R-:W0:Y:S01]  /*6d40*/  MUFU.EX2 R43, R43 ;  /* 0x0000002b002b7308 */ /* 0x000e220000000800 */
[----:B---3--:R-:W-:-:S07]  /*6d50*/  FADD.FTZ R42, R6, 1 ;  /* 0x3f800000062a7421 */ /* 0x008fce0000010000 */
[----:B------:R-:W3:Y:S01]  /*6d60*/  MUFU.RCP R42, R42 ;  /* 0x0000002a002a7308 */ /* 0x000ee20000001000 */
[----:B0-----:R-:W-:-:S07]  /*6d70*/  FADD.FTZ R54, R43, 1 ;  /* 0x3f8000002b367421 */ /* 0x001fce0000010000 */
[----:B------:R-:W0:Y:S01]  /*6d80*/  MUFU.RCP R55, R54 ;  /* 0x0000003600377308 */ /* 0x000e220000001000 */
[----:B---3--:R-:W-:Y:S01]  /*6d90*/  FMUL.FTZ R9, R9, R42 ;  /* 0x0000002a09097220 */ /* 0x008fe20000410000 */
[----:B0-----:R-:W-:-:S07]  /*6da0*/  FMUL.FTZ R64, R64, R55 ;  /* 0x0000003740407220 */ /* 0x001fce0000410000 */
.L_x_3474:
[----:B------:R-:W-:Y:S01]  /*6db0*/  LOP3.LUT P5, RZ, R5, 0x80000, RZ, 0xc0, !PT ;  /* 0x0008000005ff7812 */ /* 0x000fe200078ac0ff */
[----:B------:R-:W-:-:S12]  /*6dc0*/  BSSY B0, `(.L_x_3475) ;  /* 0x000000f000007945 */ /* 0x000fd80003800000 */
[----:B------:R-:W-:Y:S05]  /*6dd0*/  @!P5 BRA `(.L_x_3476) ;  /* 0x000000000034d947 */ /* 0x000fea0003800000 */
[----:B------:R-:W-:Y:S01]  /*6de0*/  SHF.R.S32.HI R6, RZ, 0x1f, R98 ;  /* 0x0000001fff067819 */ /* 0x000fe20000011462 */
[----:B------:R-:W-:Y:S01]  /*6df0*/  ULDC.64 UR12, c[0x0][0x270] ;  /* 0x00009c00000c7ab9 */ /* 0x000fe20000000a00 */
[----:B------:R-:W-:Y:S02]  /*6e00*/  MOV R42, R72 ;  /* 0x00000048002a7202 */ /* 0x000fe40000000f00 */
[----:B---34-:R-:W-:Y:S01]  /*6e10*/  MOV R43, R71 ;  /* 0x00000047002b7202 */ /* 0x018fe20000000f00 */
        /* <DEDUP_REMOVED lines=9> */
.L_x_3476:
[----:B------:R-:W-:Y:S05]  /*6eb0*/  BSYNC B0 ;  /* 0x0000000000007941 */ /* 0x000fea0003800000 */
.L_x_3475:
[----:B------:R-:W-:Y:S05]  /*6ec0*/  @!P6 BRA `(.L_x_3477) ;  /* 0x000000000028e947 */ /* 0x000fea0003800000 */
[----:B------:R-:W-:Y:S01]  /*6ed0*/  FMUL.FTZ R6, R10, -1.4426950216293334961 ;  /* 0xbfb8aa3b0a067820 */ /* 0x000fe20000410000 */
[----:B------:R-:W-:-:S05]  /*6ee0*/  FMUL.FTZ R42, R62, -1.4426950216293334961 ;  /* 0xbfb8aa3b3e2a7820 */ /* 0x000fca0000410000 */
[----:B------:R-:W0:Y:S08]  /*6ef0*/  MUFU.EX2 R6, R6 ;  /* 0x0000000600067308 */ /* 0x000e300000000800 */
[----:B------:R-:W3:Y:S01]  /*6f00*/  MUFU.EX2 R42, R42 ;  /* 0x0000002a002a7308 */ /* 0x000ee20000000800 */
[----:B0-----:R-:W-:-:S07]  /*6f10*/  FADD.FTZ R9, R6, 1 ;  /* 0x3f80000006097421 */ /* 0x001fce0000010000 */
[----:B------:R-:W0:Y:S01]  /*6f20*/  MUFU.RCP R9, R9 ;  /* 0x0000000900097308 */ /* 0x000e220000001000 */
[----:B---34-:R-:W-:-:S07]  /*6f30*/  FADD.FTZ R43, R42, 1 ;  /* 0x3f8000002a2b7421 */ /* 0x018fce0000010000 */
[----:B------:R-:W3:Y:S01]  /*6f40*/  MUFU.RCP R43, R43 ;  /* 0x0000002b002b7308 */ /* 0x000ee20000001000 */
[----:B0-----:R-:W-:Y:S01]  /*6f50*/  FMUL.FTZ R10, R10, R9 ;  /* 0x000000090a0a7220 */ /* 0x001fe20000410000 */
[----:B---3--:R-:W-:-:S07]  /*6f60*/  FMUL.FTZ R62, R62, R43 ;  /* 0x0000002b3e3e7220 */ /* 0x008fce0000410000 */
.L_x_3477:
[----:B------:R-:W-:Y:S01]  /*6f70*/  LOP3.LUT P5, RZ, R5, 0x40000, RZ, 0xc0, !PT ;  /* 0x0004000005ff7812 */ /* 0x000fe200078ac0ff */
[----:B------:R-:W-:-:S12]  /*6f80*/  BSSY B0, `(.L_x_3478) ;  /* 0x000000f000007945 */ /* 0x000fd80003800000 */
[----:B------:R-:W-:Y:S05]  /*6f90*/  @!P5 BRA `(.L_x_3479) ;  /* 0x000000000034d947 */ /* 0x000fea0003800000 */
[----:B------:R-:W-:Y:S01]  /*6fa0*/  SHF.R.S32.HI R6, RZ, 0x1f, R96 ;  /* 0x0000001fff067819 */ /* 0x000fe20000011460 */
[----:B------:R-:W-:Y:S01]  /*6fb0*/  ULDC.64 UR12, c[0x0][0x270] ;  /* 0x00009c00000c7ab9 */ /* 0x000fe20000000a00 */
[----:B------:R-:W-:Y:S01]  /*6fc0*/  MOV R42, R72 ;  /* 0x00000048002a7202 */ /* 0x000fe20000000f00 */
[----:B---34-:R-:W-:Y:S02]  /*6fd0*/  IMAD.MOV.U32 R43, RZ, RZ, R71 ;  /* 0x000000ffff2b7224 */ /* 0x018fe400078e0047 */
[----:B0-----:R-:W-:Y:S02]  /*6fe0*/  IMAD R9, R6, UR12, RZ ;  /* 0x0000000c06097c24 */ /* 0x001fe4000f8e02ff */
[----:B------:R-:W-:-:S04]  /*6ff0*/  IMAD.WIDE.U32 R42, R96, UR12, R42 ;  /* 0x0000000c602a7c25 */ /* 0x000fc8000f8e002a */
[----:B------:R-:W-:Y:S01]  /*7000*/  IMAD R9, R96, UR13, R9 ;  /* 0x0000000d60097c24 */ /* 0x000fe2000f8e0209 */
[----:B------:R-:W-:Y:S02]  /*7010*/  ULDC.64 UR12, c[0x0][0x210] ;  /* 0x00008400000c7ab9 */ /* 0x000fe40000000a00 */
[----:B------:R-:W-:Y:S02]  /*7020*/  LEA R54, P5, R42, UR12, 0x1 ;  /* 0x0000000c2a367c11 */ /* 0x000fe4000f8a08ff */
[----:B------:R-:W-:-:S04]  /*7030*/  IADD3 R9, R43, R9, RZ ;  /* 0x000000092b097210 */ /* 0x000fc80007ffe0ff */
[----:B------:R-:W-:Y:S02]  /*7040*/  LEA.HI.X R55, R42, UR13, R9, 0x1, P5 ;  /* 0x0000000d2a377c11 */ /* 0x000fe4000a8f0c09 */
[----:B------:R-:W-:-:S05]  /*7050*/  F2FP.BF16.F32.PACK_AB R9, R62, R10 ;  /* 0x0000000a3e09723e */ /* 0x000fca00000010ff */
[----:B------:R0:W-:Y:S02]  /*7060*/  STG.E desc[UR8][R54.64], R9 ;  /* 0x0000000936007986 */ /* 0x0001e4000c101908 */
.L_x_3479:
[----:B------:R-:W-:Y:S05]  /*7070*/  BSYNC B0 ;  /* 0x0000000000007941 */ /* 0x000fea0003800000 */
.L_x_3478:
        /* <DEDUP_REMOVED lines=8> */
[----:B------:R-:W0:Y:S01]  /*7100*/  MUFU.RCP R10, R9 ;  /* 0x00000009000a7308 */ /* 0x000e220000001000 */
[----:B---3--:R-:W-:Y:S01]  /*7110*/  FMUL.FTZ R8, R8, R43 ;  /* 0x0000002b08087220 */ /* 0x008fe20000410000 */
[----:B0-----:R-:W-:-:S07]  /*7120*/  FMUL.FTZ R11, R11, R10 ;  /* 0x0000000a0b0b7220 */ /* 0x001fce0000410000 */
.L_x_3480:
        /* <DEDUP_REMOVED lines=10> */
[----:B0-----:R-:W-:Y:S01]  /*71d0*/  IMAD R9, R95, UR13, R6 ;  /* 0x0000000d5f097c24 */ /* 0x001fe2000f8e0206 */
[----:B------:R-:W-:Y:S02]  /*71e0*/  ULDC.64 UR12, c[0x0][0x210] ;  /* 0x00008400000c7ab9 */ /* 0x000fe40000000a00 */
[----:B------:R-:W-:Y:S02]  /*71f0*/  LEA R54, P5, R42, UR12, 0x1 ;  /* 0x0000000c2a367c11 */ /* 0x000fe4000f8a08ff */
[----:B------:R-:W-:-:S04]  /*7200*/  IADD3 R9, R43, R9, RZ ;  /* 0x000000092b097210 */ /* 0x000fc80007ffe0ff */
[----:B------:R-:W-:-:S05]  /*7210*/  LEA.HI.X R55, R42, UR13, R9, 0x1, P5 ;  /* 0x0000000d2a377c11 */ /* 0x000fca000a8f0c09 */
[----:B------:R0:W-:Y:S02]  /*7220*/  STG.E desc[UR8][R54.64], R11 ;  /* 0x0000000b36007986 */ /* 0x0001e4000c101908 */
.L_x_3482:
[----:B------:R-:W-:Y:S05]  /*7230*/  BSYNC B0 ;  /* 0x0000000000007941 */ /* 0x000fea0003800000 */
.L_x_3481:
[----:B------:R-:W-:Y:S05]  /*7240*/  @!P6 BRA `(.L_x_3483) ;  /* 0x000000000028e947 */ /* 0x000fea0003800000 */
[----:B------:R-:W-:Y:S01]  /*7250*/  FMUL.FTZ R10, R28, -1.4426950216293334961 ;  /* 0xbfb8aa3b1c0a7820 */ /* 0x000fe20000410000 */
[----:B------:R-:W-:-:S05]  /*7260*/  FMUL.FTZ R6, R12, -1.4426950216293334961 ;  /* 0xbfb8aa3b0c067820 */ /* 0x000fca0000410000 */
[----:B------:R-:W0:Y:S08]  /*7270*/  MUFU.EX2 R10, R10 ;  /* 0x0000000a000a7308 */ /* 0x000e300000000800 */
[----:B------:R-:W5:Y:S01]  /*7280*/  MUFU.EX2 R6, R6 ;  /* 0x0000000600067308 */ /* 0x000f620000000800 */
[----:B0-----:R-:W-:-:S07]  /*7290*/  FADD.FTZ R11, R10, 1 ;  /* 0x3f8000000a0b7421 */ /* 0x001fce0000010000 */
[----:B------:R-:W0:Y:S01]  /*72a0*/  MUFU.RCP R11, R11 ;  /* 0x0000000b000b7308 */ /* 0x000e220000001000 */
[----:B-----5:R-:W-:-:S07]  /*72b0*/  FADD.FTZ R8, R6, 1 ;  /* 0x3f80000006087421 */ /* 0x020fce0000010000 */
[----:B------:R-:W5:Y:S01]  /*72c0*/  MUFU.RCP R9, R8 ;  /* 0x0000000800097308 */ /* 0x000f620000001000 */
[----:B0-----:R-:W-:Y:S01]  /*72d0*/  FMUL.FTZ R28, R28, R11 ;  /* 0x0000000b1c1c7220 */ /* 0x001fe20000410000 */
[----:B-----5:R-:W-:-:S07]  /*72e0*/  FMUL.FTZ R12, R12, R9 ;  /* 0x000000090c0c7220 */ /* 0x020fce0000410000 */
.L_x_3483:
[----:B------:R-:W-:Y:S01]  /*72f0*/  LOP3.LUT P5, RZ, R5, 0x10000, RZ, 0xc0, !PT ;  /* 0x0001000005ff7812 */ /* 0x000fe200078ac0ff */
[----:B------:R-:W-:-:S12]  /*7300*/  BSSY B0, `(.L_x_3484) ;  /* 0x000000f000007945 */ /* 0x000fd80003800000 */
[----:B------:R-:W-:Y:S05]  /*7310*/  @!P5 BRA `(.L_x_3485) ;  /* 0x000000000034d947 */ /* 0x000fea0003800000 */
[----:B------:R-:W-:Y:S01]  /*7320*/  SHF.R.S32.HI R6, RZ, 0x1f, R94 ;  /* 0x0000001fff067819 */ /* 0x000fe2000001145e */
[----:B------:R-:W-:Y:S01]  /*7330*/  ULDC.64 UR12, c[0x0][0x270] ;  /* 0x00009c00000c7ab9 */ /* 0x000fe20000000a00 */
[----:B0-----:R-:W-:Y:S01]  /*7340*/  MOV R9, R71 ;  /* 0x0000004700097202 */ /* 0x001fe20000000f00 */
        /* <DEDUP_REMOVED lines=10> */
.L_x_3485:
[----:B------:R-:W-:Y:S05]  /*73f0*/  BSYNC B0 ;  /* 0x0000000000007941 */ /* 0x000fea0003800000 */
.L_x_3484:
[----:B------:R-:W-:Y:S05]  /*7400*/  @!P6 BRA `(.L_x_3486) ;  /* 0x000000000028e947 */ /* 0x000fea0003800000 */
[----:B------:R-:W-:Y:S01]  /*7410*/  FMUL.FTZ R6, R13, -1.4426950216293334961 ;  /* 0xbfb8aa3b0d067820 */ /* 0x000fe20000410000 */
[----:B0-----:R-:W-:-:S05]  /*7420*/  FMUL.FTZ R9, R29, -1.4426950216293334961 ;  /* 0xbfb8aa3b1d097820 */ /* 0x001fca0000410000 */
        /* <DEDUP_REMOVED lines=8> */
.L_x_3486:
[----:B------:R-:W-:Y:S01]  /*74b0*/  LOP3.LUT P5, RZ, R5, 0x8000, RZ, 0xc0, !PT ;  /* 0x0000800005ff7812 */ /* 0x000fe200078ac0ff */
[----:B------:R-:W-:-:S12]  /*74c0*/  BSSY B0, `(.L_x_3487) ;  /* 0x000000f000007945 */ /* 0x000fd80003800000 */
[----:B------:R-:W-:Y:S05]  /*74d0*/  @!P5 BRA `(.L_x_3488) ;  /* 0x000000000034d947 */ /* 0x000fea0003800000 */
[----:B------:R-:W-:Y:S01]  /*74e0*/  SHF.R.S32.HI R6, RZ, 0x1f, R93 ;  /* 0x0000001fff067819 */ /* 0x000fe2000001145d */
[----:B------:R-:W-:Y:S01]  /*74f0*/  ULDC.64 UR12, c[0x0][0x270] ;  /* 0x00009c00000c7ab9 */ /* 0x000fe20000000a00 */
[----:B------:R-:W-:Y:S02]  /*7500*/  MOV R8, R72 ;  /* 0x0000004800087202 */ /* 0x000fe40000000f00 */
[----:B0-----:R-:W-:Y:S01]  /*7510*/  MOV R9, R71 ;  /* 0x0000004700097202 */ /* 0x001fe20000000f00 */
        /* <DEDUP_REMOVED lines=9> */
.L_x_3488:
[----:B------:R-:W-:Y:S05]  /*75b0*/  BSYNC B0 ;  /* 0x0000000000007941 */ /* 0x000fea0003800000 */
.L_x_3487:
[----:B------:R-:W-:Y:S05]  /*75c0*/  @!P6 BRA `(.L_x_3489) ;  /* 0x000000000028e947 */ /* 0x000fea0003800000 */
[----:B0-----:R-:W-:Y:S01]  /*75d0*/  FMUL.FTZ R10, R30, -1.4426950216293334961 ;  /* 0xbfb8aa3b1e0a7820 */ /* 0x001fe20000410000 */
        /* <DEDUP_REMOVED lines=9> */
.L_x_3489:
[----:B------:R-:W-:Y:S01]  /*7670*/  LOP3.LUT P5, RZ, R5, 0x4000, RZ, 0xc0, !PT ;  /* 0x0000400005ff7812 */ /* 0x000fe200078ac0ff */
[----:B------:R-:W-:-:S12]  /*7680*/  BSSY B0, `(.L_x_3490) ;  /* 0x000000f000007945 */ /* 0x000fd80003800000 */
        /* <DEDUP_REMOVED lines=14> */
.L_x_3491:
[----:B------:R-:W-:Y:S05]  /*7770*/  BSYNC B0 ;  /* 0x0000000000007941 */ /* 0x000fea0003800000 */
.L_x_3490:
        /* <DEDUP_REMOVED lines=11> */
.L_x_3492:
[----:B------:R-:W-:Y:S01]  /*7830*/  LOP3.LUT P5, RZ, R5, 0x2000, RZ, 0xc0, !PT ;  /* 0x0000200005ff7812 */ /* 0x000fe200078ac0ff */
[----:B------:R-:W-:-:S12]  /*7840*/  BSSY B0, `(.L_x_3493) ;  /* 0x000000f000007945 */ /* 0x000fd80003800000 */
[----:B------:R-:W-:Y:S05]  /*7850*/  @!P5 BRA `(.L_x_3494) ;  /* 0x000000000034d947 */ /* 0x000fea0003800000 */
[----:B------:R-:W-:Y:S01]  /*7860*/  SHF.R.S32.HI R6, RZ, 0x1f, R90 ;  /* 0x0000001fff067819 */ /* 0x000fe2000001145a */
[----:B------:R-:W-:Y:S01]  /*7870*/  ULDC.64 UR12, c[0x0][0x270] ;  /* 0x00009c00000c7ab9 */ /* 0x000fe20000000a00 */
[----:B------:R-:W-:Y:S01]  /*7880*/  MOV R8, R72 ;  /* 0x0000004800087202 */ /* 0x000fe20000000f00 */
[----:B0-----:R-:W-:Y:S01]  /*7890*/  IMAD.MOV.U32 R9, RZ, RZ, R71 ;  /* 0x000000ffff097224 */ /* 0x001fe200078e0047 */
        /* <DEDUP_REMOVED lines=9> */
.L_x_3494:
[----:B------:R-:W-:Y:S05]  /*7930*/  BSYNC B0 ;  /* 0x0000000000007941 */ /* 0x000fea0003800000 */
.L_x_3493:
        /* <DEDUP_REMOVED lines=11> */
.L_x_3495:
        /* <DEDUP_REMOVED lines=16> */
.L_x_3497:
[----:B------:R-:W-:Y:S05]  /*7af0*/  BSYNC B0 ;  /* 0x0000000000007941 */ /* 0x000fea0003800000 */
.L_x_3496:
        /* <DEDUP_REMOVED lines=11> */
.L_x_3498:
[----:B------:R-:W-:Y:S01]  /*7bb0*/  LOP3.LUT P5, RZ, R5, 0x800, RZ, 0xc0, !PT ;  /* 0x0000080005ff7812 */ /* 0x000fe200078ac0ff */
[----:B------:R-:W-:-:S12]  /*7bc0*/  BSSY B0, `(.L_x_3499) ;  /* 0x000000f000007945 */ /* 0x000fd80003800000 */
[----:B------:R-:W-:Y:S05]  /*7bd0*/  @!P5 BRA `(.L_x_3500) ;  /* 0x000000000034d947 */ /* 0x000fea0003800000 */
[----:B------:R-:W-:Y:S01]  /*7be0*/  SHF.R.S32.HI R6, RZ, 0x1f, R88 ;  /* 0x0000001fff067819 */ /* 0x000fe20000011458 */
[----:B------:R-:W-:Y:S01]  /*7bf0*/  ULDC.64 UR12, c[0x0][0x270] ;  /* 0x00009c00000c7ab9 */ /* 0x000fe20000000a00 */
[----:B0-----:R-:W-:Y:S01]  /*7c00*/  MOV R9, R71 ;  /* 0x0000004700097202 */ /* 0x001fe20000000f00 */
        /* <DEDUP_REMOVED lines=10> */
.L_x_3500:
[----:B------:R-:W-:Y:S05]  /*7cb0*/  BSYNC B0 ;  /* 0x0000000000007941 */ /* 0x000fea0003800000 */
.L_x_3499:
        /* <DEDUP_REMOVED lines=11> */
.L_x_3501:
        /* <DEDUP_REMOVED lines=16> */
.L_x_3503:
[----:B------:R-:W-:Y:S05]  /*7e70*/  BSYNC B0 ;  /* 0x0000000000007941 */ /* 0x000fea0003800000 */
.L_x_3502:
        /* <DEDUP_REMOVED lines=11> */
.L_x_3504:
[----:B------:R-:W-:Y:S01]  /*7f30*/  LOP3.LUT P5, RZ, R5, 0x200, RZ, 0xc0, !PT ;  /* 0x0000020005ff7812 */ /* 0x000fe200078ac0ff */
[----:B------:R-:W-:-:S12]  /*7f40*/  BSSY B0, `(.L_x_3505) ;  /* 0x000000e000007945 */ /* 0x000fd80003800000 */
[----:B------:R-:W-:Y:S05]  /*7f50*/  @!P5 BRA `(.L_x_3506) ;  /* 0x000000000030d947 */ /* 0x000fea0003800000 */
[----:B------:R-:W-:Y:S01]  /*7f60*/  ULDC.64 UR12, c[0x0][0x270] ;  /* 0x00009c00000c7ab9 */ /* 0x000fe20000000a00 */
[----:B------:R-:W-:Y:S01]  /*7f70*/  MOV R8, R72 ;  /* 0x0000004800087202 */ /* 0x000fe20000000f00 */
[----:B------:R-:W-:Y:S01]  /*7f80*/  IMAD R6, R125, UR12, RZ ;  /* 0x0000000c7d067c24 */ /* 0x000fe2000f8e02ff */
[----:B0-----:R-:W-:Y:S02]  /*7f90*/  MOV R9, R71 ;  /* 0x0000004700097202 */ /* 0x001fe40000000f00 */
        /* <DEDUP_REMOVED lines=8> */
.L_x_3506:
[----:B------:R-:W-:Y:S05]  /*8020*/  BSYNC B0 ;  /* 0x0000000000007941 */ /* 0x000fea0003800000 */
.L_x_3505:
        /* <DEDUP_REMOVED lines=11> */
.L_x_3507:
[----:B------:R-:W-:Y:S01]  /*80e0*/  LOP3.LUT P5, RZ, R5, 0x100, RZ, 0xc0, !PT ;  /* 0x0000010005ff7812 */ /* 0x000fe200078ac0ff */
[----:B------:R-:W-:-:S12]  /*80f0*/  BSSY B0, `(.L_x_3508) ;  /* 0x000000e000007945 */ /* 0x000fd80003800000 */
[----:B------:R-:W-:Y:S05]  /*8100*/  @!P5 BRA `(.L_x_3509) ;  /* 0x000000000030d947 */ /* 0x000fea0003800000 */
[----:B------:R-:W-:Y:S01]  /*8110*/  ULDC.64 UR12, c[0x0][0x270] ;  /* 0x00009c00000c7ab9 */ /* 0x000fe20000000a00 */
[----:B------:R-:W-:Y:S01]  /*8120*/  MOV R8, R72 ;  /* 0x0000004800087202 */ /* 0x000fe20000000f00 */
[----:B0-----:R-:W-:Y:S02]  /*8130*/  IMAD R11, R124, UR12, RZ ;  /* 0x0000000c7c0b7c24 */ /* 0x001fe4000f8e02ff */
[----:B------:R-:W-:Y:S02]  /*8140*/  IMAD.MOV.U32 R9, RZ, RZ, R71 ;  /* 0x000000ffff097224 */ /* 0x000fe400078e0047 */
        /* <DEDUP_REMOVED lines=8> */
.L_x_3509:
[----:B------:R-:W-:Y:S05]  /*81d0*/  BSYNC B0 ;  /* 0x0000000000007941 */ /* 0x000fea0003800000 */
.L_x_3508:
        /* <DEDUP_REMOVED lines=11> */
.L_x_3510:
        /* <DEDUP_REMOVED lines=15> */
.L_x_3512:
[----:B------:R-:W-:Y:S05]  /*8380*/  BSYNC B0 ;  /* 0x0000000000007941 */ /* 0x000fea0003800000 */
.L_x_3511:
        /* <DEDUP_REMOVED lines=11> */
.L_x_3513:
[----:B------:R-:W-:Y:S01]  /*8440*/  LOP3.LUT P5, RZ, R5, 0x40, RZ, 0xc0, !PT ;  /* 0x0000004005ff7812 */ /* 0x000fe200078ac0ff */
[----:B------:R-:W-:-:S12]  /*8450*/  BSSY B0, `(.L_x_3514) ;  /* 0x000000e000007945 */ /* 0x000fd80003800000 */
[----:B------:R-:W-:Y:S05]  /*8460*/  @!P5 BRA `(.L_x_3515) ;  /* 0x000000000030d947 */ /* 0x000fea0003800000 */
[----:B------:R-:W-:Y:S01]  /*8470*/  ULDC.64 UR12, c[0x0][0x270] ;  /* 0x00009c00000c7ab9 */ /* 0x000fe20000000a00 */
[----:B0-----:R-:W-:Y:S01]  /*8480*/  MOV R9, R71 ;  /* 0x0000004700097202 */ /* 0x001fe20000000f00 */
[----:B------:R-:W-:Y:S02]  /*8490*/  IMAD R11, R122, UR12, RZ ;  /* 0x0000000c7a0b7c24 */ /* 0x000fe4000f8e02ff */
        /* <DEDUP_REMOVED lines=9> */
.L_x_3515:
[----:B------:R-:W-:Y:S05]  /*8530*/  BSYNC B0 ;  /* 0x0000000000007941 */ /* 0x000fea0003800000 */
.L_x_3514:
        /* <DEDUP_REMOVED lines=11> */
.L_x_3516:
        /* <DEDUP_REMOVED lines=15> */
.L_x_3518:
[----:B------:R-:W-:Y:S05]  /*86e0*/  BSYNC B0 ;  /* 0x0000000000007941 */ /* 0x000fea0003800000 */
.L_x_3517:
        /* <DEDUP_REMOVED lines=11> */
.L_x_3519:
[----:B------:R-:W-:Y:S01]  /*87a0*/  LOP3.LUT P5, RZ, R5, 0x10, RZ, 0xc0, !PT ;  /* 0x0000001005ff7812 */ /* 0x000fe200078ac0ff */
[----:B------:R-:W-:-:S12]  /*87b0*/  BSSY B0, `(.L_x_3520) ;  /* 0x000000e000007945 */ /* 0x000fd80003800000 */
        /* <DEDUP_REMOVED lines=13> */
.L_x_3521:
[----:B------:R-:W-:Y:S05]  /*8890*/  BSYNC B0 ;  /* 0x0000000000007941 */ /* 0x000fea0003800000 */
.L_x_3520:
        /* <DEDUP_REMOVED lines=11> */
.L_x_3522:
[----:B------:R-:W-:Y:S01]  /*8950*/  LOP3.LUT P5, RZ, R5, 0x8, RZ, 0xc0, !PT ;  /* 0x0000000805ff7812 */ /* 0x000fe200078ac0ff */
[----:B------:R-:W-:-:S12]  /*8960*/  BSSY B0, `(.L_x_3523) ;  /* 0x0000010000007945 */ /* 0x000fd80003800000 */
[----:B------:R-:W-:Y:S05]  /*8970*/  @!P5 BRA `(.L_x_3524) ;  /* 0x000000000038d947 */ /* 0x000fea0003800000 */
[----:B0-----:R-:W-:Y:S01]  /*8980*/  IADD3 R11, R0, 0x170, RZ ;  /* 0x00000170000b7810 */ /* 0x001fe20007ffe0ff */
        /* <DEDUP_REMOVED lines=13> */
.L_x_3524:
[----:B------:R-:W-:Y:S05]  /*8a60*/  BSYNC B0 ;  /* 0x0000000000007941 */ /* 0x000fea0003800000 */
.L_x_3523:
        /* <DEDUP_REMOVED lines=11> */
.L_x_3525:
[----:B------:R-:W-:Y:S01]  /*8b20*/  LOP3.LUT P5, RZ, R5, 0x4, RZ, 0xc0, !PT ;  /* 0x0000000405ff7812 */ /* 0x000fe200078ac0ff */
[----:B------:R-:W-:-:S12]  /*8b30*/  BSSY B0, `(.L_x_3526) ;  /* 0x0000010000007945 */ /* 0x000fd80003800000 */
[----:B------:R-:W-:Y:S05]  /*8b40*/  @!P5 BRA `(.L_x_3527) ;  /* 0x000000000038d947 */ /* 0x000fea0003800000 */
[----:B0-----:R-:W-:Y:S01]  /*8b50*/  IADD3 R11, R0, 0x180, RZ ;  /* 0x00000180000b7810 */ /* 0x001fe20007ffe0ff */
[----:B------:R-:W-:Y:S01]  /*8b60*/  ULDC.64 UR12, c[0x0][0x270] ;  /* 0x00009c00000c7ab9 */ /* 0x000fe20000000a00 */
[----:B------:R-:W-:Y:S01]  /*8b70*/  MOV R8, R72 ;  /* 0x0000004800087202 */ /* 0x000fe20000000f00 */
[----:B------:R-:W-:Y:S01]  /*8b80*/  IMAD.MOV.U32 R9, RZ, RZ, R71 ;  /* 0x000000ffff097224 */ /* 0x000fe200078e0047 */
[----:B------:R-:W-:-:S03]  /*8b90*/  SHF.R.S32.HI R6, RZ, 0x1f, R11 ;  /* 0x0000001fff067819 */ /* 0x000fc6000001140b */
[----:B------:R-:W-:-:S04]  /*8ba0*/  IMAD.WIDE.U32 R8, R11, UR12, R8 ;  /* 0x0000000c0b087c25 */ /* 0x000fc8000f8e0008 */
[----:B------:R-:W-:-:S04]  /*8bb0*/  IMAD R6, R6, UR12, RZ ;  /* 0x0000000c06067c24 */ /* 0x000fc8000f8e02ff */
[----:B------:R-:W-:Y:S01]  /*8bc0*/  IMAD R11, R11, UR13, R6 ;  /* 0x0000000d0b0b7c24 */ /* 0x000fe2000f8e0206 */
[----:B------:R-:W-:Y:S02]  /*8bd0*/  ULDC.64 UR12, c[0x0][0x210] ;  /* 0x00008400000c7ab9 */ /* 0x000fe40000000a00 */
[----:B------:R-:W-:Y:S02]  /*8be0*/  LEA R10, P5, R8, UR12, 0x1 ;  /* 0x0000000c080a7c11 */ /* 0x000fe4000f8a08ff */
[----:B------:R-:W-:Y:S02]  /*8bf0*/  IADD3 R11, R9, R11, RZ ;  /* 0x0000000b090b7210 */ /* 0x000fe40007ffe0ff */
[----:B------:R-:W-:Y:S02]  /*8c00*/  F2FP.BF16.F32.PACK_AB R9, R50, R26 ;  /* 0x0000001a3209723e */ /* 0x000fe400000010ff */
[----:B------:R-:W-:-:S05]  /*8c10*/  LEA.HI.X R11, R8, UR13, R11, 0x1, P5 ;  /* 0x0000000d080b7c11 */ /* 0x000fca000a8f0c0b */
[----:B------:R0:W-:Y:S02]  /*8c20*/  STG.E desc[UR8][R10.64], R9 ;  /* 0x000000090a007986 */ /* 0x0001e4000c101908 */
.L_x_3527:
[----:B------:R-:W-:Y:S05]  /*8c30*/  BSYNC B0 ;  /* 0x0000000000007941 */ /* 0x000fea0003800000 */
.L_x_3526:
        /* <DEDUP_REMOVED lines=11> */
.L_x_3528:
[----:B------:R-:W-:Y:S01]  /*8cf0*/  LOP3.LUT P5, RZ, R5, 0x1, RZ, 0xc0, !PT ;  /* 0x0000000105ff7812 */ /* 0x000fe200078ac0ff */
[----:B------:R-:W-:-:S12]  /*8d00*/  BSSY B0, `(.L_x_3529) ;  /* 0x0000010000007945 */ /* 0x000fd80003800000 */
[----:B------:R-:W-:Y:S05]  /*8d10*/  @!P5 BRA `(.L_x_3530) ;  /* 0x000000000038d947 */ /* 0x000fea0003800000 */
[----:B0-----:R-:W-:Y:S01]  /*8d20*/  IADD3 R11, R0, 0x190, RZ ;  /* 0x00000190000b7810 */ /* 0x001fe20007ffe0ff */
        /* <DEDUP_REMOVED lines=13> */
.L_x_3530:
[----:B------:R-:W-:Y:S05]  /*8e00*/  BSYNC B0 ;  /* 0x0000000000007941 */ /* 0x000fea0003800000 */
.L_x_3529:
        /* <DEDUP_REMOVED lines=11> */
.L_x_3531:
        /* <DEDUP_REMOVED lines=16> */
.L_x_3533:
[----:B------:R-:W-:Y:S05]  /*8fc0*/  BSYNC B0 ;  /* 0x0000000000007941 */ /* 0x000fea0003800000 */
.L_x_3532:
        /* <DEDUP_REMOVED lines=11> */
.L_x_3534:
[----:B------:R-:W-:Y:S04]  /*9080*/  BSSY B0, `(.L_x_3535) ;  /* 0x0000010000007945 */ /* 0x000fe80003800000 */
[----:B------:R-:W-:Y:S05]  /*9090*/  @!P1 BRA `(.L_x_3536) ;  /* 0x0000000000389947 */ /* 0x000fea0003800000 */
[----:B0-----:R-:W-:Y:S01]  /*90a0*/  VIADD R11, R0, 0x1b0 ;  /* 0x000001b0000b7836 */ /* 0x001fe20000000000 */
        /* <DEDUP_REMOVED lines=13> */
.L_x_3536:
[----:B------:R-:W-:Y:S05]  /*9180*/  BSYNC B0 ;  /* 0x0000000000007941 */ /* 0x000fea0003800000 */
.L_x_3535:
        /* <DEDUP_REMOVED lines=11> */
.L_x_3537:
[----:B------:R-:W-:Y:S04]  /*9240*/  BSSY B0, `(.L_x_3538) ;  /* 0x0000010000007945 */ /* 0x000fe80003800000 */
        /* <DEDUP_REMOVED lines=15> */
.L_x_3539:
[----:B------:R-:W-:Y:S05]  /*9340*/  BSYNC B0 ;  /* 0x0000000000007941 */ /* 0x000fea0003800000 */
.L_x_3538:
        /* <DEDUP_REMOVED lines=11> */
.L_x_3540:
[----:B------:R-:W-:Y:S04]  /*9400*/  BSSY B0, `(.L_x_3541) ;  /* 0x0000010000007945 */ /* 0x000fe80003800000 */
        /* <DEDUP_REMOVED lines=15> */
.L_x_3542:
[----:B------:R-:W-:Y:S05]  /*9500*/  BSYNC B0 ;  /* 0x0000000000007941 */ /* 0x000fea0003800000 */
.L_x_3541:
        /* <DEDUP_REMOVED lines=11> */
.L_x_3543:
        /* <DEDUP_REMOVED lines=16> */
.L_x_3545:
[----:B------:R-:W-:Y:S05]  /*96c0*/  BSYNC B0 ;  /* 0x0000000000007941 */ /* 0x000fea0003800000 */
.L_x_3544:
        /* <DEDUP_REMOVED lines=11> */
.L_x_3546:
        /* <DEDUP_REMOVED lines=17> */
.L_x_3548:
[----:B------:R-:W-:Y:S05]  /*9890*/  BSYNC B0 ;  /* 0x0000000000007941 */ /* 0x000fea0003800000 */
.L_x_3547:
[----:B0-----:R-:W0:Y:S01]  /*98a0*/  LDC R7, c[0x0][0x10] ;  /* 0x00000400ff077b82 */ /* 0x001e220000000800 */
[----:B------:R-:W-:Y:S02]  /*98b0*/  IADD3 R3, R3, 0x1, RZ ;  /* 0x0000000103037810 */ /* 0x000fe40007ffe0ff */
[----:B0-----:R-:W-:-:S04]  /*98c0*/  IADD3 R2, R7, R2, RZ ;  /* 0x0000000207027210 */ /* 0x001fc80007ffe0ff */
[----:B------:R-:W-:-:S13]  /*98d0*/  ISETP.GE.AND P5, PT, R2, UR4, PT ;  /* 0x0000000402007c0c */ /* 0x000fda000bfa6270 */
[----:B------:R-:W-:Y:S05]  /*98e0*/  @!P5 BRA `(.L_x_3549) ;  /* 0xffffff7000d4d947 */ /* 0x000fea000383ffff */
[----:B------:R-:W-:Y:S05]  /*98f0*/  EXIT ;  /* 0x000000000000794d */ /* 0x000fea0003800000 */
.L_x_3550:
        /* <DEDUP_REMOVED lines=16> */
.L_x_5184:


//--------------------- .text._Z35group_norm_nhwc_fwd_one_pass_kernelI11Bf16IOFp16WLi64ELi56ELi448EEv26Group_norm_nhwc_fwd_params --------------------------
	.section	.text._Z35group_norm_nhwc_fwd_one_pass_kernelI11Bf16IOFp16WLi64ELi56ELi448EEv26Group_norm_nhwc_fwd_params,"ax",@progbits
	.align	128
        .global         _Z35group_norm_nhwc_fwd_one_pass_kernelI11Bf16IOFp16WLi64ELi56ELi448EEv26Group_norm_nhwc_fwd_params
        .type           _Z35group_norm_nhwc_fwd_one_pass_kernelI11Bf16IOFp16WLi64ELi56ELi448EEv26Group_norm_nhwc_fwd_params,@function
        .size           _Z35group_norm_nhwc_fwd_one_pass_kernelI11Bf16IOFp16WLi64ELi56ELi448EEv26Group_norm_nhwc_fwd_params,(.L_x_5185 - _Z35group_norm_nhwc_fwd_one_pass_kernelI11Bf16IOFp16WLi64ELi56ELi448EEv26Group_norm_nhwc_fwd_params)
        .other          _Z35group_norm_nhwc_fwd_one_pass_kernelI11Bf16IOFp16WLi64ELi56ELi448EEv26Group_norm_nhwc_fwd_params,@"STO_CUDA_ENTRY STV_DEFAULT"
_Z35group_norm_nhwc_fwd_one_pass_kernelI11Bf16IOFp16WLi64ELi56ELi448EEv26Group_norm_nhwc_fwd_params:
.text._Z35group_norm_nhwc_fwd_one_pass_kernelI11Bf16IOFp16WLi64ELi56ELi448EEv26Group_norm_nhwc_fwd_params:
        /* <DEDUP_REMOVED lines=30> */
.L_x_3572:
        /* <DEDUP_REMOVED lines=202> */
.L_x_3552:
[----:B------:R-:W-:Y:S05]  /*0e80*/  BSYNC B0 ;  /* 0x0000000000007941 */ /* 0x000fea0003800000 */
.L_x_3551:
        /* <DEDUP_REMOVED lines=29> */
.L_x_3555:
[----:B--2---:R-:W2:Y:S04]  /*1060*/  LDG.E.STRONG.GPU R11, desc[UR8][R8.64] ;  /* 0x00000008080b7981 */ /* 0x004ea8000c1ef900 */
[----:B--2---:R-:W-:Y:S01]  /*1070*/  CCTL.IVALL ;  /* 0x00000000ff00798f */ /* 0x004fe20002000000 */
[----:B------:R-:W-:Y:S05]  /*1080*/  YIELD ;  /* 0x0000000000007946 */ /* 0x000fea0003800000 */
[----:B------:R-:W-:-:S13]  /*1090*/  ISETP.NE.AND P1, PT, R11, R28, PT ;  /* 0x0000001c0b00720c */ /* 0x000fda0003f25270 */
[----:B------:R-:W-:Y:S05]  /*10a0*/  @P1 BRA `(.L_x_3555) ;  /* 0xfffffffc00ec1947 */ /* 0x000fea000383ffff */
.L_x_3554:
        /* <DEDUP_REMOVED lines=11> */
.L_x_3557:
        /* <DEDUP_REMOVED lines=63> */
.L_x_3556:
        /* <DEDUP_REMOVED lines=19> */
.L_x_3559:
[----:B------:R-:W-:Y:S05]  /*1680*/  BSYNC B0 ;  /* 0x0000000000007941 */ /* 0x000fea0003800000 */
.L_x_3558:
        /* <DEDUP_REMOVED lines=32> */
.L_x_3553:
        /* <DEDUP_REMOVED lines=64> */
[----:B------:R-:W-:Y:S01]  /*1c90*/  ISETP.GT.U32.OR P2, PT, R4, 0x1bf, P2 ;  /* 0x000001bf0400780c */ /* 0x000fe20001744470 */
[----:B--2---:R-:W-:Y:S02]  /*1ca0*/  HADD2.F32 R6, -RZ, R0.H0_H0 ;  /* 0x20000000ff067230 */ /* 0x004fe40000004100 */
[-C--:B------:R-:W-:Y:S01]  /*1cb0*/  FMUL.FTZ R0, R27, R8.reuse ;  /* 0x000000081b007220 */ /* 0x080fe20000410000 */
[----:B---3--:R-:W-:Y:S02]  /*1cc0*/  HADD2.F32 R11, -RZ, R10.H0_H0 ;  /* 0x2000000aff0b7230 */ /* 0x008fe40000004100 */
[----:B------:R-:W-:-:S03]  /*1cd0*/  FMUL.FTZ R10, R13, R8 ;  /* 0x000000080d0a7220 */ /* 0x000fc60000410000 */
[C-C-:B------:R-:W-:Y:S01]  /*1ce0*/  FFMA.FTZ R28, R6.reuse, R5, R11.reuse ;  /* 0x00000005061c7223 */ /* 0x140fe2000001000b */
[C-C-:B------:R-:W-:Y:S01]  /*1cf0*/  FFMA.FTZ R5, R6.reuse, R10, R11.reuse ;  /* 0x0000000a06057223 */ /* 0x140fe2000001000b */
[C-C-:B------:R-:W-:Y:S01]  /*1d00*/  FFMA.FTZ R0, R6.reuse, R0, R11.reuse ;  /* 0x0000000006007223 */ /* 0x140fe2000001000b */
[----:B------:R-:W-:Y:S01]  /*1d10*/  FFMA.FTZ R10, R6, R12, R11 ;  /* 0x0000000c060a7223 */ /* 0x000fe2000001000b */
[C---:B------:R-:W-:Y:S02]  /*1d20*/  IADD3 R11, R20.reuse, 0x20, RZ ;  /* 0x00000020140b7810 */ /* 0x040fe40007ffe0ff */
[----:B------:R-:W-:Y:S01]  /*1d30*/  IADD3 R12, R20, 0x30, RZ ;  /* 0x00000030140c7810 */ /* 0x000fe20007ffe0ff */
[----:B----4-:R-:W-:Y:S01]  /*1d40*/  HADD2.F32 R6, -RZ, R15.H0_H0 ;  /* 0x2000000fff067230 */ /* 0x010fe20000004100 */
[----:B------:R-:W-:Y:S02]  /*1d50*/  ISETP.GE.U32.AND P3, PT, R11, UR12, PT ;  /* 0x0000000c0b007c0c */ /* 0x000fe4000bf66070 */
[----:B------:R-:W-:-:S02]  /*1d60*/  ISETP.GE.U32.AND P1, PT, R12, UR12, PT ;  /* 0x0000000c0c007c0c */ /* 0x000fc4000bf26070 */
[----:B------:R-:W-:Y:S02]  /*1d70*/  SHF.R.S32.HI R13, RZ, 0x1f, R11 ;  /* 0x0000001fff0d7819 */ /* 0x000fe4000001140b */
[----:B------:R-:W-:Y:S01]  /*1d80*/  SHF.R.S32.HI R14, RZ, 0x1f, R12 ;  /* 0x0000001fff0e7819 */ /* 0x000fe2000001140c */
[----:B-----5:R-:W-:Y:S02]  /*1d90*/  HADD2.F32 R27, -RZ, R26.H0_H0 ;  /* 0x2000001aff1b7230 */ /* 0x020fe40000004100 */
[-C--:B------:R-:W-:Y:S01]  /*1da0*/  FMUL.FTZ R15, R9, R8.reuse ;  /* 0x00000008090f7220 */ /* 0x080fe20000410000 */
        /* <DEDUP_REMOVED lines=20> */
.L_x_3560:
        /* <DEDUP_REMOVED lines=14> */
.L_x_3562:
[----:B------:R-:W-:Y:S05]  /*1fd0*/  BSYNC B0 ;  /* 0x0000000000007941 */ /* 0x000fea0003800000 */
.L_x_3561:
        /* <DEDUP_REMOVED lines=11> */
.L_x_3563:
        /* <DEDUP_REMOVED lines=14> */
.L_x_3565:
[----:B------:R-:W-:Y:S05]  /*2170*/  BSYNC B0 ;  /* 0x0000000000007941 */ /* 0x000fea0003800000 */
.L_x_3564:
        /* <DEDUP_REMOVED lines=11> */
.L_x_3566:
        /* <DEDUP_REMOVED lines=14> */
.L_x_3568:
[----:B------:R-:W-:Y:S05]  /*2310*/  BSYNC B0 ;  /* 0x0000000000007941 */ /* 0x000fea0003800000 */
.L_x_3567:
        /* <DEDUP_REMOVED lines=11> */
.L_x_3569:
        /* <DEDUP_REMOVED lines=14> */
.L_x_3571:
[----:B------:R-:W-:Y:S05]  /*24b0*/  BSYNC B0 ;  /* 0x0000000000007941 */ /* 0x000fea0003800000 */
.L_x_3570:
[----:B------:R-:W4:Y:S01]  /*24c0*/  LDC R0, c[0x0][0x10] ;  /* 0x00000400ff007b82 */ /* 0x000f220000000800 */
[----:B------:R-:W-:Y:S02]  /*24d0*/  IADD3 R17, R17, 0x1, RZ ;  /* 0x0000000111117810 */ /* 0x000fe40007ffe0ff */
[----:B----4-:R-:W-:-:S04]  /*24e0*/  IADD3 R21, R0, R21, RZ ;  /* 0x0000001500157210 */ /* 0x010fc80007ffe0ff */
[----:B------:R-:W-:-:S13]  /*24f0*/  ISETP.GE.AND P1, PT, R21, UR4, PT ;  /* 0x0000000415007c0c */ /* 0x000fda000bf26270 */
[----:B------:R-:W-:Y:S05]  /*2500*/  @!P1 BRA `(.L_x_3572) ;  /* 0xffffffdc00349947 */ /* 0x000fea000383ffff */
[----:B------:R-:W-:Y:S05]  /*2510*/  EXIT ;  /* 0x000000000000794d */ /* 0x000fea0003800000 */
.L_x_3573:
        /* <DEDUP_REMOVED lines=14> */
.L_x_5185:


//--------------------- .text._Z35group_norm_nhwc_fwd_one_pass_kernelI11Bf16IOFp16WLi128ELi56ELi448EEv26Group_norm_nhwc_fwd_params --------------------------
	.section	.text._Z35group_norm_nhwc_fwd_one_pass_kernelI11Bf16IOFp16WLi128ELi56ELi448EEv26Group_norm_nhwc_fwd_params,"ax",@progbits
	.align	128
        .global         _Z35group_norm_nhwc_fwd_one_pass_kernelI11Bf16IOFp16WLi128ELi56ELi448EEv26Group_norm_nhwc_fwd_params
        .type           _Z35group_norm_nhwc_fwd_one_pass_kernelI11Bf16IOFp16WLi128ELi56ELi448EEv26Group_norm_nhwc_fwd_params,@function
        .size           _Z35group_norm_nhwc_fwd_one_pass_kernelI11Bf16IOFp16WLi128ELi56ELi448EEv26Group_norm_nhwc_fwd_params,(.L_x_5186 - _Z35group_norm_nhwc_fwd_one_pass_kernelI11Bf16IOFp16WLi128ELi56ELi448EEv26Group_norm_nhwc_fwd_params)
        .other          _Z35group_norm_nhwc_fwd_one_pass_kernelI11Bf16IOFp16WLi128ELi56ELi448EEv26Group_norm_nhwc_fwd_params,@"STO_CUDA_ENTRY STV_DEFAULT"
_Z35group_norm_nhwc_fwd_one_pass_kernelI11Bf16IOFp16WLi128ELi56ELi448EEv26Group_norm_nhwc_fwd_params:
.text._Z35group_norm_nhwc_fwd_one_pass_kernelI11Bf16IOFp16WLi128ELi56ELi448EEv26Group_norm_nhwc_fwd_params:
        /* <DEDUP_REMOVED lines=47> */
.L_x_3610:
        /* <DEDUP_REMOVED lines=288> */
.L_x_3575:
[----:B------:R-:W-:Y:S05]  /*14f0*/  BSYNC B0 ;  /* 0x0000000000007941 */ /* 0x000fea0003800000 */
.L_x_3574:
        /* <DEDUP_REMOVED lines=34> */
.L_x_3578:
[----:B-1----:R-:W2:Y:S04]  /*1720*/  LDG.E.STRONG.GPU R22, desc[UR8][R20.64] ;  /* 0x0000000814167981 */ /* 0x002ea8000c1ef900 */
[----:B--2---:R-:W-:Y:S01]  /*1730*/  CCTL.IVALL ;  /* 0x00000000ff00798f */ /* 0x004fe20002000000 */
[----:B------:R-:W-:Y:S05]  /*1740*/  YIELD ;  /* 0x0000000000007946 */ /* 0x000fea0003800000 */
[----:B------:R-:W-:-:S13]  /*1750*/  ISETP.NE.AND P0, PT, R22, R33, PT ;  /* 0x000000211600720c */ /* 0x000fda0003f05270 */
[----:B------:R-:W-:Y:S05]  /*1760*/  @P0 BRA `(.L_x_3578) ;  /* 0xfffffffc00ec0947 */ /* 0x000fea000383ffff */
.L_x_3577:
        /* <DEDUP_REMOVED lines=17> */
.L_x_3582:
        /* <DEDUP_REMOVED lines=115> */
.L_x_3581:
        /* <DEDUP_REMOVED lines=61> */
.L_x_3583:
[----:B------:R-:W-:-:S13]  /*2380*/  ISETP.NE.OR P0, PT, R28, RZ, P0 ;  /* 0x000000ff1c00720c */ /* 0x000fda0000705670 */
[----:B------:R-:W-:Y:S05]  /*2390*/  @!P0 BRA `(.L_x_3579) ;  /* 0x00000000007c8947 */ /* 0x000fea0003800000 */
.L_x_3580:
        /* <DEDUP_REMOVED lines=31> */
.L_x_3579:
        /* <DEDUP_REMOVED lines=11> */
.L_x_3585:
[----:B------:R-:W-:Y:S05]  /*2640*/  BSYNC B0 ;  /* 0x0000000000007941 */ /* 0x000fea0003800000 */
.L_x_3584:
        /* <DEDUP_REMOVED lines=16> */
.L_x_3576:
        /* <DEDUP_REMOVED lines=43> */
[----:B--2---:R-:W-:Y:S02]  /*2a00*/  HADD2.F32 R26, -RZ, R39.H0_H0 ;  /* 0x20000027ff1a7230 */ /* 0x004fe40000004100 */
[----:B------:R-:W-:Y:S01]  /*2a10*/  FADD.FTZ R39, -R34, R33 ;  /* 0x0000002122277221 */ /* 0x000fe20000010100 */
[----:B----4-:R-:W-:Y:S02]  /*2a20*/  HADD2.F32 R27, -RZ, R48.H0_H0 ;  /* 0x20000030ff1b7230 */ /* 0x010fe40000004100 */
[----:B-----5:R-:W-:Y:S02]  /*2a30*/  HADD2.F32 R29, -RZ, R49.H0_H0 ;  /* 0x20000031ff1d7230 */ /* 0x020fe40000004100 */
[----:B------:R-:W-:Y:S02]  /*2a40*/  HADD2.F32 R28, -RZ, R35.H0_H0 ;  /* 0x20000023ff1c7230 */ /* 0x000fe40000004100 */
[----:B------:R-:W-:Y:S01]  /*2a50*/  FADD.FTZ R35, R55, -R34 ;  /* 0x8000002237237221 */ /* 0x000fe20000010000 */
        /* <DEDUP_REMOVED lines=13> */
.L_x_3586:
        /* <DEDUP_REMOVED lines=14> */
.L_x_3588:
[----:B------:R-:W-:Y:S05]  /*2c10*/  BSYNC B0 ;  /* 0x0000000000007941 */ /* 0x000fea0003800000 */
.L_x_3587:
        /* <DEDUP_REMOVED lines=18> */
.L_x_3589:
        /* <DEDUP_REMOVED lines=14> */
.L_x_3591:
[----:B------:R-:W-:Y:S05]  /*2e20*/  BSYNC B0 ;  /* 0x0000000000007941 */ /* 0x000fea0003800000 */
.L_x_3590:
        /* <DEDUP_REMOVED lines=23> */
.L_x_3592:
        /* <DEDUP_REMOVED lines=14> */
.L_x_3594:
[----:B------:R-:W-:Y:S05]  /*3080*/  BSYNC B0 ;  /* 0x0000000000007941 */ /* 0x000fea0003800000 */
.L_x_3593:
        /* <DEDUP_REMOVED lines=17> */
.L_x_3595:
        /* <DEDUP_REMOVED lines=14> */
.L_x_3597:
[----:B------:R-:W-:Y:S05]  /*3280*/  BSYNC B0 ;  /* 0x0000000000007941 */ /* 0x000fea0003800000 */
.L_x_3596:
        /* <DEDUP_REMOVED lines=32> */
.L_x_3598:
        /* <DEDUP_REMOVED lines=14> */
.L_x_3600:
[----:B------:R-:W-:Y:S05]  /*3570*/  BSYNC B0 ;  /* 0x0000000000007941 */ /* 0x000fea0003800000 */
.L_x_3599:
        /* <DEDUP_REMOVED lines=17> */
.L_x_3601:
        /* <DEDUP_REMOVED lines=14> */
.L_x_3603:
[----:B------:R-:W-:Y:S05]  /*3770*/  BSYNC B0 ;  /* 0x0000000000007941 */ /* 0x000fea0003800000 */
.L_x_3602:
        /* <DEDUP_REMOVED lines=33> */
.L_x_3604:
        /* <DEDUP_REMOVED lines=14> */
.L_x_3606:
[----:B------:R-:W-:Y:S05]  /*3a70*/  BSYNC B0 ;  /* 0x0000000000007941 */ /* 0x000fea0003800000 */
.L_x_3605:
        /* <DEDUP_REMOVED lines=11> */
.L_x_3607:
        /* <DEDUP_REMOVED lines=13> */
.L_x_3609:
[----:B------:R-:W-:Y:S05]  /*3c00*/  BSYNC B0 ;  /* 0x0000000000007941 */ /* 0x000fea0003800000 */
.L_x_3608:
[----:B------:R-:W-:Y:S02]  /*3c10*/  IADD3 R10, R5, R10, RZ ;  /* 0x0000000a050a7210 */ /* 0x000fe40007ffe0ff */
[----:B------:R-:W-:Y:S02]  /*3c20*/  IADD3 R8, R8, 0x1, RZ ;  /* 0x0000000108087810 */ /* 0x000fe40007ffe0ff */
[----:B------:R-:W-:-:S13]  /*3c30*/  ISETP.GE.AND P0, PT, R10, UR4, PT ;  /* 0x000000040a007c0c */ /* 0x000fda000bf06270 */
[----:B------:R-:W-:Y:S05]  /*3c40*/  @!P0 BRA `(.L_x_3610) ;  /* 0xffffffc400a88947 */ /* 0x000fea000383ffff */
[----:B------:R-:W-:Y:S05]  /*3c50*/  EXIT ;  /* 0x000000000000794d */ /* 0x000fea0003800000 */
.L_x_3611:
        /* <DEDUP_REMOVED lines=10> */
.L_x_5186:


//--------------------- .text._Z35group_norm_nhwc_fwd_one_pass_kernelI11Bf16IOFp16WLi256ELi56ELi448EEv26Group_norm_nhwc_fwd_params --------------------------
	.section	.text._Z35group_norm_nhwc_fwd_one_pass_kernelI11Bf16IOFp16WLi256ELi56ELi448EEv26Group_norm_nhwc_fwd_params,"ax",@progbits
	.align	128
        .global         _Z35group_norm_nhwc_fwd_one_pass_kernelI11Bf16IOFp16WLi256ELi56ELi448EEv26Group_norm_nhwc_fwd_params
        .type           _Z35group_norm_nhwc_fwd_one_pass_kernelI11Bf16IOFp16WLi256ELi56ELi448EEv26Group_norm_nhwc_fwd_params,@function
        .size           _Z35group_norm_nhwc_fwd_one_pass_kernelI11Bf16IOFp16WLi256ELi56ELi448EEv26Group_norm_nhwc_fwd_params,(.L_x_5187 - _Z35group_norm_nhwc_fwd_one_pass_kernelI11Bf16IOFp16WLi256ELi56ELi448EEv26Group_norm_nhwc_fwd_params)
        .other          _Z35group_norm_nhwc_fwd_one_pass_kernelI11Bf16IOFp16WLi256ELi56ELi448EEv26Group_norm_nhwc_fwd_params,@"STO_CUDA_ENTRY STV_DEFAULT"
_Z35group_norm_nhwc_fwd_one_pass_kernelI11Bf16IOFp16WLi256ELi56ELi448EEv26Group_norm_nhwc_fwd_params:
.text._Z35group_norm_nhwc_fwd_one_pass_kernelI11Bf16IOFp16WLi256ELi56ELi448EEv26Group_norm_nhwc_fwd_params:
        /* <DEDUP_REMOVED lines=58> */
.L_x_3669:
        /* <DEDUP_REMOVED lines=36> */
[----:B------:R-:W-:-:S09]  /*05e0*/  @!P5 IADD3 R3, -R3, RZ, RZ ;  /* 0x000000ff0303d210 */ /* 0x000fd20007ffe1ff */
        /* <DEDUP_REMOVED lines=61> */
[----:B------:R-:W-:Y:S01]  /*09c0*/  @P4 LEA.HI.X R9, R16, R25, R0, 0x1, P5 ;  /* 0x0000001910094211 */ /* 0x000fe200028f0c00 */
[----:B------:R-:W-:Y:S01]  /*09d0*/  @!P6 IMAD.IADD R0, R13, 0x1, R15 ;  /* 0x000000010d00e824 */ /* 0x000fe200078e020f */
[----:B-1----:R-:W-:-:S04]  /*09e0*/  @!P6 LEA R14, P5, R12, R20, 0x1 ;  /* 0x000000140c0ee211 */ /* 0x002fc800078a08ff */
[----:B------:R-:W-:Y:S02]  /*09f0*/  @!P6 LEA.HI.X R15, R12, R21, R0, 0x1, P5 ;  /* 0x000000150c0fe211 */ /* 0x000fe400028f0c00 */
[----:B------:R-:W-:-:S03]  /*0a00*/  ISETP.GE.U32.AND P5, PT, R68, UR12, PT ;  /* 0x0000000c44007c0c */ /* 0x000fc6000bfa6070 */
[----:B------:R0:W2:Y:S01]  /*0a10*/  @!P6 LDG.E R56, desc[UR8][R14.64] ;  /* 0x000000080e38e981 */ /* 0x0000a2000c1e1900 */
[----:B------:R-:W-:-:S04]  /*0a20*/  ISETP.GE.AND.EX P5, PT, R57, UR13, PT, P5 ;  /* 0x0000000d39007c0c */ /* 0x000fc8000bfa6350 */
[----:B------:R-:W-:-:S13]  /*0a30*/  ISETP.GT.U32.OR P5, PT, R88, 0x1bf, P5 ;  /* 0x000001bf5800780c */ /* 0x000fda0002fa4470 */
[----:B------:R-:W1:Y:S01]  /*0a40*/  @!P5 LDC.64 R16, c[0x0][0x270] ;  /* 0x00009c00ff10db82 */ /* 0x000e620000000a00 */
[----:B------:R-:W-:Y:S02]  /*0a50*/  @!P5 MOV R12, R70 ;  /* 0x00000046000cd202 */ /* 0x000fe40000000f00 */
[----:B------:R-:W-:-:S05]  /*0a60*/  @!P5 MOV R13, R73 ;  /* 0x00000049000dd202 */ /* 0x000fca0000000f00 */
        /* <DEDUP_REMOVED lines=132> */
[----:B0-----:R-:W-:Y:S01]  /*12b0*/  @!P5 MOV R3, R73 ;  /* 0x000000490003d202 */ /* 0x001fe20000000f00 */
[----:B------:R-:W-:Y:S02]  /*12c0*/  @!P5 IMAD.MOV.U32 R2, RZ, RZ, R70 ;  /* 0x000000ffff02d224 */ /* 0x000fe400078e0046 */
        /* <DEDUP_REMOVED lines=45> */
[----:B------:R-:W-:Y:S01]  /*15a0*/  SHF.L.U32 R5, R4, 0x10, RZ ;  /* 0x0000001004057819 */ /* 0x000fe200000006ff */
        /* <DEDUP_REMOVED lines=91> */
[C-C-:B------:R-:W-:Y:S01]  /*1b60*/  FADD.FTZ R5, R3.reuse, R6.reuse ;  /* 0x0000000603057221 */ /* 0x140fe20000010000 */
[----:B------:R-:W-:Y:S01]  /*1b70*/  PRMT R6, R12, 0x7632, R6 ;  /* 0x000076320c067816 */ /* 0x000fe20000000006 */
[----:B------:R-:W-:Y:S01]  /*1b80*/  FFMA.FTZ R3, R3, R3, R4 ;  /* 0x0000000303037223 */ /* 0x000fe20000010004 */
[----:B------:R-:W-:Y:S01]  /*1b90*/  SHF.L.U32 R4, R13, 0x10, RZ ;  /* 0x000000100d047819 */ /* 0x000fe200000006ff */
[----:B------:R-:W-:Y:S01]  /*1ba0*/  FADD.FTZ R0, R0, R5 ;  /* 0x0000000500007221 */ /* 0x000fe20000010000 */
[----:B------:R-:W-:Y:S01]  /*1bb0*/  FMUL.FTZ R5, R7, R7 ;  /* 0x0000000707057220 */ /* 0x000fe20000410000 */
[----:B------:R-:W-:-:S02]  /*1bc0*/  IMAD.U32 R6, R6, 0x10000, RZ ;  /* 0x0001000006067824 */ /* 0x000fc400078e00ff */
[----:B------:R-:W-:Y:S01]  /*1bd0*/  FADD.FTZ R2, R2, R3 ;  /* 0x0000000302027221 */ /* 0x000fe20000010000 */
[----:B------:R-:W-:Y:S01]  /*1be0*/  SHF.L.U32 R3, R12, 0x10, RZ ;  /* 0x000000100c037819 */ /* 0x000fe200000006ff */
[C---:B------:R-:W-:Y:S01]  /*1bf0*/  FFMA.FTZ R5, R4.reuse, R4, R5 ;  /* 0x0000000404057223 */ /* 0x040fe20000010005 */
[----:B------:R-:W-:Y:S01]  /*1c00*/  FADD.FTZ R7, R4, R7 ;  /* 0x0000000704077221 */ /* 0x000fe20000010000 */
[----:B------:R-:W-:Y:S02]  /*1c10*/  FMUL.FTZ R4, R6, R6 ;  /* 0x0000000606047220 */ /* 0x000fe40000410000 */
        /* <DEDUP_REMOVED lines=87> */
.L_x_3613:
[----:B------:R-:W-:Y:S05]  /*2190*/  BSYNC B0 ;  /* 0x0000000000007941 */ /* 0x000fea0003800000 */
.L_x_3612:
        /* <DEDUP_REMOVED lines=31> */
.L_x_3616:
[----:B0-----:R-:W2:Y:S04]  /*2390*/  LDG.E.STRONG.GPU R30, desc[UR8][R28.64] ;  /* 0x000000081c1e7981 */ /* 0x001ea8000c1ef900 */
[----:B--2---:R-:W-:Y:S01]  /*23a0*/  CCTL.IVALL ;  /* 0x00000000ff00798f */ /* 0x004fe20002000000 */
[----:B------:R-:W-:Y:S05]  /*23b0*/  YIELD ;  /* 0x0000000000007946 */ /* 0x000fea0003800000 */
[----:B------:R-:W-:-:S13]  /*23c0*/  ISETP.NE.AND P6, PT, R30, R33, PT ;  /* 0x000000211e00720c */ /* 0x000fda0003fc5270 */
[----:B------:R-:W-:Y:S05]  /*23d0*/  @P6 BRA `(.L_x_3616) ;  /* 0xfffffffc00ec6947 */ /* 0x000fea000383ffff */
.L_x_3615:
        /* <DEDUP_REMOVED lines=11> */
.L_x_3618:
        /* <DEDUP_REMOVED lines=63> */
.L_x_3617:
        /* <DEDUP_REMOVED lines=22> */
.L_x_3620:
[----:B------:R-:W-:Y:S05]  /*29e0*/  BSYNC B0 ;  /* 0x0000000000007941 */ /* 0x000fea0003800000 */
.L_x_3619:
        /* <DEDUP_REMOVED lines=33> */
.L_x_3614:
        /* <DEDUP_REMOVED lines=47> */
[----:B--2---:R-:W-:Y:S02]  /*2ef0*/  HADD2.F32 R20, -RZ, R41.H0_H0 ;  /* 0x20000029ff147230 */ /* 0x004fe40000004100 */
[----:B---3--:R-:W-:Y:S02]  /*2f00*/  HADD2.F32 R28, -RZ, R44.H0_H0 ;  /* 0x2000002cff1c7230 */ /* 0x008fe40000004100 */
[----:B------:R-:W-:Y:S01]  /*2f10*/  FADD.FTZ R44, -R30, R11 ;  /* 0x0000000b1e2c7221 */ /* 0x000fe20000010100 */
[----:B----4-:R-:W-:Y:S02]  /*2f20*/  HADD2.F32 R29, -RZ, R45.H0_H0 ;  /* 0x2000002dff1d7230 */ /* 0x010fe40000004100 */
[----:B------:R-:W-:-:S03]  /*2f30*/  HADD2.F32 R33, -RZ, R90.H0_H0 ;  /* 0x2000005aff217230 */ /* 0x000fc60000004100 */
        /* <DEDUP_REMOVED lines=13> */
.L_x_3621:
        /* <DEDUP_REMOVED lines=14> */
.L_x_3623:
[----:B------:R-:W-:Y:S05]  /*30f0*/  BSYNC B0 ;  /* 0x0000000000007941 */ /* 0x000fea0003800000 */
.L_x_3622:
        /* <DEDUP_REMOVED lines=17> */
.L_x_3624:
        /* <DEDUP_REMOVED lines=14> */
.L_x_3626:
[----:B------:R-:W-:Y:S05]  /*32f0*/  BSYNC B0 ;  /* 0x0000000000007941 */ /* 0x000fea0003800000 */
.L_x_3625:
[-C--:B------:R-:W-:Y:S01]  /*3300*/  FMUL.FTZ R34, R34, R31.reuse ;  /* 0x0000001f22227220 */ /* 0x080fe20000410000 */
[----:B------:R-:W-:Y:S01]  /*3310*/  FMUL.FTZ R46, R46, R31 ;  /* 0x0000001f2e2e7220 */ /* 0x000fe20000410000 */
[----:B------:R-:W-:Y:S02]  /*3320*/  SHF.L.U32 R35, R17, 0x10, RZ ;  /* 0x0000001011237819 */ /* 0x000fe400000006ff */
        /* <DEDUP_REMOVED lines=16> */
.L_x_3627:
        /* <DEDUP_REMOVED lines=14> */
.L_x_3629:
[----:B------:R-:W-:Y:S05]  /*3510*/  BSYNC B0 ;  /* 0x0000000000007941 */ /* 0x000fea0003800000 */
.L_x_3628:
        /* <DEDUP_REMOVED lines=21> */
.L_x_3630:
        /* <DEDUP_REMOVED lines=14> */
.L_x_3632:
[----:B------:R-:W-:Y:S05]  /*3750*/  BSYNC B0 ;  /* 0x0000000000007941 */ /* 0x000fea0003800000 */
.L_x_3631:
        /* <DEDUP_REMOVED lines=14> */
.L_x_3633:
        /* <DEDUP_REMOVED lines=14> */
.L_x_3635:
[----:B------:R-:W-:Y:S05]  /*3920*/  BSYNC B0 ;  /* 0x0000000000007941 */ /* 0x000fea0003800000 */
.L_x_3634:
        /* <DEDUP_REMOVED lines=22> */
.L_x_3636:
        /* <DEDUP_REMOVED lines=14> */
.L_x_3638:
[----:B------:R-:W-:Y:S05]  /*3b70*/  BSYNC B0 ;  /* 0x0000000000007941 */ /* 0x000fea0003800000 */
.L_x_3637:
        /* <DEDUP_REMOVED lines=22> */
.L_x_3639:
        /* <DEDUP_REMOVED lines=14> */
.L_x_3641:
[----:B------:R-:W-:Y:S05]  /*3dc0*/  BSYNC B0 ;  /* 0x0000000000007941 */ /* 0x000fea0003800000 */
.L_x_3640:
        /* <DEDUP_REMOVED lines=22> */
.L_x_3642:
        /* <DEDUP_REMOVED lines=14> */
.L_x_3644:
[----:B------:R-:W-:Y:S05]  /*4010*/  BSYNC B0 ;  /* 0x0000000000007941 */ /* 0x000fea0003800000 */
.L_x_3643:
        /* <DEDUP_REMOVED lines=22> */
.L_x_3645:
        /* <DEDUP_REMOVED lines=14> */
.L_x_3647:
[----:B------:R-:W-:Y:S05]  /*4260*/  BSYNC B0 ;  /* 0x0000000000007941 */ /* 0x000fea0003800000 */
.L_x_3646:
        /* <DEDUP_REMOVED lines=22> */
.L_x_3648:
        /* <DEDUP_REMOVED lines=14> */
.L_x_3650:
[----:B------:R-:W-:Y:S05]  /*44b0*/  BSYNC B0 ;  /* 0x0000000000007941 */ /* 0x000fea0003800000 */
.L_x_3649:
        /* <DEDUP_REMOVED lines=22> */
.L_x_3651:
        /* <DEDUP_REMOVED lines=14> */
.L_x_3653:
[----:B------:R-:W-:Y:S05]  /*4700*/  BSYNC B0 ;  /* 0x0000000000007941 */ /* 0x000fea0003800000 */
.L_x_3652:
        /* <DEDUP_REMOVED lines=22> */
.L_x_3654:
        /* <DEDUP_REMOVED lines=14> */
.L_x_3656:
[----:B------:R-:W-:Y:S05]  /*4950*/  BSYNC B0 ;  /* 0x0000000000007941 */ /* 0x000fea0003800000 */
.L_x_3655:
        /* <DEDUP_REMOVED lines=22> */
.L_x_3657:
        /* <DEDUP_REMOVED lines=14> */
.L_x_3659:
[----:B------:R-:W-:Y:S05]  /*4ba0*/  BSYNC B0 ;  /* 0x0000000000007941 */ /* 0x000fea0003800000 */
.L_x_3658:
        /* <DEDUP_REMOVED lines=22> */
.L_x_3660:
        /* <DEDUP_REMOVED lines=14> */
.L_x_3662:
[----:B------:R-:W-:Y:S05]  /*4df0*/  BSYNC B0 ;  /* 0x0000000000007941 */ /* 0x000fea0003800000 */
.L_x_3661:
        /* <DEDUP_REMOVED lines=22> */
.L_x_3663:
        /* <DEDUP_REMOVED lines=14> */
.L_x_3665:
[----:B------:R-:W-:Y:S05]  /*5040*/  BSYNC B0 ;  /* 0x0000000000007941 */ /* 0x000fea0003800000 */
.L_x_3664:
        /* <DEDUP_REMOVED lines=22> */
.L_x_3666:
        /* <DEDUP_REMOVED lines=13> */
.L_x_3668:
[----:B------:R-:W-:Y:S05]  /*5280*/  BSYNC B0 ;  /* 0x0000000000007941 */ /* 0x000fea0003800000 */
.L_x_3667:
[----:B------:R-:W1:Y:S01]  /*5290*/  LDC R0, c[0x0][0x10] ;  /* 0x00000400ff007b82 */ /* 0x000e620000000800 */
[----:B------:R-:W-:Y:S02]  /*52a0*/  IADD3 R76, R76, 0x1, RZ ;  /* 0x000000014c4c7810 */ /* 0x000fe40007ffe0ff */
[----:B-1----:R-:W-:-:S04]  /*52b0*/  IADD3 R77, R0, R77, RZ ;  /* 0x0000004d004d7210 */ /* 0x002fc80007ffe0ff */
[----:B------:R-:W-:-:S13]  /*52c0*/  ISETP.GE.AND P5, PT, R77, UR4, PT ;  /* 0x000000044d007c0c */ /* 0x000fda000bfa6270 */
[----:B------:R-:W-:Y:S05]  /*52d0*/  @!P5 BRA `(.L_x_3669) ;  /* 0xffffffb00030d947 */ /* 0x000fea000383ffff */
[----:B------:R-:W-:Y:S05]  /*52e0*/  EXIT ;  /* 0x000000000000794d */ /* 0x000fea0003800000 */
.L_x_3670:
        /* <DEDUP_REMOVED lines=9> */
.L_x_5187:


//--------------------- .text._Z35group_norm_nhwc_fwd_one_pass_kernelI11Bf16IOFp16WLi512ELi56ELi448EEv26Group_norm_nhwc_fwd_params --------------------------
	.section	.text._Z35group_norm_nhwc_fwd_one_pass_kernelI11Bf16IOFp16WLi512ELi56ELi448EEv26Group_norm_nhwc_fwd_params,"ax",@progbits
	.align	128
        .global         _Z35group_norm_nhwc_fwd_one_pass_kernelI11Bf16IOFp16WLi512ELi56ELi448EEv26Group_norm_nhwc_fwd_params
        .type           _Z35group_norm_nhwc_fwd_one_pass_kernelI11Bf16IOFp16WLi512ELi56ELi448EEv26Group_norm_nhwc_fwd_params,@function
        .size           _Z35group_norm_nhwc_fwd_one_pass_kernelI11Bf16IOFp16WLi512ELi56ELi448EEv26Group_norm_nhwc_fwd_params,(.L_x_5188 - _Z35group_norm_nhwc_fwd_one_pass_kernelI11Bf16IOFp16WLi512ELi56ELi448EEv26Group_norm_nhwc_fwd_params)
        .other          _Z35group_norm_nhwc_fwd_one_pass_kernelI11Bf16IOFp16WLi512ELi56ELi448EEv26Group_norm_nhwc_fwd_params,@"STO_CUDA_ENTRY STV_DEFAULT"
_Z35group_norm_nhwc_fwd_one_pass_kernelI11Bf16IOFp16WLi512ELi56ELi448EEv26Group_norm_nhwc_fwd_params:
.text._Z35group_norm_nhwc_fwd_one_pass_kernelI11Bf16IOFp16WLi512ELi56ELi448EEv26Group_norm_nhwc_fwd_params:
        /* <DEDUP_REMOVED lines=196> */
.L_x_3776:
        /* <DEDUP_REMOVED lines=341> */
[----:B------:R-:W-:-:S04]  /*2190*/  @P4 IMAD.WIDE.U32 R28, R31, R8, R28 ;  /* 0x000000081f1c4225 */ /* 0x000fc800078e001c */
[----:B------:R-:W-:Y:S01]  /*21a0*/  VIADD R31, R0, 0x190 ;  /* 0x00000190001f7836 */ /* 0x000fe20000000000 */
[----:B------:R-:W-:Y:S02]  /*21b0*/  @P4 IADD3 R8, R29, R9, RZ ;  /* 0x000000091d084210 */ /* 0x000fe40007ffe0ff */
[C---:B----4-:R-:W-:Y:S02]  /*21c0*/  @P4 LEA R40, P5, R28.reuse, R40, 0x1 ;  /* 0x000000281c284211 */ /* 0x050fe400078a08ff */
[----:B------:R-:W-:Y:S02]  /*21d0*/  @P6 MOV R29, R71 ;  /* 0x00000047001d6202 */ /* 0x000fe40000000f00 */
[----:B------:R-:W-:Y:S02]  /*21e0*/  @P4 LEA.HI.X R41, R28, R41, R8, 0x1, P5 ;  /* 0x000000291c294211 */ /* 0x000fe400028f0c08 */
[----:B------:R-:W0:Y:S01]  /*21f0*/  @P6 LDC.64 R8, c[0x0][0x270] ;  /* 0x00009c00ff086b82 */ /* 0x000e220000000a00 */
[----:B------:R-:W-:-:S02]  /*2200*/  ISETP.NE.AND P4, PT, R7, RZ, PT ;  /* 0x000000ff0700720c */ /* 0x000fc40003f85270 */
[----:B------:R-:W-:-:S05]  /*2210*/  SHF.R.S32.HI R7, RZ, 0x1f, R31 ;  /* 0x0000001fff077819 */ /* 0x000fca000001141f */
[----:B0-----:R-:W-:-:S04]  /*2220*/  @P6 IMAD R28, R7, R8, RZ ;  /* 0x00000008071c6224 */ /* 0x001fc800078e02ff */
[----:B------:R-:W-:Y:S01]  /*2230*/  @P6 IMAD R7, R31, R9, R28 ;  /* 0x000000091f076224 */ /* 0x000fe200078e021c */
[----:B------:R-:W-:-:S05]  /*2240*/  @P6 MOV R28, R72 ;  /* 0x00000048001c6202 */ /* 0x000fca0000000f00 */
[----:B------:R-:W-:Y:S01]  /*2250*/  @P6 IMAD.WIDE.U32 R28, R31, R8, R28 ;  /* 0x000000081f1c6225 */ /* 0x000fe200078e001c */
[----:B------:R-:W-:Y:S01]  /*2260*/  IADD3 R31, R0, 0x1a0, RZ ;  /* 0x000001a0001f7810 */ /* 0x000fe20007ffe0ff */
[----:B------:R-:W0:Y:S03]  /*2270*/  @P0 LDC.64 R8, c[0x0][0x270] ;  /* 0x00009c00ff080b82 */ /* 0x000e260000000a00 */
[----:B------:R-:W-:Y:S02]  /*2280*/  @P6 IADD3 R7, R29, R7, RZ ;  /* 0x000000071d076210 */ /* 0x000fe40007ffe0ff */
[C---:B-1----:R-:W-:Y:S02]  /*2290*/  @P6 LEA R38, P5, R28.reuse, R38, 0x1 ;  /* 0x000000261c266211 */ /* 0x042fe400078a08ff */
[----:B------:R-:W-:Y:S02]  /*22a0*/  @P0 MOV R29, R71 ;  /* 0x00000047001d0202 */ /* 0x000fe40000000f00 */
[----:B------:R-:W-:-:S02]  /*22b0*/  @P6 LEA.HI.X R39, R28, R39, R7, 0x1, P5 ;  /* 0x000000271c276211 */ /* 0x000fc400028f0c07 */
[----:B------:R-:W-:-:S05]  /*22c0*/  SHF.R.S32.HI R7, RZ, 0x1f, R31 ;  /* 0x0000001fff077819 */ /* 0x000fca000001141f */
[----:B0-----:R-:W-:-:S04]  /*22d0*/  @P0 IMAD R28, R7, R8, RZ ;  /* 0x00000008071c0224 */ /* 0x001fc800078e02ff */
[----:B------:R-:W-:Y:S02]  /*22e0*/  @P0 IMAD R7, R31, R9, R28 ;  /* 0x000000091f070224 */ /* 0x000fe400078e021c */
[----:B------:R-:W-:-:S04]  /*22f0*/  @P0 IMAD.MOV.U32 R28, RZ, RZ, R72 ;  /* 0x000000ffff1c0224 */ /* 0x000fc800078e0048 */
[----:B------:R-:W-:Y:S01]  /*2300*/  @P0 IMAD.WIDE.U32 R28, R31, R8, R28 ;  /* 0x000000081f1c0225 */ /* 0x000fe200078e001c */
[----:B------:R-:W-:Y:S01]  /*2310*/  IADD3 R31, R0, 0x1b0, RZ ;  /* 0x000001b0001f7810 */ /* 0x000fe20007ffe0ff */
[----:B------:R-:W0:Y:S03]  /*2320*/  @P1 LDC.64 R8, c[0x0][0x270] ;  /* 0x00009c00ff081b82 */ /* 0x000e260000000a00 */
[----:B------:R-:W-:Y:S01]  /*2330*/  @P0 IADD3 R7, R29, R7, RZ ;  /* 0x000000071d070210 */ /* 0x000fe20007ffe0ff */
[----:B------:R-:W-:Y:S01]  /*2340*/  @P1 IMAD.MOV.U32 R29, RZ, RZ, R71 ;  /* 0x000000ffff1d1224 */ /* 0x000fe200078e0047 */
[----:B------:R-:W-:-:S04]  /*2350*/  @P0 LEA R36, P5, R28, R36, 0x1 ;  /* 0x000000241c240211 */ /* 0x000fc800078a08ff */
[----:B------:R-:W-:Y:S02]  /*2360*/  @P0 LEA.HI.X R37, R28, R37, R7, 0x1, P5 ;  /* 0x000000251c250211 */ /* 0x000fe400028f0c07 */
[----:B------:R-:W-:Y:S02]  /*2370*/  SHF.R.S32.HI R7, RZ, 0x1f, R31 ;  /* 0x0000001fff077819 */ /* 0x000fe4000001141f */
        /* <DEDUP_REMOVED lines=8> */
[----:B------:R-:W0:Y:S03]  /*2400*/  @P2 LDC.64 R8, c[0x0][0x270] ;  /* 0x00009c00ff082b82 */ /* 0x000e260000000a00 */
[----:B------:R-:W-:Y:S02]  /*2410*/  @P1 IADD3 R7, R29, R7, RZ ;  /* 0x000000071d071210 */ /* 0x000fe40007ffe0ff */
[C---:B---3--:R-:W-:Y:S02]  /*2420*/  @P1 LEA R34, P5, R28.reuse, R34, 0x1 ;  /* 0x000000221c221211 */ /* 0x048fe400078a08ff */
[----:B------:R-:W-:Y:S02]  /*2430*/  @P2 MOV R29, R71 ;  /* 0x00000047001d2202 */ /* 0x000fe40000000f00 */
[----:B------:R-:W-:-:S02]  /*2440*/  @P1 LEA.HI.X R35, R28, R35, R7, 0x1, P5 ;  /* 0x000000231c231211 */ /* 0x000fc400028f0c07 */
[----:B------:R-:W-:Y:S02]  /*2450*/  SHF.R.S32.HI R7, RZ, 0x1f, R31 ;  /* 0x0000001fff077819 */ /* 0x000fe4000001141f */
        /* <DEDUP_REMOVED lines=493> */
.L_x_3672:
[----:B------:R-:W-:Y:S05]  /*4330*/  BSYNC B0 ;  /* 0x0000000000007941 */ /* 0x000fea0003800000 */
.L_x_3671:
        /* <DEDUP_REMOVED lines=35> */
.L_x_3675:
[----:B-1----:R-:W2:Y:S04]  /*4570*/  LDG.E.STRONG.GPU R37, desc[UR8][R34.64] ;  /* 0x0000000822257981 */ /* 0x002ea8000c1ef900 */
[----:B--2---:R-:W-:Y:S01]  /*4580*/  CCTL.IVALL ;  /* 0x00000000ff00798f */ /* 0x004fe20002000000 */
[----:B------:R-:W-:Y:S05]  /*4590*/  YIELD ;  /* 0x0000000000007946 */ /* 0x000fea0003800000 */
[----:B------:R-:W-:-:S13]  /*45a0*/  ISETP.NE.AND P6, PT, R37, R40, PT ;  /* 0x000000282500720c */ /* 0x000fda0003fc5270 */
[----:B------:R-:W-:Y:S05]  /*45b0*/  @P6 BRA `(.L_x_3675) ;  /* 0xfffffffc00ec6947 */ /* 0x000fea000383ffff */
.L_x_3674:
        /* <DEDUP_REMOVED lines=11> */
.L_x_3677:
        /* <DEDUP_REMOVED lines=63> */
.L_x_3676:
        /* <DEDUP_REMOVED lines=18> */
.L_x_3679:
[----:B------:R-:W-:Y:S05]  /*4b80*/  BSYNC B0 ;  /* 0x0000000000007941 */ /* 0x000fea0003800000 */
.L_x_3678:
        /* <DEDUP_REMOVED lines=33> */
.L_x_3673:
        /* <DEDUP_REMOVED lines=28> */
[----:B------:R-:W3:Y:S01]  /*4f60*/  LDG.E.U16 R46, desc[UR8][R34.64+0x2] ;  /* 0x00000208222e7981 */ /* 0x000ee2000c1e1500 */
[----:B-1----:R-:W-:Y:S02]  /*4f70*/  @P5 FADD.FTZ R40, R36, R37 ;  /* 0x0000002524285221 */ /* 0x002fe40000010000 */
[----:B------:R-:W0:Y:S01]  /*4f80*/  LDC.64 R36, c[0x0][0x230] ;  /* 0x00008c00ff247b82 */ /* 0x000e220000000a00 */
[----:B------:R-:W-:Y:S01]  /*4f90*/  SHF.L.U32 R97, R9, 0x10, RZ ;  /* 0x0000001009617819 */ /* 0x000fe200000006ff */
[----:B------:R1:W4:Y:S01]  /*4fa0*/  @P5 MUFU.RSQ R45, R40 ;  /* 0x00000028002d5308 */ /* 0x0003220000001400 */
[----:B0-----:R-:W-:-:S05]  /*4fb0*/  IMAD.WIDE R36, R41, 0x2, R36 ;  /* 0x0000000229247825 */ /* 0x001fca00078e0224 */
[----:B------:R-:W5:Y:S04]  /*4fc0*/  LDG.E.U16 R41, desc[UR8][R36.64] ;  /* 0x0000000824297981 */ /* 0x000f68000c1e1500 */
[----:B------:R0:W3:Y:S01]  /*4fd0*/  LDG.E.U16 R47, desc[UR8][R36.64+0x2] ;  /* 0x00000208242f7981 */ /* 0x0000e2000c1e1500 */
[----:B------:R-:W-:Y:S02]  /*4fe0*/  SHF.L.U32 R14, R14, 0x10, RZ ;  /* 0x000000100e0e7819 */ /* 0x000fe400000006ff */
[----:B------:R-:W-:Y:S02]  /*4ff0*/  SHF.L.U32 R9, R15, 0x10, RZ ;  /* 0x000000100f097819 */ /* 0x000fe400000006ff */
[----:B------:R-:W-:Y:S02]  /*5000*/  SHF.L.U32 R20, R20, 0x10, RZ ;  /* 0x0000001014147819 */ /* 0x000fe400000006ff */
[----:B------:R-:W-:-:S02]  /*5010*/  SHF.L.U32 R15, R21, 0x10, RZ ;  /* 0x00000010150f7819 */ /* 0x000fc400000006ff */
[----:B------:R-:W-:Y:S02]  /*5020*/  SHF.L.U32 R27, R27, 0x10, RZ ;  /* 0x000000101b1b7819 */ /* 0x000fe400000006ff */
[----:B------:R-:W-:Y:S01]  /*5030*/  SHF.L.U32 R21, R48, 0x10, RZ ;  /* 0x0000001030157819 */ /* 0x000fe200000006ff */
[----:B------:R-:W-:Y:S01]  /*5040*/  IMAD.U32 R102, R22, 0x10000, RZ ;  /* 0x0001000016667824 */ /* 0x000fe200078e00ff */
[----:B0-----:R-:W-:Y:S01]  /*5050*/  SHF.L.U32 R37, R55, 0x10, RZ ;  /* 0x0000001037257819 */ /* 0x001fe200000006ff */
[----:B------:R-:W-:Y:S01]  /*5060*/  IMAD.U32 R22, R49, 0x10000, RZ ;  /* 0x0001000031167824 */ /* 0x000fe200078e00ff */
[----:B------:R-:W-:Y:S01]  /*5070*/  SHF.L.U32 R49, R56, 0x10, RZ ;  /* 0x0000001038317819 */ /* 0x000fe200000006ff */
[----:B------:R-:W-:Y:S01]  /*5080*/  IMAD.U32 R42, R13, 0x10000, RZ ;  /* 0x000100000d2a7824 */ /* 0x000fe200078e00ff */
[----:B------:R-:W-:Y:S01]  /*5090*/  SHF.L.U32 R13, R19, 0x10, RZ ;  /* 0x00000010130d7819 */ /* 0x000fe200000006ff */
[----:B------:R-:W-:Y:S01]  /*50a0*/  IMAD.U32 R35, R54, 0x10000, RZ ;  /* 0x0001000036237824 */ /* 0x000fe200078e00ff */
[----:B------:R-:W-:-:S02]  /*50b0*/  SHF.L.U32 R92, R10, 0x10, RZ ;  /* 0x000000100a5c7819 */ /* 0x000fc400000006ff */
[----:B------:R-:W-:Y:S02]  /*50c0*/  SHF.L.U32 R87, R11, 0x10, RZ ;  /* 0x000000100b577819 */ /* 0x000fe400000006ff */
[----:B------:R-:W-:Y:S01]  /*50d0*/  SHF.L.U32 R43, R12, 0x10, RZ ;  /* 0x000000100c2b7819 */ /* 0x000fe200000006ff */
[----:B------:R-:W-:Y:S01]  /*50e0*/  IMAD.U32 R12, R18, 0x10000, RZ ;  /* 0x00010000120c7824 */ /* 0x000fe200078e00ff */
[----:B------:R-:W-:Y:S01]  /*50f0*/  SHF.L.U32 R19, R26, 0x10, RZ ;  /* 0x000000101a137819 */ /* 0x000fe200000006ff */
[----:B------:R-:W-:Y:S01]  /*5100*/  FADD.FTZ R34, R37, -R44 ;  /* 0x8000002c25227221 */ /* 0x000fe20000010000 */
[----:B------:R-:W-:Y:S02]  /*5110*/  SHF.L.U32 R10, R16, 0x10, RZ ;  /* 0x00000010100a7819 */ /* 0x000fe400000006ff */
[----:B------:R-:W-:Y:S01]  /*5120*/  SHF.L.U32 R11, R17, 0x10, RZ ;  /* 0x00000010110b7819 */ /* 0x000fe200000006ff */
[----:B------:R-:W-:Y:S01]  /*5130*/  IMAD.U32 R17, R24, 0x10000, RZ ;  /* 0x0001000018117824 */ /* 0x000fe200078e00ff */
[----:B------:R-:W-:-:S02]  /*5140*/  SHF.L.U32 R16, R23, 0x10, RZ ;  /* 0x0000001017107819 */ /* 0x000fc400000006ff */
[----:B------:R-:W-:Y:S01]  /*5150*/  SHF.L.U32 R18, R25, 0x10, RZ ;  /* 0x0000001019127819 */ /* 0x000fe200000006ff */
[----:B-1----:R-:W-:Y:S01]  /*5160*/  IMAD.U32 R40, R59, 0x10000, RZ ;  /* 0x000100003b287824 */ /* 0x002fe200078e00ff */
[----:B------:R-:W-:Y:S02]  /*5170*/  SHF.L.U32 R23, R50, 0x10, RZ ;  /* 0x0000001032177819 */ /* 0x000fe400000006ff */
[----:B------:R-:W-:Y:S02]  /*5180*/  SHF.L.U32 R24, R51, 0x10, RZ ;  /* 0x0000001033187819 */ /* 0x000fe400000006ff */
[----:B------:R-:W-:Y:S02]  /*5190*/  SHF.L.U32 R25, R52, 0x10, RZ ;  /* 0x0000001034197819 */ /* 0x000fe400000006ff */
[C---:B------:R-:W-:Y:S02]  /*51a0*/  SHF.L.U32 R36, R57.reuse, 0x10, RZ ;  /* 0x0000001039247819 */ /* 0x040fe400000006ff */
[----:B------:R-:W-:Y:S01]  /*51b0*/  SHF.L.U32 R37, R58, 0x10, RZ ;  /* 0x000000103a257819 */ /* 0x000fe200000006ff */
        /* <DEDUP_REMOVED lines=26> */
[-C--:B----4-:R-:W-:Y:S01]  /*5360*/  FMUL.FTZ R102, R102, R45.reuse ;  /* 0x0000002d66667220 */ /* 0x090fe20000410000 */
        /* <DEDUP_REMOVED lines=28> */
[----:B------:R-:W-:Y:S02]  /*5530*/  PRMT R54, R59, 0x7632, R54 ;  /* 0x000076323b367816 */ /* 0x000fe40000000036 */
[----:B------:R-:W-:Y:S02]  /*5540*/  PRMT R55, R8, 0x7632, R55 ;  /* 0x0000763208377816 */ /* 0x000fe40000000037 */
        /* <DEDUP_REMOVED lines=73> */
[----:B--2---:R-:W-:-:S02]  /*59e0*/  HADD2.F32 R48, -RZ, R6.H0_H0 ;  /* 0x20000006ff307230 */ /* 0x004fc40000004100 */
        /* <DEDUP_REMOVED lines=19> */
[----:B-----5:R-:W-:-:S05]  /*5b20*/  HADD2.F32 R41, -RZ, R41.H0_H0 ;  /* 0x20000029ff297230 */ /* 0x020fca0000004100 */
        /* <DEDUP_REMOVED lines=32> */
[----:B------:R-:W-:Y:S01]  /*5d30*/  SHF.L.U32 R49, R65, 0x10, RZ ;  /* 0x0000001041317819 */ /* 0x000fe200000006ff */
[----:B------:R-:W-:-:S02]  /*5d40*/  IMAD.U32 R48, R64, 0x10000, RZ ;  /* 0x0001000040307824 */ /* 0x000fc400078e00ff */
        /* <DEDUP_REMOVED lines=8> */
[----:B---3--:R-:W-:Y:S02]  /*5dd0*/  HADD2.F32 R61, -RZ, R46.H0_H0 ;  /* 0x2000002eff3d7230 */ /* 0x008fe40000004100 */
[----:B------:R-:W-:Y:S01]  /*5de0*/  FMUL.FTZ R65, R65, R45 ;  /* 0x0000002d41417220 */ /* 0x000fe20000410000 */
[----:B------:R-:W-:-:S02]  /*5df0*/  HADD2.F32 R54, -RZ, R47.H0_H0 ;  /* 0x2000002fff367230 */ /* 0x000fc40000004100 */
        /* <DEDUP_REMOVED lines=54> */
.L_x_3680:
        /* <DEDUP_REMOVED lines=16> */
.L_x_3682:
[----:B------:R-:W-:Y:S05]  /*6260*/  BSYNC B0 ;  /* 0x0000000000007941 */ /* 0x000fea0003800000 */
.L_x_3681:
        /* <DEDUP_REMOVED lines=11> */
.L_x_3683:
        /* <DEDUP_REMOVED lines=16> */
.L_x_3685:
[----:B------:R-:W-:Y:S05]  /*6420*/  BSYNC B0 ;  /* 0x0000000000007941 */ /* 0x000fea0003800000 */
.L_x_3684:
        /* <DEDUP_REMOVED lines=11> */
.L_x_3686:
        /* <DEDUP_REMOVED lines=16> */
.L_x_3688:
[----:B------:R-:W-:Y:S05]  /*65e0*/  BSYNC B0 ;  /* 0x0000000000007941 */ /* 0x000fea0003800000 */
.L_x_3687:
        /* <DEDUP_REMOVED lines=12> */
.L_x_3689:
        /* <DEDUP_REMOVED lines=16> */
.L_x_3691:
[----:B------:R-:W-:Y:S05]  /*67b0*/  BSYNC B0 ;  /* 0x0000000000007941 */ /* 0x000fea0003800000 */
.L_x_3690:
        /* <DEDUP_REMOVED lines=11> */
.L_x_3692:
        /* <DEDUP_REMOVED lines=16> */
.L_x_3694:
[----:B------:R-:W-:Y:S05]  /*6970*/  BSYNC B0 ;  /* 0x0000000000007941 */ /* 0x000fea0003800000 */
.L_x_3693:
        /* <DEDUP_REMOVED lines=11> */
.L_x_3695:
        /* <DEDUP_REMOVED lines=16> */
.L_x_3697:
[----:B------:R-:W-:Y:S05]  /*6b30*/  BSYNC B0 ;  /* 0x0000000000007941 */ /* 0x000fea0003800000 */
.L_x_3696:
        /* <DEDUP_REMOVED lines=11> */
.L_x_3698:
        /* <DEDUP_REMOVED lines=16> */
.L_x_3700:
[----:B------:R-:W-:Y:S05]  /*6cf0*/  BSYNC B0 ;  /* 0x0000000000007941 */ /* 0x000fea0003800000 */
.L_x_3699:
        /* <DEDUP_REMOVED lines=11> */
.L_x_3701:
        /* <DEDUP_REMOVED lines=16> */
.L_x_3703:
[----:B------:R-:W-:Y:S05]  /*6eb0*/  BSYNC B0 ;  /* 0x0000000000007941 */ /* 0x000fea0003800000 */
.L_x_3702:
        /* <DEDUP_REMOVED lines=11> */
.L_x_3704:
        /* <DEDUP_REMOVED lines=16> */
.L_x_3706:
[----:B------:R-:W-:Y:S05]  /*7070*/  BSYNC B0 ;  /* 0x0000000000007941 */ /* 0x000fea0003800000 */
.L_x_3705:
        /* <DEDUP_REMOVED lines=11> */
.L_x_3707:
        /* <DEDUP_REMOVED lines=16> */
.L_x_3709:
[----:B------:R-:W-:Y:S05]  /*7230*/  BSYNC B0 ;  /* 0x0000000000007941 */ /* 0x000fea0003800000 */
.L_x_3708:
        /* <DEDUP_REMOVED lines=11> */
.L_x_3710:
        /* <DEDUP_REMOVED lines=16> */
.L_x_3712:
[----:B------:R-:W-:Y:S05]  /*73f0*/  BSYNC B0 ;  /* 0x0000000000007941 */ /* 0x000fea0003800000 */
.L_x_3711:
        /* <DEDUP_REMOVED lines=11> */
.L_x_3713:
        /* <DEDUP_REMOVED lines=16> */
.L_x_3715:
[----:B------:R-:W-:Y:S05]  /*75b0*/  BSYNC B0 ;  /* 0x0000000000007941 */ /* 0x000fea0003800000 */
.L_x_3714:
        /* <DEDUP_REMOVED lines=11> */
.L_x_3716:
        /* <DEDUP_REMOVED lines=16> */
.L_x_3718:
[----:B------:R-:W-:Y:S05]  /*7770*/  BSYNC B0 ;  /* 0x0000000000007941 */ /* 0x000fea0003800000 */
.L_x_3717:
        /* <DEDUP_REMOVED lines=11> */
.L_x_3719:
        /* <DEDUP_REMOVED lines=16> */
.L_x_3721:
[----:B------:R-:W-:Y:S05]  /*7930*/  BSYNC B0 ;  /* 0x0000000000007941 */ /* 0x000fea0003800000 */
.L_x_3720:
        /* <DEDUP_REMOVED lines=11> */
.L_x_3722:
        /* <DEDUP_REMOVED lines=16> */
.L_x_3724:
[----:B------:R-:W-:Y:S05]  /*7af0*/  BSYNC B0 ;  /* 0x0000000000007941 */ /* 0x000fea0003800000 */
.L_x_3723:
        /* <DEDUP_REMOVED lines=11> */
.L_x_3725:
        /* <DEDUP_REMOVED lines=16> */
.L_x_3727:
[----:B------:R-:W-:Y:S05]  /*7cb0*/  BSYNC B0 ;  /* 0x0000000000007941 */ /* 0x000fea0003800000 */
.L_x_3726:
        /* <DEDUP_REMOVED lines=11> */
.L_x_3728:
        /* <DEDUP_REMOVED lines=16> */
.L_x_3730:
[----:B------:R-:W-:Y:S05]  /*7e70*/  BSYNC B0 ;  /* 0x0000000000007941 */ /* 0x000fea0003800000 */
.L_x_3729:
        /* <DEDUP_REMOVED lines=11> */
.L_x_3731:
        /* <DEDUP_REMOVED lines=15> */
.L_x_3733:
[----:B------:R-:W-:Y:S05]  /*8020*/  BSYNC B0 ;  /* 0x0000000000007941 */ /* 0x000fea0003800000 */
.L_x_3732:
        /* <DEDUP_REMOVED lines=11> */
.L_x_3734:
        /* <DEDUP_REMOVED lines=15> */
.L_x_3736:
[----:B------:R-:W-:Y:S05]  /*81d0*/  BSYNC B0 ;  /* 0x0000000000007941 */ /* 0x000fea0003800000 */
.L_x_3735:
        /* <DEDUP_REMOVED lines=11> */
.L_x_3737:
        /* <DEDUP_REMOVED lines=15> */
.L_x_3739:
[----:B------:R-:W-:Y:S05]  /*8380*/  BSYNC B0 ;  /* 0x0000000000007941 */ /* 0x000fea0003800000 */
.L_x_3738:
        /* <DEDUP_REMOVED lines=11> */
.L_x_3740:
        /* <DEDUP_REMOVED lines=15> */
.L_x_3742:
[----:B------:R-:W-:Y:S05]  /*8530*/  BSYNC B0 ;  /* 0x0000000000007941 */ /* 0x000fea0003800000 */
.L_x_3741:
        /* <DEDUP_REMOVED lines=11> */
.L_x_3743:
        /* <DEDUP_REMOVED lines=15> */
.L_x_3745:
[----:B------:R-:W-:Y:S05]  /*86e0*/  BSYNC B0 ;  /* 0x0000000000007941 */ /* 0x000fea0003800000 */
.L_x_3744:
        /* <DEDUP_REMOVED lines=11> */
.L_x_3746:
        /* <DEDUP_REMOVED lines=15> */
.L_x_3748:
[----:B------:R-:W-:Y:S05]  /*8890*/  BSYNC B0 ;  /* 0x0000000000007941 */ /* 0x000fea0003800000 */
.L_x_3747:
        /* <DEDUP_REMOVED lines=11> */
.L_x_3749:
        /* <DEDUP_REMOVED lines=17> */
.L_x_3751:
[----:B------:R-:W-:Y:S05]  /*8a60*/  BSYNC B0 ;  /* 0x0000000000007941 */ /* 0x000fea0003800000 */
.L_x_3750:
        /* <DEDUP_REMOVED lines=11> */
.L_x_3752:
        /* <DEDUP_REMOVED lines=17> */
.L_x_3754:
[----:B------:R-:W-:Y:S05]  /*8c30*/  BSYNC B0 ;  /* 0x0000000000007941 */ /* 0x000fea0003800000 */
.L_x_3753:
        /* <DEDUP_REMOVED lines=11> */
.L_x_3755:
        /* <DEDUP_REMOVED lines=17> */
.L_x_3757:
[----:B------:R-:W-:Y:S05]  /*8e00*/  BSYNC B0 ;  /* 0x0000000000007941 */ /* 0x000fea0003800000 */
.L_x_3756:
        /* <DEDUP_REMOVED lines=11> */
.L_x_3758:
        /* <DEDUP_REMOVED lines=16> */
.L_x_3760:
[----:B------:R-:W-:Y:S05]  /*8fc0*/  BSYNC B0 ;  /* 0x0000000000007941 */ /* 0x000fea0003800000 */
.L_x_3759:
        /* <DEDUP_REMOVED lines=11> */
.L_x_3761:
        /* <DEDUP_REMOVED lines=16> */
.L_x_3763:
[----:B------:R-:W-:Y:S05]  /*9180*/  BSYNC B0 ;  /* 0x0000000000007941 */ /* 0x000fea0003800000 */
.L_x_3762:
        /* <DEDUP_REMOVED lines=11> */
.L_x_3764:
        /* <DEDUP_REMOVED lines=16> */
.L_x_3766:
[----:B------:R-:W-:Y:S05]  /*9340*/  BSYNC B0 ;  /* 0x0000000000007941 */ /* 0x000fea0003800000 */
.L_x_3765:
        /* <DEDUP_REMOVED lines=11> */
.L_x_3767:
        /* <DEDUP_REMOVED lines=16> */
.L_x_3769:
[----:B------:R-:W-:Y:S05]  /*9500*/  BSYNC B0 ;  /* 0x0000000000007941 */ /* 0x000fea0003800000 */
.L_x_3768:
        /* <DEDUP_REMOVED lines=11> */
.L_x_3770:
        /* <DEDUP_REMOVED lines=16> */
.L_x_3772:
[----:B------:R-:W-:Y:S05]  /*96c0*/  BSYNC B0 ;  /* 0x0000000000007941 */ /* 0x000fea0003800000 */
.L_x_3771:
        /* <DEDUP_REMOVED lines=11> */
.L_x_3773:
        /* <DEDUP_REMOVED lines=17> */
.L_x_3775:
[----:B------:R-:W-:Y:S05]  /*9890*/  BSYNC B0 ;  /* 0x0000000000007941 */ /* 0x000fea0003800000 */
.L_x_3774:
[----:B0-----:R-:W0:Y:S01]  /*98a0*/  LDC R7, c[0x0][0x10] ;  /* 0x00000400ff077b82 */ /* 0x001e220000000800 */
[----:B------:R-:W-:Y:S02]  /*98b0*/  IADD3 R3, R3, 0x1, RZ ;  /* 0x0000000103037810 */ /* 0x000fe40007ffe0ff */
[----:B0-----:R-:W-:-:S04]  /*98c0*/  IADD3 R2, R7, R2, RZ ;  /* 0x0000000207027210 */ /* 0x001fc80007ffe0ff */
[----:B------:R-:W-:-:S13]  /*98d0*/  ISETP.GE.AND P5, PT, R2, UR4, PT ;  /* 0x0000000402007c0c */ /* 0x000fda000bfa6270 */
[----:B------:R-:W-:Y:S05]  /*98e0*/  @!P5 BRA `(.L_x_3776) ;  /* 0xffffff7000d4d947 */ /* 0x000fea000383ffff */
[----:B------:R-:W-:Y:S05]  /*98f0*/  EXIT ;  /* 0x000000000000794d */ /* 0x000fea0003800000 */
.L_x_3777:
        /* <DEDUP_REMOVED lines=16> */
.L_x_5188:


//--------------------- .text._Z35group_norm_nhwc_fwd_one_pass_kernelI11Fp16IOFp32WLi64ELi56ELi448EEv26Group_norm_nhwc_fwd_params --------------------------
	.section	.text._Z35group_norm_nhwc_fwd_one_pass_kernelI11Fp16IOFp32WLi64ELi56ELi448EEv26Group_norm_nhwc_fwd_params,"ax",@progbits
	.align	128
        .global         _Z35group_norm_nhwc_fwd_one_pass_kernelI11Fp16IOFp32WLi64ELi56ELi448EEv26Group_norm_nhwc_fwd_params
        .type           _Z35group_norm_nhwc_fwd_one_pass_kernelI11Fp16IOFp32WLi64ELi56ELi448EEv26Group_norm_nhwc_fwd_params,@function
        .size           _Z35group_norm_nhwc_fwd_one_pass_kernelI11Fp16IOFp32WLi64ELi56ELi448EEv26Group_norm_nhwc_fwd_params,(.L_x_5189 - _Z35group_norm_nhwc_fwd_one_pass_kernelI11Fp16IOFp32WLi64ELi56ELi448EEv26Group_norm_nhwc_fwd_params)
        .other          _Z35group_norm_nhwc_fwd_one_pass_kernelI11Fp16IOFp32WLi64ELi56ELi448EEv26Group_norm_nhwc_fwd_params,@"STO_CUDA_ENTRY STV_DEFAULT"
_Z35group_norm_nhwc_fwd_one_pass_kernelI11Fp16IOFp32WLi64ELi56ELi448EEv26Group_norm_nhwc_fwd_params:
.text._Z35group_norm_nhwc_fwd_one_pass_kernelI11Fp16IOFp32WLi64ELi56ELi448EEv26Group_norm_nhwc_fwd_params:
        /* <DEDUP_REMOVED lines=10> */
[----:B------:R-:W-:-:S06]  /*00a0*/  HFMA2.MMA R4, -RZ, RZ, 0, 0 ;  /* 0x00000000ff047435 */ /* 0x000fcc00000001ff */
[----:B------:R-:W1:Y:S01]  /*00b0*/  LDC R17, c[0x0][0x294] ;  /* 0x0000a500ff117b82 */ /* 0x000e620000000800 */
[----:B0-----:R-:W-:-:S05]  /*00c0*/  SHF.R.U32.HI R2, RZ, 0x2, R0 ;  /* 0x00000002ff027819 */ /* 0x001fca0000011600 */
[----:B------:R-:W-:-:S04]  /*00d0*/  IMAD.WIDE.U32 R2, R2, 0x24924925, RZ ;  /* 0x2492492502027825 */ /* 0x000fc800078e00ff */
[----:B-1----:R-:W-:-:S05]  /*00e0*/  IMAD R17, R17, UR7, R3 ;  /* 0x0000000711117c24 */ /* 0x002fca000f8e0203 */
[C---:B------:R-:W-:Y:S02]  /*00f0*/  ISETP.GE.U32.AND P0, PT, R17.reuse, UR8, PT ;  /* 0x0000000811007c0c */ /* 0x040fe4000bf06070 */
[----:B------:R-:W-:Y:S02]  /*0100*/  SHF.R.S32.HI R3, RZ, 0x1f, R17 ;  /* 0x0000001fff037819 */ /* 0x000fe40000011411 */
[----:B------:R-:W-:Y:S02]  /*0110*/  IADD3 R16, R17, 0x10, RZ ;  /* 0x0000001011107810 */ /* 0x000fe40007ffe0ff */
[----:B------:R-:W-:Y:S01]  /*0120*/  ISETP.GE.AND.EX P0, PT, R3, UR9, PT, P0 ;  /* 0x0000000903007c0c */ /* 0x000fe2000bf06300 */
[----:B------:R-:W-:Y:S01]  /*0130*/  ULDC.64 UR8, c[0x0][0x208] ;  /* 0x0000820000087ab9 */ /* 0x000fe20000000a00 */
[----:B------:R-:W-:Y:S02]  /*0140*/  IADD3 R6, R17, 0x20, RZ ;  /* 0x0000002011067810 */ /* 0x000fe40007ffe0ff */
[----:B------:R-:W-:-:S13]  /*0150*/  ISETP.LT.U32.AND P0, PT, R0, 0x1c0, !P0 ;  /* 0x000001c00000780c */ /* 0x000fda0004701070 */
.L_x_3799:
[----:B0-----:R-:W0:Y:S01]  /*0160*/  LDC R7, c[0x0][0x288] ;  /* 0x0000a200ff077b82 */ /* 0x001e220000000800 */
[----:B------:R-:W-:Y:S01]  /*0170*/  ULDC.64 UR12, c[0x0][0x278] ;  /* 0x00009e00000c7ab9 */ /* 0x000fe20000000a00 */
[----:B------:R-:W-:Y:S01]  /*0180*/  ULDC.64 UR10, c[0x0][0x280] ;  /* 0x0000a000000a7ab9 */ /* 0x000fe20000000a00 */
[----:B0-----:R-:W-:-:S04]  /*0190*/  IABS R5, R7 ;  /* 0x0000000700057213 */ /* 0x001fc80000000000 */
[----:B------:R-:W0:Y:S08]  /*01a0*/  I2F.RP R2, R5 ;  /* 0x0000000500027306 */ /* 0x000e300000209400 */
[----:B0-----:R-:W0:Y:S02]  /*01b0*/  MUFU.RCP R2, R2 ;  /* 0x0000000200027308 */ /* 0x001e240000001000 */
[----:B0-----:R-:W-:-:S06]  /*01c0*/  IADD3 R8, R2, 0xffffffe, RZ ;  /* 0x0ffffffe02087810 */ /* 0x001fcc0007ffe0ff */
[----:B-1----:R0:W1:Y:S02]  /*01d0*/  F2I.FTZ.U32.TRUNC.NTZ R9, R8 ;  /* 0x0000000800097305 */ /* 0x002064000021f000 */
[----:B0-----:R-:W-:Y:S02]  /*01e0*/  MOV R8, RZ ;  /* 0x000000ff00087202 */ /* 0x001fe40000000f00 */
[----:B-123--:R-:W-:-:S05]  /*01f0*/  IADD3 R10, RZ, -R9, RZ ;  /* 0x80000009ff0a7210 */ /* 0x00efca0007ffe0ff */
[----:B------:R-:W-:Y:S01]  /*0200*/  IMAD R11, R10, R5, RZ ;  /* 0x000000050a0b7224 */ /* 0x000fe200078e02ff */
[----:B------:R-:W-:-:S03]  /*0210*/  IABS R10, R20 ;  /* 0x00000014000a7213 */ /* 0x000fc60000000000 */
[----:B------:R-:W-:Y:S01]  /*0220*/  IMAD.HI.U32 R9, R9, R11, R8 ;  /* 0x0000000b09097227 */ /* 0x000fe200078e0008 */
[----:B------:R-:W-:-:S05]  /*0230*/  SHF.R.U32.HI R8, RZ, 0x2, R0 ;  /* 0x00000002ff087819 */ /* 0x000fca0000011600 */
[----:B------:R-:W-:-:S04]  /*0240*/  IMAD.HI.U32 R15, R9, R10, RZ ;  /* 0x0000000a090f7227 */ /* 0x000fc800078e00ff */
[----:B------:R-:W-:Y:S01]  /*0250*/  IMAD.WIDE.U32 R8, R8, 0x24924925, RZ ;  /* 0x2492492508087825 */ /* 0x000fe200078e00ff */
[----:B------:R-:W-:-:S05]  /*0260*/  IADD3 R2, -R15, RZ, RZ ;  /* 0x000000ff0f027210 */ /* 0x000fca0007ffe1ff */
[----:B------:R-:W-:Y:S02]  /*0270*/  IMAD R2, R5, R2, R10 ;  /* 0x0000000205027224 */ /* 0x000fe400078e020a */
[----:B------:R-:W-:Y:S02]  /*0280*/  IMAD R10, R9, -0x1c, R0 ;  /* 0xffffffe4090a7824 */ /* 0x000fe400078e0200 */
[----:B------:R-:W0:Y:S01]  /*0290*/  @P0 LDC.64 R8, c[0x0][0x270] ;  /* 0x00009c00ff080b82 */ /* 0x000e220000000a00 */
[----:B------:R-:W-:Y:S02]  /*02a0*/  ISETP.GT.U32.AND P2, PT, R5, R2, PT ;  /* 0x000000020500720c */ /* 0x000fe40003f44070 */
[----:B------:R-:W-:-:S04]  /*02b0*/  SHF.L.U32 R27, R10, 0x1, RZ ;  /* 0x000000010a1b7819 */ /* 0x000fc800000006ff */
[----:B------:R-:W-:Y:S01]  /*02c0*/  SHF.R.S32.HI R19, RZ, 0x1f, R27 ;  /* 0x0000001fff137819 */ /* 0x000fe2000001141b */
[----:B------:R-:W1:Y:S06]  /*02d0*/  @P0 LDC.64 R10, c[0x0][0x220] ;  /* 0x00008800ff0a0b82 */ /* 0x000e6c0000000a00 */
[-C--:B------:R-:W-:Y:S02]  /*02e0*/  @!P2 IADD3 R2, R2, -R5.reuse, RZ ;  /* 0x800000050202a210 */ /* 0x080fe40007ffe0ff */
[----:B------:R-:W-:Y:S02]  /*02f0*/  @!P2 IADD3 R15, R15, 0x1, RZ ;  /* 0x000000010f0fa810 */ /* 0x000fe40007ffe0ff */
[----:B------:R-:W-:-:S02]  /*0300*/  ISETP.GE.U32.AND P1, PT, R2, R5, PT ;  /* 0x000000050200720c */ /* 0x000fc40003f26070 */
[----:B------:R-:W-:Y:S02]  /*0310*/  LOP3.LUT R2, R20, R7, RZ, 0x3c, !PT ;  /* 0x0000000714027212 */ /* 0x000fe400078e3cff */
[----:B------:R-:W-:Y:S02]  /*0320*/  ISETP.NE.AND P2, PT, R7, RZ, PT ;  /* 0x000000ff0700720c */ /* 0x000fe40003f45270 */
[----:B------:R-:W-:Y:S02]  /*0330*/  ISETP.GE.AND P3, PT, R2, RZ, PT ;  /* 0x000000ff0200720c */ /* 0x000fe40003f66270 */
[----:B------:R-:W-:-:S05]  /*0340*/  SHF.R.S32.HI R5, RZ, 0x1f, R16 ;  /* 0x0000001fff057819 */ /* 0x000fca0000011410 */
[----:B------:R-:W-:Y:S02]  /*0350*/  @P1 IADD3 R15, R15, 0x1, RZ ;  /* 0x000000010f0f1810 */ /* 0x000fe40007ffe0ff */
[----:B------:R-:W-:-:S04]  /*0360*/  ISETP.GE.U32.AND P1, PT, R16, UR12, PT ;  /* 0x0000000c10007c0c */ /* 0x000fc8000bf26070 */
[----:B------:R-:W-:Y:S02]  /*0370*/  @!P3 IADD3 R15, -R15, RZ, RZ ;  /* 0x000000ff0f0fb210 */ /* 0x000fe40007ffe1ff */
[----:B------:R-:W-:Y:S02]  /*0380*/  @!P2 LOP3.LUT R15, RZ, R7, RZ, 0x33, !PT ;  /* 0x00000007ff0fa212 */ /* 0x000fe400078e33ff */
[----:B------:R-:W-:Y:S02]  /*0390*/  ISETP.GE.AND.EX P1, PT, R5, UR13, PT, P1 ;  /* 0x0000000d05007c0c */ /* 0x000fe4000bf26310 */
[----:B------:R-:W-:Y:S02]  /*03a0*/  IADD3 R2, -R15, RZ, RZ ;  /* 0x000000ff0f027210 */ /* 0x000fe40007ffe1ff */
[----:B------:R-:W-:Y:S02]  /*03b0*/  ISETP.GT.U32.OR P1, PT, R0, 0x1bf, P1 ;  /* 0x000001bf0000780c */ /* 0x000fe40000f24470 */
[----:B------:R-:W-:Y:S01]  /*03c0*/  ISETP.GE.U32.AND P2, PT, R6, UR12, PT ;  /* 0x0000000c06007c0c */ /* 0x000fe2000bf46070 */
[----:B------:R-:W-:Y:S01]  /*03d0*/  IMAD R2, R7, R2, R20 ;  /* 0x0000000207027224 */ /* 0x000fe200078e0214 */
[----:B------:R-:W-:-:S02]  /*03e0*/  SHF.R.S32.HI R7, RZ, 0x1f, R6 ;  /* 0x0000001fff077819 */ /* 0x000fc40000011406 */
[----:B------:R-:W-:Y:S01]  /*03f0*/  SHF.R.S32.HI R14, RZ, 0x1f, R15 ;  /* 0x0000001fff0e7819 */ /* 0x000fe2000001140f */
[----:B------:R-:W-:Y:S01]  /*0400*/  IMAD R2, R2, 0x38, RZ ;  /* 0x0000003802027824 */ /* 0x000fe200078e02ff */
[----:B------:R-:W-:-:S03]  /*0410*/  ISETP.GE.AND.EX P2, PT, R7, UR13, PT, P2 ;  /* 0x0000000d07007c0c */ /* 0x000fc6000bf46320 */
[----:B------:R-:W-:Y:S01]  /*0420*/  IMAD R14, R14, UR10, RZ ;  /* 0x0000000a0e0e7c24 */ /* 0x000fe2000f8e02ff */
[----:B------:R-:W-:Y:S01]  /*0430*/  IADD3 R26, P3, R27, R2, RZ ;  /* 0x000000021b1a7210 */ /* 0x000fe20007f7e0ff */
[----:B------:R-:W2:Y:S01]  /*0440*/  @!P1 LDC.64 R12, c[0x0][0x270] ;  /* 0x00009c00ff0c9b82 */ /* 0x000ea20000000a00 */
[----:B------:R-:W-:Y:S01]  /*0450*/  ISETP.GT.U32.OR P2, PT, R0, 0x1bf, P2 ;  /* 0x000001bf0000780c */ /* 0x000fe20001744470 */
[----:B------:R-:W-:Y:S01]  /*0460*/  IMAD R29, R15, UR11, R14 ;  /* 0x0000000b0f1d7c24 */ /* 0x000fe2000f8e020e */
[----:B------:R-:W-:Y:S01]  /*0470*/  LEA.HI.X.SX32 R27, R2, R19, 0x1, P3 ;  /* 0x00000013021b7211 */ /* 0x000fe200018f0eff */
[----:B0-----:R-:W-:Y:S02]  /*0480*/  @P0 IMAD R14, R3, R8, RZ ;  /* 0x00000008030e0224 */ /* 0x001fe400078e02ff */
[----:B------:R-:W-:-:S04]  /*0490*/  IMAD.WIDE.U32 R26, R15, UR10, R26 ;  /* 0x0000000a0f1a7c25 */ /* 0x000fc8000f8e001a */
[----:B------:R-:W-:Y:S01]  /*04a0*/  @P0 IMAD R21, R17, R9, R14 ;  /* 0x0000000911150224 */ /* 0x000fe200078e020e */
[----:B------:R-:W-:-:S03]  /*04b0*/  IADD3 R29, R27, R29, RZ ;  /* 0x0000001d1b1d7210 */ /* 0x000fc60007ffe0ff */
[----:B------:R-:W0:Y:S01]  /*04c0*/  @!P2 LDC.64 R18, c[0x0][0x270] ;  /* 0x00009c00ff12ab82 */ /* 0x000e220000000a00 */
[-C--:B------:R-:W-:Y:S02]  /*04d0*/  @P0 MOV R28, R26.reuse ;  /* 0x0000001a001c0202 */ /* 0x080fe40000000f00 */
[----:B------:R-:W-:Y:S02]  /*04e0*/  @!P1 MOV R22, R26 ;  /* 0x0000001a00169202 */ /* 0x000fe40000000f00 */
[----:B------:R-:W-:Y:S01]  /*04f0*/  @!P1 MOV R23, R29 ;  /* 0x0000001d00179202 */ /* 0x000fe20000000f00 */
[----:B------:R-:W-:Y:S02]  /*0500*/  @P0 IMAD.WIDE.U32 R8, R17, R8, R28 ;  /* 0x0000000811080225 */ /* 0x000fe400078e001c */
[----:B------:R-:W3:Y:S03]  /*0510*/  @!P1 LDC.64 R14, c[0x0][0x220] ;  /* 0x00008800ff0e9b82 */ /* 0x000ee60000000a00 */
[----:B------:R-:W-:Y:S01]  /*0520*/  @P0 IADD3 R9, R9, R21, RZ ;  /* 0x0000001509090210 */ /* 0x000fe20007ffe0ff */
[----:B--2---:R-:W-:Y:S01]  /*0530*/  @!P1 IMAD R21, R5, R12, RZ ;  /* 0x0000000c05159224 */ /* 0x004fe200078e02ff */
[----:B-1----:R-:W-:-:S03]  /*0540*/  @P0 LEA R10, P3, R8, R10, 0x1 ;  /* 0x0000000a080a0211 */ /* 0x002fc600078608ff */
[----:B------:R-:W-:Y:S01]  /*0550*/  @!P1 IMAD R25, R16, R13, R21 ;  /* 0x0000000d10199224 */ /* 0x000fe200078e0215 */
[----:B------:R-:W-:Y:S01]  /*0560*/  @P0 LEA.HI.X R11, R8, R11, R9, 0x1, P3 ;  /* 0x0000000b080b0211 */ /* 0x000fe200018f0c09 */
[----:B------:R-:W-:Y:S01]  /*0570*/  @!P1 IMAD.WIDE.U32 R12, R16, R12, R22 ;  /* 0x0000000c100c9225 */ /* 0x000fe200078e0016 */
[----:B------:R-:W1:Y:S01]  /*0580*/  @!P2 LDC.64 R8, c[0x0][0x220] ;  /* 0x00008800ff08ab82 */ /* 0x000e620000000a00 */
[----:B------:R-:W-:Y:S02]  /*0590*/  MOV R21, RZ ;  /* 0x000000ff00157202 */ /* 0x000fe40000000f00 */
[----:B0-----:R-:W-:Y:S01]  /*05a0*/  @!P2 IMAD R22, R7, R18, RZ ;  /* 0x000000120716a224 */ /* 0x001fe200078e02ff */
[----:B------:R-:W-:-:S03]  /*05b0*/  @!P1 IADD3 R13, R13, R25, RZ ;  /* 0x000000190d0d9210 */ /* 0x000fc60007ffe0ff */
[----:B------:R0:W2:Y:S01]  /*05c0*/  @P0 LDG.E R21, desc[UR8][R10.64] ;  /* 0x000000080a150981 */ /* 0x0000a2000c1e1900 */
[----:B------:R-:W-:Y:S01]  /*05d0*/  @!P2 IMAD R23, R6, R19, R22 ;  /* 0x000000130617a224 */ /* 0x000fe200078e0216 */
[----:B------:R-:W-:Y:S02]  /*05e0*/  MOV R19, RZ ;  /* 0x000000ff00137202 */ /* 0x000fe40000000f00 */
[C---:B---3--:R-:W-:Y:S02]  /*05f0*/  @!P1 LEA R14, P3, R12.reuse, R14, 0x1 ;  /* 0x0000000e0c0e9211 */ /* 0x048fe400078608ff */
[----:B0-----:R-:W-:Y:S02]  /*0600*/  @!P2 MOV R10, R26 ;  /* 0x0000001a000aa202 */ /* 0x001fe40000000f00 */
[----:B------:R-:W-:Y:S02]  /*0610*/  @!P2 MOV R11, R29 ;  /* 0x0000001d000ba202 */ /* 0x000fe40000000f00 */
[----:B------:R-:W-:Y:S01]  /*0620*/  @!P1 LEA.HI.X R15, R12, R15, R13, 0x1, P3 ;  /* 0x0000000f0c0f9211 */ /* 0x000fe200018f0c0d */
[----:B------:R-:W-:-:S04]  /*0630*/  @!P2 IMAD.WIDE.U32 R12, R6, R18, R10 ;  /* 0x00000012060ca225 */ /* 0x000fc800078e000a */
[----:B------:R0:W3:Y:S01]  /*0640*/  @!P1 LDG.E R19, desc[UR8][R14.64] ;  /* 0x000000080e139981 */ /* 0x0000e2000c1e1900 */
[----:B------:R-:W-:Y:S02]  /*0650*/  MOV R22, RZ ;  /* 0x000000ff00167202 */ /* 0x000fe40000000f00 */
[----:B------:R-:W-:Y:S02]  /*0660*/  @!P2 IADD3 R13, R13, R23, RZ ;  /* 0x000000170d0da210 */ /* 0x000fe40007ffe0ff */
[----:B-1----:R-:W-:-:S04]  /*0670*/  @!P2 LEA R10, P1, R12, R8, 0x1 ;  /* 0x000000080c0aa211 */ /* 0x002fc800078208ff */
[----:B------:R-:W-:-:S05]  /*0680*/  @!P2 LEA.HI.X R11, R12, R9, R13, 0x1, P1 ;  /* 0x000000090c0ba211 */ /* 0x000fca00008f0c0d */
[----:B------:R1:W4:Y:S01]  /*0690*/  @!P2 LDG.E R22, desc[UR8][R10.64] ;  /* 0x000000080a16a981 */ /* 0x000322000c1e1900 */
[----:B------:R-:W-:-:S04]  /*06a0*/  IADD3 R25, R17, 0x30, RZ ;  /* 0x0000003011197810 */ /* 0x000fc80007ffe0ff */
[----:B------:R-:W-:Y:S02]  /*06b0*/  ISETP.GE.U32.AND P1, PT, R25, UR12, PT ;  /* 0x0000000c19007c0c */ /* 0x000fe4000bf26070 */
[----:B------:R-:W-:-:S04]  /*06c0*/  SHF.R.S32.HI R23, RZ, 0x1f, R25 ;  /* 0x0000001fff177819 */ /* 0x000fc80000011419 */
[----:B------:R-:W-:-:S04]  /*06d0*/  ISETP.GE.AND.EX P1, PT, R23, UR13, PT, P1 ;  /* 0x0000000d17007c0c */ /* 0x000fc8000bf26310 */
[----:B------:R-:W-:-:S13]  /*06e0*/  ISETP.GT.U32.OR P1, PT, R0, 0x1bf, P1 ;  /* 0x000001bf0000780c */ /* 0x000fda0000f24470 */
[----:B------:R-:W5:Y:S02]  /*06f0*/  @!P1 LDC.64 R8, c[0x0][0x270] ;  /* 0x00009c00ff089b82 */ /* 0x000f640000000a00 */
[----:B-----5:R-:W-:-:S04]  /*0700*/  @!P1 IMAD R18, R23, R8, RZ ;  /* 0x0000000817129224 */ /* 0x020fc800078e02ff */
[----:B------:R-:W-:Y:S01]  /*0710*/  @!P1 IMAD R23, R25, R9, R18 ;  /* 0x0000000919179224 */ /* 0x000fe200078e0212 */
[----:B------:R-:W-:Y:S01]  /*0720*/  MOV R18, RZ ;  /* 0x000000ff00127202 */ /* 0x000fe20000000f00 */
[--C-:B--2---:R-:W-:Y:S02]  /*0730*/  HADD2.F32 R13, -RZ, R21.reuse.H1_H1 ;  /* 0x30000015ff0d7230 */ /* 0x104fe40000004100 */
[----:B------:R-:W-:-:S03]  /*0740*/  HADD2.F32 R12, -RZ, R21.H0_H0 ;  /* 0x20000015ff0c7230 */ /* 0x000fc60000004100 */
[----:B0-----:R-:W-:Y:S02]  /*0750*/  FMUL.FTZ R15, R13, R13 ;  /* 0x0000000d0d0f7220 */ /* 0x001fe40000410000 */
[C---:B------:R-:W-:Y:S02]  /*0760*/  FADD.FTZ R13, R12.reuse, R13 ;  /* 0x0000000d0c0d7221 */ /* 0x040fe40000010000 */
[----:B------:R-:W-:Y:S02]  /*0770*/  FFMA.FTZ R15, R12, R12, R15 ;  /* 0x0000000c0c0f7223 */ /* 0x000fe4000001000f */
[----:B------:R-:W-:Y:S02]  /*0780*/  FADD.FTZ R13, RZ, R13 ;  /* 0x0000000dff0d7221 */ /* 0x000fe40000010000 */
[----:B------:R-:W-:Y:S01]  /*0790*/  FADD.FTZ R12, RZ, R15 ;  /* 0x0000000fff0c7221 */ /* 0x000fe20000010000 */
[----:B------:R-:W-:Y:S01]  /*07a0*/  @!P1 MOV R15, R29 ;  /* 0x0000001d000f9202 */ /* 0x000fe20000000f00 */
[----:B---3--:R-:W-:-:S02]  /*07b0*/  HADD2.F32 R14, -RZ, R19.H1_H1 ;  /* 0x30000013ff0e7230 */ /* 0x008fc40000004100 */
[----:B-1----:R-:W-:-:S03]  /*07c0*/  HADD2.F32 R10, -RZ, R19.H0_H0 ;  /* 0x20000013ff0a7230 */ /* 0x002fc60000004100 */
[----:B------:R-:W-:Y:S02]  /*07d0*/  FMUL.FTZ R11, R14, R14 ;  /* 0x0000000e0e0b7220 */ /* 0x000fe40000410000 */
[C---:B------:R-:W-:Y:S02]  /*07e0*/  FADD.FTZ R14, R10.reuse, R14 ;  /* 0x0000000e0a0e7221 */ /* 0x040fe40000010000 */
[----:B------:R-:W-:Y:S02]  /*07f0*/  FFMA.FTZ R11, R10, R10, R11 ;  /* 0x0000000a0a0b7223 */ /* 0x000fe4000001000b */
[----:B------:R-:W-:Y:S02]  /*0800*/  FADD.FTZ R13, R13, R14 ;  /* 0x0000000e0d0d7221 */ /* 0x000fe40000010000 */
[----:B------:R-:W-:Y:S01]  /*0810*/  FADD.FTZ R12, R12, R11 ;  /* 0x0000000b0c0c7221 */ /* 0x000fe20000010000 */
[--C-:B----4-:R-:W-:Y:S02]  /*0820*/  HADD2.F32 R10, -RZ, R22.reuse.H1_H1 ;  /* 0x30000016ff0a7230 */ /* 0x110fe40000004100 */
[----:B------:R-:W-:-:S03]  /*0830*/  HADD2.F32 R11, -RZ, R22.H0_H0 ;  /* 0x20000016ff0b7230 */ /* 0x000fc60000004100 */
[----:B------:R-:W-:Y:S02]  /*0840*/  FMUL.FTZ R14, R10, R10 ;  /* 0x0000000a0a0e7220 */ /* 0x000fe40000410000 */
[C---:B------:R-:W-:Y:S02]  /*0850*/  FADD.FTZ R10, R11.reuse, R10 ;  /* 0x0000000a0b0a7221 */ /* 0x040fe40000010000 */
[----:B------:R-:W-:Y:S01]  /*0860*/  FFMA.FTZ R11, R11, R11, R14 ;  /* 0x0000000b0b0b7223 */ /* 0x000fe2000001000e */
[----:B------:R-:W-:-:S05]  /*0870*/  @!P1 MOV R14, R26 ;  /* 0x0000001a000e9202 */ /* 0x000fca0000000f00 */
[----:B------:R-:W-:Y:S02]  /*0880*/  @!P1 IMAD.WIDE.U32 R14, R25, R8, R14 ;  /* 0x00000008190e9225 */ /* 0x000fe400078e000e */
[----:B------:R-:W0:Y:S03]  /*0890*/  @!P1 LDC.64 R8, c[0x0][0x220] ;  /* 0x00008800ff089b82 */ /* 0x000e260000000a00 */
[----:B------:R-:W-:Y:S02]  /*08a0*/  @!P1 IADD3 R23, R15, R23, RZ ;  /* 0x000000170f179210 */ /* 0x000fe40007ffe0ff */
[----:B0-----:R-:W-:-:S04]  /*08b0*/  @!P1 LEA R8, P2, R14, R8, 0x1 ;  /* 0x000000080e089211 */ /* 0x001fc800078408ff */
[----:B------:R-:W-:-:S05]  /*08c0*/  @!P1 LEA.HI.X R9, R14, R9, R23, 0x1, P2 ;  /* 0x000000090e099211 */ /* 0x000fca00010f0c17 */
[----:B------:R-:W2:Y:S01]  /*08d0*/  @!P1 LDG.E R18, desc[UR8][R8.64] ;  /* 0x0000000808129981 */ /* 0x000ea2000c1e1900 */
[----:B------:R-:W-:Y:S01]  /*08e0*/  FADD.FTZ R10, R13, R10 ;  /* 0x0000000a0d0a7221 */ /* 0x000fe20000010000 */
[----:B------:R-:W-:Y:S01]  /*08f0*/  FADD.FTZ R11, R12, R11 ;  /* 0x0000000b0c0b7221 */ /* 0x000fe20000010000 */
[----:B------:R-:W0:Y:S01]  /*0900*/  S2UR UR6, SR_CgaCtaId ;  /* 0x00000000000679c3 */ /* 0x000e220000008800 */
[----:B------:R-:W1:Y:S01]  /*0910*/  S2R R14, SR_LANEID ;  /* 0x00000000000e7919 */ /* 0x000e620000000000 */
[----:B------:R-:W-:Y:S01]  /*0920*/  UMOV UR5, 0x400 ;  /* 0x0000040000057882 */ /* 0x000fe20000000000 */
[----:B------:R-:W-:Y:S01]  /*0930*/  ISETP.NE.AND P2, PT, R0, RZ, PT ;  /* 0x000000ff0000720c */ /* 0x000fe20003f45270 */
[----:B------:R-:W-:Y:S01]  /*0940*/  BSSY B0, `(.L_x_3778) ;  /* 0x000004f000007945 */ /* 0x000fe20003800000 */
[----:B0-----:R-:W-:Y:S01]  /*0950*/  ULEA UR5, UR6, UR5, 0x18 ;  /* 0x0000000506057291 */ /* 0x001fe2000f8ec03f */
[C---:B-1----:R-:W-:Y:S02]  /*0960*/  ISETP.GT.AND P1, PT, R14.reuse, 0x1e, PT ;  /* 0x0000001e0e00780c */ /* 0x042fe40003f24270 */
[----:B------:R-:W-:Y:S01]  /*0970*/  ISETP.NE.AND P3, PT, R14, RZ, PT ;  /* 0x000000ff0e00720c */ /* 0x000fe20003f65270 */
[----:B--2---:R-:W-:-:S02]  /*0980*/  HADD2.F32 R24, -RZ, R18.H1_H1 ;  /* 0x30000012ff187230 */ /* 0x004fc40000004100 */
[----:B------:R-:W-:-:S03]  /*0990*/  HADD2.F32 R15, -RZ, R18.H0_H0 ;  /* 0x20000012ff0f7230 */ /* 0x000fc60000004100 */
[----:B------:R-:W-:Y:S02]  /*09a0*/  FMUL.FTZ R23, R24, R24 ;  /* 0x0000001818177220 */ /* 0x000fe40000410000 */
[C---:B------:R-:W-:Y:S02]  /*09b0*/  FADD.FTZ R13, R15.reuse, R24 ;  /* 0x000000180f0d7221 */ /* 0x040fe40000010000 */
[----:B------:R-:W-:Y:S02]  /*09c0*/  FFMA.FTZ R12, R15, R15, R23 ;  /* 0x0000000f0f0c7223 */ /* 0x000fe40000010017 */
[----:B------:R-:W-:Y:S02]  /*09d0*/  FADD.FTZ R10, R10, R13 ;  /* 0x0000000d0a0a7221 */ /* 0x000fe40000010000 */
[----:B------:R-:W-:Y:S01]  /*09e0*/  FADD.FTZ R15, R11, R12 ;  /* 0x0000000c0b0f7221 */ /* 0x000fe20000010000 */
[----:B------:R-:W-:Y:S02]  /*09f0*/  SHF.R.S32.HI R11, RZ, 0x1f, R0 ;  /* 0x0000001fff0b7819 */ /* 0x000fe40000011400 */
[----:B------:R-:W0:Y:S02]  /*0a00*/  SHFL.DOWN PT, R9, R10, 0x1, 0x1f ;  /* 0x08201f000a097f89 */ /* 0x000e2400000e0000 */
[----:B------:R-:W-:-:S02]  /*0a10*/  LEA.HI R11, R11, R0, RZ, 0x5 ;  /* 0x000000000b0b7211 */ /* 0x000fc400078f28ff */
[----:B------:R-:W1:Y:S02]  /*0a20*/  SHFL.DOWN PT, R8, R15, 0x1, 0x1f ;  /* 0x08201f000f087f89 */ /* 0x000e6400000e0000 */
[----:B------:R-:W-:-:S04]  /*0a30*/  SHF.R.S32.HI R11, RZ, 0x5, R11 ;  /* 0x00000005ff0b7819 */ /* 0x000fc8000001140b */
[----:B------:R-:W-:Y:S01]  /*0a40*/  LEA R11, R11, UR5, 0x3 ;  /* 0x000000050b0b7c11 */ /* 0x000fe2000f8e18ff */
        /* <DEDUP_REMOVED lines=30> */
[----:B0-----:R-:W0:Y:S01]  /*0c30*/  LDS.128 R8, [UR5+0x20] ;  /* 0x00002005ff087984 */ /* 0x001e220008000c00 */
[----:B-1----:R-:W-:Y:S01]  /*0c40*/  FADD.FTZ R23, R14, R12 ;  /* 0x0000000c0e177221 */ /* 0x002fe20000010000 */
        /* <DEDUP_REMOVED lines=30> */
.L_x_3779:
[----:B------:R-:W-:Y:S05]  /*0e30*/  BSYNC B0 ;  /* 0x0000000000007941 */ /* 0x000fea0003800000 */
.L_x_3778:
[----:B------:R-:W1:Y:S02]  /*0e40*/  LDC R10, c[0x0][0xc] ;  /* 0x00000300ff0a7b82 */ /* 0x000e640000000800 */
[----:B-1----:R-:W-:-:S13]  /*0e50*/  ISETP.GE.U32.AND P1, PT, R10, 0x2, PT ;  /* 0x000000020a00780c */ /* 0x002fda0003f26070 */
[----:B------:R-:W-:Y:S05]  /*0e60*/  @!P1 BRA `(.L_x_3780) ;  /* 0x0000000800709947 */ /* 0x000fea0003800000 */
[----:B------:R-:W-:Y:S05]  /*0e70*/  @P2 BRA `(.L_x_3781) ;  /* 0x0000000000742947 */ /* 0x000fea0003800000 */
[----:B------:R-:W1:Y:S01]  /*0e80*/  LDC R23, c[0x0][0x10] ;  /* 0x00000400ff177b82 */ /* 0x000e620000000800 */
[----:B0-----:R-:W0:Y:S01]  /*0e90*/  S2R R11, SR_CTAID.Y ;  /* 0x00000000000b7919 */ /* 0x001e220000002600 */
[C---:B------:R-:W-:Y:S02]  /*0ea0*/  LOP3.LUT R8, R4.reuse, 0x1, RZ, 0xc0, !PT ;  /* 0x0000000104087812 */ /* 0x040fe400078ec0ff */
[----:B------:R-:W-:-:S04]  /*0eb0*/  LOP3.LUT P1, RZ, R4, 0x2, RZ, 0xc0, !PT ;  /* 0x0000000204ff7812 */ /* 0x000fc8000782c0ff */
[----:B------:R-:W2:Y:S01]  /*0ec0*/  LDC.64 R12, c[0x0][0x248] ;  /* 0x00009200ff0c7b82 */ /* 0x000ea20000000a00 */
[----:B-1----:R-:W-:-:S04]  /*0ed0*/  IMAD R8, R8, R23, RZ ;  /* 0x0000001708087224 */ /* 0x002fc800078e02ff */
[----:B------:R-:W-:-:S05]  /*0ee0*/  IMAD R9, R8, R10, RZ ;  /* 0x0000000a08097224 */ /* 0x000fca00078e02ff */
[----:B------:R-:W-:Y:S01]  /*0ef0*/  SHF.L.U32 R9, R9, 0x1, RZ ;  /* 0x0000000109097819 */ /* 0x000fe200000006ff */
[----:B0-----:R-:W-:Y:S01]  /*0f00*/  IMAD R23, R23, UR7, R11 ;  /* 0x0000000717177c24 */ /* 0x001fe2000f8e020b */
[----:B------:R-:W-:-:S03]  /*0f10*/  IADD3 R11, R8, R11, RZ ;  /* 0x0000000b080b7210 */ /* 0x000fc60007ffe0ff */
[----:B--2---:R-:W-:Y:S02]  /*0f20*/  IMAD.WIDE R12, R9, 0x4, R12 ;  /* 0x00000004090c7825 */ /* 0x004fe400078e020c */
[----:B------:R-:W0:Y:S01]  /*0f30*/  LDC.64 R8, c[0x0][0x240] ;  /* 0x00009000ff087b82 */ /* 0x000e220000000a00 */
[----:B------:R-:W-:Y:S01]  /*0f40*/  SEL R24, R10, RZ, !P1 ;  /* 0x000000ff0a187207 */ /* 0x000fe20004800000 */
[----:B------:R-:W-:Y:S01]  /*0f50*/  IMAD.WIDE.U32 R12, R23, 0x8, R12 ;  /* 0x00000008170c7825 */ /* 0x000fe200078e000c */
[----:B------:R-:W-:-:S04]  /*0f60*/  MOV R23, 0xffffffff ;  /* 0xffffffff00177802 */ /* 0x000fc80000000f00 */
[----:B------:R1:W-:Y:S01]  /*0f70*/  STG.E.64 desc[UR8][R12.64], R14 ;  /* 0x0000000e0c007986 */ /* 0x0003e2000c101b08 */
[----:B0-----:R-:W-:Y:S01]  /*0f80*/  IMAD.WIDE.U32 R8, R11, 0x4, R8 ;  /* 0x000000040b087825 */ /* 0x001fe200078e0008 */
[----:B------:R-:W-:Y:S02]  /*0f90*/  SEL R11, R23, 0x1, P1 ;  /* 0x00000001170b7807 */ /* 0x000fe40000800000 */
[----:B------:R-:W-:Y:S01]  /*0fa0*/  ISETP.NE.AND P1, PT, R24, -0x1, PT ;  /* 0xffffffff1800780c */ /* 0x000fe20003f25270 */
[----:B------:R-:W-:Y:S06]  /*0fb0*/  MEMBAR.ALL.GPU ;  /* 0x0000000000007992 */ /* 0x000fec000000a000 */
[----:B------:R-:W-:-:S00]  /*0fc0*/  ERRBAR ;  /* 0x00000000000079ab */ /* 0x000fc00000000000 */
[----:B------:R-:W-:Y:S06]  /*0fd0*/  CGAERRBAR ;  /* 0x00000000000075ab */ /* 0x000fec0000000000 */
[----:B------:R1:W-:Y:S01]  /*0fe0*/  REDG.E.ADD.S32.STRONG.GPU desc[UR8][R8.64], R11 ;  /* 0x0000000b0800798e */ /* 0x0003e2000c10e388 */
[----:B------:R-:W-:Y:S05]  /*0ff0*/  @!P1 BRA `(.L_x_3781) ;  /* 0x0000000000149947 */ /* 0x000fea0003800000 */
.L_x_3782:
[----:B-1----:R-:W2:Y:S04]  /*1000*/  LDG.E.STRONG.GPU R11, desc[UR8][R8.64] ;  /* 0x00000008080b7981 */ /* 0x002ea8000c1ef900 */
[----:B--2---:R-:W-:Y:S01]  /*1010*/  CCTL.IVALL ;  /* 0x00000000ff00798f */ /* 0x004fe20002000000 */
[----:B------:R-:W-:Y:S05]  /*1020*/  YIELD ;  /* 0x0000000000007946 */ /* 0x000fea0003800000 */
[----:B------:R-:W-:-:S13]  /*1030*/  ISETP.NE.AND P1, PT, R11, R24, PT ;  /* 0x000000180b00720c */ /* 0x000fda0003f25270 */
[----:B------:R-:W-:Y:S05]  /*1040*/  @P1 BRA `(.L_x_3782) ;  /* 0xfffffffc00ec1947 */ /* 0x000fea000383ffff */
.L_x_3781:
[----:B------:R-:W-:Y:S01]  /*1050*/  ISETP.NE.AND P1, PT, R10, RZ, PT ;  /* 0x000000ff0a00720c */ /* 0x000fe20003f25270 */
[----:B------:R-:W-:Y:S05]  /*1060*/  WARPSYNC.ALL ;  /* 0x0000000000007948 */ /* 0x000fea0003800000 */
[----:B------:R-:W-:Y:S07]  /*1070*/  BAR.SYNC.DEFER_BLOCKING 0x0 ;  /* 0x0000000000007b1d */ /* 0x000fee0000010000 */
[----:B------:R-:W-:Y:S05]  /*1080*/  @!P1 BRA `(.L_x_3780) ;  /* 0x0000000400e89947 */ /* 0x000fea0003800000 */
[----:B-1----:R-:W-:Y:S01]  /*1090*/  IADD3 R8, R10, -0x1, RZ ;  /* 0xffffffff0a087810 */ /* 0x002fe20007ffe0ff */
[----:B0-----:R-:W-:-:S03]  /*10a0*/  HFMA2.MMA R11, -RZ, RZ, 0, 0 ;  /* 0x00000000ff0b7435 */ /* 0x001fc600000001ff */
[----:B------:R-:W-:-:S13]  /*10b0*/  ISETP.GE.U32.AND P1, PT, R8, 0x3, PT ;  /* 0x000000030800780c */ /* 0x000fda0003f26070 */
[----:B------:R-:W-:Y:S05]  /*10c0*/  @!P1 BRA `(.L_x_3783) ;  /* 0x0000000400089947 */ /* 0x000fea0003800000 */
[----:B------:R-:W-:Y:S02]  /*10d0*/  LOP3.LUT R9, R10, 0x3, RZ, 0xc0, !PT ;  /* 0x000000030a097812 */ /* 0x000fe400078ec0ff */
[----:B------:R-:W-:Y:S02]  /*10e0*/  MOV R11, RZ ;  /* 0x000000ff000b7202 */ /* 0x000fe40000000f00 */
[----:B------:R-:W-:-:S07]  /*10f0*/  IADD3 R12, -R9, R10, RZ ;  /* 0x0000000a090c7210 */ /* 0x000fce0007ffe1ff */
.L_x_3784:
[----:B------:R-:W-:-:S13]  /*1100*/  ISETP.EQ.OR P1, PT, R11, UR7, P2 ;  /* 0x000000070b007c0c */ /* 0x000fda0009722670 */
[----:B------:R-:W0:Y:S01]  /*1110*/  @!P1 S2R R25, SR_CTAID.Y ;  /* 0x0000000000199919 */ /* 0x000e220000002600 */
[----:B------:R-:W1:Y:S01]  /*1120*/  @!P1 LDC R8, c[0x0][0x10] ;  /* 0x00000400ff089b82 */ /* 0x000e620000000800 */
[----:B------:R-:W-:-:S05]  /*1130*/  @!P1 LOP3.LUT R13, R4, 0x1, RZ, 0xc0, !PT ;  /* 0x00000001040d9812 */ /* 0x000fca00078ec0ff */
[----:B-1----:R-:W-:-:S04]  /*1140*/  @!P1 IMAD R13, R13, R8, RZ ;  /* 0x000000080d0d9224 */ /* 0x002fc800078e02ff */
[----:B------:R-:W-:Y:S02]  /*1150*/  @!P1 IMAD R13, R13, R10, RZ ;  /* 0x0000000a0d0d9224 */ /* 0x000fe400078e02ff */
[----:B0-----:R-:W-:Y:S02]  /*1160*/  @!P1 IMAD R25, R8, R11, R25 ;  /* 0x0000000b08199224 */ /* 0x001fe400078e0219 */
[----:B------:R-:W0:Y:S01]  /*1170*/  @!P1 LDC.64 R8, c[0x0][0x248] ;  /* 0x00009200ff089b82 */ /* 0x000e220000000a00 */
[----:B------:R-:W-:-:S05]  /*1180*/  @!P1 SHF.L.U32 R13, R13, 0x1, RZ ;  /* 0x000000010d0d9819 */ /* 0x000fca00000006ff */
[----:B0-----:R-:W-:-:S04]  /*1190*/  @!P1 IMAD.WIDE R8, R13, 0x4, R8 ;  /* 0x000000040d089825 */ /* 0x001fc800078e0208 */
[----:B------:R-:W-:-:S05]  /*11a0*/  @!P1 IMAD.WIDE.U32 R24, R25, 0x8, R8 ;  /* 0x0000000819189825 */ /* 0x000fca00078e0008 */
[----:B------:R0:W2:Y:S01]  /*11b0*/  @!P1 LDG.E.64 R8, desc[UR8][R24.64] ;  /* 0x0000000818089981 */ /* 0x0000a2000c1e1b00 */
[----:B------:R-:W-:-:S04]  /*11c0*/  IADD3 R13, R11, 0x1, RZ ;  /* 0x000000010b0d7810 */ /* 0x000fc80007ffe0ff */
[----:B------:R-:W-:-:S13]  /*11d0*/  ISETP.EQ.OR P3, PT, R13, UR7, P2 ;  /* 0x000000070d007c0c */ /* 0x000fda0009762670 */
[----:B0-----:R-:W0:Y:S01]  /*11e0*/  @!P3 S2R R24, SR_CTAID.Y ;  /* 0x000000000018b919 */ /* 0x001e220000002600 */
[----:B------:R-:W0:Y:S02]  /*11f0*/  @!P3 LDC R23, c[0x0][0x10] ;  /* 0x00000400ff17bb82 */ /* 0x000e240000000800 */
[----:B0-----:R-:W-:Y:S02]  /*1200*/  @!P3 IMAD R13, R13, R23, R24 ;  /* 0x000000170d0db224 */ /* 0x001fe400078e0218 */
[----:B--2---:R-:W-:Y:S01]  /*1210*/  @!P1 FADD.FTZ R14, R14, R8 ;  /* 0x000000080e0e9221 */ /* 0x004fe20000010000 */
[----:B------:R-:W-:Y:S01]  /*1220*/  @!P3 LOP3.LUT R8, R4, 0x1, RZ, 0xc0, !PT ;  /* 0x000000010408b812 */ /* 0x000fe200078ec0ff */
[----:B------:R-:W-:-:S04]  /*1230*/  @!P1 FADD.FTZ R15, R15, R9 ;  /* 0x000000090f0f9221 */ /* 0x000fc80000010000 */
[----:B------:R-:W-:Y:S02]  /*1240*/  @!P3 IMAD R23, R8, R23, RZ ;  /* 0x000000170817b224 */ /* 0x000fe400078e02ff */
[----:B------:R-:W0:Y:S02]  /*1250*/  @!P3 LDC.64 R8, c[0x0][0x248] ;  /* 0x00009200ff08bb82 */ /* 0x000e240000000a00 */
[----:B------:R-:W-:-:S05]  /*1260*/  @!P3 IMAD R23, R23, R10, RZ ;  /* 0x0000000a1717b224 */ /* 0x000fca00078e02ff */
        /* <DEDUP_REMOVED lines=40> */
.L_x_3783:
[----:B------:R-:W-:-:S13]  /*14f0*/  LOP3.LUT P1, R12, R10, 0x3, RZ, 0xc0, !PT ;  /* 0x000000030a0c7812 */ /* 0x000fda000782c0ff */
[----:B------:R-:W-:Y:S05]  /*1500*/  @!P1 BRA `(.L_x_3780) ;  /* 0x0000000000c89947 */ /* 0x000fea0003800000 */
[----:B------:R-:W-:Y:S01]  /*1510*/  ISETP.EQ.OR P1, PT, R11, UR7, P2 ;  /* 0x000000070b007c0c */ /* 0x000fe20009722670 */
[----:B------:R-:W-:Y:S01]  /*1520*/  BSSY B0, `(.L_x_3785) ;  /* 0x0000010000007945 */ /* 0x000fe20003800000 */
[----:B------:R-:W-:-:S11]  /*1530*/  ISETP.NE.AND P3, PT, R12, 0x1, PT ;  /* 0x000000010c00780c */ /* 0x000fd60003f65270 */
        /* <DEDUP_REMOVED lines=14> */
.L_x_3786:
[----:B------:R-:W-:Y:S05]  /*1620*/  BSYNC B0 ;  /* 0x0000000000007941 */ /* 0x000fea0003800000 */
.L_x_3785:
[----:B------:R-:W-:Y:S05]  /*1630*/  @!P3 BRA `(.L_x_3780) ;  /* 0x00000000007cb947 */ /* 0x000fea0003800000 */
[C---:B------:R-:W-:Y:S02]  /*1640*/  IADD3 R24, R11.reuse, 0x1, RZ ;  /* 0x000000010b187810 */ /* 0x040fe40007ffe0ff */
[----:B------:R-:W-:Y:S02]  /*1650*/  IADD3 R8, R11, 0x2, RZ ;  /* 0x000000020b087810 */ /* 0x000fe40007ffe0ff */
[----:B------:R-:W-:Y:S02]  /*1660*/  ISETP.EQ.OR P3, PT, R24, UR7, P2 ;  /* 0x0000000718007c0c */ /* 0x000fe40009762670 */
[----:B------:R-:W-:-:S04]  /*1670*/  ISETP.EQ.OR P1, PT, R8, UR7, P2 ;  /* 0x0000000708007c0c */ /* 0x000fc80009722670 */
[----:B------:R-:W-:-:S07]  /*1680*/  ISETP.EQ.OR P1, PT, R12, 0x2, P1 ;  /* 0x000000020c00780c */ /* 0x000fce0000f22670 */
[----:B------:R-:W0:Y:S01]  /*1690*/  @!P3 S2R R13, SR_CTAID.Y ;  /* 0x00000000000db919 */ /* 0x000e220000002600 */
[----:B------:R-:W0:Y:S05]  /*16a0*/  @!P3 LDC R11, c[0x0][0x10] ;  /* 0x00000400ff0bbb82 */ /* 0x000e2a0000000800 */
[----:B------:R-:W1:Y:S03]  /*16b0*/  @!P1 S2R R12, SR_CTAID.Y ;  /* 0x00000000000c9919 */ /* 0x000e660000002600 */
[----:B------:R-:W1:Y:S01]  /*16c0*/  @!P1 LDC R9, c[0x0][0x10] ;  /* 0x00000400ff099b82 */ /* 0x000e620000000800 */
[----:B0-----:R-:W-:Y:S01]  /*16d0*/  @!P3 IMAD R13, R24, R11, R13 ;  /* 0x0000000b180db224 */ /* 0x001fe200078e020d */
[----:B------:R-:W-:-:S05]  /*16e0*/  @!P3 LOP3.LUT R24, R4, 0x1, RZ, 0xc0, !PT ;  /* 0x000000010418b812 */ /* 0x000fca00078ec0ff */
[----:B------:R-:W-:Y:S01]  /*16f0*/  @!P3 IMAD R11, R24, R11, RZ ;  /* 0x0000000b180bb224 */ /* 0x000fe200078e02ff */
[----:B------:R-:W-:Y:S01]  /*1700*/  @!P1 LOP3.LUT R24, R4, 0x1, RZ, 0xc0, !PT ;  /* 0x0000000104189812 */ /* 0x000fe200078ec0ff */
[-C--:B-1----:R-:W-:Y:S02]  /*1710*/  @!P1 IMAD R12, R8, R9.reuse, R12 ;  /* 0x00000009080c9224 */ /* 0x082fe400078e020c */
[-C--:B------:R-:W-:Y:S02]  /*1720*/  @!P3 IMAD R11, R11, R10.reuse, RZ ;  /* 0x0000000a0b0bb224 */ /* 0x080fe400078e02ff */
[----:B------:R-:W-:Y:S02]  /*1730*/  @!P1 IMAD R23, R24, R9, RZ ;  /* 0x0000000918179224 */ /* 0x000fe400078e02ff */
[----:B------:R-:W0:Y:S01]  /*1740*/  @!P3 LDC.64 R8, c[0x0][0x248] ;  /* 0x00009200ff08bb82 */ /* 0x000e220000000a00 */
[----:B------:R-:W-:Y:S01]  /*1750*/  @!P3 SHF.L.U32 R11, R11, 0x1, RZ ;  /* 0x000000010b0bb819 */ /* 0x000fe200000006ff */
[----:B------:R-:W-:-:S05]  /*1760*/  @!P1 IMAD R23, R23, R10, RZ ;  /* 0x0000000a17179224 */ /* 0x000fca00078e02ff */
[----:B------:R-:W-:Y:S01]  /*1770*/  @!P1 SHF.L.U32 R23, R23, 0x1, RZ ;  /* 0x0000000117179819 */ /* 0x000fe200000006ff */
[----:B0-----:R-:W-:Y:S02]  /*1780*/  @!P3 IMAD.WIDE R10, R11, 0x4, R8 ;  /* 0x000000040b0ab825 */ /* 0x001fe400078e0208 */
[----:B------:R-:W0:Y:S02]  /*1790*/  @!P1 LDC.64 R8, c[0x0][0x248] ;  /* 0x00009200ff089b82 */ /* 0x000e240000000a00 */
[----:B------:R-:W-:-:S04]  /*17a0*/  @!P3 IMAD.WIDE.U32 R24, R13, 0x8, R10 ;  /* 0x000000080d18b825 */ /* 0x000fc800078e000a */
[----:B0-----:R-:W-:-:S04]  /*17b0*/  @!P1 IMAD.WIDE R8, R23, 0x4, R8 ;  /* 0x0000000417089825 */ /* 0x001fc800078e0208 */
[----:B------:R-:W-:Y:S02]  /*17c0*/  @!P1 IMAD.WIDE.U32 R10, R12, 0x8, R8 ;  /* 0x000000080c0a9825 */ /* 0x000fe400078e0008 */
[----:B------:R-:W2:Y:S04]  /*17d0*/  @!P3 LDG.E.64 R8, desc[UR8][R24.64] ;  /* 0x000000081808b981 */ /* 0x000ea8000c1e1b00 */
[----:B------:R-:W3:Y:S01]  /*17e0*/  @!P1 LDG.E.64 R10, desc[UR8][R10.64] ;  /* 0x000000080a0a9981 */ /* 0x000ee2000c1e1b00 */
[----:B--2---:R-:W-:Y:S01]  /*17f0*/  @!P3 FADD.FTZ R14, R14, R8 ;  /* 0x000000080e0eb221 */ /* 0x004fe20000010000 */
[----:B------:R-:W-:-:S03]  /*1800*/  @!P3 FADD.FTZ R15, R15, R9 ;  /* 0x000000090f0fb221 */ /* 0x000fc60000010000 */
[----:B---3--:R-:W-:Y:S01]  /*1810*/  @!P1 FADD.FTZ R14, R14, R10 ;  /* 0x0000000a0e0e9221 */ /* 0x008fe20000010000 */
[----:B------:R-:W-:-:S07]  /*1820*/  @!P1 FADD.FTZ R15, R15, R11 ;  /* 0x0000000b0f0f9221 */ /* 0x000fce0000010000 */
.L_x_3780:
[----:B------:R-:W-:Y:S01]  /*1830*/  ULDC.64 UR10, c[0x0][0x218] ;  /* 0x00008600000a7ab9 */ /* 0x000fe20000000a00 */
[----:B------:R-:W-:Y:S01]  /*1840*/  LOP3.LUT P1, RZ, R0, UR7, RZ, 0xfc, !PT ;  /* 0x0000000700ff7c12 */ /* 0x000fe2000f82fcff */
[----:B------:R-:W2:Y:S01]  /*1850*/  S2UR UR6, SR_CgaCtaId ;  /* 0x00000000000679c3 */ /* 0x000ea20000008800 */
[----:B------:R-:W-:Y:S01]  /*1860*/  ISETP.EQ.U32.AND P3, PT, RZ, UR10, PT ;  /* 0x0000000aff007c0c */ /* 0x000fe2000bf62070 */
[----:B------:R-:W-:Y:S01]  /*1870*/  UMOV UR5, 0x400 ;  /* 0x0000040000057882 */ /* 0x000fe20000000000 */
[--C-:B-1----:R-:W-:Y:S02]  /*1880*/  SHF.R.U32.HI R8, RZ, 0x2, R0.reuse ;  /* 0x00000002ff087819 */ /* 0x102fe40000011600 */
[----:B------:R-:W-:Y:S01]  /*1890*/  ISETP.EQ.OR.EX P1, PT, RZ, UR11, P1, P3 ;  /* 0x0000000bff007c0c */ /* 0x000fe20008f22730 */
[----:B------:R-:W-:Y:S02]  /*18a0*/  ULDC.64 UR10, c[0x0][0x278] ;  /* 0x00009e00000a7ab9 */ /* 0x000fe40000000a00 */
[----:B------:R-:W-:Y:S01]  /*18b0*/  IMAD.WIDE.U32 R8, R8, 0x24924925, RZ ;  /* 0x2492492508087825 */ /* 0x000fe200078e00ff */
[----:B0-----:R-:W0:Y:S03]  /*18c0*/  LDC.64 R10, c[0x0][0x228] ;  /* 0x00008a00ff0a7b82 */ /* 0x001e260000000a00 */
[----:B------:R-:W-:-:S05]  /*18d0*/  IMAD R23, R9, -0x1c, R0 ;  /* 0xffffffe409177824 */ /* 0x000fca00078e0200 */
[----:B------:R-:W1:Y:S01]  /*18e0*/  LDC.64 R8, c[0x0][0x230] ;  /* 0x00008c00ff087b82 */ /* 0x000e620000000a00 */
[----:B------:R-:W-:-:S04]  /*18f0*/  SHF.L.U32 R23, R23, 0x1, RZ ;  /* 0x0000000117177819 */ /* 0x000fc800000006ff */
[----:B------:R-:W-:Y:S01]  /*1900*/  IADD3 R23, R23, R2, RZ ;  /* 0x0000000217177210 */ /* 0x000fe20007ffe0ff */
[----:B--2---:R-:W-:Y:S02]  /*1910*/  ULEA UR5, UR6, UR5, 0x18 ;  /* 0x0000000506057291 */ /* 0x004fe4000f8ec03f */
[----:B------:R-:W2:Y:S01]  /*1920*/  @!P1 LDC.64 R12, c[0x0][0x218] ;  /* 0x00008600ff0c9b82 */ /* 0x000ea20000000a00 */
[----:B------:R-:W-:Y:S02]  /*1930*/  ULDC UR6, c[0x0][0x2a4] ;  /* 0x0000a90000067ab9 */ /* 0x000fe40000000800 */
[----:B------:R-:W-:Y:S01]  /*1940*/  @!P1 FMUL.FTZ R25, R15, UR6 ;  /* 0x000000060f199c20 */ /* 0x000fe20008410000 */
[----:B------:R-:W-:-:S03]  /*1950*/  @!P1 FMUL.FTZ R24, R14, UR6 ;  /* 0x000000060e189c20 */ /* 0x000fc60008410000 */
[----:B------:R1:W-:Y:S01]  /*1960*/  @!P2 STS.64 [UR5+0x88], R14 ;  /* 0x0000880eff00a988 */ /* 0x0003e20008000a05 */
[----:B0-----:R-:W-:-:S04]  /*1970*/  IMAD.WIDE R10, R23, 0x4, R10 ;  /* 0x00000004170a7825 */ /* 0x001fc800078e020a */
[----:B-1----:R-:W-:-:S04]  /*1980*/  IMAD.WIDE R14, R23, 0x4, R8 ;  /* 0x00000004170e7825 */ /* 0x002fc800078e0208 */
[----:B--2---:R-:W-:-:S05]  /*1990*/  @!P1 IMAD.WIDE R12, R20, 0x8, R12 ;  /* 0x00000008140c9825 */ /* 0x004fca00078e020c */
[----:B------:R0:W-:Y:S01]  /*19a0*/  @!P1 STG.E.64 desc[UR8][R12.64], R24 ;  /* 0x000000180c009986 */ /* 0x0001e2000c101b08 */
[----:B------:R-:W-:Y:S06]  /*19b0*/  BAR.SYNC.DEFER_BLOCKING 0x0 ;  /* 0x0000000000007b1d */ /* 0x000fec0000010000 */
[----:B------:R-:W2:Y:S04]  /*19c0*/  LDG.E.64 R8, desc[UR8][R10.64] ;  /* 0x000000080a087981 */ /* 0x000ea8000c1e1b00 */
[----:B------:R-:W1:Y:S01]  /*19d0*/  LDS.64 R12, [UR5+0x88] ;  /* 0x00008805ff0c7984 */ /* 0x000e620008000a00 */
[----:B0-----:R-:W-:Y:S01]  /*19e0*/  HADD2.F32 R24, -RZ, R19.H0_H0 ;  /* 0x20000013ff187230 */ /* 0x001fe20000004100 */
[----:B------:R-:W-:-:S02]  /*19f0*/  ULDC.U8 UR5, c[0x0][0x28c] ;  /* 0x0000a30000057ab9 */ /* 0x000fc40000000000 */
[----:B------:R0:W2:Y:S01]  /*1a00*/  LDG.E.64 R10, desc[UR8][R14.64] ;  /* 0x000000080e0a7981 */ /* 0x0000a2000c1e1b00 */
[----:B------:R-:W-:Y:S02]  /*1a10*/  ISETP.NE.AND P4, PT, RZ, UR5, PT ;  /* 0x00000005ff007c0c */ /* 0x000fe4000bf85270 */
[----:B------:R-:W-:Y:S02]  /*1a20*/  ISETP.GE.U32.AND P2, PT, R16, UR10, PT ;  /* 0x0000000a10007c0c */ /* 0x000fe4000bf46070 */
[----:B------:R-:W-:Y:S02]  /*1a30*/  ISETP.GE.U32.AND P3, PT, R6, UR10, PT ;  /* 0x0000000a06007c0c */ /* 0x000fe4000bf66070 */
[----:B------:R-:W-:Y:S02]  /*1a40*/  ISETP.GE.AND.EX P2, PT, R5, UR11, PT, P2 ;  /* 0x0000000b05007c0c */ /* 0x000fe4000bf46320 */
[----:B------:R-:W-:Y:S01]  /*1a50*/  ISETP.GE.AND.EX P3, PT, R7, UR11, PT, P3 ;  /* 0x0000000b07007c0c */ /* 0x000fe2000bf66330 */
[----:B0-----:R-:W-:Y:S01]  /*1a60*/  HADD2.F32 R14, -RZ, R18.H0_H0 ;  /* 0x20000012ff0e7230 */ /* 0x001fe20000004100 */
[----:B------:R-:W-:-:S02]  /*1a70*/  ISETP.GT.U32.OR P2, PT, R0, 0x1bf, P2 ;  /* 0x000001bf0000780c */ /* 0x000fc40001744470 */
[----:B------:R-:W-:Y:S01]  /*1a80*/  ISETP.GT.U32.OR P3, PT, R0, 0x1bf, P3 ;  /* 0x000001bf0000780c */ /* 0x000fe20001f64470 */
[----:B-1----:R-:W-:Y:S01]  /*1a90*/  FMUL.FTZ R15, R12, UR6 ;  /* 0x000000060c0f7c20 */ /* 0x002fe20008410000 */
[----:B------:R-:W-:-:S03]  /*1aa0*/  HADD2.F32 R12, -RZ, R21.H0_H0 ;  /* 0x20000015ff0c7230 */ /* 0x000fc60000004100 */
[----:B------:R-:W-:Y:S01]  /*1ab0*/  FMUL.FTZ R2, R15, R15 ;  /* 0x0000000f0f027220 */ /* 0x000fe20000410000 */
[--C-:B------:R-:W-:Y:S01]  /*1ac0*/  FADD.FTZ R24, R24, -R15.reuse ;  /* 0x8000000f18187221 */ /* 0x100fe20000010000 */
[--C-:B------:R-:W-:Y:S01]  /*1ad0*/  FADD.FTZ R12, R12, -R15.reuse ;  /* 0x8000000f0c0c7221 */ /* 0x100fe20000010000 */
[----:B------:R-:W-:Y:S01]  /*1ae0*/  FADD.FTZ R14, R14, -R15 ;  /* 0x8000000f0e0e7221 */ /* 0x000fe20000010000 */
[----:B------:R-:W-:Y:S01]  /*1af0*/  FFMA.FTZ R2, R13, UR6, -R2 ;  /* 0x000000060d027c23 */ /* 0x000fe20008010802 */
[--C-:B------:R-:W-:Y:S02]  /*1b00*/  HADD2.F32 R13, -RZ, R22.reuse.H0_H0 ;  /* 0x20000016ff0d7230 */ /* 0x100fe40000004100 */
[----:B------:R-:W-:Y:S02]  /*1b10*/  HADD2.F32 R22, -RZ, R22.H1_H1 ;  /* 0x30000016ff167230 */ /* 0x000fe40000004100 */
[----:B------:R-:W-:-:S03]  /*1b20*/  FSETP.GTU.FTZ.AND P1, PT, R2, RZ, PT ;  /* 0x000000ff0200720b */ /* 0x000fc60003f3c000 */
[----:B------:R-:W-:-:S10]  /*1b30*/  FADD.FTZ R22, R22, -R15 ;  /* 0x8000000f16167221 */ /* 0x000fd40000010000 */
[----:B------:R-:W0:Y:S02]  /*1b40*/  @P1 LDC R23, c[0x0][0x238] ;  /* 0x00008e00ff171b82 */ /* 0x000e240000000800 */
[----:B0-----:R-:W-:Y:S01]  /*1b50*/  @P1 FADD.FTZ R2, R2, R23 ;  /* 0x0000001702021221 */ /* 0x001fe20000010000 */
[----:B------:R-:W-:-:S06]  /*1b60*/  MOV R23, 0x3f800000 ;  /* 0x3f80000000177802 */ /* 0x000fcc0000000f00 */
[----:B------:R0:W1:Y:S02]  /*1b70*/  @P1 MUFU.RSQ R23, R2 ;  /* 0x0000000200171308 */ /* 0x0000640000001400 */
[----:B0-----:R-:W-:Y:S01]  /*1b80*/  FADD.FTZ R2, R13, -R15 ;  /* 0x8000000f0d027221 */ /* 0x001fe20000010000 */
[-C--:B-1----:R-:W-:Y:S01]  /*1b90*/  FMUL.FTZ R13, R12, R23.reuse ;  /* 0x000000170c0d7220 */ /* 0x082fe20000410000 */
[-C--:B------:R-:W-:Y:S02]  /*1ba0*/  FMUL.FTZ R25, R24, R23.reuse ;  /* 0x0000001718197220 */ /* 0x080fe40000410000 */
[-C--:B------:R-:W-:Y:S01]  /*1bb0*/  FMUL.FTZ R2, R2, R23.reuse ;  /* 0x0000001702027220 */ /* 0x080fe20000410000 */
[-C--:B------:R-:W-:Y:S01]  /*1bc0*/  FMUL.FTZ R14, R14, R23.reuse ;  /* 0x000000170e0e7220 */ /* 0x080fe20000410000 */
[----:B------:R-:W-:Y:S02]  /*1bd0*/  HADD2.F32 R24, -RZ, R18.H1_H1 ;  /* 0x30000012ff187230 */ /* 0x000fe40000004100 */
[----:B------:R-:W-:-:S03]  /*1be0*/  FMUL.FTZ R22, R22, R23 ;  /* 0x0000001716167220 */ /* 0x000fc60000410000 */
[----:B------:R-:W-:-:S04]  /*1bf0*/  FADD.FTZ R24, R24, -R15 ;  /* 0x8000000f18187221 */ /* 0x000fc80000010000 */
[----:B------:R-:W-:Y:S01]  /*1c00*/  FMUL.FTZ R24, R24, R23 ;  /* 0x0000001718187220 */ /* 0x000fe20000410000 */
[C-C-:B--2---:R-:W-:Y:S01]  /*1c10*/  FFMA.FTZ R13, R8.reuse, R13, R10.reuse ;  /* 0x0000000d080d7223 */ /* 0x144fe2000001000a */
[C-C-:B------:R-:W-:Y:S01]  /*1c20*/  FFMA.FTZ R12, R8.reuse, R25, R10.reuse ;  /* 0x00000019080c7223 */ /* 0x140fe2000001000a */
[C-C-:B------:R-:W-:Y:S01]  /*1c30*/  FFMA.FTZ R2, R8.reuse, R2, R10.reuse ;  /* 0x0000000208027223 */ /* 0x140fe2000001000a */
[----:B------:R-:W-:Y:S01]  /*1c40*/  FFMA.FTZ R14, R8, R14, R10 ;  /* 0x0000000e080e7223 */ /* 0x000fe2000001000a */
[----:B------:R-:W-:Y:S02]  /*1c50*/  HADD2.F32 R8, -RZ, R21.H1_H1 ;  /* 0x30000015ff087230 */ /* 0x000fe40000004100 */
[----:B------:R-:W-:Y:S01]  /*1c60*/  FFMA.FTZ R21, R9, R22, R11 ;  /* 0x0000001609157223 */ /* 0x000fe2000001000b */
[----:B------:R-:W-:Y:S02]  /*1c70*/  HADD2.F32 R10, -RZ, R19.H1_H1 ;  /* 0x30000013ff0a7230 */ /* 0x000fe40000004100 */
[----:B------:R-:W-:-:S03]  /*1c80*/  FADD.FTZ R8, R8, -R15 ;  /* 0x8000000f08087221 */ /* 0x000fc60000010000 */
[----:B------:R-:W-:Y:S01]  /*1c90*/  FADD.FTZ R10, R10, -R15 ;  /* 0x8000000f0a0a7221 */ /* 0x000fe20000010000 */
[----:B------:R-:W-:Y:S01]  /*1ca0*/  IADD3 R15, R17, 0x30, RZ ;  /* 0x00000030110f7810 */ /* 0x000fe20007ffe0ff */
[-C--:B------:R-:W-:Y:S02]  /*1cb0*/  FMUL.FTZ R8, R8, R23.reuse ;  /* 0x0000001708087220 */ /* 0x080fe40000410000 */
[----:B------:R-:W-:Y:S01]  /*1cc0*/  FMUL.FTZ R10, R10, R23 ;  /* 0x000000170a0a7220 */ /* 0x000fe20000410000 */
[----:B------:R-:W-:Y:S01]  /*1cd0*/  ISETP.GE.U32.AND P1, PT, R15, UR10, PT ;  /* 0x0000000a0f007c0c */ /* 0x000fe2000bf26070 */
[C---:B------:R-:W-:Y:S01]  /*1ce0*/  FFMA.FTZ R23, R9.reuse, R24, R11 ;  /* 0x0000001809177223 */ /* 0x040fe2000001000b */
[----:B------:R-:W-:Y:S01]  /*1cf0*/  SHF.R.S32.HI R18, RZ, 0x1f, R15 ;  /* 0x0000001fff127819 */ /* 0x000fe2000001140f */
[C-C-:B------:R-:W-:Y:S01]  /*1d00*/  FFMA.FTZ R19, R9.reuse, R10, R11.reuse ;  /* 0x0000000a09137223 */ /* 0x140fe2000001000b */
[----:B------:R-:W-:Y:S02]  /*1d10*/  FFMA.FTZ R22, R9, R8, R11 ;  /* 0x0000000809167223 */ /* 0x000fe4000001000b */
[----:B------:R-:W-:-:S04]  /*1d20*/  ISETP.GE.AND.EX P1, PT, R18, UR11, PT, P1 ;  /* 0x0000000b12007c0c */ /* 0x000fc8000bf26310 */
        /* <DEDUP_REMOVED lines=12> */
.L_x_3787:
[----:B------:R-:W-:Y:S04]  /*1df0*/  BSSY B0, `(.L_x_3788) ;  /* 0x000000e000007945 */ /* 0x000fe80003800000 */
[----:B------:R-:W-:Y:S05]  /*1e00*/  @!P0 BRA `(.L_x_3789) ;  /* 0x0000000000308947 */ /* 0x000fea0003800000 */
[----:B------:R-:W-:Y:S01]  /*1e10*/  ULDC.64 UR10, c[0x0][0x270] ;  /* 0x00009c00000a7ab9 */ /* 0x000fe20000000a00 */
[----:B------:R-:W-:Y:S01]  /*1e20*/  MOV R8, R26 ;  /* 0x0000001a00087202 */ /* 0x000fe20000000f00 */
[----:B------:R-:W-:Y:S01]  /*1e30*/  IMAD R10, R3, UR10, RZ ;  /* 0x0000000a030a7c24 */ /* 0x000fe2000f8e02ff */
[----:B------:R-:W-:Y:S02]  /*1e40*/  MOV R9, R29 ;  /* 0x0000001d00097202 */ /* 0x000fe40000000f00 */
[----:B------:R-:W-:Y:S01]  /*1e50*/  F2FP.F16.F32.PACK_AB R13, R22, R13 ;  /* 0x0000000d160d723e */ /* 0x000fe200000000ff */
[C---:B------:R-:W-:Y:S02]  /*1e60*/  IMAD R11, R17.reuse, UR11, R10 ;  /* 0x0000000b110b7c24 */ /* 0x040fe4000f8e020a */
[----:B------:R-:W-:Y:S01]  /*1e70*/  IMAD.WIDE.U32 R8, R17, UR10, R8 ;  /* 0x0000000a11087c25 */ /* 0x000fe2000f8e0008 */
[----:B------:R-:W-:-:S04]  /*1e80*/  ULDC.64 UR10, c[0x0][0x210] ;  /* 0x00008400000a7ab9 */ /* 0x000fc80000000a00 */
[----:B------:R-:W-:Y:S02]  /*1e90*/  IADD3 R11, R9, R11, RZ ;  /* 0x0000000b090b7210 */ /* 0x000fe40007ffe0ff */
[----:B------:R-:W-:-:S04]  /*1ea0*/  LEA R10, P5, R8, UR10, 0x1 ;  /* 0x0000000a080a7c11 */ /* 0x000fc8000f8a08ff */
[----:B------:R-:W-:-:S05]  /*1eb0*/  LEA.HI.X R11, R8, UR11, R11, 0x1, P5 ;  /* 0x0000000b080b7c11 */ /* 0x000fca000a8f0c0b */
[----:B------:R0:W-:Y:S04]  /*1ec0*/  STG.E desc[UR8][R10.64], R13 ;  /* 0x0000000d0a007986 */ /* 0x0001e8000c101908 */
.L_x_3789:
[----:B------:R-:W-:Y:S05]  /*1ed0*/  BSYNC B0 ;  /* 0x0000000000007941 */ /* 0x000fea0003800000 */
.L_x_3788:
        /* <DEDUP_REMOVED lines=11> */
.L_x_3790:
[----:B------:R-:W-:Y:S04]  /*1f90*/  BSSY B0, `(.L_x_3791) ;  /* 0x000000e000007945 */ /* 0x000fe80003800000 */
[----:B------:R-:W-:Y:S05]  /*1fa0*/  @P2 BRA `(.L_x_3792) ;  /* 0x0000000000302947 */ /* 0x000fea0003800000 */
[----:B------:R-:W-:Y:S01]  /*1fb0*/  ULDC.64 UR10, c[0x0][0x270] ;  /* 0x00009c00000a7ab9 */ /* 0x000fe20000000a00 */
[----:B------:R-:W-:Y:S01]  /*1fc0*/  MOV R8, R26 ;  /* 0x0000001a00087202 */ /* 0x000fe20000000f00 */
[----:B------:R-:W-:Y:S01]  /*1fd0*/  IMAD R5, R5, UR10, RZ ;  /* 0x0000000a05057c24 */ /* 0x000fe2000f8e02ff */
[----:B------:R-:W-:Y:S02]  /*1fe0*/  MOV R9, R29 ;  /* 0x0000001d00097202 */ /* 0x000fe40000000f00 */
[----:B------:R-:W-:Y:S01]  /*1ff0*/  F2FP.F16.F32.PACK_AB R19, R19, R12 ;  /* 0x0000000c1313723e */ /* 0x000fe200000000ff */
[C---:B------:R-:W-:Y:S02]  /*2000*/  IMAD R5, R16.reuse, UR11, R5 ;  /* 0x0000000b10057c24 */ /* 0x040fe4000f8e0205 */
[----:B------:R-:W-:Y:S01]  /*2010*/  IMAD.WIDE.U32 R8, R16, UR10, R8 ;  /* 0x0000000a10087c25 */ /* 0x000fe2000f8e0008 */
[----:B------:R-:W-:Y:S02]  /*2020*/  ULDC.64 UR10, c[0x0][0x210] ;  /* 0x00008400000a7ab9 */ /* 0x000fe40000000a00 */
[----:B0-----:R-:W-:-:S02]  /*2030*/  LEA R10, P2, R8, UR10, 0x1 ;  /* 0x0000000a080a7c11 */ /* 0x001fc4000f8408ff */
[----:B------:R-:W-:-:S04]  /*2040*/  IADD3 R5, R9, R5, RZ ;  /* 0x0000000509057210 */ /* 0x000fc80007ffe0ff */
[----:B------:R-:W-:-:S05]  /*2050*/  LEA.HI.X R11, R8, UR11, R5, 0x1, P2 ;  /* 0x0000000b080b7c11 */ /* 0x000fca00090f0c05 */
[----:B------:R1:W-:Y:S02]  /*2060*/  STG.E desc[UR8][R10.64], R19 ;  /* 0x000000130a007986 */ /* 0x0003e4000c101908 */
.L_x_3792:
[----:B------:R-:W-:Y:S05]  /*2070*/  BSYNC B0 ;  /* 0x0000000000007941 */ /* 0x000fea0003800000 */
.L_x_3791:
        /* <DEDUP_REMOVED lines=11> */
.L_x_3793:
        /* <DEDUP_REMOVED lines=10> */
[----:B01----:R-:W-:-:S02]  /*21d0*/  LEA R10, P2, R8, UR10, 0x1 ;  /* 0x0000000a080a7c11 */ /* 0x003fc4000f8408ff */
[----:B------:R-:W-:-:S04]  /*21e0*/  IADD3 R7, R9, R7, RZ ;  /* 0x0000000709077210 */ /* 0x000fc80007ffe0ff */
[----:B------:R-:W-:-:S05]  /*21f0*/  LEA.HI.X R11, R8, UR11, R7, 0x1, P2 ;  /* 0x0000000b080b7c11 */ /* 0x000fca00090f0c07 */
[----:B------:R2:W-:Y:S02]  /*2200*/  STG.E desc[UR8][R10.64], R21 ;  /* 0x000000150a007986 */ /* 0x0005e4000c101908 */
.L_x_3795:
[----:B------:R-:W-:Y:S05]  /*2210*/  BSYNC B0 ;  /* 0x0000000000007941 */ /* 0x000fea0003800000 */
.L_x_3794:
        /* <DEDUP_REMOVED lines=11> */
.L_x_3796:
[----:B------:R-:W-:Y:S04]  /*22d0*/  BSSY B0, `(.L_x_3797) ;  /* 0x000000e000007945 */ /* 0x000fe80003800000 */
[----:B------:R-:W-:Y:S05]  /*22e0*/  @P1 BRA `(.L_x_3798) ;  /* 0x0000000000301947 */ /* 0x000fea0003800000 */
[----:B------:R-:W-:Y:S01]  /*22f0*/  ULDC.64 UR10, c[0x0][0x270] ;  /* 0x00009c00000a7ab9 */ /* 0x000fe20000000a00 */
[----:B------:R-:W-:Y:S01]  /*2300*/  MOV R8, R26 ;  /* 0x0000001a00087202 */ /* 0x000fe20000000f00 */
[----:B------:R-:W-:Y:S01]  /*2310*/  IMAD R18, R18, UR10, RZ ;  /* 0x0000000a12127c24 */ /* 0x000fe2000f8e02ff */
[----:B------:R-:W-:Y:S02]  /*2320*/  MOV R9, R29 ;  /* 0x0000001d00097202 */ /* 0x000fe40000000f00 */
[----:B------:R-:W-:Y:S01]  /*2330*/  F2FP.F16.F32.PACK_AB R23, R23, R14 ;  /* 0x0000000e1717723e */ /* 0x000fe200000000ff */
[----:B------:R-:W-:-:S04]  /*2340*/  IMAD.WIDE.U32 R8, R15, UR10, R8 ;  /* 0x0000000a0f087c25 */ /* 0x000fc8000f8e0008 */
[----:B------:R-:W-:Y:S01]  /*2350*/  IMAD R15, R15, UR11, R18 ;  /* 0x0000000b0f0f7c24 */ /* 0x000fe2000f8e0212 */
[----:B------:R-:W-:Y:S02]  /*2360*/  ULDC.64 UR10, c[0x0][0x210] ;  /* 0x00008400000a7ab9 */ /* 0x000fe40000000a00 */
[----:B012---:R-:W-:Y:S02]  /*2370*/  LEA R10, P1, R8, UR10, 0x1 ;  /* 0x0000000a080a7c11 */ /* 0x007fe4000f8208ff */
[----:B------:R-:W-:-:S04]  /*2380*/  IADD3 R15, R9, R15, RZ ;  /* 0x0000000f090f7210 */ /* 0x000fc80007ffe0ff */
[----:B------:R-:W-:-:S05]  /*2390*/  LEA.HI.X R11, R8, UR11, R15, 0x1, P1 ;  /* 0x0000000b080b7c11 */ /* 0x000fca00088f0c0f */
[----:B------:R3:W-:Y:S02]  /*23a0*/  STG.E desc[UR8][R10.64], R23 ;  /* 0x000000170a007986 */ /* 0x0007e4000c101908 */
.L_x_3798:
[----:B------:R-:W-:Y:S05]  /*23b0*/  BSYNC B0 ;  /* 0x0000000000007941 */ /* 0x000fea0003800000 */
.L_x_3797:
[----:B------:R-:W4:Y:S01]  /*23c0*/  LDC R5, c[0x0][0x10] ;  /* 0x00000400ff057b82 */ /* 0x000f220000000800 */
[----:B------:R-:W-:Y:S02]  /*23d0*/  IADD3 R4, R4, 0x1, RZ ;  /* 0x0000000104047810 */ /* 0x000fe40007ffe0ff */
[----:B----4-:R-:W-:-:S04]  /*23e0*/  IADD3 R20, R5, R20, RZ ;  /* 0x0000001405147210 */ /* 0x010fc80007ffe0ff */
[----:B------:R-:W-:-:S13]  /*23f0*/  ISETP.GE.AND P1, PT, R20, UR4, PT ;  /* 0x0000000414007c0c */ /* 0x000fda000bf26270 */
[----:B------:R-:W-:Y:S05]  /*2400*/  @!P1 BRA `(.L_x_3799) ;  /* 0xffffffdc00549947 */ /* 0x000fea000383ffff */
[----:B------:R-:W-:Y:S05]  /*2410*/  EXIT ;  /* 0x000000000000794d */ /* 0x000fea0003800000 */
.L_x_3800:
        /* <DEDUP_REMOVED lines=14> */
.L_x_5189:


//--------------------- .text._Z35group_norm_nhwc_fwd_one_pass_kernelI11Fp16IOFp32WLi128ELi56ELi448EEv26Group_norm_nhwc_fwd_params --------------------------
	.section	.text._Z35group_norm_nhwc_fwd_one_pass_kernelI11Fp16IOFp32WLi128ELi56ELi448EEv26Group_norm_nhwc_fwd_params,"ax",@progbits
	.align	128
        .global         _Z35group_norm_nhwc_fwd_one_pass_kernelI11Fp16IOFp32WLi128ELi56ELi448EEv26Group_norm_nhwc_fwd_params
        .type           _Z35group_norm_nhwc_fwd_one_pass_kernelI11Fp16IOFp32WLi128ELi56ELi448EEv26Group_norm_nhwc_fwd_params,@function
        .size           _Z35group_norm_nhwc_fwd_one_pass_kernelI11Fp16IOFp32WLi128ELi56ELi448EEv26Group_norm_nhwc_fwd_params,(.L_x_5190 - _Z35group_norm_nhwc_fwd_one_pass_kernelI11Fp16IOFp32WLi128ELi56ELi448EEv26Group_norm_nhwc_fwd_params)
        .other          _Z35group_norm_nhwc_fwd_one_pass_kernelI11Fp16IOFp32WLi128ELi56ELi448EEv26Group_norm_nhwc_fwd_params,@"STO_CUDA_ENTRY STV_DEFAULT"
_Z35group_norm_nhwc_fwd_one_pass_kernelI11Fp16IOFp32WLi128ELi56ELi448EEv26Group_norm_nhwc_fwd_params:
.text._Z35group_norm_nhwc_fwd_one_pass_kernelI11Fp16IOFp32WLi128ELi56ELi448EEv26Group_norm_nhwc_fwd_params:
        /* <DEDUP_REMOVED lines=9> */
[----:B------:R-:W1:Y:S01]  /*0090*/  S2UR UR10, SR_CTAID.X ;  /* 0x00000000000a79c3 */ /* 0x000e620000002500 */
[----:B------:R-:W-:Y:S01]  /*00a0*/  R2UR UR11, R0 ;  /* 0x00000000000b72ca */ /* 0x000fe200000e0000 */
[----:B------:R-:W-:Y:S01]  /*00b0*/  UMOV UR4, 0x400 ;  /* 0x0000040000047882 */ /* 0x000fe20000000000 */
[----:B------:R-:W2:Y:S01]  /*00c0*/  S2R R52, SR_LANEID ;  /* 0x0000000000347919 */ /* 0x000ea20000000000 */
[----:B------:R-:W-:Y:S01]  /*00d0*/  ULDC.64 UR8, c[0x0][0x278] ;  /* 0x00009e0000087ab9 */ /* 0x000fe20000000a00 */
[----:B------:R-:W-:Y:S01]  /*00e0*/  ULDC UR12, c[0x0][0x10] ;  /* 0x00000400000c7ab9 */ /* 0x000fe20000000800 */
[----:B------:R-:W-:Y:S02]  /*00f0*/  ULDC.U8 UR13, c[0x0][0x28c] ;  /* 0x0000a300000d7ab9 */ /* 0x000fe40000000000 */
[----:B------:R-:W1:Y:S08]  /*0100*/  LDC R11, c[0x0][0x294] ;  /* 0x0000a500ff0b7b82 */ /* 0x000e700000000800 */
[----:B------:R-:W3:Y:S01]  /*0110*/  S2UR UR6, SR_CgaCtaId ;  /* 0x00000000000679c3 */ /* 0x000ee20000008800 */
[----:B0-----:R-:W-:-:S02]  /*0120*/  SHF.R.U32.HI R2, RZ, 0x2, R30 ;  /* 0x00000002ff027819 */ /* 0x001fc4000001161e */
[----:B------:R-:W-:-:S03]  /*0130*/  ISETP.GE.U32.AND P4, PT, R30, 0x1c0, PT ;  /* 0x000001c01e00780c */ /* 0x000fc60003f86070 */
[----:B------:R-:W-:-:S04]  /*0140*/  IMAD.WIDE.U32 R2, R2, 0x24924925, RZ ;  /* 0x2492492502027825 */ /* 0x000fc800078e00ff */
[----:B-1----:R-:W-:Y:S01]  /*0150*/  IMAD R11, R11, UR10, R3 ;  /* 0x0000000a0b0b7c24 */ /* 0x002fe2000f8e0203 */
[----:B---3--:R-:W-:Y:S01]  /*0160*/  ULEA UR4, UR6, UR4, 0x18 ;  /* 0x0000000406047291 */ /* 0x008fe2000f8ec03f */
[--C-:B------:R-:W-:Y:S01]  /*0170*/  IMAD R34, R3, -0x1c, R30.reuse ;  /* 0xffffffe403227824 */ /* 0x100fe200078e021e */
[----:B------:R-:W-:Y:S02]  /*0180*/  SHF.R.S32.HI R3, RZ, 0x1f, R30 ;  /* 0x0000001fff037819 */ /* 0x000fe4000001141e */
[C---:B------:R-:W-:Y:S02]  /*0190*/  IADD3 R31, R11.reuse, 0x10, RZ ;  /* 0x000000100b1f7810 */ /* 0x040fe40007ffe0ff */
[----:B------:R-:W-:Y:S02]  /*01a0*/  IADD3 R32, R11, 0x20, RZ ;  /* 0x000000200b207810 */ /* 0x000fe40007ffe0ff */
[----:B------:R-:W-:Y:S02]  /*01b0*/  LEA.HI R3, R3, R30, RZ, 0x5 ;  /* 0x0000001e03037211 */ /* 0x000fe400078f28ff */
[----:B------:R-:W-:-:S02]  /*01c0*/  IADD3 R33, R11, 0x30, RZ ;  /* 0x000000300b217810 */ /* 0x000fc40007ffe0ff */
[----:B------:R-:W-:Y:S02]  /*01d0*/  ISETP.LT.U32.AND P1, PT, R11, UR8, PT ;  /* 0x000000080b007c0c */ /* 0x000fe4000bf21070 */
[----:B------:R-:W-:Y:S02]  /*01e0*/  SHF.R.S32.HI R35, RZ, 0x1f, R11 ;  /* 0x0000001fff237819 */ /* 0x000fe4000001140b */
[----:B------:R-:W-:Y:S02]  /*01f0*/  ISETP.LT.U32.AND P2, PT, R31, UR8, PT ;  /* 0x000000081f007c0c */ /* 0x000fe4000bf41070 */
[----:B------:R-:W-:Y:S02]  /*0200*/  ISETP.LT.U32.AND P3, PT, R32, UR8, PT ;  /* 0x0000000820007c0c */ /* 0x000fe4000bf61070 */
[----:B------:R-:W-:Y:S02]  /*0210*/  SHF.R.S32.HI R37, RZ, 0x1f, R31 ;  /* 0x0000001fff257819 */ /* 0x000fe4000001141f */
[----:B------:R-:W-:-:S02]  /*0220*/  SHF.R.S32.HI R39, RZ, 0x1f, R32 ;  /* 0x0000001fff277819 */ /* 0x000fc40000011420 */
[----:B------:R-:W-:Y:S02]  /*0230*/  ISETP.LT.U32.AND P0, PT, R33, UR8, PT ;  /* 0x0000000821007c0c */ /* 0x000fe4000bf01070 */
[----:B------:R-:W-:Y:S02]  /*0240*/  SHF.R.S32.HI R41, RZ, 0x1f, R33 ;  /* 0x0000001fff297819 */ /* 0x000fe40000011421 */
[----:B------:R-:W-:Y:S02]  /*0250*/  SHF.R.S32.HI R3, RZ, 0x5, R3 ;  /* 0x00000005ff037819 */ /* 0x000fe40000011403 */
[----:B------:R-:W-:Y:S02]  /*0260*/  SHF.L.U32 R34, R34, 0x1, RZ ;  /* 0x0000000122227819 */ /* 0x000fe400000006ff */
[----:B------:R-:W-:Y:S02]  /*0270*/  IADD3 R38, R11, 0x70, RZ ;  /* 0x000000700b267810 */ /* 0x000fe40007ffe0ff */
[----:B------:R-:W-:-:S02]  /*0280*/  ISETP.LT.AND.EX P1, PT, R35, UR9, !P4, P1 ;  /* 0x0000000923007c0c */ /* 0x000fc4000e721310 */
[----:B------:R-:W-:Y:S02]  /*0290*/  ISETP.LT.AND.EX P2, PT, R37, UR9, !P4, P2 ;  /* 0x0000000925007c0c */ /* 0x000fe4000e741320 */
[----:B------:R-:W-:Y:S02]  /*02a0*/  ISETP.LT.AND.EX P3, PT, R39, UR9, !P4, P3 ;  /* 0x0000000927007c0c */ /* 0x000fe4000e761330 */
[----:B------:R-:W-:Y:S01]  /*02b0*/  ISETP.LT.AND.EX P4, PT, R41, UR9, !P4, P0 ;  /* 0x0000000929007c0c */ /* 0x000fe2000e781300 */
[----:B------:R-:W-:Y:S01]  /*02c0*/  ULDC.64 UR8, c[0x0][0x208] ;  /* 0x0000820000087ab9 */ /* 0x000fe20000000a00 */
[----:B------:R-:W-:Y:S01]  /*02d0*/  LEA R36, R3, UR4, 0x3 ;  /* 0x0000000403247c11 */ /* 0x000fe2000f8e18ff */
[----:B--2---:R-:W-:-:S10]  /*02e0*/  UMOV UR4, URZ ;  /* 0x0000003f00047c82 */ /* 0x004fd40008000000 */
.L_x_3837:
[----:B0-----:R-:W0:Y:S01]  /*02f0*/  LDC R8, c[0x0][0x288] ;  /* 0x0000a200ff087b82 */ /* 0x001e220000000800 */
[----:B------:R-:W-:Y:S01]  /*0300*/  ULDC.64 UR6, c[0x0][0x280] ;  /* 0x0000a00000067ab9 */ /* 0x000fe20000000a00 */
[----:B------:R-:W-:Y:S01]  /*0310*/  ULDC.64 UR14, c[0x0][0x278] ;  /* 0x00009e00000e7ab9 */ /* 0x000fe20000000a00 */
[----:B------:R-:W-:-:S05]  /*0320*/  HFMA2.MMA R42, -RZ, RZ, 0, 0 ;  /* 0x00000000ff2a7435 */ /* 0x000fca00000001ff */
[----:B-1----:R-:W1:Y:S08]  /*0330*/  @P2 LDC.64 R14, c[0x0][0x270] ;  /* 0x00009c00ff0e2b82 */ /* 0x002e700000000a00 */
[----:B------:R-:W2:Y:S01]  /*0340*/  @P3 LDC.64 R16, c[0x0][0x270] ;  /* 0x00009c00ff103b82 */ /* 0x000ea20000000a00 */
[----:B0-----:R-:W-:-:S07]  /*0350*/  IABS R5, R8 ;  /* 0x0000000800057213 */ /* 0x001fce0000000000 */
[----:B------:R-:W0:Y:S01]  /*0360*/  @P4 LDC.64 R12, c[0x0][0x270] ;  /* 0x00009c00ff0c4b82 */ /* 0x000e220000000a00 */
[----:B------:R-:W3:Y:S01]  /*0370*/  I2F.RP R4, R5 ;  /* 0x0000000500047306 */ /* 0x000ee20000209400 */
[----:B-1----:R-:W-:-:S07]  /*0380*/  @P2 IMAD R22, R37, R14, RZ ;  /* 0x0000000e25162224 */ /* 0x002fce00078e02ff */
[----:B---3--:R-:W1:Y:S02]  /*0390*/  MUFU.RCP R4, R4 ;  /* 0x0000000400047308 */ /* 0x008e640000001000 */
[----:B-1----:R-:W-:-:S06]  /*03a0*/  IADD3 R2, R4, 0xffffffe, RZ ;  /* 0x0ffffffe04027810 */ /* 0x002fcc0007ffe0ff */
[----:B------:R1:W3:Y:S02]  /*03b0*/  F2I.FTZ.U32.TRUNC.NTZ R3, R2 ;  /* 0x0000000200037305 */ /* 0x0002e4000021f000 */
[----:B-1----:R-:W-:Y:S01]  /*03c0*/  HFMA2.MMA R2, -RZ, RZ, 0, 0 ;  /* 0x00000000ff027435 */ /* 0x002fe200000001ff */
[----:B---3--:R-:W-:-:S05]  /*03d0*/  IADD3 R6, RZ, -R3, RZ ;  /* 0x80000003ff067210 */ /* 0x008fca0007ffe0ff */
[----:B------:R-:W-:Y:S01]  /*03e0*/  IMAD R7, R6, R5, RZ ;  /* 0x0000000506077224 */ /* 0x000fe200078e02ff */
[----:B------:R-:W-:-:S03]  /*03f0*/  IABS R6, UR11 ;  /* 0x0000000b00067c13 */ /* 0x000fc60008000000 */
[----:B------:R-:W-:Y:S01]  /*0400*/  IMAD.HI.U32 R3, R3, R7, R2 ;  /* 0x0000000703037227 */ /* 0x000fe200078e0002 */
[----:B------:R-:W-:-:S04]  /*0410*/  LOP3.LUT R2, R8, UR11, RZ, 0x3c, !PT ;  /* 0x0000000b08027c12 */ /* 0x000fc8000f8e3cff */
[----:B------:R-:W-:Y:S01]  /*0420*/  ISETP.GE.AND P5, PT, R2, RZ, PT ;  /* 0x000000ff0200720c */ /* 0x000fe20003fa6270 */
[----:B------:R-:W-:Y:S01]  /*0430*/  IMAD.HI.U32 R3, R3, R6, RZ ;  /* 0x0000000603037227 */ /* 0x000fe200078e00ff */
[----:B------:R-:W-:-:S04]  /*0440*/  SHF.R.U32.HI R2, RZ, 0x2, R30 ;  /* 0x00000002ff027819 */ /* 0x000fc8000001161e */
[----:B------:R-:W-:-:S05]  /*0450*/  IADD3 R4, -R3, RZ, RZ ;  /* 0x000000ff03047210 */ /* 0x000fca0007ffe1ff */
[C---:B------:R-:W-:Y:S02]  /*0460*/  IMAD R4, R5.reuse, R4, R6 ;  /* 0x0000000405047224 */ /* 0x040fe400078e0206 */
[----:B------:R-:W1:Y:S03]  /*0470*/  @P1 LDC.64 R6, c[0x0][0x270] ;  /* 0x00009c00ff061b82 */ /* 0x000e660000000a00 */
[----:B------:R-:W-:-:S13]  /*0480*/  ISETP.GT.U32.AND P6, PT, R5, R4, PT ;  /* 0x000000040500720c */ /* 0x000fda0003fc4070 */
[-C--:B------:R-:W-:Y:S02]  /*0490*/  @!P6 IADD3 R4, R4, -R5.reuse, RZ ;  /* 0x800000050404e210 */ /* 0x080fe40007ffe0ff */
[----:B------:R-:W-:Y:S02]  /*04a0*/  @!P6 IADD3 R3, R3, 0x1, RZ ;  /* 0x000000010303e810 */ /* 0x000fe40007ffe0ff */
[----:B------:R-:W-:Y:S02]  /*04b0*/  ISETP.GE.U32.AND P0, PT, R4, R5, PT ;  /* 0x000000050400720c */ /* 0x000fe40003f06070 */
[----:B------:R-:W-:Y:S01]  /*04c0*/  ISETP.NE.AND P6, PT, R8, RZ, PT ;  /* 0x000000ff0800720c */ /* 0x000fe20003fc5270 */
[----:B------:R-:W3:Y:S10]  /*04d0*/  LDC R5, c[0x0][0x294] ;  /* 0x0000a500ff057b82 */ /* 0x000ef40000000800 */
[----:B------:R-:W-:-:S04]  /*04e0*/  @P0 IADD3 R3, R3, 0x1, RZ ;  /* 0x0000000103030810 */ /* 0x000fc80007ffe0ff */
[----:B------:R-:W-:Y:S01]  /*04f0*/  MOV R9, R3 ;  /* 0x0000000300097202 */ /* 0x000fe20000000f00 */
[----:B------:R-:W-:-:S03]  /*0500*/  IMAD.WIDE.U32 R2, R2, 0x24924925, RZ ;  /* 0x2492492502027825 */ /* 0x000fc600078e00ff */
[----:B------:R-:W-:Y:S02]  /*0510*/  @!P5 IADD3 R9, -R9, RZ, RZ ;  /* 0x000000ff0909d210 */ /* 0x000fe40007ffe1ff */
[----:B------:R-:W-:-:S04]  /*0520*/  @!P6 LOP3.LUT R9, RZ, R8, RZ, 0x33, !PT ;  /* 0x00000008ff09e212 */ /* 0x000fc800078e33ff */
[----:B------:R-:W-:Y:S01]  /*0530*/  IADD3 R43, -R9, RZ, RZ ;  /* 0x000000ff092b7210 */ /* 0x000fe20007ffe1ff */
[----:B---3--:R-:W-:Y:S01]  /*0540*/  IMAD R40, R5, UR10, R3 ;  /* 0x0000000a05287c24 */ /* 0x008fe2000f8e0203 */
[----:B------:R-:W-:Y:S01]  /*0550*/  SHF.R.S32.HI R2, RZ, 0x1f, R9 ;  /* 0x0000001fff027819 */ /* 0x000fe20000011409 */
[----:B------:R-:W3:Y:S02]  /*0560*/  @P1 LDC.64 R4, c[0x0][0x220] ;  /* 0x00008800ff041b82 */ /* 0x000ee40000000a00 */
[----:B------:R-:W-:Y:S01]  /*0570*/  IMAD R43, R8, R43, UR11 ;  /* 0x0000000b082b7e24 */ /* 0x000fe2000f8e022b */
[----:B------:R-:W-:Y:S01]  /*0580*/  SHF.R.S32.HI R8, RZ, 0x1f, R34 ;  /* 0x0000001fff087819 */ /* 0x000fe20000011422 */
[----:B------:R-:W-:Y:S01]  /*0590*/  IMAD R2, R2, UR6, RZ ;  /* 0x0000000602027c24 */ /* 0x000fe2000f8e02ff */
[C---:B------:R-:W-:Y:S01]  /*05a0*/  IADD3 R21, R40.reuse, 0x40, RZ ;  /* 0x0000004028157810 */ /* 0x040fe20007ffe0ff */
[----:B------:R-:W-:Y:S01]  /*05b0*/  IMAD R43, R43, 0x38, RZ ;  /* 0x000000382b2b7824 */ /* 0x000fe200078e02ff */
[----:B------:R-:W-:Y:S01]  /*05c0*/  IADD3 R20, R40, 0x50, RZ ;  /* 0x0000005028147810 */ /* 0x000fe20007ffe0ff */
[----:B------:R-:W-:Y:S01]  /*05d0*/  IMAD R3, R9, UR7, R2 ;  /* 0x0000000709037c24 */ /* 0x000fe2000f8e0202 */
[----:B------:R-:W-:Y:S01]  /*05e0*/  ISETP.GE.U32.AND P5, PT, R21, UR14, PT ;  /* 0x0000000e15007c0c */ /* 0x000fe2000bfa6070 */
[----:B-1----:R-:W-:Y:S01]  /*05f0*/  @P1 IMAD R2, R35, R6, RZ ;  /* 0x0000000623021224 */ /* 0x002fe200078e02ff */
[----:B------:R-:W-:-:S02]  /*0600*/  IADD3 R28, P0, R34, R43, RZ ;  /* 0x0000002b221c7210 */ /* 0x000fc40007f1e0ff */
[----:B------:R-:W-:Y:S01]  /*0610*/  SHF.R.S32.HI R45, RZ, 0x1f, R21 ;  /* 0x0000001fff2d7819 */ /* 0x000fe20000011415 */
[----:B------:R-:W-:Y:S01]  /*0620*/  @P1 IMAD R25, R11, R7, R2 ;  /* 0x000000070b191224 */ /* 0x000fe200078e0202 */
[----:B------:R-:W-:Y:S02]  /*0630*/  LEA.HI.X.SX32 R29, R43, R8, 0x1, P0 ;  /* 0x000000082b1d7211 */ /* 0x000fe400000f0eff */
[----:B------:R-:W-:Y:S02]  /*0640*/  ISETP.GE.AND.EX P5, PT, R45, UR15, PT, P5 ;  /* 0x0000000f2d007c0c */ /* 0x000fe4000bfa6350 */
[----:B------:R-:W-:Y:S01]  /*0650*/  ISETP.GE.U32.AND P0, PT, R20, UR14, PT ;  /* 0x0000000e14007c0c */ /* 0x000fe2000bf06070 */
[----:B------:R-:W-:Y:S01]  /*0660*/  IMAD.WIDE.U32 R28, R9, UR6, R28 ;  /* 0x00000006091c7c25 */ /* 0x000fe2000f8e001c */
[----:B------:R-:W-:Y:S01]  /*0670*/  ISETP.LT.U32.AND P5, PT, R30, 0x1c0, !P5 ;  /* 0x000001c01e00780c */ /* 0x000fe20006fa1070 */
[----:B------:R-:W1:Y:S01]  /*0680*/  @P2 LDC.64 R8, c[0x0][0x220] ;  /* 0x00008800ff082b82 */ /* 0x000e620000000a00 */
[----:B------:R-:W-:-:S02]  /*0690*/  SHF.R.S32.HI R23, RZ, 0x1f, R20 ;  /* 0x0000001fff177819 */ /* 0x000fc40000011414 */
[----:B------:R-:W-:Y:S02]  /*06a0*/  IADD3 R3, R29, R3, RZ ;  /* 0x000000031d037210 */ /* 0x000fe40007ffe0ff */
[-C--:B------:R-:W-:Y:S02]  /*06b0*/  @P1 MOV R2, R28.reuse ;  /* 0x0000001c00021202 */ /* 0x080fe40000000f00 */
[----:B------:R-:W-:Y:S02]  /*06c0*/  ISETP.GE.AND.EX P0, PT, R23, UR15, PT, P0 ;  /* 0x0000000f17007c0c */ /* 0x000fe4000bf06300 */
[----:B------:R-:W-:Y:S01]  /*06d0*/  @P2 MOV R26, R28 ;  /* 0x0000001c001a2202 */ /* 0x000fe20000000f00 */
[----:B------:R-:W-:Y:S01]  /*06e0*/  @P1 IMAD.WIDE.U32 R18, R11, R6, R2 ;  /* 0x000000060b121225 */ /* 0x000fe200078e0002 */
[----:B------:R-:W-:Y:S01]  /*06f0*/  @P2 MOV R27, R3 ;  /* 0x00000003001b2202 */ /* 0x000fe20000000f00 */
[----:B------:R-:W4:Y:S01]  /*0700*/  @P3 LDC.64 R6, c[0x0][0x220] ;  /* 0x00008800ff063b82 */ /* 0x000f220000000a00 */
[----:B------:R-:W-:-:S02]  /*0710*/  ISETP.LT.U32.AND P0, PT, R30, 0x1c0, !P0 ;  /* 0x000001c01e00780c */ /* 0x000fc40004701070 */
[----:B------:R-:W-:Y:S01]  /*0720*/  @P1 IADD3 R19, R19, R25, RZ ;  /* 0x0000001913131210 */ /* 0x000fe20007ffe0ff */
[----:B------:R-:W-:Y:S01]  /*0730*/  @P2 IMAD.WIDE.U32 R26, R31, R14, R26 ;  /* 0x0000000e1f1a2225 */ /* 0x000fe200078e001a */
[C---:B---3--:R-:W-:Y:S02]  /*0740*/  @P1 LEA R4, P6, R18.reuse, R4, 0x1 ;  /* 0x0000000412041211 */ /* 0x048fe400078c08ff */
[----:B------:R-:W-:Y:S01]  /*0750*/  @P3 MOV R24, R28 ;  /* 0x0000001c00183202 */ /* 0x000fe20000000f00 */
[----:B------:R-:W3:Y:S01]  /*0760*/  @P5 LDC.64 R10, c[0x0][0x270] ;  /* 0x00009c00ff0a5b82 */ /* 0x000ee20000000a00 */
[----:B------:R-:W-:Y:S01]  /*0770*/  @P1 LEA.HI.X R5, R18, R5, R19, 0x1, P6 ;  /* 0x0000000512051211 */ /* 0x000fe200030f0c13 */
[----:B--2---:R-:W-:Y:S01]  /*0780*/  @P3 IMAD R18, R39, R16, RZ ;  /* 0x0000001027123224 */ /* 0x004fe200078e02ff */
[----:B------:R-:W-:Y:S01]  /*0790*/  @P3 MOV R25, R3 ;  /* 0x0000000300193202 */ /* 0x000fe20000000f00 */
[----:B------:R-:W-:Y:S01]  /*07a0*/  @P2 IMAD R19, R31, R15, R22 ;  /* 0x0000000f1f132224 */ /* 0x000fe200078e0216 */
[----:B-1----:R-:W-:Y:S01]  /*07b0*/  @P2 LEA R8, P6, R26, R8, 0x1 ;  /* 0x000000081a082211 */ /* 0x002fe200078c08ff */
[----:B------:R-:W-:-:S02]  /*07c0*/  @P3 IMAD R47, R32, R17, R18 ;  /* 0x00000011202f3224 */ /* 0x000fc400078e0212 */
[----:B------:R-:W1:Y:S01]  /*07d0*/  @P4 LDC.64 R14, c[0x0][0x220] ;  /* 0x00008800ff0e4b82 */ /* 0x000e620000000a00 */
[----:B------:R-:W-:Y:S01]  /*07e0*/  @P3 IMAD.WIDE.U32 R24, R32, R16, R24 ;  /* 0x0000001020183225 */ /* 0x000fe200078e0018 */
[----:B------:R-:W-:Y:S02]  /*07f0*/  @P2 IADD3 R22, R27, R19, RZ ;  /* 0x000000131b162210 */ /* 0x000fe40007ffe0ff */
[----:B------:R-:W-:Y:S02]  /*0800*/  @P5 MOV R27, R3 ;  /* 0x00000003001b5202 */ /* 0x000fe40000000f00 */
[----:B------:R-:W-:Y:S01]  /*0810*/  @P2 LEA.HI.X R9, R26, R9, R22, 0x1, P6 ;  /* 0x000000091a092211 */ /* 0x000fe200030f0c16 */
[----:B0-----:R-:W-:Y:S01]  /*0820*/  @P4 IMAD R26, R41, R12, RZ ;  /* 0x0000000c291a4224 */ /* 0x001fe200078e02ff */
[----:B------:R-:W0:Y:S01]  /*0830*/  @P5 LDC.64 R18, c[0x0][0x220] ;  /* 0x00008800ff125b82 */ /* 0x000e220000000a00 */
[----:B------:R-:W-:Y:S02]  /*0840*/  @P3 IADD3 R22, R25, R47, RZ ;  /* 0x0000002f19163210 */ /* 0x000fe40007ffe0ff */
[----:B----4-:R-:W-:-:S02]  /*0850*/  @P3 LEA R6, P6, R24, R6, 0x1 ;  /* 0x0000000618063211 */ /* 0x010fc400078c08ff */
[----:B------:R-:W-:Y:S02]  /*0860*/  @P4 MOV R25, R3 ;  /* 0x0000000300194202 */ /* 0x000fe40000000f00 */
[----:B------:R-:W-:Y:S01]  /*0870*/  @P3 LEA.HI.X R7, R24, R7, R22, 0x1, P6 ;  /* 0x0000000718073211 */ /* 0x000fe200030f0c16 */
[----:B------:R-:W2:Y:S01]  /*0880*/  @P0 LDC.64 R16, c[0x0][0x270] ;  /* 0x00009c00ff100b82 */ /* 0x000ea20000000a00 */
[----:B------:R-:W-:Y:S01]  /*0890*/  @P4 MOV R24, R28 ;  /* 0x0000001c00184202 */ /* 0x000fe20000000f00 */
[----:B---3--:R-:W-:Y:S02]  /*08a0*/  @P5 IMAD R22, R45, R10, RZ ;  /* 0x0000000a2d165224 */ /* 0x008fe400078e02ff */
[C---:B------:R-:W-:Y:S01]  /*08b0*/  @P4 IMAD R45, R33.reuse, R13, R26 ;  /* 0x0000000d212d4224 */ /* 0x040fe200078e021a */
[----:B------:R-:W-:Y:S01]  /*08c0*/  @P5 MOV R26, R28 ;  /* 0x0000001c001a5202 */ /* 0x000fe20000000f00 */
[----:B------:R-:W-:Y:S02]  /*08d0*/  @P4 IMAD.WIDE.U32 R24, R33, R12, R24 ;  /* 0x0000000c21184225 */ /* 0x000fe400078e0018 */
[----:B------:R-:W3:Y:S02]  /*08e0*/  @P0 LDC.64 R12, c[0x0][0x220] ;  /* 0x00008800ff0c0b82 */ /* 0x000ee40000000a00 */
[----:B------:R-:W-:Y:S01]  /*08f0*/  @P5 IMAD R47, R21, R11, R22 ;  /* 0x0000000b152f5224 */ /* 0x000fe200078e0216 */
[----:B------:R-:W-:Y:S01]  /*0900*/  @P4 IADD3 R11, R25, R45, RZ ;  /* 0x0000002d190b4210 */ /* 0x000fe20007ffe0ff */
[----:B------:R-:W-:Y:S01]  /*0910*/  @P5 IMAD.WIDE.U32 R26, R21, R10, R26 ;  /* 0x0000000a151a5225 */ /* 0x000fe200078e001a */
[----:B-1----:R-:W-:-:S02]  /*0920*/  @P4 LEA R10, P6, R24, R14, 0x1 ;  /* 0x0000000e180a4211 */ /* 0x002fc400078c08ff */
[----:B------:R-:W-:Y:S02]  /*0930*/  IADD3 R25, R40, 0x60, RZ ;  /* 0x0000006028197810 */ /* 0x000fe40007ffe0ff */
[----:B------:R-:W-:Y:S02]  /*0940*/  @P4 LEA.HI.X R11, R24, R15, R11, 0x1, P6 ;  /* 0x0000000f180b4211 */ /* 0x000fe400030f0c0b */
[----:B------:R-:W-:Y:S02]  /*0950*/  @P5 IADD3 R14, R27, R47, RZ ;  /* 0x0000002f1b0e5210 */ /* 0x000fe40007ffe0ff */
[C---:B0-----:R-:W-:Y:S02]  /*0960*/  @P5 LEA R18, P6, R26.reuse, R18, 0x1 ;  /* 0x000000121a125211 */ /* 0x041fe400078c08ff */
[----:B------:R-:W-:Y:S01]  /*0970*/  @P0 MOV R15, R3 ;  /* 0x00000003000f0202 */ /* 0x000fe20000000f00 */
[----:B--2---:R-:W-:Y:S01]  /*0980*/  @P0 IMAD R23, R23, R16, RZ ;  /* 0x0000001017170224 */ /* 0x004fe200078e02ff */
[----:B------:R-:W-:-:S02]  /*0990*/  @P5 LEA.HI.X R19, R26, R19, R14, 0x1, P6 ;  /* 0x000000131a135211 */ /* 0x000fc400030f0c0e */
[----:B------:R-:W-:Y:S01]  /*09a0*/  @P0 MOV R14, R28 ;  /* 0x0000001c000e0202 */ /* 0x000fe20000000f00 */
[C---:B------:R-:W-:Y:S01]  /*09b0*/  @P0 IMAD R21, R20.reuse, R17, R23 ;  /* 0x0000001114150224 */ /* 0x040fe200078e0217 */
[----:B------:R-:W-:Y:S01]  /*09c0*/  ISETP.GE.U32.AND P6, PT, R25, UR14, PT ;  /* 0x0000000e19007c0c */ /* 0x000fe2000bfc6070 */
[----:B------:R0:W2:Y:S02]  /*09d0*/  @P5 LDG.E R42, desc[UR8][R18.64] ;  /* 0x00000008122a5981 */ /* 0x0000a4000c1e1900 */
[----:B------:R-:W-:Y:S01]  /*09e0*/  @P0 IMAD.WIDE.U32 R16, R20, R16, R14 ;  /* 0x0000001014100225 */ /* 0x000fe200078e000e */
[----:B------:R-:W-:-:S04]  /*09f0*/  SHF.R.S32.HI R23, RZ, 0x1f, R25 ;  /* 0x0000001fff177819 */ /* 0x000fc80000011419 */
[----:B------:R-:W-:Y:S02]  /*0a00*/  @P0 IADD3 R14, R17, R21, RZ ;  /* 0x00000015110e0210 */ /* 0x000fe40007ffe0ff */
[C---:B---3--:R-:W-:Y:S02]  /*0a10*/  @P0 LEA R12, P5, R16.reuse, R12, 0x1 ;  /* 0x0000000c100c0211 */ /* 0x048fe400078a08ff */
[----:B------:R-:W-:Y:S02]  /*0a20*/  ISETP.GE.AND.EX P6, PT, R23, UR15, PT, P6 ;  /* 0x0000000f17007c0c */ /* 0x000fe4000bfc6360 */
[----:B------:R-:W-:Y:S02]  /*0a30*/  @P0 LEA.HI.X R13, R16, R13, R14, 0x1, P5 ;  /* 0x0000000d100d0211 */ /* 0x000fe400028f0c0e */
[----:B------:R-:W-:Y:S02]  /*0a40*/  SHF.R.S32.HI R45, RZ, 0x1f, R38 ;  /* 0x0000001fff2d7819 */ /* 0x000fe40000011426 */
[----:B------:R-:W-:-:S02]  /*0a50*/  ISETP.GE.U32.AND P5, PT, R38, UR14, PT ;  /* 0x0000000e26007c0c */ /* 0x000fc4000bfa6070 */
[----:B------:R-:W-:Y:S02]  /*0a60*/  ISETP.LT.U32.AND P6, PT, R30, 0x1c0, !P6 ;  /* 0x000001c01e00780c */ /* 0x000fe400077c1070 */
[----:B------:R-:W-:-:S04]  /*0a70*/  ISETP.GE.AND.EX P5, PT, R45, UR15, PT, P5 ;  /* 0x0000000f2d007c0c */ /* 0x000fc8000bfa6350 */
[----:B------:R-:W-:Y:S01]  /*0a80*/  ISETP.GT.U32.OR P5, PT, R30, 0x1bf, P5 ;  /* 0x000001bf1e00780c */ /* 0x000fe20002fa4470 */
[----:B------:R-:W-:-:S06]  /*0a90*/  HFMA2.MMA R44, -RZ, RZ, 0, 0 ;  /* 0x00000000ff2c7435 */ /* 0x000fcc00000001ff */
[----:B------:R-:W1:Y:S01]  /*0aa0*/  @P6 LDC.64 R20, c[0x0][0x270] ;  /* 0x00009c00ff146b82 */ /* 0x000e620000000a00 */
[----:B------:R-:W-:Y:S02]  /*0ab0*/  CS2R R46, SRZ ;  /* 0x00000000002e7805 */ /* 0x000fe4000001ff00 */
[----:B------:R-:W-:Y:S01]  /*0ac0*/  CS2R R48, SRZ ;  /* 0x0000000000307805 */ /* 0x000fe2000001ff00 */
[----:B------:R-:W3:Y:S04]  /*0ad0*/  @P2 LDG.E R44, desc[UR8][R8.64] ;  /* 0x00000008082c2981 */ /* 0x000ee8000c1e1900 */
[----:B0-----:R-:W0:Y:S01]  /*0ae0*/  @!P5 LDC.64 R18, c[0x0][0x270] ;  /* 0x00009c00ff12db82 */ /* 0x001e220000000a00 */
[----:B------:R4:W5:Y:S04]  /*0af0*/  @P1 LDG.E R46, desc[UR8][R4.64] ;  /* 0x00000008042e1981 */ /* 0x000968000c1e1900 */
[----:B------:R0:W2:Y:S03]  /*0b00*/  @P3 LDG.E R48, desc[UR8][R6.64] ;  /* 0x0000000806303981 */ /* 0x0000a6000c1e1900 */
[----:B------:R-:W0:Y:S01]  /*0b10*/  @P6 LDC.64 R16, c[0x0][0x220] ;  /* 0x00008800ff106b82 */ /* 0x000e220000000a00 */
[----:B------:R2:W2:Y:S01]  /*0b20*/  @P4 LDG.E R47, desc[UR8][R10.64] ;  /* 0x000000080a2f4981 */ /* 0x0004a2000c1e1900 */
[----:B----4-:R-:W-:-:S02]  /*0b30*/  @P6 MOV R4, R28 ;  /* 0x0000001c00046202 */ /* 0x010fc40000000f00 */
[----:B------:R-:W-:Y:S01]  /*0b40*/  @P6 MOV R5, R3 ;  /* 0x0000000300056202 */ /* 0x000fe20000000f00 */
[----:B------:R4:W4:Y:S03]  /*0b50*/  @P0 LDG.E R49, desc[UR8][R12.64] ;  /* 0x000000080c310981 */ /* 0x000926000c1e1900 */
[----:B------:R-:W0:Y:S01]  /*0b60*/  @!P5 LDC.64 R14, c[0x0][0x220] ;  /* 0x00008800ff0edb82 */ /* 0x000e220000000a00 */
[----:B-1----:R-:W-:-:S04]  /*0b70*/  @P6 IMAD R22, R23, R20, RZ ;  /* 0x0000001417166224 */ /* 0x002fc800078e02ff */
[C---:B------:R-:W-:Y:S02]  /*0b80*/  @P6 IMAD R9, R25.reuse, R21, R22 ;  /* 0x0000001519096224 */ /* 0x040fe400078e0216 */
[----:B------:R-:W-:-:S04]  /*0b90*/  @P6 IMAD.WIDE.U32 R20, R25, R20, R4 ;  /* 0x0000001419146225 */ /* 0x000fc800078e0004 */
[----:B0-----:R-:W-:Y:S01]  /*0ba0*/  @!P5 IMAD R4, R45, R18, RZ ;  /* 0x000000122d04d224 */ /* 0x001fe200078e02ff */
[----:B------:R-:W-:-:S03]  /*0bb0*/  @!P5 MOV R5, R3 ;  /* 0x000000030005d202 */ /* 0x000fc60000000f00 */
[----:B------:R-:W-:Y:S01]  /*0bc0*/  @!P5 IMAD R23, R38, R19, R4 ;  /* 0x000000132617d224 */ /* 0x000fe200078e0204 */
[----:B------:R-:W-:Y:S02]  /*0bd0*/  @!P5 MOV R4, R28 ;  /* 0x0000001c0004d202 */ /* 0x000fe40000000f00 */
[----:B------:R-:W-:Y:S02]  /*0be0*/  @P6 IADD3 R6, R21, R9, RZ ;  /* 0x0000000915066210 */ /* 0x000fe40007ffe0ff */
[----:B------:R-:W-:Y:S01]  /*0bf0*/  @P6 LEA R16, P0, R20, R16, 0x1 ;  /* 0x0000001014106211 */ /* 0x000fe200078008ff */
[----:B------:R-:W-:Y:S01]  /*0c00*/  @!P5 IMAD.WIDE.U32 R18, R38, R18, R4 ;  /* 0x000000122612d225 */ /* 0x000fe200078e0004 */
[----:B------:R-:W-:Y:S02]  /*0c10*/  CS2R R50, SRZ ;  /* 0x0000000000327805 */ /* 0x000fe4000001ff00 */
[----:B------:R-:W-:Y:S02]  /*0c20*/  @P6 LEA.HI.X R17, R20, R17, R6, 0x1, P0 ;  /* 0x0000001114116211 */ /* 0x000fe400000f0c06 */
[----:B------:R-:W-:-:S02]  /*0c30*/  @!P5 IADD3 R4, R19, R23, RZ ;  /* 0x000000171304d210 */ /* 0x000fc40007ffe0ff */
[C---:B------:R-:W-:Y:S01]  /*0c40*/  @!P5 LEA R14, P0, R18.reuse, R14, 0x1 ;  /* 0x0000000e120ed211 */ /* 0x040fe200078008ff */
[----:B------:R-:W4:Y:S03]  /*0c50*/  @P6 LDG.E R50, desc[UR8][R16.64] ;  /* 0x0000000810326981 */ /* 0x000f26000c1e1900 */
[----:B------:R-:W-:-:S05]  /*0c60*/  @!P5 LEA.HI.X R15, R18, R15, R4, 0x1, P0 ;  /* 0x0000000f120fd211 */ /* 0x000fca00000f0c04 */
[----:B------:R-:W4:Y:S01]  /*0c70*/  @!P5 LDG.E R51, desc[UR8][R14.64] ;  /* 0x000000080e33d981 */ /* 0x000f22000c1e1900 */
[C---:B------:R-:W-:Y:S02]  /*0c80*/  ISETP.GT.AND P0, PT, R52.reuse, 0x1e, PT ;  /* 0x0000001e3400780c */ /* 0x040fe40003f04270 */
[----:B------:R-:W-:Y:S01]  /*0c90*/  ISETP.NE.AND P5, PT, R52, RZ, PT ;  /* 0x000000ff3400720c */ /* 0x000fe20003fa5270 */
[----:B------:R-:W0:Y:S01]  /*0ca0*/  LDC R53, c[0x0][0xc] ;  /* 0x00000300ff357b82 */ /* 0x000e220000000800 */
[----:B------:R-:W-:Y:S01]  /*0cb0*/  BSSY B0, `(.L_x_3801) ;  /* 0x000007c000007945 */ /* 0x000fe20003800000 */
[--C-:B---3--:R-:W-:Y:S02]  /*0cc0*/  HADD2.F32 R7, -RZ, R44.reuse.H1_H1 ;  /* 0x3000002cff077230 */ /* 0x108fe40000004100 */
[----:B------:R-:W-:Y:S02]  /*0cd0*/  HADD2.F32 R6, -RZ, R44.H0_H0 ;  /* 0x2000002cff067230 */ /* 0x000fe40000004100 */
[----:B-----5:R-:W-:-:S02]  /*0ce0*/  HADD2.F32 R5, -RZ, R46.H1_H1 ;  /* 0x3000002eff057230 */ /* 0x020fc40000004100 */
[----:B------:R-:W-:Y:S01]  /*0cf0*/  FMUL.FTZ R9, R7, R7 ;  /* 0x0000000707097220 */ /* 0x000fe20000410000 */
[----:B------:R-:W-:Y:S02]  /*0d00*/  HADD2.F32 R4, -RZ, R46.H0_H0 ;  /* 0x2000002eff047230 */ /* 0x000fe40000004100 */
[C---:B------:R-:W-:Y:S01]  /*0d10*/  FADD.FTZ R8, R6.reuse, R7 ;  /* 0x0000000706087221 */ /* 0x040fe20000010000 */
[--C-:B--2---:R-:W-:Y:S02]  /*0d20*/  HADD2.F32 R10, -RZ, R48.reuse.H1_H1 ;  /* 0x30000030ff0a7230 */ /* 0x104fe40000004100 */
[----:B------:R-:W-:Y:S01]  /*0d30*/  FMUL.FTZ R7, R5, R5 ;  /* 0x0000000505077220 */ /* 0x000fe20000410000 */
[----:B------:R-:W-:Y:S01]  /*0d40*/  FFMA.FTZ R6, R6, R6, R9 ;  /* 0x0000000606067223 */ /* 0x000fe20000010009 */
[----:B------:R-:W-:Y:S02]  /*0d50*/  HADD2.F32 R9, -RZ, R48.H0_H0 ;  /* 0x20000030ff097230 */ /* 0x000fe40000004100 */
[C---:B------:R-:W-:Y:S01]  /*0d60*/  FADD.FTZ R5, R4.reuse, R5 ;  /* 0x0000000504057221 */ /* 0x040fe20000010000 */
[----:B------:R-:W-:Y:S01]  /*0d70*/  FFMA.FTZ R7, R4, R4, R7 ;  /* 0x0000000404077223 */ /* 0x000fe20000010007 */
[----:B----4-:R-:W-:-:S02]  /*0d80*/  HADD2.F32 R12, -RZ, R47.H1_H1 ;  /* 0x3000002fff0c7230 */ /* 0x010fc40000004100 */
[----:B------:R-:W-:Y:S01]  /*0d90*/  FMUL.FTZ R4, R10, R10 ;  /* 0x0000000a0a047220 */ /* 0x000fe20000410000 */
[----:B------:R-:W-:Y:S02]  /*0da0*/  HADD2.F32 R11, -RZ, R47.H0_H0 ;  /* 0x2000002fff0b7230 */ /* 0x000fe40000004100 */
[C---:B------:R-:W-:Y:S01]  /*0db0*/  FADD.FTZ R10, R9.reuse, R10 ;  /* 0x0000000a090a7221 */ /* 0x040fe20000010000 */
[----:B------:R-:W-:Y:S01]  /*0dc0*/  FADD.FTZ R7, RZ, R7 ;  /* 0x00000007ff077221 */ /* 0x000fe20000010000 */
[----:B------:R-:W-:Y:S01]  /*0dd0*/  FADD.FTZ R5, RZ, R5 ;  /* 0x00000005ff057221 */ /* 0x000fe20000010000 */
[----:B------:R-:W-:Y:S01]  /*0de0*/  FFMA.FTZ R9, R9, R9, R4 ;  /* 0x0000000909097223 */ /* 0x000fe20000010004 */
[----:B------:R-:W-:Y:S01]  /*0df0*/  FMUL.FTZ R4, R12, R12 ;  /* 0x0000000c0c047220 */ /* 0x000fe20000410000 */
[----:B------:R-:W-:Y:S01]  /*0e00*/  FADD.FTZ R6, R7, R6 ;  /* 0x0000000607067221 */ /* 0x000fe20000010000 */
[----:B------:R-:W-:Y:S01]  /*0e10*/  FADD.FTZ R5, R5, R8 ;  /* 0x0000000805057221 */ /* 0x000fe20000010000 */
[----:B------:R-:W-:Y:S01]  /*0e20*/  FADD.FTZ R12, R11, R12 ;  /* 0x0000000c0b0c7221 */ /* 0x000fe20000010000 */
[----:B------:R-:W-:-:S02]  /*0e30*/  HADD2.F32 R7, -RZ, R42.H1_H1 ;  /* 0x3000002aff077230 */ /* 0x000fc40000004100 */
[----:B------:R-:W-:Y:S01]  /*0e40*/  FFMA.FTZ R11, R11, R11, R4 ;  /* 0x0000000b0b0b7223 */ /* 0x000fe20000010004 */
[----:B------:R-:W-:Y:S02]  /*0e50*/  HADD2.F32 R4, -RZ, R42.H0_H0 ;  /* 0x2000002aff047230 */ /* 0x000fe40000004100 */
[----:B------:R-:W-:Y:S01]  /*0e60*/  FADD.FTZ R5, R5, R10 ;  /* 0x0000000a05057221 */ /* 0x000fe20000010000 */
[----:B------:R-:W-:Y:S01]  /*0e70*/  FADD.FTZ R6, R6, R9 ;  /* 0x0000000906067221 */ /* 0x000fe20000010000 */
[--C-:B------:R-:W-:Y:S02]  /*0e80*/  HADD2.F32 R10, -RZ, R49.reuse.H1_H1 ;  /* 0x30000031ff0a7230 */ /* 0x100fe40000004100 */
[----:B------:R-:W-:Y:S01]  /*0e90*/  FMUL.FTZ R9, R7, R7 ;  /* 0x0000000707097220 */ /* 0x000fe20000410000 */
[----:B------:R-:W-:Y:S01]  /*0ea0*/  FADD.FTZ R8, R4, R7 ;  /* 0x0000000704087221 */ /* 0x000fe20000010000 */
[----:B------:R-:W-:Y:S02]  /*0eb0*/  HADD2.F32 R7, -RZ, R49.H0_H0 ;  /* 0x20000031ff077230 */ /* 0x000fe40000004100 */
[----:B------:R-:W-:Y:S01]  /*0ec0*/  FADD.FTZ R6, R6, R11 ;  /* 0x0000000b06067221 */ /* 0x000fe20000010000 */
[----:B------:R-:W-:Y:S01]  /*0ed0*/  FFMA.FTZ R9, R4, R4, R9 ;  /* 0x0000000404097223 */ /* 0x000fe20000010009 */
[----:B------:R-:W-:Y:S01]  /*0ee0*/  FMUL.FTZ R4, R10, R10 ;  /* 0x0000000a0a047220 */ /* 0x000fe20000410000 */
[----:B------:R-:W-:-:S02]  /*0ef0*/  FADD.FTZ R10, R7, R10 ;  /* 0x0000000a070a7221 */ /* 0x000fc40000010000 */
[----:B------:R-:W-:Y:S01]  /*0f00*/  FADD.FTZ R6, R6, R9 ;  /* 0x0000000906067221 */ /* 0x000fe20000010000 */
[----:B------:R-:W-:Y:S01]  /*0f10*/  FFMA.FTZ R7, R7, R7, R4 ;  /* 0x0000000707077223 */ /* 0x000fe20000010004 */
[----:B------:R-:W-:Y:S01]  /*0f20*/  FADD.FTZ R5, R5, R12 ;  /* 0x0000000c05057221 */ /* 0x000fe20000010000 */
[--C-:B------:R-:W-:Y:S02]  /*0f30*/  HADD2.F32 R11, -RZ, R50.reuse.H1_H1 ;  /* 0x30000032ff0b7230 */ /* 0x100fe40000004100 */
[----:B------:R-:W-:Y:S01]  /*0f40*/  FADD.FTZ R6, R6, R7 ;  /* 0x0000000706067221 */ /* 0x000fe20000010000 */
[----:B------:R-:W-:Y:S02]  /*0f50*/  HADD2.F32 R4, -RZ, R50.H0_H0 ;  /* 0x20000032ff047230 */ /* 0x000fe40000004100 */
[----:B------:R-:W-:Y:S01]  /*0f60*/  FADD.FTZ R5, R5, R8 ;  /* 0x0000000805057221 */ /* 0x000fe20000010000 */
[----:B------:R-:W-:Y:S01]  /*0f70*/  FMUL.FTZ R9, R11, R11 ;  /* 0x0000000b0b097220 */ /* 0x000fe20000410000 */
[----:B------:R-:W-:-:S02]  /*0f80*/  HADD2.F32 R7, -RZ, R51.H1_H1 ;  /* 0x30000033ff077230 */ /* 0x000fc40000004100 */
[C---:B------:R-:W-:Y:S01]  /*0f90*/  FADD.FTZ R8, R4.reuse, R11 ;  /* 0x0000000b04087221 */ /* 0x040fe20000010000 */
[----:B------:R-:W-:Y:S01]  /*0fa0*/  FFMA.FTZ R9, R4, R4, R9 ;  /* 0x0000000404097223 */ /* 0x000fe20000010009 */
[----:B------:R-:W-:Y:S01]  /*0fb0*/  FADD.FTZ R5, R5, R10 ;  /* 0x0000000a05057221 */ /* 0x000fe20000010000 */
[----:B------:R-:W-:Y:S02]  /*0fc0*/  HADD2.F32 R4, -RZ, R51.H0_H0 ;  /* 0x20000033ff047230 */ /* 0x000fe40000004100 */
[----:B------:R-:W-:Y:S01]  /*0fd0*/  FMUL.FTZ R11, R7, R7 ;  /* 0x00000007070b7220 */ /* 0x000fe20000410000 */
[----:B------:R-:W-:Y:S01]  /*0fe0*/  FADD.FTZ R6, R6, R9 ;  /* 0x0000000906067221 */ /* 0x000fe20000010000 */
[----:B------:R-:W-:Y:S01]  /*0ff0*/  FADD.FTZ R5, R5, R8 ;  /* 0x0000000805057221 */ /* 0x000fe20000010000 */
        /* <DEDUP_REMOVED lines=28> */
[----:B------:R-:W-:Y:S02]  /*11c0*/  MOV R26, R5 ;  /* 0x00000005001a7202 */ /* 0x000fe40000000f00 */
[----:B------:R-:W-:-:S05]  /*11d0*/  MOV R27, R6 ;  /* 0x00000006001b7202 */ /* 0x000fca0000000f00 */
[----:B------:R1:W-:Y:S01]  /*11e0*/  @!P5 STS.64 [R36+0x10], R26 ;  /* 0x0000101a2400d388 */ /* 0x0003e20000000a00 */
[----:B------:R-:W-:Y:S01]  /*11f0*/  BAR.SYNC.DEFER_BLOCKING 0x0 ;  /* 0x0000000000007b1d */ /* 0x000fe20000010000 */
[----:B------:R-:W-:Y:S02]  /*1200*/  ISETP.NE.AND P5, PT, R30, RZ, PT ;  /* 0x000000ff1e00720c */ /* 0x000fe40003fa5270 */
[----:B0-----:R-:W-:-:S11]  /*1210*/  ISETP.GE.U32.AND P0, PT, R53, 0x2, PT ;  /* 0x000000023500780c */ /* 0x001fd60003f06070 */
[----:B-1----:R-:W-:Y:S05]  /*1220*/  @P5 BRA `(.L_x_3802) ;  /* 0x0000000000905947 */ /* 0x002fea0003800000 */
[----:B------:R-:W0:Y:S01]  /*1230*/  S2UR UR7, SR_CgaCtaId ;  /* 0x00000000000779c3 */ /* 0x000e220000008800 */
[----:B------:R-:W-:Y:S02]  /*1240*/  UMOV UR6, 0x400 ;  /* 0x0000040000067882 */ /* 0x000fe40000000000 */
[----:B0-----:R-:W-:-:S09]  /*1250*/  ULEA UR6, UR7, UR6, 0x18 ;  /* 0x0000000607067291 */ /* 0x001fd2000f8ec03f */
[----:B------:R-:W0:Y:S04]  /*1260*/  LDS.64 R24, [UR6+0x18] ;  /* 0x00001806ff187984 */ /* 0x000e280008000a00 */
[----:B------:R-:W1:Y:S04]  /*1270*/  LDS.128 R4, [UR6+0x20] ;  /* 0x00002006ff047984 */ /* 0x000e680008000c00 */
[----:B------:R-:W2:Y:S04]  /*1280*/  LDS.128 R8, [UR6+0x30] ;  /* 0x00003006ff087984 */ /* 0x000ea80008000c00 */
[----:B------:R-:W3:Y:S04]  /*1290*/  LDS.128 R12, [UR6+0x40] ;  /* 0x00004006ff0c7984 */ /* 0x000ee80008000c00 */
[----:B------:R-:W4:Y:S04]  /*12a0*/  LDS.128 R16, [UR6+0x50] ;  /* 0x00005006ff107984 */ /* 0x000f280008000c00 */
[----:B------:R-:W5:Y:S01]  /*12b0*/  LDS.128 R20, [UR6+0x60] ;  /* 0x00006006ff147984 */ /* 0x000f620008000c00 */
[----:B0-----:R-:W-:Y:S01]  /*12c0*/  FADD.FTZ R55, R26, R24 ;  /* 0x000000181a377221 */ /* 0x001fe20000010000 */
[----:B------:R-:W-:-:S02]  /*12d0*/  FADD.FTZ R54, R27, R25 ;  /* 0x000000191b367221 */ /* 0x000fc40000010000 */
        /* <DEDUP_REMOVED lines=25> */
.L_x_3802:
[----:B------:R-:W-:Y:S05]  /*1470*/  BSYNC B0 ;  /* 0x0000000000007941 */ /* 0x000fea0003800000 */
.L_x_3801:
[----:B------:R-:W-:Y:S05]  /*1480*/  @!P0 BRA `(.L_x_3803) ;  /* 0x00000010007c8947 */ /* 0x000fea0003800000 */
[----:B------:R-:W0:Y:S01]  /*1490*/  LDC.64 R6, c[0x0][0x240] ;  /* 0x00009000ff067b82 */ /* 0x000e220000000a00 */
[----:B------:R-:W-:-:S04]  /*14a0*/  ULOP3.LUT UR6, UR4, 0x1, URZ, 0xc0, !UPT ;  /* 0x0000000104067892 */ /* 0x000fc8000f8ec03f */
[----:B------:R-:W-:-:S03]  /*14b0*/  UIMAD UR6, UR6, UR12, URZ ;  /* 0x0000000c060672a4 */ /* 0x000fc6000f8e023f */
[----:B------:R-:W1:Y:S03]  /*14c0*/  LDC.64 R4, c[0x0][0x248] ;  /* 0x00009200ff047b82 */ /* 0x000e660000000a00 */
[----:B------:R-:W-:Y:S01]  /*14d0*/  IMAD R8, R53, UR6, RZ ;  /* 0x0000000635087c24 */ /* 0x000fe2000f8e02ff */
[----:B------:R-:W-:-:S04]  /*14e0*/  IADD3 R9, R0, UR6, RZ ;  /* 0x0000000600097c10 */ /* 0x000fc8000fffe0ff */
[----:B------:R-:W-:Y:S01]  /*14f0*/  SHF.L.U32 R11, R8, 0x1, RZ ;  /* 0x00000001080b7819 */ /* 0x000fe200000006ff */
[----:B0-----:R-:W-:-:S04]  /*1500*/  IMAD.WIDE.U32 R6, R9, 0x4, R6 ;  /* 0x0000000409067825 */ /* 0x001fc800078e0006 */
[----:B-1----:R-:W-:Y:S01]  /*1510*/  IMAD.WIDE R4, R11, 0x4, R4 ;  /* 0x000000040b047825 */ /* 0x002fe200078e0204 */
[----:B------:R-:W-:Y:S06]  /*1520*/  @P5 BRA `(.L_x_3804) ;  /* 0x00000000005c5947 */ /* 0x000fec0003800000 */
[----:B------:R-:W0:Y:S01]  /*1530*/  S2R R9, SR_CTAID.X ;  /* 0x0000000000097919 */ /* 0x000e220000002500 */
[----:B------:R-:W1:Y:S01]  /*1540*/  S2UR UR6, SR_CTAID.Y ;  /* 0x00000000000679c3 */ /* 0x000e620000002600 */
[----:B------:R-:W-:-:S06]  /*1550*/  ULOP3.LUT UP0, URZ, UR4, 0x2, URZ, 0xc0, !UPT ;  /* 0x00000002043f7892 */ /* 0x000fcc000f80c03f */
[----:B------:R-:W-:-:S04]  /*1560*/  PLOP3.LUT P0, PT, PT, PT, UP0, 0x80, 0x0 ;  /* 0x000000000000781c */ /* 0x000fc80003f0f008 */
[----:B------:R-:W-:-:S04]  /*1570*/  SEL R11, R53, RZ, !P0 ;  /* 0x000000ff350b7207 */ /* 0x000fc80004000000 */
[----:B------:R-:W-:Y:S02]  /*1580*/  ISETP.NE.AND P0, PT, R11, -0x1, PT ;  /* 0xffffffff0b00780c */ /* 0x000fe40003f05270 */
[----:B-1----:R-:W-:Y:S01]  /*1590*/  MOV R0, UR6 ;  /* 0x0000000600007c02 */ /* 0x002fe20008000f00 */
[----:B------:R-:W-:Y:S02]  /*15a0*/  UMOV UR6, 0xffffffff ;  /* 0xffffffff00067882 */ /* 0x000fe40000000000 */
[----:B------:R-:W-:Y:S02]  /*15b0*/  USEL UR6, UR6, 0x1, UP0 ;  /* 0x0000000106067887 */ /* 0x000fe40008000000 */
[----:B0-----:R-:W-:-:S04]  /*15c0*/  IMAD R9, R9, UR12, R0 ;  /* 0x0000000c09097c24 */ /* 0x001fc8000f8e0200 */
[----:B------:R-:W-:Y:S01]  /*15d0*/  MOV R13, UR6 ;  /* 0x00000006000d7c02 */ /* 0x000fe20008000f00 */
[----:B------:R-:W-:-:S05]  /*15e0*/  IMAD.WIDE.U32 R8, R9, 0x8, R4 ;  /* 0x0000000809087825 */ /* 0x000fca00078e0004 */
[----:B------:R0:W-:Y:S01]  /*15f0*/  STG.E.64 desc[UR8][R8.64], R26 ;  /* 0x0000001a08007986 */ /* 0x0001e2000c101b08 */
[----:B------:R-:W-:Y:S06]  /*1600*/  MEMBAR.ALL.GPU ;  /* 0x0000000000007992 */ /* 0x000fec000000a000 */
[----:B------:R-:W-:-:S00]  /*1610*/  ERRBAR ;  /* 0x00000000000079ab */ /* 0x000fc00000000000 */
[----:B------:R-:W-:Y:S06]  /*1620*/  CGAERRBAR ;  /* 0x00000000000075ab */ /* 0x000fec0000000000 */
[----:B------:R0:W-:Y:S01]  /*1630*/  REDG.E.ADD.S32.STRONG.GPU desc[UR8][R6.64], R13 ;  /* 0x0000000d0600798e */ /* 0x0001e2000c10e388 */
[----:B------:R-:W-:Y:S05]  /*1640*/  @!P0 BRA `(.L_x_3804) ;  /* 0x0000000000148947 */ /* 0x000fea0003800000 */
.L_x_3805:
[----:B0-----:R-:W2:Y:S04]  /*1650*/  LDG.E.STRONG.GPU R8, desc[UR8][R6.64] ;  /* 0x0000000806087981 */ /* 0x001ea8000c1ef900 */
[----:B--2---:R-:W-:Y:S01]  /*1660*/  CCTL.IVALL ;  /* 0x00000000ff00798f */ /* 0x004fe20002000000 */
[----:B------:R-:W-:Y:S05]  /*1670*/  YIELD ;  /* 0x0000000000007946 */ /* 0x000fea0003800000 */
[----:B------:R-:W-:-:S13]  /*1680*/  ISETP.NE.AND P0, PT, R8, R11, PT ;  /* 0x0000000b0800720c */ /* 0x000fda0003f05270 */
[----:B------:R-:W-:Y:S05]  /*1690*/  @P0 BRA `(.L_x_3805) ;  /* 0xfffffffc00ec0947 */ /* 0x000fea000383ffff */
.L_x_3804:
        /* <DEDUP_REMOVED lines=17> */
.L_x_3809:
[----:B------:R-:W-:-:S13]  /*17b0*/  ISETP.EQ.OR P6, PT, R7, UR10, P5 ;  /* 0x0000000a07007c0c */ /* 0x000fda000afc2670 */
[----:B------:R-:W-:-:S04]  /*17c0*/  @!P6 IMAD R9, R7, UR12, R0 ;  /* 0x0000000c0709ec24 */ /* 0x000fc8000f8e0200 */
[----:B------:R-:W-:-:S06]  /*17d0*/  @!P6 IMAD.WIDE.U32 R8, R9, 0x8, R4 ;  /* 0x000000080908e825 */ /* 0x000fcc00078e0004 */
[----:B------:R-:W2:Y:S01]  /*17e0*/  @!P6 LDG.E.64 R8, desc[UR8][R8.64] ;  /* 0x000000080808e981 */ /* 0x000ea2000c1e1b00 */
[----:B------:R-:W-:Y:S01]  /*17f0*/  IADD3 R11, R7, 0x1, RZ ;  /* 0x00000001070b7810 */ /* 0x000fe20007ffe0ff */
[----:B--2---:R-:W-:Y:S01]  /*1800*/  @!P6 FADD.FTZ R26, R26, R8 ;  /* 0x000000081a1ae221 */ /* 0x004fe20000010000 */
[----:B------:R-:W-:Y:S02]  /*1810*/  @!P6 FADD.FTZ R27, R27, R9 ;  /* 0x000000091b1be221 */ /* 0x000fe40000010000 */
        /* <DEDUP_REMOVED lines=108> */
.L_x_3808:
[----:B------:R-:W-:-:S13]  /*1ee0*/  ISETP.GT.AND P6, PT, R6, 0x4, PT ;  /* 0x000000040600780c */ /* 0x000fda0003fc4270 */
[----:B------:R-:W-:Y:S05]  /*1ef0*/  @!P6 BRA `(.L_x_3810) ;  /* 0x0000000000ece947 */ /* 0x000fea0003800000 */
[C---:B------:R-:W-:Y:S02]  /*1f00*/  IADD3 R11, R7.reuse, 0x1, RZ ;  /* 0x00000001070b7810 */ /* 0x040fe40007ffe0ff */
[----:B------:R-:W-:Y:S02]  /*1f10*/  ISETP.EQ.OR P0, PT, R7, UR10, P5 ;  /* 0x0000000a07007c0c */ /* 0x000fe4000af02670 */
[----:B------:R-:W-:-:S11]  /*1f20*/  ISETP.EQ.OR P6, PT, R11, UR10, P5 ;  /* 0x0000000a0b007c0c */ /* 0x000fd6000afc2670 */
[--C-:B------:R-:W-:Y:S02]  /*1f30*/  @!P0 IMAD R9, R7, UR12, R0.reuse ;  /* 0x0000000c07098c24 */ /* 0x100fe4000f8e0200 */
[----:B------:R-:W-:Y:S02]  /*1f40*/  @!P6 IMAD R11, R11, UR12, R0 ;  /* 0x0000000c0b0bec24 */ /* 0x000fe4000f8e0200 */
[----:B------:R-:W-:-:S04]  /*1f50*/  @!P0 IMAD.WIDE.U32 R8, R9, 0x8, R4 ;  /* 0x0000000809088825 */ /* 0x000fc800078e0004 */
[----:B------:R-:W-:Y:S02]  /*1f60*/  @!P6 IMAD.WIDE.U32 R10, R11, 0x8, R4 ;  /* 0x000000080b0ae825 */ /* 0x000fe400078e0004 */
[----:B------:R-:W2:Y:S04]  /*1f70*/  @!P0 LDG.E.64 R8, desc[UR8][R8.64] ;  /* 0x0000000808088981 */ /* 0x000ea8000c1e1b00 */
[----:B------:R-:W3:Y:S01]  /*1f80*/  @!P6 LDG.E.64 R10, desc[UR8][R10.64] ;  /* 0x000000080a0ae981 */ /* 0x000ee2000c1e1b00 */
[C---:B------:R-:W-:Y:S02]  /*1f90*/  IADD3 R13, R7.reuse, 0x2, RZ ;  /* 0x00000002070d7810 */ /* 0x040fe40007ffe0ff */
[----:B------:R-:W-:Y:S01]  /*1fa0*/  IADD3 R15, R7, 0x3, RZ ;  /* 0x00000003070f7810 */ /* 0x000fe20007ffe0ff */
[----:B--2---:R-:W-:Y:S01]  /*1fb0*/  @!P0 FADD.FTZ R26, R26, R8 ;  /* 0x000000081a1a8221 */ /* 0x004fe20000010000 */
[----:B------:R-:W-:Y:S01]  /*1fc0*/  @!P0 FADD.FTZ R27, R27, R9 ;  /* 0x000000091b1b8221 */ /* 0x000fe20000010000 */
[----:B------:R-:W-:-:S02]  /*1fd0*/  ISETP.EQ.OR P0, PT, R13, UR10, P5 ;  /* 0x0000000a0d007c0c */ /* 0x000fc4000af02670 */
[----:B---3--:R-:W-:Y:S01]  /*1fe0*/  @!P6 FADD.FTZ R26, R26, R10 ;  /* 0x0000000a1a1ae221 */ /* 0x008fe20000010000 */
[----:B------:R-:W-:Y:S01]  /*1ff0*/  @!P6 FADD.FTZ R27, R27, R11 ;  /* 0x0000000b1b1be221 */ /* 0x000fe20000010000 */
[----:B------:R-:W-:-:S09]  /*2000*/  ISETP.EQ.OR P6, PT, R15, UR10, P5 ;  /* 0x0000000a0f007c0c */ /* 0x000fd2000afc2670 */
[----:B------:R-:W-:-:S04]  /*2010*/  @!P0 IMAD R13, R13, UR12, R0 ;  /* 0x0000000c0d0d8c24 */ /* 0x000fc8000f8e0200 */
[----:B------:R-:W-:Y:S02]  /*2020*/  @!P6 IMAD R15, R15, UR12, R0 ;  /* 0x0000000c0f0fec24 */ /* 0x000fe4000f8e0200 */
        /* <DEDUP_REMOVED lines=40> */
.L_x_3810:
[----:B------:R-:W-:-:S13]  /*22b0*/  ISETP.NE.OR P0, PT, R6, RZ, P0 ;  /* 0x000000ff0600720c */ /* 0x000fda0000705670 */
[----:B------:R-:W-:Y:S05]  /*22c0*/  @!P0 BRA `(.L_x_3806) ;  /* 0x00000000007c8947 */ /* 0x000fea0003800000 */
.L_x_3807:
[C---:B------:R-:W-:Y:S02]  /*22d0*/  ISETP.EQ.OR P0, PT, R7.reuse, UR10, P5 ;  /* 0x0000000a07007c0c */ /* 0x040fe4000af02670 */
[----:B------:R-:W-:-:S04]  /*22e0*/  IADD3 R11, R7, 0x1, RZ ;  /* 0x00000001070b7810 */ /* 0x000fc80007ffe0ff */
[----:B------:R-:W-:-:S07]  /*22f0*/  ISETP.EQ.OR P6, PT, R11, UR10, P5 ;  /* 0x0000000a0b007c0c */ /* 0x000fce000afc2670 */
[----:B------:R-:W-:-:S04]  /*2300*/  @!P0 IMAD R9, R7, UR12, R0 ;  /* 0x0000000c07098c24 */ /* 0x000fc8000f8e0200 */
[----:B------:R-:W-:-:S04]  /*2310*/  @!P0 IMAD.WIDE.U32 R8, R9, 0x8, R4 ;  /* 0x0000000809088825 */ /* 0x000fc800078e0004 */
[----:B------:R-:W-:Y:S02]  /*2320*/  @!P6 IMAD R11, R11, UR12, R0 ;  /* 0x0000000c0b0bec24 */ /* 0x000fe4000f8e0200 */
        /* <DEDUP_REMOVED lines=12> */
[----:B------:R-:W-:-:S04]  /*23f0*/  @!P0 IMAD.WIDE.U32 R8, R9, 0x8, R4 ;  /* 0x0000000809088825 */ /* 0x000fc800078e0004 */
[----:B------:R-:W-:Y:S02]  /*2400*/  @!P6 IMAD R11, R15, UR12, R0 ;  /* 0x0000000c0f0bec24 */ /* 0x000fe4000f8e0200 */
        /* <DEDUP_REMOVED lines=11> */
.L_x_3806:
[----:B------:R-:W-:-:S13]  /*24c0*/  LOP3.LUT P0, R53, R53, 0x3, RZ, 0xc0, !PT ;  /* 0x0000000335357812 */ /* 0x000fda000780c0ff */
[----:B------:R-:W-:Y:S05]  /*24d0*/  @!P0 BRA `(.L_x_3803) ;  /* 0x0000000000688947 */ /* 0x000fea0003800000 */
[----:B------:R-:W-:Y:S01]  /*24e0*/  ISETP.EQ.OR P0, PT, R7, UR10, P5 ;  /* 0x0000000a07007c0c */ /* 0x000fe2000af02670 */
[----:B------:R-:W-:Y:S01]  /*24f0*/  BSSY B0, `(.L_x_3811) ;  /* 0x0000008000007945 */ /* 0x000fe20003800000 */
[----:B------:R-:W-:-:S11]  /*2500*/  ISETP.NE.AND P6, PT, R53, 0x1, PT ;  /* 0x000000013500780c */ /* 0x000fd60003fc5270 */
[----:B------:R-:W-:Y:S05]  /*2510*/  @P0 BRA `(.L_x_3812) ;  /* 0x0000000000140947 */ /* 0x000fea0003800000 */
[----:B------:R-:W-:-:S04]  /*2520*/  IMAD R9, R7, UR12, R0 ;  /* 0x0000000c07097c24 */ /* 0x000fc8000f8e0200 */
[----:B------:R-:W-:-:S06]  /*2530*/  IMAD.WIDE.U32 R8, R9, 0x8, R4 ;  /* 0x0000000809087825 */ /* 0x000fcc00078e0004 */
[----:B------:R-:W2:Y:S02]  /*2540*/  LDG.E.64 R8, desc[UR8][R8.64] ;  /* 0x0000000808087981 */ /* 0x000ea4000c1e1b00 */
[----:B--2---:R-:W-:Y:S01]  /*2550*/  FADD.FTZ R26, R26, R8 ;  /* 0x000000081a1a7221 */ /* 0x004fe20000010000 */
[----:B------:R-:W-:-:S07]  /*2560*/  FADD.FTZ R27, R27, R9 ;  /* 0x000000091b1b7221 */ /* 0x000fce0000010000 */
.L_x_3812:
[----:B------:R-:W-:Y:S05]  /*2570*/  BSYNC B0 ;  /* 0x0000000000007941 */ /* 0x000fea0003800000 */
.L_x_3811:
[----:B------:R-:W-:Y:S05]  /*2580*/  @!P6 BRA `(.L_x_3803) ;  /* 0x00000000003ce947 */ /* 0x000fea0003800000 */
[C---:B------:R-:W-:Y:S02]  /*2590*/  IADD3 R9, R7.reuse, 0x2, RZ ;  /* 0x0000000207097810 */ /* 0x040fe40007ffe0ff */
[----:B------:R-:W-:Y:S02]  /*25a0*/  IADD3 R7, R7, 0x1, RZ ;  /* 0x0000000107077810 */ /* 0x000fe40007ffe0ff */
[----:B------:R-:W-:Y:S02]  /*25b0*/  ISETP.EQ.OR P0, PT, R9, UR10, P5 ;  /* 0x0000000a09007c0c */ /* 0x000fe4000af02670 */
[----:B------:R-:W-:Y:S02]  /*25c0*/  ISETP.EQ.OR P6, PT, R7, UR10, P5 ;  /* 0x0000000a07007c0c */ /* 0x000fe4000afc2670 */
[----:B------:R-:W-:-:S11]  /*25d0*/  ISETP.EQ.OR P0, PT, R53, 0x2, P0 ;  /* 0x000000023500780c */ /* 0x000fd60000702670 */
[--C-:B------:R-:W-:Y:S02]  /*25e0*/  @!P6 IMAD R7, R7, UR12, R0.reuse ;  /* 0x0000000c0707ec24 */ /* 0x100fe4000f8e0200 */
[----:B------:R-:W-:Y:S02]  /*25f0*/  @!P0 IMAD R9, R9, UR12, R0 ;  /* 0x0000000c09098c24 */ /* 0x000fe4000f8e0200 */
        /* <DEDUP_REMOVED lines=8> */
.L_x_3803:
[----:B------:R-:W-:Y:S01]  /*2680*/  ULDC.64 UR6, c[0x0][0x218] ;  /* 0x0000860000067ab9 */ /* 0x000fe20000000a00 */
[----:B------:R-:W-:Y:S01]  /*2690*/  LOP3.LUT P0, RZ, R30, UR10, RZ, 0xfc, !PT ;  /* 0x0000000a1eff7c12 */ /* 0x000fe2000f80fcff */
[----:B0-----:R-:W0:Y:S01]  /*26a0*/  LDC.64 R12, c[0x0][0x228] ;  /* 0x00008a00ff0c7b82 */ /* 0x001e220000000a00 */
[----:B------:R-:W-:Y:S01]  /*26b0*/  ISETP.EQ.U32.AND P6, PT, RZ, UR6, PT ;  /* 0x00000006ff007c0c */ /* 0x000fe2000bfc2070 */
[----:B------:R-:W-:Y:S01]  /*26c0*/  UMOV UR6, 0x400 ;  /* 0x0000040000067882 */ /* 0x000fe20000000000 */
[----:B------:R-:W-:Y:S02]  /*26d0*/  MOV R9, UR11 ;  /* 0x0000000b00097c02 */ /* 0x000fe40008000f00 */
[----:B------:R-:W-:Y:S02]  /*26e0*/  ISETP.EQ.OR.EX P0, PT, RZ, UR7, P0, P6 ;  /* 0x00000007ff007c0c */ /* 0x000fe40008702760 */
[----:B------:R-:W-:Y:S01]  /*26f0*/  IADD3 R7, R34, R43, RZ ;  /* 0x0000002b22077210 */ /* 0x000fe20007ffe0ff */
[----:B------:R-:W1:Y:S08]  /*2700*/  S2UR UR7, SR_CgaCtaId ;  /* 0x00000000000779c3 */ /* 0x000e700000008800 */
[----:B------:R-:W2:Y:S08]  /*2710*/  LDC.64 R4, c[0x0][0x230] ;  /* 0x00008c00ff047b82 */ /* 0x000eb00000000a00 */
[----:B------:R-:W3:Y:S01]  /*2720*/  @!P0 LDC.64 R10, c[0x0][0x218] ;  /* 0x00008600ff0a8b82 */ /* 0x000ee20000000a00 */
[----:B0-----:R-:W-:Y:S01]  /*2730*/  IMAD.WIDE R12, R7, 0x4, R12 ;  /* 0x00000004070c7825 */ /* 0x001fe200078e020c */
[----:B-1----:R-:W-:-:S03]  /*2740*/  ULEA UR6, UR7, UR6, 0x18 ;  /* 0x0000000607067291 */ /* 0x002fc6000f8ec03f */
[----:B------:R-:W-:Y:S02]  /*2750*/  ULDC UR7, c[0x0][0x2a4] ;  /* 0x0000a90000077ab9 */ /* 0x000fe40000000800 */
[----:B------:R-:W-:Y:S01]  /*2760*/  @!P0 FMUL.FTZ R15, R27, UR7 ;  /* 0x000000071b0f8c20 */ /* 0x000fe20008410000 */
[----:B------:R-:W-:Y:S01]  /*2770*/  @!P0 FMUL.FTZ R14, R26, UR7 ;  /* 0x000000071a0e8c20 */ /* 0x000fe20008410000 */
[----:B--2---:R-:W-:Y:S02]  /*2780*/  IMAD.WIDE R6, R7, 0x4, R4 ;  /* 0x0000000407067825 */ /* 0x004fe400078e0204 */
[----:B------:R-:W-:Y:S02]  /*2790*/  @!P5 STS.64 [UR6+0x88], R26 ;  /* 0x0000881aff00d988 */ /* 0x000fe40008000a06 */
[----:B---3--:R-:W-:-:S05]  /*27a0*/  @!P0 IMAD.WIDE R10, R9, 0x8, R10 ;  /* 0x00000008090a8825 */ /* 0x008fca00078e020a */
[----:B------:R0:W-:Y:S01]  /*27b0*/  @!P0 STG.E.64 desc[UR8][R10.64], R14 ;  /* 0x0000000e0a008986 */ /* 0x0001e2000c101b08 */
[----:B------:R-:W-:Y:S01]  /*27c0*/  BAR.SYNC.DEFER_BLOCKING 0x0 ;  /* 0x0000000000007b1d */ /* 0x000fe20000010000 */
[----:B------:R-:W-:-:S07]  /*27d0*/  ISETP.NE.AND P6, PT, RZ, UR13, PT ;  /* 0x0000000dff007c0c */ /* 0x000fce000bfc5270 */
[----:B0-----:R-:W0:Y:S01]  /*27e0*/  LDC R11, c[0x0][0x294] ;  /* 0x0000a500ff0b7b82 */ /* 0x001e220000000800 */
[----:B------:R1:W2:Y:S04]  /*27f0*/  LDG.E.64 R4, desc[UR8][R12.64] ;  /* 0x000000080c047981 */ /* 0x0002a8000c1e1b00 */
[----:B------:R-:W2:Y:S01]  /*2800*/  LDG.E.64 R6, desc[UR8][R6.64] ;  /* 0x0000000806067981 */ /* 0x000ea2000c1e1b00 */
[----:B------:R-:W-:Y:S02]  /*2810*/  HADD2.F32 R15, -RZ, R46.H1_H1 ;  /* 0x3000002eff0f7230 */ /* 0x000fe40000004100 */
[--C-:B------:R-:W-:Y:S01]  /*2820*/  HADD2.F32 R17, -RZ, R44.reuse.H0_H0 ;  /* 0x2000002cff117230 */ /* 0x100fe20000004100 */
[----:B------:R-:W3:Y:S01]  /*2830*/  LDS.64 R8, [UR6+0x88] ;  /* 0x00008806ff087984 */ /* 0x000ee20008000a00 */
[----:B------:R-:W-:-:S02]  /*2840*/  HADD2.F32 R19, -RZ, R44.H1_H1 ;  /* 0x3000002cff137230 */ /* 0x000fc40000004100 */
[----:B-1----:R-:W-:Y:S02]  /*2850*/  HADD2.F32 R13, -RZ, R46.H0_H0 ;  /* 0x2000002eff0d7230 */ /* 0x002fe40000004100 */
[----:B---3--:R-:W-:-:S04]  /*2860*/  FMUL.FTZ R8, R8, UR7 ;  /* 0x0000000708087c20 */ /* 0x008fc80008410000 */
[----:B------:R-:W-:Y:S01]  /*2870*/  FMUL.FTZ R16, R8, R8 ;  /* 0x0000000808107220 */ /* 0x000fe20000410000 */
[--C-:B------:R-:W-:Y:S01]  /*2880*/  FADD.FTZ R10, R13, -R8.reuse ;  /* 0x800000080d0a7221 */ /* 0x100fe20000010000 */
[--C-:B------:R-:W-:Y:S01]  /*2890*/  FADD.FTZ R12, R15, -R8.reuse ;  /* 0x800000080f0c7221 */ /* 0x100fe20000010000 */
[----:B------:R-:W-:Y:S01]  /*28a0*/  FADD.FTZ R18, R17, -R8 ;  /* 0x8000000811127221 */ /* 0x000fe20000010000 */
[----:B------:R-:W-:Y:S01]  /*28b0*/  FFMA.FTZ R9, R9, UR7, -R16 ;  /* 0x0000000709097c23 */ /* 0x000fe20008010810 */
[----:B------:R-:W-:-:S04]  /*28c0*/  FADD.FTZ R19, R19, -R8 ;  /* 0x8000000813137221 */ /* 0x000fc80000010000 */
[----:B------:R-:W-:-:S13]  /*28d0*/  FSETP.GTU.FTZ.AND P0, PT, R9, RZ, PT ;  /* 0x000000ff0900720b */ /* 0x000fda0003f1c000 */
[----:B------:R-:W-:Y:S01]  /*28e0*/  VOTEU.ANY UP0, P0 ;  /* 0x00000000003f7886 */ /* 0x000fe20000000100 */
[----:B------:R-:W-:-:S04]  /*28f0*/  PLOP3.LUT P0, PT, PT, PT, UP0, 0x80, 0x0 ;  /* 0x000000000000781c */ /* 0x000fc80003f0f008 */
[----:B------:R-:W-:-:S09]  /*2900*/  @UP0 ULDC UR6, c[0x0][0x238] ;  /* 0x00008e0000060ab9 */ /* 0x000fd20000000800 */
[----:B------:R-:W-:Y:S01]  /*2910*/  @P0 FADD.FTZ R9, R9, UR6 ;  /* 0x0000000609090e21 */ /* 0x000fe20008010000 */
[----:B------:R-:W-:-:S05]  /*2920*/  UMOV UR6, 0x3f800000 ;  /* 0x3f80000000067882 */ /* 0x000fca0000000000 */
[----:B------:R-:W1:Y:S02]  /*2930*/  @P0 MUFU.RSQ R9, R9 ;  /* 0x0000000900090308 */ /* 0x000e640000001400 */
[----:B-1----:R-:W-:-:S13]  /*2940*/  @P0 R2UR UR7, R9 ;  /* 0x00000000090702ca */ /* 0x002fda00000e0000 */
[----:B------:R-:W-:Y:S02]  /*2950*/  @UP0 UMOV UR6, UR7 ;  /* 0x0000000700060c82 */ /* 0x000fe40008000000 */
[----:B------:R-:W-:Y:S01]  /*2960*/  FMUL.FTZ R9, R10, UR6 ;  /* 0x000000060a097c20 */ /* 0x000fe20008410000 */
[----:B------:R-:W-:-:S03]  /*2970*/  FMUL.FTZ R12, R12, UR6 ;  /* 0x000000060c0c7c20 */ /* 0x000fc60008410000 */
[----:B--2---:R-:W-:Y:S01]  /*2980*/  FFMA.FTZ R9, R4, R9, R6 ;  /* 0x0000000904097223 */ /* 0x004fe20000010006 */
[----:B------:R-:W-:Y:S01]  /*2990*/  FFMA.FTZ R10, R5, R12, R7 ;  /* 0x0000000c050a7223 */ /* 0x000fe20000010007 */
[----:B0-----:R-:W-:Y:S06]  /*29a0*/  @!P6 BRA `(.L_x_3813) ;  /* 0x000000000028e947 */ /* 0x001fec0003800000 */
        /* <DEDUP_REMOVED lines=10> */
.L_x_3813:
        /* <DEDUP_REMOVED lines=10> */
[----:B------:R-:W-:-:S02]  /*2af0*/  LEA R14, P0, R12, UR14, 0x1 ;  /* 0x0000000e0c0e7c11 */ /* 0x000fc4000f8008ff */
[----:B------:R-:W-:-:S04]  /*2b00*/  IADD3 R15, R13, R15, RZ ;  /* 0x0000000f0d0f7210 */ /* 0x000fc80007ffe0ff */
[----:B------:R-:W-:-:S05]  /*2b10*/  LEA.HI.X R15, R12, UR15, R15, 0x1, P0 ;  /* 0x0000000f0c0f7c11 */ /* 0x000fca00080f0c0f */
[----:B------:R0:W-:Y:S02]  /*2b20*/  STG.E desc[UR8][R14.64], R9 ;  /* 0x000000090e007986 */ /* 0x0001e4000c101908 */
.L_x_3815:
[----:B------:R-:W-:Y:S05]  /*2b30*/  BSYNC B0 ;  /* 0x0000000000007941 */ /* 0x000fea0003800000 */
.L_x_3814:
[----:B0-----:R-:W-:Y:S01]  /*2b40*/  FMUL.FTZ R9, R18, UR6 ;  /* 0x0000000612097c20 */ /* 0x001fe20008410000 */
[----:B------:R-:W-:Y:S01]  /*2b50*/  FMUL.FTZ R10, R19, UR6 ;  /* 0x00000006130a7c20 */ /* 0x000fe20008410000 */
[--C-:B------:R-:W-:Y:S01]  /*2b60*/  HADD2.F32 R21, -RZ, R48.reuse.H0_H0 ;  /* 0x20000030ff157230 */ /* 0x100fe20000004100 */
[----:B------:R-:W-:Y:S01]  /*2b70*/  SHF.R.U32.HI R18, RZ, 0x2, R30 ;  /* 0x00000002ff127819 */ /* 0x000fe2000001161e */
[----:B------:R-:W-:Y:S02]  /*2b80*/  HADD2.F32 R19, -RZ, R48.H1_H1 ;  /* 0x30000030ff137230 */ /* 0x000fe40000004100 */
        /* <DEDUP_REMOVED lines=13> */
.L_x_3816:
        /* <DEDUP_REMOVED lines=14> */
.L_x_3818:
[----:B------:R-:W-:Y:S05]  /*2d40*/  BSYNC B0 ;  /* 0x0000000000007941 */ /* 0x000fea0003800000 */
.L_x_3817:
[--C-:B0-----:R-:W-:Y:S01]  /*2d50*/  FADD.FTZ R9, R21, -R8.reuse ;  /* 0x8000000815097221 */ /* 0x101fe20000010000 */
[----:B------:R-:W-:Y:S01]  /*2d60*/  FADD.FTZ R10, R19, -R8 ;  /* 0x80000008130a7221 */ /* 0x000fe20000010000 */
[--C-:B------:R-:W-:Y:S02]  /*2d70*/  HADD2.F32 R15, -RZ, R47.reuse.H0_H0 ;  /* 0x2000002fff0f7230 */ /* 0x100fe40000004100 */
[----:B------:R-:W-:Y:S02]  /*2d80*/  HADD2.F32 R19, -RZ, R47.H1_H1 ;  /* 0x3000002fff137230 */ /* 0x000fe40000004100 */
[----:B------:R-:W-:Y:S01]  /*2d90*/  FMUL.FTZ R9, R9, UR6 ;  /* 0x0000000609097c20 */ /* 0x000fe20008410000 */
[----:B------:R-:W-:-:S04]  /*2da0*/  IMAD.WIDE.U32 R12, R18, 0x24924925, RZ ;  /* 0x24924925120c7825 */ /* 0x000fc800078e00ff */
[----:B------:R-:W-:Y:S01]  /*2db0*/  FMUL.FTZ R10, R10, UR6 ;  /* 0x000000060a0a7c20 */ /* 0x000fe20008410000 */
[--C-:B------:R-:W-:Y:S01]  /*2dc0*/  FADD.FTZ R18, R15, -R8.reuse ;  /* 0x800000080f127221 */ /* 0x100fe20000010000 */
[----:B------:R-:W-:Y:S01]  /*2dd0*/  FADD.FTZ R19, R19, -R8 ;  /* 0x8000000813137221 */ /* 0x000fe20000010000 */
[----:B------:R-:W-:Y:S02]  /*2de0*/  IMAD R11, R11, UR10, R13 ;  /* 0x0000000a0b0b7c24 */ /* 0x000fe4000f8e020d */
        /* <DEDUP_REMOVED lines=13> */
.L_x_3819:
        /* <DEDUP_REMOVED lines=14> */
.L_x_3821:
[----:B------:R-:W-:Y:S05]  /*2fa0*/  BSYNC B0 ;  /* 0x0000000000007941 */ /* 0x000fea0003800000 */
.L_x_3820:
[----:B0-----:R-:W-:Y:S01]  /*2fb0*/  FMUL.FTZ R9, R18, UR6 ;  /* 0x0000000612097c20 */ /* 0x001fe20008410000 */
[----:B------:R-:W-:Y:S01]  /*2fc0*/  FMUL.FTZ R12, R19, UR6 ;  /* 0x00000006130c7c20 */ /* 0x000fe20008410000 */
[----:B------:R-:W-:Y:S01]  /*2fd0*/  HADD2.F32 R19, -RZ, R42.H0_H0 ;  /* 0x2000002aff137230 */ /* 0x000fe20000004100 */
        /* <DEDUP_REMOVED lines=14> */
.L_x_3822:
[----:B------:R-:W-:Y:S04]  /*30c0*/  BSSY B0, `(.L_x_3823) ;  /* 0x000000e000007945 */ /* 0x000fe80003800000 */
[----:B------:R-:W-:Y:S05]  /*30d0*/  @!P4 BRA `(.L_x_3824) ;  /* 0x000000000030c947 */ /* 0x000fea0003800000 */
        /* <DEDUP_REMOVED lines=8> */
[----:B------:R-:W-:Y:S02]  /*3160*/  LEA R12, P0, R14, UR14, 0x1 ;  /* 0x0000000e0e0c7c11 */ /* 0x000fe4000f8008ff */
[----:B------:R-:W-:-:S04]  /*3170*/  IADD3 R13, R15, R13, RZ ;  /* 0x0000000d0f0d7210 */ /* 0x000fc80007ffe0ff */
[----:B------:R-:W-:-:S05]  /*3180*/  LEA.HI.X R13, R14, UR15, R13, 0x1, P0 ;  /* 0x0000000f0e0d7c11 */ /* 0x000fca00080f0c0d */
[----:B------:R0:W-:Y:S02]  /*3190*/  STG.E desc[UR8][R12.64], R9 ;  /* 0x000000090c007986 */ /* 0x0001e4000c101908 */
.L_x_3824:
[----:B------:R-:W-:Y:S05]  /*31a0*/  BSYNC B0 ;  /* 0x0000000000007941 */ /* 0x000fea0003800000 */
.L_x_3823:
[----:B------:R-:W-:Y:S01]  /*31b0*/  HADD2.F32 R15, -RZ, R42.H1_H1 ;  /* 0x3000002aff0f7230 */ /* 0x000fe20000004100 */
[----:B0-----:R-:W-:Y:S01]  /*31c0*/  IADD3 R9, R11, 0x50, RZ ;  /* 0x000000500b097810 */ /* 0x001fe20007ffe0ff */
[----:B------:R-:W-:Y:S01]  /*31d0*/  ULDC.64 UR14, c[0x0][0x278] ;  /* 0x00009e00000e7ab9 */ /* 0x000fe20000000a00 */
[----:B------:R-:W-:Y:S01]  /*31e0*/  SHF.R.S32.HI R22, RZ, 0x1f, R10 ;  /* 0x0000001fff167819 */ /* 0x000fe2000001140a */
[--C-:B------:R-:W-:Y:S01]  /*31f0*/  FADD.FTZ R13, R19, -R8.reuse ;  /* 0x80000008130d7221 */ /* 0x100fe20000010000 */
[----:B------:R-:W-:Y:S01]  /*3200*/  ISETP.GE.U32.AND P5, PT, R10, UR14, PT ;  /* 0x0000000e0a007c0c */ /* 0x000fe2000bfa6070 */
[--C-:B------:R-:W-:Y:S01]  /*3210*/  FADD.FTZ R14, R15, -R8.reuse ;  /* 0x800000080f0e7221 */ /* 0x100fe20000010000 */
[----:B------:R-:W-:Y:S01]  /*3220*/  ISETP.GE.U32.AND P0, PT, R9, UR14, PT ;  /* 0x0000000e09007c0c */ /* 0x000fe2000bf06070 */
[--C-:B------:R-:W-:Y:S01]  /*3230*/  HADD2.F32 R17, -RZ, R49.reuse.H0_H0 ;  /* 0x20000031ff117230 */ /* 0x100fe20000004100 */
[----:B------:R-:W-:Y:S01]  /*3240*/  SHF.R.S32.HI R12, RZ, 0x1f, R9 ;  /* 0x0000001fff0c7819 */ /* 0x000fe20000011409 */
[----:B------:R-:W-:Y:S01]  /*3250*/  HADD2.F32 R21, -RZ, R49.H1_H1 ;  /* 0x30000031ff157230 */ /* 0x000fe20000004100 */
[----:B------:R-:W-:Y:S01]  /*3260*/  ISETP.GE.AND.EX P5, PT, R22, UR15, PT, P5 ;  /* 0x0000000f16007c0c */ /* 0x000fe2000bfa6350 */
[----:B------:R-:W-:Y:S01]  /*3270*/  FMUL.FTZ R13, R13, UR6 ;  /* 0x000000060d0d7c20 */ /* 0x000fe20008410000 */
[----:B------:R-:W-:Y:S01]  /*3280*/  ISETP.GE.AND.EX P0, PT, R12, UR15, PT, P0 ;  /* 0x0000000f0c007c0c */ /* 0x000fe2000bf06300 */
[----:B------:R-:W-:Y:S01]  /*3290*/  FMUL.FTZ R14, R14, UR6 ;  /* 0x000000060e0e7c20 */ /* 0x000fe20008410000 */
[C---:B------:R-:W-:Y:S01]  /*32a0*/  ISETP.LT.U32.AND P5, PT, R30.reuse, 0x1c0, !P5 ;  /* 0x000001c01e00780c */ /* 0x040fe20006fa1070 */
[--C-:B------:R-:W-:Y:S01]  /*32b0*/  FADD.FTZ R20, R17, -R8.reuse ;  /* 0x8000000811147221 */ /* 0x100fe20000010000 */
[----:B------:R-:W-:Y:S01]  /*32c0*/  ISETP.LT.U32.AND P0, PT, R30, 0x1c0, !P0 ;  /* 0x000001c01e00780c */ /* 0x000fe20004701070 */
[----:B------:R-:W-:Y:S01]  /*32d0*/  FADD.FTZ R21, R21, -R8 ;  /* 0x8000000815157221 */ /* 0x000fe20000010000 */
        /* <DEDUP_REMOVED lines=13> */
.L_x_3825:
        /* <DEDUP_REMOVED lines=14> */
.L_x_3827:
[----:B------:R-:W-:Y:S05]  /*3490*/  BSYNC B0 ;  /* 0x0000000000007941 */ /* 0x000fea0003800000 */
.L_x_3826:
        /* <DEDUP_REMOVED lines=17> */
.L_x_3828:
[----:B------:R-:W-:Y:S04]  /*35b0*/  BSSY B0, `(.L_x_3829) ;  /* 0x000000e000007945 */ /* 0x000fe80003800000 */
[----:B------:R-:W-:Y:S05]  /*35c0*/  @!P0 BRA `(.L_x_3830) ;  /* 0x0000000000308947 */ /* 0x000fea0003800000 */
[----:B------:R-:W-:Y:S01]  /*35d0*/  ULDC.64 UR16, c[0x0][0x270] ;  /* 0x00009c0000107ab9 */ /* 0x000fe20000000a00 */
[----:B------:R-:W-:Y:S01]  /*35e0*/  MOV R13, R3 ;  /* 0x00000003000d7202 */ /* 0x000fe20000000f00 */
[----:B------:R-:W-:Y:S01]  /*35f0*/  IMAD R18, R12, UR16, RZ ;  /* 0x000000100c127c24 */ /* 0x000fe2000f8e02ff */
[----:B------:R-:W-:Y:S02]  /*3600*/  MOV R12, R28 ;  /* 0x0000001c000c7202 */ /* 0x000fe40000000f00 */
[----:B------:R-:W-:-:S03]  /*3610*/  F2FP.F16.F32.PACK_AB R17, R17, R16 ;  /* 0x000000101111723e */ /* 0x000fc600000000ff */
[----:B------:R-:W-:-:S04]  /*3620*/  IMAD.WIDE.U32 R14, R9, UR16, R12 ;  /* 0x00000010090e7c25 */ /* 0x000fc8000f8e000c */
[----:B------:R-:W-:Y:S01]  /*3630*/  IMAD R9, R9, UR17, R18 ;  /* 0x0000001109097c24 */ /* 0x000fe2000f8e0212 */
[----:B------:R-:W-:Y:S02]  /*3640*/  ULDC.64 UR16, c[0x0][0x210] ;  /* 0x0000840000107ab9 */ /* 0x000fe40000000a00 */
[----:B------:R-:W-:Y:S02]  /*3650*/  LEA R12, P0, R14, UR16, 0x1 ;  /* 0x000000100e0c7c11 */ /* 0x000fe4000f8008ff */
[----:B------:R-:W-:-:S04]  /*3660*/  IADD3 R9, R15, R9, RZ ;  /* 0x000000090f097210 */ /* 0x000fc80007ffe0ff */
[----:B------:R-:W-:-:S05]  /*3670*/  LEA.HI.X R13, R14, UR17, R9, 0x1, P0 ;  /* 0x000000110e0d7c11 */ /* 0x000fca00080f0c09 */
[----:B------:R0:W-:Y:S02]  /*3680*/  STG.E desc[UR8][R12.64], R17 ;  /* 0x000000110c007986 */ /* 0x0001e4000c101908 */
.L_x_3830:
[----:B------:R-:W-:Y:S05]  /*3690*/  BSYNC B0 ;  /* 0x0000000000007941 */ /* 0x000fea0003800000 */
.L_x_3829:
[----:B0-----:R-:W-:Y:S02]  /*36a0*/  HADD2.F32 R13, -RZ, R50.H1_H1 ;  /* 0x30000032ff0d7230 */ /* 0x001fe40000004100 */
[--C-:B------:R-:W-:Y:S01]  /*36b0*/  FADD.FTZ R9, R21, -R8.reuse ;  /* 0x8000000815097221 */ /* 0x100fe20000010000 */
[--C-:B------:R-:W-:Y:S01]  /*36c0*/  HADD2.F32 R15, -RZ, R51.reuse.H0_H0 ;  /* 0x20000033ff0f7230 */ /* 0x100fe20000004100 */
[----:B------:R-:W-:Y:S01]  /*36d0*/  ISETP.GE.U32.AND P5, PT, R38, UR14, PT ;  /* 0x0000000e26007c0c */ /* 0x000fe2000bfa6070 */
[----:B------:R-:W-:Y:S02]  /*36e0*/  HADD2.F32 R51, -RZ, R51.H1_H1 ;  /* 0x30000033ff337230 */ /* 0x000fe40000004100 */
[--C-:B------:R-:W-:Y:S01]  /*36f0*/  FADD.FTZ R12, R13, -R8.reuse ;  /* 0x800000080d0c7221 */ /* 0x100fe20000010000 */
[----:B------:R-:W-:Y:S01]  /*3700*/  ISETP.GE.U32.AND P0, PT, R10, UR14, PT ;  /* 0x0000000e0a007c0c */ /* 0x000fe2000bf06070 */
[----:B------:R-:W-:Y:S01]  /*3710*/  FADD.FTZ R13, R15, -R8 ;  /* 0x800000080f0d7221 */ /* 0x000fe20000010000 */
[----:B------:R-:W-:Y:S01]  /*3720*/  SHF.R.S32.HI R16, RZ, 0x1f, R10 ;  /* 0x0000001fff107819 */ /* 0x000fe2000001140a */
[----:B------:R-:W-:Y:S01]  /*3730*/  FADD.FTZ R8, R51, -R8 ;  /* 0x8000000833087221 */ /* 0x000fe20000010000 */
[----:B------:R-:W-:Y:S01]  /*3740*/  ISETP.GE.AND.EX P5, PT, R45, UR15, PT, P5 ;  /* 0x0000000f2d007c0c */ /* 0x000fe2000bfa6350 */
[----:B------:R-:W-:Y:S01]  /*3750*/  FMUL.FTZ R9, R9, UR6 ;  /* 0x0000000609097c20 */ /* 0x000fe20008410000 */
[----:B------:R-:W-:Y:S01]  /*3760*/  ISETP.GE.AND.EX P0, PT, R16, UR15, PT, P0 ;  /* 0x0000000f10007c0c */ /* 0x000fe2000bf06300 */
[----:B------:R-:W-:Y:S01]  /*3770*/  FMUL.FTZ R13, R13, UR6 ;  /* 0x000000060d0d7c20 */ /* 0x000fe20008410000 */
[----:B------:R-:W-:Y:S01]  /*3780*/  FMUL.FTZ R8, R8, UR6 ;  /* 0x0000000608087c20 */ /* 0x000fe20008410000 */
[----:B------:R-:W-:Y:S01]  /*3790*/  FMUL.FTZ R12, R12, UR6 ;  /* 0x000000060c0c7c20 */ /* 0x000fe20008410000 */
[----:B------:R-:W-:Y:S01]  /*37a0*/  ISETP.GT.U32.OR P5, PT, R30, 0x1bf, P5 ;  /* 0x000001bf1e00780c */ /* 0x000fe20002fa4470 */
[--C-:B------:R-:W-:Y:S01]  /*37b0*/  FFMA.FTZ R9, R4, R9, R6.reuse ;  /* 0x0000000904097223 */ /* 0x100fe20000010006 */
[----:B------:R-:W-:Y:S01]  /*37c0*/  ISETP.LT.U32.AND P0, PT, R30, 0x1c0, !P0 ;  /* 0x000001c01e00780c */ /* 0x000fe20004701070 */
[----:B------:R-:W-:Y:S01]  /*37d0*/  FFMA.FTZ R14, R4, R13, R6 ;  /* 0x0000000d040e7223 */ /* 0x000fe20000010006 */
[C-C-:B------:R-:W-:Y:S01]  /*37e0*/  FFMA.FTZ R15, R5.reuse, R8, R7.reuse ;  /* 0x00000008050f7223 */ /* 0x140fe20000010007 */
        /* <DEDUP_REMOVED lines=12> */
.L_x_3831:
        /* <DEDUP_REMOVED lines=14> */
.L_x_3833:
[----:B------:R-:W-:Y:S05]  /*3990*/  BSYNC B0 ;  /* 0x0000000000007941 */ /* 0x000fea0003800000 */
.L_x_3832:
        /* <DEDUP_REMOVED lines=11> */
.L_x_3834:
[----:B------:R-:W-:Y:S04]  /*3a50*/  BSSY B0, `(.L_x_3835) ;  /* 0x000000d000007945 */ /* 0x000fe80003800000 */
[----:B------:R-:W-:Y:S05]  /*3a60*/  @P5 BRA `(.L_x_3836) ;  /* 0x00000000002c5947 */ /* 0x000fea0003800000 */
[----:B------:R-:W-:Y:S01]  /*3a70*/  ULDC.64 UR6, c[0x0][0x270] ;  /* 0x00009c0000067ab9 */ /* 0x000fe20000000a00 */
[----:B------:R-:W-:Y:S01]  /*3a80*/  MOV R2, R28 ;  /* 0x0000001c00027202 */ /* 0x000fe20000000f00 */
[----:B------:R-:W-:Y:S01]  /*3a90*/  IMAD R45, R45, UR6, RZ ;  /* 0x000000062d2d7c24 */ /* 0x000fe2000f8e02ff */
[----:B------:R-:W-:-:S03]  /*3aa0*/  F2FP.F16.F32.PACK_AB R15, R15, R14 ;  /* 0x0000000e0f0f723e */ /* 0x000fc600000000ff */
[----:B0-----:R-:W-:-:S04]  /*3ab0*/  IMAD.WIDE.U32 R4, R38, UR6, R2 ;  /* 0x0000000626047c25 */ /* 0x001fc8000f8e0002 */
[----:B------:R-:W-:Y:S01]  /*3ac0*/  IMAD R45, R38, UR7, R45 ;  /* 0x00000007262d7c24 */ /* 0x000fe2000f8e022d */
[----:B------:R-:W-:Y:S02]  /*3ad0*/  ULDC.64 UR6, c[0x0][0x210] ;  /* 0x0000840000067ab9 */ /* 0x000fe40000000a00 */
[----:B------:R-:W-:Y:S02]  /*3ae0*/  LEA R2, P0, R4, UR6, 0x1 ;  /* 0x0000000604027c11 */ /* 0x000fe4000f8008ff */
[----:B------:R-:W-:-:S04]  /*3af0*/  IADD3 R45, R5, R45, RZ ;  /* 0x0000002d052d7210 */ /* 0x000fc80007ffe0ff */
[----:B------:R-:W-:-:S05]  /*3b00*/  LEA.HI.X R3, R4, UR7, R45, 0x1, P0 ;  /* 0x0000000704037c11 */ /* 0x000fca00080f0c2d */
[----:B------:R1:W-:Y:S02]  /*3b10*/  STG.E desc[UR8][R2.64], R15 ;  /* 0x0000000f02007986 */ /* 0x0003e4000c101908 */
.L_x_3836:
[----:B------:R-:W-:Y:S05]  /*3b20*/  BSYNC B0 ;  /* 0x0000000000007941 */ /* 0x000fea0003800000 */
.L_x_3835:
[----:B------:R-:W-:Y:S02]  /*3b30*/  UIADD3 UR11, UR12, UR11, URZ ;  /* 0x0000000b0c0b7290 */ /* 0x000fe4000fffe03f */
[----:B------:R-:W-:Y:S02]  /*3b40*/  UIADD3 UR4, UR4, 0x1, URZ ;  /* 0x0000000104047890 */ /* 0x000fe4000fffe03f */
[----:B------:R-:W-:-:S06]  /*3b50*/  UISETP.GE.AND UP0, UPT, UR11, UR5, UPT ;  /* 0x000000050b00728c */ /* 0x000fcc000bf06270 */
[----:B------:R-:W-:-:S13]  /*3b60*/  PLOP3.LUT P0, PT, PT, PT, UP0, 0x80, 0x0 ;  /* 0x000000000000781c */ /* 0x000fda0003f0f008 */
[----:B------:R-:W-:Y:S05]  /*3b70*/  @!P0 BRA `(.L_x_3837) ;  /* 0xffffffc400dc8947 */ /* 0x000fea000383ffff */
[----:B------:R-:W-:Y:S05]  /*3b80*/  EXIT ;  /* 0x000000000000794d */ /* 0x000fea0003800000 */
.L_x_3838:
        /* <DEDUP_REMOVED lines=15> */
.L_x_5190:


//--------------------- .text._Z35group_norm_nhwc_fwd_one_pass_kernelI11Fp16IOFp32WLi256ELi56ELi448EEv26Group_norm_nhwc_fwd_params --------------------------
	.section	.text._Z35group_norm_nhwc_fwd_one_pass_kernelI11Fp16IOFp32WLi256ELi56ELi448EEv26Group_norm_nhwc_fwd_params,"ax",@progbits
	.align	128
        .global         _Z35group_norm_nhwc_fwd_one_pass_kernelI11Fp16IOFp32WLi256ELi56ELi448EEv26Group_norm_nhwc_fwd_params
        .type           _Z35group_norm_nhwc_fwd_one_pass_kernelI11Fp16IOFp32WLi256ELi56ELi448EEv26Group_norm_nhwc_fwd_params,@function
        .size           _Z35group_norm_nhwc_fwd_one_pass_kernelI11Fp16IOFp32WLi256ELi56ELi448EEv26Group_norm_nhwc_fwd_params,(.L_x_5191 - _Z35group_norm_nhwc_fwd_one_pass_kernelI11Fp16IOFp32WLi256ELi56ELi448EEv26Group_norm_nhwc_fwd_params)
        .other          _Z35group_norm_nhwc_fwd_one_pass_kernelI11Fp16IOFp32WLi256ELi56ELi448EEv26Group_norm_nhwc_fwd_params,@"STO_CUDA_ENTRY STV_DEFAULT"
_Z35group_norm_nhwc_fwd_one_pass_kernelI11Fp16IOFp32WLi256ELi56ELi448EEv26Group_norm_nhwc_fwd_params:
.text._Z35group_norm_nhwc_fwd_one_pass_kernelI11Fp16IOFp32WLi256ELi56ELi448EEv26Group_norm_nhwc_fwd_params:
        /* <DEDUP_REMOVED lines=59> */
.L_x_3896:
[----:B------:R-:W0:Y:S01]  /*03b0*/  LDC R23, c[0x0][0x288] ;  /* 0x0000a200ff177b82 */ /* 0x000e220000000800 */
[----:B------:R-:W-:Y:S01]  /*03c0*/  ULDC.64 UR12, c[0x0][0x280] ;  /* 0x0000a000000c7ab9 */ /* 0x000fe20000000a00 */
[----:B------:R-:W-:-:S06]  /*03d0*/  SHF.R.S32.HI R43, RZ, 0x1f, R24 ;  /* 0x0000001fff2b7819 */ /* 0x000fcc0000011418 */
[----:B------:R-:W1:Y:S08]  /*03e0*/  @P1 LDC.64 R38, c[0x0][0x270] ;  /* 0x00009c00ff261b82 */ /* 0x000e700000000a00 */
        /* <DEDUP_REMOVED lines=29> */
[----:B------:R-:W3:Y:S01]  /*05c0*/  @P0 LDC.64 R22, c[0x0][0x270] ;  /* 0x00009c00ff160b82 */ /* 0x000ee20000000a00 */
[----:B------:R-:W-:Y:S02]  /*05d0*/  IMAD R16, R16, UR12, RZ ;  /* 0x0000000c10107c24 */ /* 0x000fe4000f8e02ff */
[----:B------:R-:W-:Y:S02]  /*05e0*/  IMAD R35, R35, 0x38, RZ ;  /* 0x0000003823237824 */ /* 0x000fe400078e02ff */
[----:B------:R-:W-:-:S03]  /*05f0*/  IMAD R57, R17, UR13, R16 ;  /* 0x0000000d11397c24 */ /* 0x000fc6000f8e0210 */
[----:B------:R-:W-:-:S04]  /*0600*/  IADD3 R54, P5, R42, R35, RZ ;  /* 0x000000232a367210 */ /* 0x000fc80007fbe0ff */
[----:B------:R-:W-:Y:S02]  /*0610*/  LEA.HI.X.SX32 R55, R35, R18, 0x1, P5 ;  /* 0x0000001223377211 */ /* 0x000fe400028f0eff */
[----:B------:R-:W4:Y:S01]  /*0620*/  @P2 LDC.64 R18, c[0x0][0x270] ;  /* 0x00009c00ff122b82 */ /* 0x000f220000000a00 */
[----:B------:R-:W-:Y:S01]  /*0630*/  IMAD.WIDE.U32 R54, R17, UR12, R54 ;  /* 0x0000000c11367c25 */ /* 0x000fe2000f8e0036 */
[----:B------:R-:W-:Y:S02]  /*0640*/  ULDC.64 UR12, c[0x0][0x278] ;  /* 0x00009e00000c7ab9 */ /* 0x000fe40000000a00 */
[----:B------:R-:W-:-:S04]  /*0650*/  ISETP.GE.U32.AND P5, PT, R24, UR12, PT ;  /* 0x0000000c18007c0c */ /* 0x000fc8000bfa6070 */
[----:B------:R-:W5:Y:S01]  /*0660*/  @P1 LDC.64 R16, c[0x0][0x220] ;  /* 0x00008800ff101b82 */ /* 0x000f620000000a00 */
[----:B------:R-:W-:Y:S01]  /*0670*/  IADD3 R57, R55, R57, RZ ;  /* 0x0000003937397210 */ /* 0x000fe20007ffe0ff */
[----:B---3--:R-:W-:Y:S01]  /*0680*/  @P0 IMAD R20, R5, R22, RZ ;  /* 0x0000001605140224 */ /* 0x008fe200078e02ff */
[-C--:B------:R-:W-:Y:S02]  /*0690*/  @P0 MOV R56, R54.reuse ;  /* 0x0000003600380202 */ /* 0x080fe40000000f00 */
[----:B------:R-:W-:Y:S01]  /*06a0*/  ISETP.GE.AND.EX P5, PT, R43, UR13, PT, P5 ;  /* 0x0000000d2b007c0c */ /* 0x000fe2000bfa6350 */
[----:B------:R-:W-:Y:S01]  /*06b0*/  @P0 IMAD R45, R2, R23, R20 ;  /* 0x00000017022d0224 */ /* 0x000fe200078e0214 */
[----:B------:R-:W-:Y:S01]  /*06c0*/  @P1 MOV R44, R54 ;  /* 0x00000036002c1202 */ /* 0x000fe20000000f00 */
[----:B------:R-:W3:Y:S01]  /*06d0*/  @P3 LDC.64 R20, c[0x0][0x270] ;  /* 0x00009c00ff143b82 */ /* 0x000ee20000000a00 */
[----:B-1----:R-:W-:Y:S01]  /*06e0*/  @P1 IMAD R23, R9, R38, RZ ;  /* 0x0000002609171224 */ /* 0x002fe200078e02ff */
[----:B------:R-:W-:Y:S01]  /*06f0*/  ISETP.GT.U32.OR P5, PT, R0, 0x1bf, P5 ;  /* 0x000001bf0000780c */ /* 0x000fe20002fa4470 */
[----:B------:R-:W-:Y:S01]  /*0700*/  @P0 IMAD.WIDE.U32 R46, R2, R22, R56 ;  /* 0x00000016022e0225 */ /* 0x000fe200078e0038 */
[----:B------:R-:W-:-:S03]  /*0710*/  @P2 MOV R48, R54 ;  /* 0x0000003600302202 */ /* 0x000fc60000000f00 */
[----:B------:R-:W-:Y:S01]  /*0720*/  @P1 IMAD R49, R4, R39, R23 ;  /* 0x0000002704311224 */ /* 0x000fe200078e0217 */
[----:B------:R-:W-:Y:S01]  /*0730*/  @P0 IADD3 R39, R47, R45, RZ ;  /* 0x0000002d2f270210 */ /* 0x000fe20007ffe0ff */
[----:B------:R-:W1:Y:S01]  /*0740*/  @P2 LDC.64 R22, c[0x0][0x220] ;  /* 0x00008800ff162b82 */ /* 0x000e620000000a00 */
[----:B------:R-:W-:Y:S02]  /*0750*/  @P1 MOV R45, R57 ;  /* 0x00000039002d1202 */ /* 0x000fe40000000f00 */
[----:B--2---:R-:W-:Y:S01]  /*0760*/  @P0 LEA R50, P6, R46, R40, 0x1 ;  /* 0x000000282e320211 */ /* 0x004fe200078c08ff */
[----:B------:R-:W-:-:S03]  /*0770*/  @P1 IMAD.WIDE.U32 R44, R4, R38, R44 ;  /* 0x00000026042c1225 */ /* 0x000fc600078e002c */
[----:B------:R-:W-:Y:S02]  /*0780*/  @P0 LEA.HI.X R51, R46, R41, R39, 0x1, P6 ;  /* 0x000000292e330211 */ /* 0x000fe400030f0c27 */
[----:B------:R-:W2:Y:S01]  /*0790*/  @!P5 LDC.64 R38, c[0x0][0x270] ;  /* 0x00009c00ff26db82 */ /* 0x000ea20000000a00 */
[----:B------:R-:W-:Y:S02]  /*07a0*/  @P1 IADD3 R45, R45, R49, RZ ;  /* 0x000000312d2d1210 */ /* 0x000fe40007ffe0ff */
[C---:B-----5:R-:W-:Y:S01]  /*07b0*/  @P1 LEA R46, P6, R44.reuse, R16, 0x1 ;  /* 0x000000102c2e1211 */ /* 0x060fe200078c08ff */
[----:B----4-:R-:W-:Y:S01]  /*07c0*/  @P2 IMAD R16, R11, R18, RZ ;  /* 0x000000120b102224 */ /* 0x010fe200078e02ff */
[----:B------:R-:W-:Y:S02]  /*07d0*/  @P2 MOV R49, R57 ;  /* 0x0000003900312202 */ /* 0x000fe40000000f00 */
[----:B------:R-:W-:Y:S01]  /*07e0*/  @P1 LEA.HI.X R47, R44, R17, R45, 0x1, P6 ;  /* 0x000000112c2f1211 */ /* 0x000fe200030f0c2d */
[----:B------:R-:W4:Y:S01]  /*07f0*/  @P3 LDC.64 R40, c[0x0][0x220] ;  /* 0x00008800ff283b82 */ /* 0x000f220000000a00 */
[----:B---3--:R-:W-:Y:S01]  /*0800*/  @P3 IMAD R44, R13, R20, RZ ;  /* 0x000000140d2c3224 */ /* 0x008fe200078e02ff */
[----:B------:R-:W-:Y:S01]  /*0810*/  @P3 MOV R45, R57 ;  /* 0x00000039002d3202 */ /* 0x000fe20000000f00 */
[----:B------:R-:W-:-:S02]  /*0820*/  @P2 IMAD R53, R6, R19, R16 ;  /* 0x0000001306352224 */ /* 0x000fc400078e0210 */
[C---:B------:R-:W-:Y:S01]  /*0830*/  @P3 IMAD R21, R7.reuse, R21, R44 ;  /* 0x0000001507153224 */ /* 0x040fe200078e022c */
[----:B------:R-:W-:Y:S01]  /*0840*/  @P3 MOV R44, R54 ;  /* 0x00000036002c3202 */ /* 0x000fe20000000f00 */
[----:B------:R-:W-:Y:S01]  /*0850*/  @P2 IMAD.WIDE.U32 R48, R6, R18, R48 ;  /* 0x0000001206302225 */ /* 0x000fe200078e0030 */
[----:B------:R-:W3:Y:S03]  /*0860*/  @P4 LDC.64 R16, c[0x0][0x220] ;  /* 0x00008800ff104b82 */ /* 0x000ee60000000a00 */
[----:B------:R-:W-:Y:S01]  /*0870*/  @P3 IMAD.WIDE.U32 R44, R7, R20, R44 ;  /* 0x00000014072c3225 */ /* 0x000fe200078e002c */
[----:B------:R-:W-:Y:S02]  /*0880*/  @P2 IADD3 R20, R49, R53, RZ ;  /* 0x0000003531142210 */ /* 0x000fe40007ffe0ff */
[C---:B-1----:R-:W-:Y:S01]  /*0890*/  @P2 LEA R22, P6, R48.reuse, R22, 0x1 ;  /* 0x0000001630162211 */ /* 0x042fe200078c08ff */
[----:B0-----:R-:W-:Y:S01]  /*08a0*/  @P4 IMAD R49, R15, R36, RZ ;  /* 0x000000240f314224 */ /* 0x001fe200078e02ff */
[----:B------:R-:W0:Y:S01]  /*08b0*/  @!P5 LDC.64 R18, c[0x0][0x220] ;  /* 0x00008800ff12db82 */ /* 0x000e220000000a00 */
[----:B--2---:R-:W-:Y:S01]  /*08c0*/  @!P5 IMAD R43, R43, R38, RZ ;  /* 0x000000262b2bd224 */ /* 0x004fe200078e02ff */
[----:B------:R-:W-:Y:S01]  /*08d0*/  @P2 LEA.HI.X R23, R48, R23, R20, 0x1, P6 ;  /* 0x0000001730172211 */ /* 0x000fe200030f0c14 */
[----:B------:R-:W-:Y:S01]  /*08e0*/  @P4 IMAD R53, R8, R37, R49 ;  /* 0x0000002508354224 */ /* 0x000fe200078e0231 */
[----:B------:R-:W-:Y:S01]  /*08f0*/  @P4 MOV R48, R54 ;  /* 0x0000003600304202 */ /* 0x000fe20000000f00 */
[----:B------:R-:W-:Y:S01]  /*0900*/  @!P5 IMAD R43, R24, R39, R43 ;  /* 0x00000027182bd224 */ /* 0x000fe200078e022b */
[----:B------:R-:W-:-:S02]  /*0910*/  @P4 MOV R49, R57 ;  /* 0x0000003900314202 */ /* 0x000fc40000000f00 */
[----:B------:R-:W-:Y:S02]  /*0920*/  @!P5 MOV R37, R57 ;  /* 0x000000390025d202 */ /* 0x000fe40000000f00 */
[----:B------:R-:W-:Y:S01]  /*0930*/  @P3 IADD3 R21, R45, R21, RZ ;  /* 0x000000152d153210 */ /* 0x000fe20007ffe0ff */
[----:B------:R-:W-:Y:S01]  /*0940*/  @P4 IMAD.WIDE.U32 R48, R8, R36, R48 ;  /* 0x0000002408304225 */ /* 0x000fe200078e0030 */
[----:B------:R-:W-:Y:S02]  /*0950*/  @!P5 MOV R36, R54 ;  /* 0x000000360024d202 */ /* 0x000fe40000000f00 */
[----:B----4-:R-:W-:-:S03]  /*0960*/  @P3 LEA R20, P6, R44, R40, 0x1 ;  /* 0x000000282c143211 */ /* 0x010fc600078c08ff */
[----:B------:R-:W-:Y:S01]  /*0970*/  @!P5 IMAD.WIDE.U32 R38, R24, R38, R36 ;  /* 0x000000261826d225 */ /* 0x000fe200078e0024 */
[----:B------:R-:W-:Y:S02]  /*0980*/  @P3 LEA.HI.X R21, R44, R41, R21, 0x1, P6 ;  /* 0x000000292c153211 */ /* 0x000fe400030f0c15 */
[----:B------:R-:W-:Y:S02]  /*0990*/  @P4 IADD3 R36, R49, R53, RZ ;  /* 0x0000003531244210 */ /* 0x000fe40007ffe0ff */
[C---:B---3--:R-:W-:Y:S02]  /*09a0*/  @P4 LEA R52, P6, R48.reuse, R16, 0x1 ;  /* 0x0000001030344211 */ /* 0x048fe400078c08ff */
[----:B------:R-:W-:Y:S02]  /*09b0*/  @!P5 IADD3 R16, R39, R43, RZ ;  /* 0x0000002b2710d210 */ /* 0x000fe40007ffe0ff */
[----:B------:R-:W-:Y:S02]  /*09c0*/  @P4 LEA.HI.X R53, R48, R17, R36, 0x1, P6 ;  /* 0x0000001130354211 */ /* 0x000fe400030f0c24 */
[----:B0-----:R-:W-:-:S02]  /*09d0*/  @!P5 LEA R40, P6, R38, R18, 0x1 ;  /* 0x000000122628d211 */ /* 0x001fc400078c08ff */
[----:B------:R-:W-:Y:S02]  /*09e0*/  SHF.R.S32.HI R37, RZ, 0x1f, R25 ;  /* 0x0000001fff257819 */ /* 0x000fe40000011419 */
[----:B------:R-:W-:Y:S02]  /*09f0*/  @!P5 LEA.HI.X R41, R38, R19, R16, 0x1, P6 ;  /* 0x000000132629d211 */ /* 0x000fe400030f0c10 */
[----:B------:R-:W-:-:S04]  /*0a00*/  ISETP.GE.U32.AND P6, PT, R25, UR12, PT ;  /* 0x0000000c19007c0c */ /* 0x000fc8000bfc6070 */
[----:B------:R-:W-:-:S04]  /*0a10*/  ISETP.GE.AND.EX P6, PT, R37, UR13, PT, P6 ;  /* 0x0000000d25007c0c */ /* 0x000fc8000bfc6360 */
[----:B------:R-:W-:-:S13]  /*0a20*/  ISETP.GT.U32.OR P6, PT, R0, 0x1bf, P6 ;  /* 0x000001bf0000780c */ /* 0x000fda00037c4470 */
[----:B------:R-:W0:Y:S01]  /*0a30*/  @!P6 LDC.64 R16, c[0x0][0x270] ;  /* 0x00009c00ff10eb82 */ /* 0x000e220000000a00 */
[----:B------:R-:W-:Y:S02]  /*0a40*/  @!P6 MOV R38, R54 ;  /* 0x000000360026e202 */ /* 0x000fe40000000f00 */
[----:B------:R-:W-:-:S05]  /*0a50*/  @!P6 MOV R39, R57 ;  /* 0x000000390027e202 */ /* 0x000fca0000000f00 */
[----:B------:R-:W1:Y:S01]  /*0a60*/  @!P6 LDC.64 R18, c[0x0][0x220] ;  /* 0x00008800ff12eb82 */ /* 0x000e620000000a00 */
[----:B0-----:R-:W-:-:S04]  /*0a70*/  @!P6 IMAD R36, R37, R16, RZ ;  /* 0x000000102524e224 */ /* 0x001fc800078e02ff */
[C---:B------:R-:W-:Y:S01]  /*0a80*/  @!P6 IMAD R37, R25.reuse, R17, R36 ;  /* 0x000000111925e224 */ /* 0x040fe200078e0224 */
[----:B------:R-:W-:Y:S01]  /*0a90*/  MOV R36, RZ ;  /* 0x000000ff00247202 */ /* 0x000fe20000000f00 */
[----:B------:R-:W-:-:S05]  /*0aa0*/  @!P6 IMAD.WIDE.U32 R16, R25, R16, R38 ;  /* 0x000000101910e225 */ /* 0x000fca00078e0026 */
[----:B------:R0:W2:Y:S01]  /*0ab0*/  @!P5 LDG.E R36, desc[UR8][R40.64] ;  /* 0x000000082824d981 */ /* 0x0000a2000c1e1900 */
[----:B------:R-:W-:Y:S02]  /*0ac0*/  @!P6 IADD3 R17, R17, R37, RZ ;  /* 0x000000251111e210 */ /* 0x000fe40007ffe0ff */
[C---:B-1----:R-:W-:Y:S02]  /*0ad0*/  @!P6 LEA R38, P5, R16.reuse, R18, 0x1 ;  /* 0x000000121026e211 */ /* 0x042fe400078a08ff */
[----:B------:R-:W-:Y:S02]  /*0ae0*/  SHF.R.S32.HI R37, RZ, 0x1f, R26 ;  /* 0x0000001fff257819 */ /* 0x000fe4000001141a */
[----:B------:R-:W-:Y:S02]  /*0af0*/  @!P6 LEA.HI.X R39, R16, R19, R17, 0x1, P5 ;  /* 0x000000131027e211 */ /* 0x000fe400028f0c11 */
[----:B------:R-:W-:-:S04]  /*0b00*/  ISETP.GE.U32.AND P5, PT, R26, UR12, PT ;  /* 0x0000000c1a007c0c */ /* 0x000fc8000bfa6070 */
[----:B------:R-:W-:-:S04]  /*0b10*/  ISETP.GE.AND.EX P5, PT, R37, UR13, PT, P5 ;  /* 0x0000000d25007c0c */ /* 0x000fc8000bfa6350 */
[----:B------:R-:W-:-:S13]  /*0b20*/  ISETP.GT.U32.OR P5, PT, R0, 0x1bf, P5 ;  /* 0x000001bf0000780c */ /* 0x000fda0002fa4470 */
[----:B------:R-:W1:Y:S01]  /*0b30*/  @!P5 LDC.64 R16, c[0x0][0x270] ;  /* 0x00009c00ff10db82 */ /* 0x000e620000000a00 */
[----:B0-----:R-:W-:Y:S02]  /*0b40*/  @!P5 MOV R40, R54 ;  /* 0x000000360028d202 */ /* 0x001fe40000000f00 */
[----:B------:R-:W-:-:S05]  /*0b50*/  @!P5 MOV R41, R57 ;  /* 0x000000390029d202 */ /* 0x000fca0000000f00 */
[----:B------:R-:W0:Y:S01]  /*0b60*/  @!P5 LDC.64 R18, c[0x0][0x220] ;  /* 0x00008800ff12db82 */ /* 0x000e220000000a00 */
[-C--:B-1----:R-:W-:Y:S02]  /*0b70*/  @!P5 IMAD R37, R37, R16.reuse, RZ ;  /* 0x000000102525d224 */ /* 0x082fe400078e02ff */
[----:B------:R-:W-:-:S04]  /*0b80*/  @!P5 IMAD.WIDE.U32 R40, R26, R16, R40 ;  /* 0x000000101a28d225 */ /* 0x000fc800078e0028 */
[----:B------:R-:W-:Y:S01]  /*0b90*/  @!P5 IMAD R17, R26, R17, R37 ;  /* 0x000000111a11d224 */ /* 0x000fe200078e0225 */
[----:B------:R-:W-:-:S04]  /*0ba0*/  MOV R37, RZ ;  /* 0x000000ff00257202 */ /* 0x000fc80000000f00 */
[----:B------:R-:W-:Y:S02]  /*0bb0*/  @!P5 IADD3 R16, R41, R17, RZ ;  /* 0x000000112910d210 */ /* 0x000fe40007ffe0ff */
[----:B------:R1:W3:Y:S01]  /*0bc0*/  @!P6 LDG.E R37, desc[UR8][R38.64] ;  /* 0x000000082625e981 */ /* 0x0002e2000c1e1900 */
[C---:B0-----:R-:W-:Y:S02]  /*0bd0*/  @!P5 LEA R44, P6, R40.reuse, R18, 0x1 ;  /* 0x00000012282cd211 */ /* 0x041fe400078c08ff */
[----:B------:R-:W-:Y:S02]  /*0be0*/  SHF.R.S32.HI R41, RZ, 0x1f, R27 ;  /* 0x0000001fff297819 */ /* 0x000fe4000001141b */
[----:B------:R-:W-:Y:S02]  /*0bf0*/  @!P5 LEA.HI.X R45, R40, R19, R16, 0x1, P6 ;  /* 0x00000013282dd211 */ /* 0x000fe400030f0c10 */
[----:B------:R-:W-:Y:S02]  /*0c00*/  ISETP.GE.U32.AND P6, PT, R27, UR12, PT ;  /* 0x0000000c1b007c0c */ /* 0x000fe4000bfc6070 */
[----:B-1----:R-:W-:-:S02]  /*0c10*/  MOV R38, RZ ;  /* 0x000000ff00267202 */ /* 0x002fc40000000f00 */
[----:B------:R-:W-:-:S04]  /*0c20*/  ISETP.GE.AND.EX P6, PT, R41, UR13, PT, P6 ;  /* 0x0000000d29007c0c */ /* 0x000fc8000bfc6360 */
[----:B------:R-:W-:Y:S01]  /*0c30*/  ISETP.GT.U32.OR P6, PT, R0, 0x1bf, P6 ;  /* 0x000001bf0000780c */ /* 0x000fe200037c4470 */
[----:B------:R0:W4:-:S12]  /*0c40*/  @!P5 LDG.E R38, desc[UR8][R44.64] ;  /* 0x000000082c26d981 */ /* 0x000118000c1e1900 */
[----:B------:R-:W1:Y:S08]  /*0c50*/  @!P6 LDC.64 R16, c[0x0][0x270] ;  /* 0x00009c00ff10eb82 */ /* 0x000e700000000a00 */
[----:B------:R-:W5:Y:S01]  /*0c60*/  @!P6 LDC.64 R18, c[0x0][0x220] ;  /* 0x00008800ff12eb82 */ /* 0x000f620000000a00 */
[----:B-1----:R-:W-:Y:S01]  /*0c70*/  @!P6 IMAD R40, R41, R16, RZ ;  /* 0x000000102928e224 */ /* 0x002fe200078e02ff */
[----:B------:R-:W-:-:S03]  /*0c80*/  @!P6 MOV R41, R57 ;  /* 0x000000390029e202 */ /* 0x000fc60000000f00 */
[----:B------:R-:W-:Y:S01]  /*0c90*/  @!P6 IMAD R39, R27, R17, R40 ;  /* 0x000000111b27e224 */ /* 0x000fe200078e0228 */
[----:B------:R-:W-:-:S05]  /*0ca0*/  @!P6 MOV R40, R54 ;  /* 0x000000360028e202 */ /* 0x000fca0000000f00 */
[----:B------:R-:W-:-:S05]  /*0cb0*/  @!P6 IMAD.WIDE.U32 R16, R27, R16, R40 ;  /* 0x000000101b10e225 */ /* 0x000fca00078e0028 */
[----:B------:R-:W-:Y:S02]  /*0cc0*/  @!P6 IADD3 R17, R17, R39, RZ ;  /* 0x000000271111e210 */ /* 0x000fe40007ffe0ff */
[C---:B-----5:R-:W-:Y:S02]  /*0cd0*/  @!P6 LEA R40, P5, R16.reuse, R18, 0x1 ;  /* 0x000000121028e211 */ /* 0x060fe400078a08ff */
[----:B------:R-:W-:Y:S02]  /*0ce0*/  SHF.R.S32.HI R39, RZ, 0x1f, R28 ;  /* 0x0000001fff277819 */ /* 0x000fe4000001141c */
[----:B------:R-:W-:Y:S02]  /*0cf0*/  @!P6 LEA.HI.X R41, R16, R19, R17, 0x1, P5 ;  /* 0x000000131029e211 */ /* 0x000fe400028f0c11 */
[----:B------:R-:W-:-:S04]  /*0d00*/  ISETP.GE.U32.AND P5, PT, R28, UR12, PT ;  /* 0x0000000c1c007c0c */ /* 0x000fc8000bfa6070 */
[----:B------:R-:W-:-:S04]  /*0d10*/  ISETP.GE.AND.EX P5, PT, R39, UR13, PT, P5 ;  /* 0x0000000d27007c0c */ /* 0x000fc8000bfa6350 */
[----:B------:R-:W-:-:S13]  /*0d20*/  ISETP.GT.U32.OR P5, PT, R0, 0x1bf, P5 ;  /* 0x000001bf0000780c */ /* 0x000fda0002fa4470 */
[----:B------:R-:W1:Y:S08]  /*0d30*/  @!P5 LDC.64 R16, c[0x0][0x270] ;  /* 0x00009c00ff10db82 */ /* 0x000e700000000a00 */
[----:B------:R-:W5:Y:S01]  /*0d40*/  @!P5 LDC.64 R18, c[0x0][0x220] ;  /* 0x00008800ff12db82 */ /* 0x000f620000000a00 */
[----:B0-----:R-:W-:Y:S02]  /*0d50*/  @!P5 MOV R44, R54 ;  /* 0x00000036002cd202 */ /* 0x001fe40000000f00 */
[----:B------:R-:W-:Y:S01]  /*0d60*/  @!P5 MOV R45, R57 ;  /* 0x00000039002dd202 */ /* 0x000fe20000000f00 */
[----:B-1----:R-:W-:-:S04]  /*0d70*/  @!P5 IMAD R39, R39, R16, RZ ;  /* 0x000000102727d224 */ /* 0x002fc800078e02ff */
[C---:B------:R-:W-:Y:S01]  /*0d80*/  @!P5 IMAD R43, R28.reuse, R17, R39 ;  /* 0x000000111c2bd224 */ /* 0x040fe200078e0227 */
[----:B------:R-:W-:Y:S01]  /*0d90*/  MOV R39, RZ ;  /* 0x000000ff00277202 */ /* 0x000fe20000000f00 */
[----:B------:R-:W-:-:S05]  /*0da0*/  @!P5 IMAD.WIDE.U32 R16, R28, R16, R44 ;  /* 0x000000101c10d225 */ /* 0x000fca00078e002c */
[----:B------:R0:W4:Y:S01]  /*0db0*/  @!P6 LDG.E R39, desc[UR8][R40.64] ;  /* 0x000000082827e981 */ /* 0x000122000c1e1900 */
        /* <DEDUP_REMOVED lines=9> */
[----:B------:R-:W-:Y:S02]  /*0e50*/  @!P6 MOV R49, R57 ;  /* 0x000000390031e202 */ /* 0x000fe40000000f00 */
[----:B0-----:R-:W-:-:S06]  /*0e60*/  MOV R40, RZ ;  /* 0x000000ff00287202 */ /* 0x001fcc0000000f00 */
[----:B------:R0:W4:Y:S01]  /*0e70*/  @!P5 LDG.E R40, desc[UR8][R44.64] ;  /* 0x000000082c28d981 */ /* 0x000122000c1e1900 */
[----:B-1----:R-:W-:-:S04]  /*0e80*/  @!P6 IMAD R48, R43, R16, RZ ;  /* 0x000000102b30e224 */ /* 0x002fc800078e02ff */
        /* <DEDUP_REMOVED lines=10> */
[----:B------:R-:W1:Y:S01]  /*0f30*/  @!P5 LDC.64 R16, c[0x0][0x270] ;  /* 0x00009c00ff10db82 */ /* 0x000e620000000a00 */
[----:B------:R-:W-:Y:S02]  /*0f40*/  MOV R43, RZ ;  /* 0x000000ff002b7202 */ /* 0x000fe40000000f00 */
[----:B0-----:R-:W-:-:S04]  /*0f50*/  @!P5 MOV R45, R57 ;  /* 0x00000039002dd202 */ /* 0x001fc80000000f00 */
[----:B------:R0:W5:Y:S01]  /*0f60*/  @P1 LDG.E R43, desc[UR8][R46.64] ;  /* 0x000000082e2b1981 */ /* 0x000162000c1e1900 */
[----:B------:R-:W2:Y:S01]  /*0f70*/  @!P5 LDC.64 R18, c[0x0][0x220] ;  /* 0x00008800ff12db82 */ /* 0x000ea20000000a00 */
[----:B-1----:R-:W-:-:S04]  /*0f80*/  @!P5 IMAD R44, R41, R16, RZ ;  /* 0x00000010292cd224 */ /* 0x002fc800078e02ff */
[----:B------:R-:W-:Y:S01]  /*0f90*/  @!P5 IMAD R59, R30, R17, R44 ;  /* 0x000000111e3bd224 */ /* 0x000fe200078e022c */
[----:B------:R-:W-:-:S05]  /*0fa0*/  @!P5 MOV R44, R54 ;  /* 0x00000036002cd202 */ /* 0x000fca0000000f00 */
[----:B------:R-:W-:Y:S01]  /*0fb0*/  @!P5 IMAD.WIDE.U32 R16, R30, R16, R44 ;  /* 0x000000101e10d225 */ /* 0x000fe200078e002c */
[----:B------:R-:W-:Y:S02]  /*0fc0*/  CS2R R44, SRZ ;  /* 0x00000000002c7805 */ /* 0x000fe4000001ff00 */
[----:B0-----:R-:W-:-:S04]  /*0fd0*/  CS2R R46, SRZ ;  /* 0x00000000002e7805 */ /* 0x001fc8000001ff00 */
[----:B------:R-:W3:Y:S04]  /*0fe0*/  @P3 LDG.E R44, desc[UR8][R20.64] ;  /* 0x00000008142c3981 */ /* 0x000ee8000c1e1900 */
[----:B------:R-:W4:Y:S04]  /*0ff0*/  @P2 LDG.E R45, desc[UR8][R22.64] ;  /* 0x00000008162d2981 */ /* 0x000f28000c1e1900 */
[----:B------:R-:W4:Y:S04]  /*1000*/  @P4 LDG.E R46, desc[UR8][R52.64] ;  /* 0x00000008342e4981 */ /* 0x000f28000c1e1900 */
[----:B------:R-:W4:Y:S01]  /*1010*/  @P0 LDG.E R47, desc[UR8][R50.64] ;  /* 0x00000008322f0981 */ /* 0x000f22000c1e1900 */
[----:B------:R-:W-:-:S02]  /*1020*/  MOV R41, RZ ;  /* 0x000000ff00297202 */ /* 0x000fc40000000f00 */
[----:B------:R-:W-:-:S04]  /*1030*/  @!P5 IADD3 R17, R17, R59, RZ ;  /* 0x0000003b1111d210 */ /* 0x000fc80007ffe0ff */
[----:B------:R0:W4:Y:S01]  /*1040*/  @!P6 LDG.E R41, desc[UR8][R48.64] ;  /* 0x000000083029e981 */ /* 0x000122000c1e1900 */
[C---:B--2---:R-:W-:Y:S02]  /*1050*/  @!P5 LEA R58, P6, R16.reuse, R18, 0x1 ;  /* 0x00000012103ad211 */ /* 0x044fe400078c08ff */
[----:B------:R-:W-:Y:S02]  /*1060*/  SHF.R.S32.HI R61, RZ, 0x1f, R31 ;  /* 0x0000001fff3d7819 */ /* 0x000fe4000001141f */
[----:B------:R-:W-:Y:S02]  /*1070*/  @!P5 LEA.HI.X R59, R16, R19, R17, 0x1, P6 ;  /* 0x00000013103bd211 */ /* 0x000fe400030f0c11 */
[----:B------:R-:W-:-:S04]  /*1080*/  ISETP.GE.U32.AND P6, PT, R31, UR12, PT ;  /* 0x0000000c1f007c0c */ /* 0x000fc8000bfc6070 */
[----:B------:R-:W-:-:S04]  /*1090*/  ISETP.GE.AND.EX P6, PT, R61, UR13, PT, P6 ;  /* 0x0000000d3d007c0c */ /* 0x000fc8000bfc6360 */
[----:B------:R-:W-:-:S13]  /*10a0*/  ISETP.GT.U32.OR P6, PT, R0, 0x1bf, P6 ;  /* 0x000001bf0000780c */ /* 0x000fda00037c4470 */
[----:B------:R-:W1:Y:S01]  /*10b0*/  @!P6 LDC.64 R16, c[0x0][0x270] ;  /* 0x00009c00ff10eb82 */ /* 0x000e620000000a00 */
[----:B0-----:R-:W-:-:S06]  /*10c0*/  CS2R R48, SRZ ;  /* 0x0000000000307805 */ /* 0x001fcc000001ff00 */
[----:B------:R-:W2:Y:S01]  /*10d0*/  @!P5 LDG.E R48, desc[UR8][R58.64] ;  /* 0x000000083a30d981 */ /* 0x000ea2000c1e1900 */
[----:B------:R-:W0:Y:S01]  /*10e0*/  @!P6 LDC.64 R18, c[0x0][0x220] ;  /* 0x00008800ff12eb82 */ /* 0x000e220000000a00 */
[----:B------:R-:W-:Y:S01]  /*10f0*/  @!P6 MOV R21, R57 ;  /* 0x000000390015e202 */ /* 0x000fe20000000f00 */
[----:B-1----:R-:W-:-:S04]  /*1100*/  @!P6 IMAD R20, R61, R16, RZ ;  /* 0x000000103d14e224 */ /* 0x002fc800078e02ff */
[----:B------:R-:W-:Y:S01]  /*1110*/  @!P6 IMAD R23, R31, R17, R20 ;  /* 0x000000111f17e224 */ /* 0x000fe200078e0214 */
[----:B------:R-:W-:-:S05]  /*1120*/  @!P6 MOV R20, R54 ;  /* 0x000000360014e202 */ /* 0x000fca0000000f00 */
[----:B------:R-:W-:-:S05]  /*1130*/  @!P6 IMAD.WIDE.U32 R16, R31, R16, R20 ;  /* 0x000000101f10e225 */ /* 0x000fca00078e0014 */
[----:B------:R-:W-:Y:S02]  /*1140*/  @!P6 IADD3 R17, R17, R23, RZ ;  /* 0x000000171111e210 */ /* 0x000fe40007ffe0ff */
[----:B0-----:R-:W-:-:S04]  /*1150*/  @!P6 LEA R20, P5, R16, R18, 0x1 ;  /* 0x000000121014e211 */ /* 0x001fc800078a08ff */
[----:B------:R-:W-:-:S05]  /*1160*/  @!P6 LEA.HI.X R21, R16, R19, R17, 0x1, P5 ;  /* 0x000000131015e211 */ /* 0x000fca00028f0c11 */
[----:B------:R0:W2:Y:S01]  /*1170*/  @!P6 LDG.E R49, desc[UR8][R20.64] ;  /* 0x000000081431e981 */ /* 0x0000a2000c1e1900 */
[----:B------:R-:W-:Y:S02]  /*1180*/  SHF.R.S32.HI R23, RZ, 0x1f, R32 ;  /* 0x0000001fff177819 */ /* 0x000fe40000011420 */
[----:B------:R-:W-:-:S04]  /*1190*/  ISETP.GE.U32.AND P5, PT, R32, UR12, PT ;  /* 0x0000000c20007c0c */ /* 0x000fc8000bfa6070 */
[----:B------:R-:W-:-:S04]  /*11a0*/  ISETP.GE.AND.EX P5, PT, R23, UR13, PT, P5 ;  /* 0x0000000d17007c0c */ /* 0x000fc8000bfa6350 */
[----:B------:R-:W-:-:S13]  /*11b0*/  ISETP.GT.U32.OR P5, PT, R0, 0x1bf, P5 ;  /* 0x000001bf0000780c */ /* 0x000fda0002fa4470 */
[----:B------:R-:W1:Y:S08]  /*11c0*/  @!P5 LDC.64 R16, c[0x0][0x270] ;  /* 0x00009c00ff10db82 */ /* 0x000e700000000a00 */
[----:B------:R-:W0:Y:S01]  /*11d0*/  @!P5 LDC.64 R18, c[0x0][0x220] ;  /* 0x00008800ff12db82 */ /* 0x000e220000000a00 */
[----:B------:R-:W-:Y:S01]  /*11e0*/  @!P5 MOV R22, R54 ;  /* 0x000000360016d202 */ /* 0x000fe20000000f00 */
[----:B-1----:R-:W-:-:S04]  /*11f0*/  @!P5 IMAD R23, R23, R16, RZ ;  /* 0x000000101717d224 */ /* 0x002fc800078e02ff */
[----:B------:R-:W-:Y:S01]  /*1200*/  @!P5 IMAD R17, R32, R17, R23 ;  /* 0x000000112011d224 */ /* 0x000fe200078e0217 */
[----:B------:R-:W-:-:S03]  /*1210*/  @!P5 MOV R23, R57 ;  /* 0x000000390017d202 */ /* 0x000fc60000000f00 */
[----:B------:R-:W-:Y:S01]  /*1220*/  @!P5 IMAD.WIDE.U32 R22, R32, R16, R22 ;  /* 0x000000102016d225 */ /* 0x000fe200078e0016 */
[----:B------:R-:W-:-:S04]  /*1230*/  MOV R50, RZ ;  /* 0x000000ff00327202 */ /* 0x000fc80000000f00 */
[----:B------:R-:W-:Y:S02]  /*1240*/  @!P5 IADD3 R16, R23, R17, RZ ;  /* 0x000000111710d210 */ /* 0x000fe40007ffe0ff */
[----:B0-----:R-:W-:-:S04]  /*1250*/  @!P5 LEA R18, P6, R22, R18, 0x1 ;  /* 0x000000121612d211 */ /* 0x001fc800078c08ff */
[----:B------:R-:W-:-:S05]  /*1260*/  @!P5 LEA.HI.X R19, R22, R19, R16, 0x1, P6 ;  /* 0x000000131613d211 */ /* 0x000fca00030f0c10 */
[----:B------:R0:W2:Y:S01]  /*1270*/  @!P5 LDG.E R50, desc[UR8][R18.64] ;  /* 0x000000081232d981 */ /* 0x0000a2000c1e1900 */
[----:B------:R-:W-:Y:S01]  /*1280*/  ISETP.GE.U32.AND P5, PT, R33, UR12, PT ;  /* 0x0000000c21007c0c */ /* 0x000fe2000bfa6070 */
[--C-:B-----5:R-:W-:Y:S02]  /*1290*/  HADD2.F32 R23, -RZ, R43.reuse.H1_H1 ;  /* 0x3000002bff177230 */ /* 0x120fe40000004100 */
[----:B------:R-:W-:-:S03]  /*12a0*/  HADD2.F32 R16, -RZ, R43.H0_H0 ;  /* 0x2000002bff107230 */ /* 0x000fc60000004100 */
[----:B------:R-:W-:Y:S02]  /*12b0*/  FMUL.FTZ R17, R23, R23 ;  /* 0x0000001717117220 */ /* 0x000fe40000410000 */
[C---:B------:R-:W-:Y:S02]  /*12c0*/  FADD.FTZ R23, R16.reuse, R23 ;  /* 0x0000001710177221 */ /* 0x040fe40000010000 */
[----:B------:R-:W-:Y:S01]  /*12d0*/  FFMA.FTZ R21, R16, R16, R17 ;  /* 0x0000001010157223 */ /* 0x000fe20000010011 */
[--C-:B---3--:R-:W-:Y:S02]  /*12e0*/  HADD2.F32 R52, -RZ, R44.reuse.H1_H1 ;  /* 0x3000002cff347230 */ /* 0x108fe40000004100 */
[----:B------:R-:W-:Y:S02]  /*12f0*/  HADD2.F32 R17, -RZ, R44.H0_H0 ;  /* 0x2000002cff117230 */ /* 0x000fe40000004100 */
[--C-:B----4-:R-:W-:Y:S02]  /*1300*/  HADD2.F32 R22, -RZ, R45.reuse.H1_H1 ;  /* 0x3000002dff167230 */ /* 0x110fe40000004100 */
[----:B------:R-:W-:Y:S01]  /*1310*/  FMUL.FTZ R16, R52, R52 ;  /* 0x0000003434107220 */ /* 0x000fe20000410000 */
[----:B------:R-:W-:-:S02]  /*1320*/  HADD2.F32 R51, -RZ, R45.H0_H0 ;  /* 0x2000002dff337230 */ /* 0x000fc40000004100 */
[C---:B0-----:R-:W-:Y:S01]  /*1330*/  FADD.FTZ R19, R17.reuse, R52 ;  /* 0x0000003411137221 */ /* 0x041fe20000010000 */
[----:B------:R-:W-:Y:S01]  /*1340*/  FMUL.FTZ R20, R22, R22 ;  /* 0x0000001616147220 */ /* 0x000fe20000410000 */
[----:B------:R-:W-:Y:S01]  /*1350*/  FFMA.FTZ R17, R17, R17, R16 ;  /* 0x0000001111117223 */ /* 0x000fe20000010010 */
[C---:B------:R-:W-:Y:S01]  /*1360*/  FADD.FTZ R22, R51.reuse, R22 ;  /* 0x0000001633167221 */ /* 0x040fe20000010000 */
[--C-:B------:R-:W-:Y:S02]  /*1370*/  HADD2.F32 R53, -RZ, R46.reuse.H1_H1 ;  /* 0x3000002eff357230 */ /* 0x100fe40000004100 */
[----:B------:R-:W-:Y:S01]  /*1380*/  FFMA.FTZ R20, R51, R51, R20 ;  /* 0x0000003333147223 */ /* 0x000fe20000010014 */
[----:B------:R-:W-:Y:S02]  /*1390*/  HADD2.F32 R16, -RZ, R46.H0_H0 ;  /* 0x2000002eff107230 */ /* 0x000fe40000004100 */
[--C-:B------:R-:W-:Y:S02]  /*13a0*/  HADD2.F32 R51, -RZ, R47.reuse.H0_H0 ;  /* 0x2000002fff337230 */ /* 0x100fe40000004100 */
[----:B------:R-:W-:-:S02]  /*13b0*/  HADD2.F32 R52, -RZ, R47.H1_H1 ;  /* 0x3000002fff347230 */ /* 0x000fc40000004100 */
[----:B------:R-:W-:Y:S01]  /*13c0*/  FMUL.FTZ R59, R53, R53 ;  /* 0x00000035353b7220 */ /* 0x000fe20000410000 */
[----:B------:R-:W-:Y:S02]  /*13d0*/  FADD.FTZ R18, R16, R53 ;  /* 0x0000003510127221 */ /* 0x000fe40000010000 */
[----:B------:R-:W-:Y:S01]  /*13e0*/  FADD.FTZ R53, R51, R52 ;  /* 0x0000003433357221 */ /* 0x000fe20000010000 */
[----:B------:R-:W-:-:S03]  /*13f0*/  FMUL.FTZ R58, R52, R52 ;  /* 0x00000034343a7220 */ /* 0x000fc60000410000 */
[----:B------:R-:W-:Y:S01]  /*1400*/  FADD.FTZ R52, RZ, R53 ;  /* 0x00000035ff347221 */ /* 0x000fe20000010000 */
[----:B------:R-:W-:-:S03]  /*1410*/  FFMA.FTZ R58, R51, R51, R58 ;  /* 0x00000033333a7223 */ /* 0x000fc6000001003a */
[----:B------:R-:W-:Y:S01]  /*1420*/  FADD.FTZ R53, R52, R23 ;  /* 0x0000001734357221 */ /* 0x000fe20000010000 */
[--C-:B------:R-:W-:Y:S02]  /*1430*/  HADD2.F32 R52, -RZ, R36.reuse.H1_H1 ;  /* 0x30000024ff347230 */ /* 0x100fe40000004100 */
[----:B------:R-:W-:Y:S02]  /*1440*/  HADD2.F32 R23, -RZ, R36.H0_H0 ;  /* 0x20000024ff177230 */ /* 0x000fe40000004100 */
[----:B------:R-:W-:Y:S01]  /*1450*/  FADD.FTZ R58, RZ, R58 ;  /* 0x0000003aff3a7221 */ /* 0x000fe20000010000 */
[----:B------:R-:W-:Y:S02]  /*1460*/  FMUL.FTZ R60, R52, R52 ;  /* 0x00000034343c7220 */ /* 0x000fe40000410000 */
[----:B------:R-:W-:Y:S01]  /*1470*/  FADD.FTZ R51, R23, R52 ;  /* 0x0000003417337221 */ /* 0x000fe20000010000 */
[----:B------:R-:W-:Y:S01]  /*1480*/  FADD.FTZ R52, R53, R22 ;  /* 0x0000001635347221 */ /* 0x000fe20000010000 */
[----:B------:R-:W-:-:S02]  /*1490*/  HADD2.F32 R22, -RZ, R37.H1_H1 ;  /* 0x30000025ff167230 */ /* 0x000fc40000004100 */
[----:B------:R-:W-:Y:S01]  /*14a0*/  FFMA.FTZ R16, R16, R16, R59 ;  /* 0x0000001010107223 */ /* 0x000fe2000001003b */
[----:B------:R-:W-:Y:S01]  /*14b0*/  FADD.FTZ R59, R58, R21 ;  /* 0x000000153a3b7221 */ /* 0x000fe20000010000 */
[----:B------:R-:W-:Y:S02]  /*14c0*/  HADD2.F32 R21, -RZ, R37.H0_H0 ;  /* 0x20000025ff157230 */ /* 0x000fe40000004100 */
[----:B------:R-:W-:-:S03]  /*14d0*/  FMUL.FTZ R58, R22, R22 ;  /* 0x00000016163a7220 */ /* 0x000fc60000410000 */
[C---:B------:R-:W-:Y:S01]  /*14e0*/  FADD.FTZ R22, R21.reuse, R22 ;  /* 0x0000001615167221 */ /* 0x040fe20000010000 */
[----:B------:R-:W-:Y:S01]  /*14f0*/  FFMA.FTZ R21, R21, R21, R58 ;  /* 0x0000001515157223 */ /* 0x000fe2000001003a */
[----:B------:R-:W-:Y:S01]  /*1500*/  FADD.FTZ R58, R59, R20 ;  /* 0x000000143b3a7221 */ /* 0x000fe20000010000 */
[--C-:B------:R-:W-:Y:S02]  /*1510*/  HADD2.F32 R20, -RZ, R38.reuse.H1_H1 ;  /* 0x30000026ff147230 */ /* 0x100fe40000004100 */
[----:B------:R-:W-:Y:S01]  /*1520*/  FADD.FTZ R53, R52, R19 ;  /* 0x0000001334357221 */ /* 0x000fe20000010000 */
[----:B------:R-:W-:Y:S02]  /*1530*/  HADD2.F32 R19, -RZ, R38.H0_H0 ;  /* 0x20000026ff137230 */ /* 0x000fe40000004100 */
[----:B------:R-:W-:-:S03]  /*1540*/  FMUL.FTZ R52, R20, R20 ;  /* 0x0000001414347220 */ /* 0x000fc60000410000 */
[C---:B------:R-:W-:Y:S01]  /*1550*/  FADD.FTZ R20, R19.reuse, R20 ;  /* 0x0000001413147221 */ /* 0x040fe20000010000 */
[----:B------:R-:W-:Y:S01]  /*1560*/  FFMA.FTZ R19, R19, R19, R52 ;  /* 0x0000001313137223 */ /* 0x000fe20000010034 */
[--C-:B------:R-:W-:Y:S02]  /*1570*/  HADD2.F32 R52, -RZ, R39.reuse.H1_H1 ;  /* 0x30000027ff347230 */ /* 0x100fe40000004100 */
[----:B------:R-:W-:Y:S01]  /*1580*/  FADD.FTZ R59, R58, R17 ;  /* 0x000000113a3b7221 */ /* 0x000fe20000010000 */
[----:B------:R-:W-:Y:S02]  /*1590*/  HADD2.F32 R17, -RZ, R39.H0_H0 ;  /* 0x20000027ff117230 */ /* 0x000fe40000004100 */
[----:B------:R-:W-:Y:S01]  /*15a0*/  FADD.FTZ R18, R53, R18 ;  /* 0x0000001235127221 */ /* 0x000fe20000010000 */
[----:B------:R-:W-:Y:S02]  /*15b0*/  FMUL.FTZ R58, R52, R52 ;  /* 0x00000034343a7220 */ /* 0x000fe40000410000 */
[----:B------:R-:W-:Y:S01]  /*15c0*/  FADD.FTZ R52, R17, R52 ;  /* 0x0000003411347221 */ /* 0x000fe20000010000 */
[----:B------:R-:W-:Y:S01]  /*15d0*/  FFMA.FTZ R23, R23, R23, R60 ;  /* 0x0000001717177223 */ /* 0x000fe2000001003c */
[----:B------:R-:W-:Y:S01]  /*15e0*/  FFMA.FTZ R17, R17, R17, R58 ;  /* 0x0000001111117223 */ /* 0x000fe2000001003a */
[----:B------:R-:W-:Y:S01]  /*15f0*/  FADD.FTZ R58, R59, R16 ;  /* 0x000000103b3a7221 */ /* 0x000fe20000010000 */
[----:B------:R-:W-:-:S03]  /*1600*/  FADD.FTZ R51, R18, R51 ;  /* 0x0000003312337221 */ /* 0x000fc60000010000 */
[----:B------:R-:W-:Y:S01]  /*1610*/  FADD.FTZ R58, R58, R23 ;  /* 0x000000173a3a7221 */ /* 0x000fe20000010000 */
[----:B------:R-:W-:-:S03]  /*1620*/  FADD.FTZ R51, R51, R22 ;  /* 0x0000001633337221 */ /* 0x000fc60000010000 */
[----:B------:R-:W-:Y:S01]  /*1630*/  FADD.FTZ R58, R58, R21 ;  /* 0x000000153a3a7221 */ /* 0x000fe20000010000 */
[----:B------:R-:W-:Y:S01]  /*1640*/  FADD.FTZ R21, R51, R20 ;  /* 0x0000001433157221 */ /* 0x000fe20000010000 */
[----:B------:R-:W-:-:S04]  /*1650*/  SHF.R.S32.HI R51, RZ, 0x1f, R33 ;  /* 0x0000001fff337819 */ /* 0x000fc80000011421 */
[----:B------:R-:W-:Y:S01]  /*1660*/  ISETP.GE.AND.EX P5, PT, R51, UR13, PT, P5 ;  /* 0x0000000d33007c0c */ /* 0x000fe2000bfa6350 */
[----:B------:R-:W-:Y:S01]  /*1670*/  FADD.FTZ R20, R58, R19 ;  /* 0x000000133a147221 */ /* 0x000fe20000010000 */
[--C-:B------:R-:W-:Y:S02]  /*1680*/  HADD2.F32 R53, -RZ, R40.reuse.H1_H1 ;  /* 0x30000028ff357230 */ /* 0x100fe40000004100 */
[----:B------:R-:W-:Y:S01]  /*1690*/  ISETP.GT.U32.OR P5, PT, R0, 0x1bf, P5 ;  /* 0x000001bf0000780c */ /* 0x000fe20002fa4470 */
[----:B------:R-:W-:Y:S02]  /*16a0*/  HADD2.F32 R18, -RZ, R40.H0_H0 ;  /* 0x20000028ff127230 */ /* 0x000fe40000004100 */
[--C-:B--2---:R-:W-:Y:S02]  /*16b0*/  HADD2.F32 R19, -RZ, R48.reuse.H1_H1 ;  /* 0x30000030ff137230 */ /* 0x104fe40000004100 */
[----:B------:R-:W-:Y:S02]  /*16c0*/  HADD2.F32 R58, -RZ, R48.H0_H0 ;  /* 0x20000030ff3a7230 */ /* 0x000fe40000004100 */
[----:B------:R-:W-:Y:S01]  /*16d0*/  FADD.FTZ R16, R18, R53 ;  /* 0x0000003512107221 */ /* 0x000fe20000010000 */
[----:B------:R-:W-:Y:S01]  /*16e0*/  FADD.FTZ R21, R21, R52 ;  /* 0x0000003415157221 */ /* 0x000fe20000010000 */
[----:B------:R-:W-:Y:S01]  /*16f0*/  FMUL.FTZ R23, R19, R19 ;  /* 0x0000001313177220 */ /* 0x000fe20000410000 */
[----:B------:R-:W-:-:S02]  /*1700*/  FADD.FTZ R19, R58, R19 ;  /* 0x000000133a137221 */ /* 0x000fc40000010000 */
[----:B------:R-:W-:Y:S01]  /*1710*/  FADD.FTZ R21, R21, R16 ;  /* 0x0000001015157221 */ /* 0x000fe20000010000 */
[----:B------:R-:W-:Y:S01]  /*1720*/  FFMA.FTZ R58, R58, R58, R23 ;  /* 0x0000003a3a3a7223 */ /* 0x000fe20000010017 */
[----:B------:R-:W-:Y:S02]  /*1730*/  FADD.FTZ R23, R20, R17 ;  /* 0x0000001114177221 */ /* 0x000fe40000010000 */
[----:B------:R-:W0:Y:S01]  /*1740*/  @!P5 LDC.64 R16, c[0x0][0x270] ;  /* 0x00009c00ff10db82 */ /* 0x000e220000000a00 */
[--C-:B------:R-:W-:Y:S02]  /*1750*/  HADD2.F32 R22, -RZ, R41.reuse.H1_H1 ;  /* 0x30000029ff167230 */ /* 0x100fe40000004100 */
[----:B------:R-:W-:Y:S01]  /*1760*/  FMUL.FTZ R59, R53, R53 ;  /* 0x00000035353b7220 */ /* 0x000fe20000410000 */
[----:B------:R-:W-:Y:S02]  /*1770*/  HADD2.F32 R53, -RZ, R41.H0_H0 ;  /* 0x20000029ff357230 */ /* 0x000fe40000004100 */
[----:B------:R-:W-:-:S03]  /*1780*/  FMUL.FTZ R60, R22, R22 ;  /* 0x00000016163c7220 */ /* 0x000fc60000410000 */
[C---:B------:R-:W-:Y:S01]  /*1790*/  FADD.FTZ R22, R53.reuse, R22 ;  /* 0x0000001635167221 */ /* 0x040fe20000010000 */
[----:B------:R-:W-:Y:S01]  /*17a0*/  FFMA.FTZ R53, R53, R53, R60 ;  /* 0x0000003535357223 */ /* 0x000fe2000001003c */
[--C-:B------:R-:W-:Y:S02]  /*17b0*/  HADD2.F32 R60, -RZ, R49.reuse.H1_H1 ;  /* 0x30000031ff3c7230 */ /* 0x100fe40000004100 */
[----:B------:R-:W-:Y:S01]  /*17c0*/  FFMA.FTZ R18, R18, R18, R59 ;  /* 0x0000001212127223 */ /* 0x000fe2000001003b */
[----:B------:R-:W-:Y:S02]  /*17d0*/  HADD2.F32 R59, -RZ, R49.H0_H0 ;  /* 0x20000031ff3b7230 */ /* 0x000fe40000004100 */
[----:B------:R-:W-:Y:S01]  /*17e0*/  FMUL.FTZ R20, R60, R60 ;  /* 0x0000003c3c147220 */ /* 0x000fe20000410000 */
[----:B------:R-:W-:Y:S02]  /*17f0*/  FADD.FTZ R18, R23, R18 ;  /* 0x0000001217127221 */ /* 0x000fe40000010000 */
[C---:B------:R-:W-:Y:S01]  /*1800*/  FADD.FTZ R60, R59.reuse, R60 ;  /* 0x0000003c3b3c7221 */ /* 0x040fe20000010000 */
[----:B------:R-:W-:Y:S01]  /*1810*/  FFMA.FTZ R59, R59, R59, R20 ;  /* 0x0000003b3b3b7223 */ /* 0x000fe20000010014 */
[----:B------:R-:W-:Y:S01]  /*1820*/  FADD.FTZ R61, R18, R53 ;  /* 0x00000035123d7221 */ /* 0x000fe20000010000 */
[----:B------:R-:W-:Y:S01]  /*1830*/  FADD.FTZ R20, R21, R22 ;  /* 0x0000001615147221 */ /* 0x000fe20000010000 */
[----:B0-----:R-:W-:-:S03]  /*1840*/  @!P5 IMAD R18, R51, R16, RZ ;  /* 0x000000103312d224 */ /* 0x001fc600078e02ff */
[----:B------:R-:W-:Y:S01]  /*1850*/  FADD.FTZ R63, R20, R19 ;  /* 0x00000013143f7221 */ /* 0x000fe20000010000 */
[----:B------:R-:W-:Y:S01]  /*1860*/  @!P5 MOV R19, R57 ;  /* 0x000000390013d202 */ /* 0x000fe20000000f00 */
[----:B------:R-:W-:Y:S01]  /*1870*/  @!P5 IMAD R21, R33, R17, R18 ;  /* 0x000000112115d224 */ /* 0x000fe200078e0212 */
[----:B------:R-:W-:-:S05]  /*1880*/  @!P5 MOV R18, R54 ;  /* 0x000000360012d202 */ /* 0x000fca0000000f00 */
[----:B------:R-:W-:Y:S02]  /*1890*/  @!P5 IMAD.WIDE.U32 R18, R33, R16, R18 ;  /* 0x000000102112d225 */ /* 0x000fe400078e0012 */
[----:B------:R-:W0:Y:S03]  /*18a0*/  @!P5 LDC.64 R16, c[0x0][0x220] ;  /* 0x00008800ff10db82 */ /* 0x000e260000000a00 */
[----:B------:R-:W-:Y:S02]  /*18b0*/  @!P5 IADD3 R19, R19, R21, RZ ;  /* 0x000000151313d210 */ /* 0x000fe40007ffe0ff */
[----:B------:R-:W-:Y:S02]  /*18c0*/  SHF.R.S32.HI R53, RZ, 0x1f, R34 ;  /* 0x0000001fff357819 */ /* 0x000fe40000011422 */
[----:B0-----:R-:W-:-:S04]  /*18d0*/  @!P5 LEA R20, P6, R18, R16, 0x1 ;  /* 0x000000101214d211 */ /* 0x001fc800078c08ff */
[----:B------:R-:W-:Y:S02]  /*18e0*/  @!P5 LEA.HI.X R21, R18, R17, R19, 0x1, P6 ;  /* 0x000000111215d211 */ /* 0x000fe400030f0c13 */
[----:B------:R-:W-:-:S04]  /*18f0*/  ISETP.GE.U32.AND P6, PT, R34, UR12, PT ;  /* 0x0000000c22007c0c */ /* 0x000fc8000bfc6070 */
[----:B------:R-:W-:-:S04]  /*1900*/  ISETP.GE.AND.EX P6, PT, R53, UR13, PT, P6 ;  /* 0x0000000d35007c0c */ /* 0x000fc8000bfc6360 */
[----:B------:R-:W-:-:S13]  /*1910*/  ISETP.GT.U32.OR P6, PT, R0, 0x1bf, P6 ;  /* 0x000001bf0000780c */ /* 0x000fda00037c4470 */
[----:B------:R-:W0:Y:S01]  /*1920*/  @!P6 LDC.64 R16, c[0x0][0x270] ;  /* 0x00009c00ff10eb82 */ /* 0x000e220000000a00 */
[----:B------:R-:W-:Y:S01]  /*1930*/  FADD.FTZ R62, R61, R58 ;  /* 0x0000003a3d3e7221 */ /* 0x000fe20000010000 */
[----:B------:R-:W-:Y:S01]  /*1940*/  @!P6 MOV R19, R57 ;  /* 0x000000390013e202 */ /* 0x000fe20000000f00 */
[----:B------:R-:W-:Y:S02]  /*1950*/  HADD2.F32 R22, -RZ, R50.H1_H1 ;  /* 0x30000032ff167230 */ /* 0x000fe40000004100 */
[----:B0-----:R-:W-:-:S04]  /*1960*/  @!P6 IMAD R18, R53, R16, RZ ;  /* 0x000000103512e224 */ /* 0x001fc800078e02ff */
[----:B------:R-:W-:Y:S01]  /*1970*/  @!P6 IMAD R61, R34, R17, R18 ;  /* 0x00000011223de224 */ /* 0x000fe200078e0212 */
[----:B------:R-:W-:-:S05]  /*1980*/  @!P6 MOV R18, R54 ;  /* 0x000000360012e202 */ /* 0x000fca0000000f00 */
[----:B------:R-:W-:Y:S02]  /*1990*/  @!P6 IMAD.WIDE.U32 R18, R34, R16, R18 ;  /* 0x000000102212e225 */ /* 0x000fe400078e0012 */
[----:B------:R-:W0:Y:S02]  /*19a0*/  @!P6 LDC.64 R16, c[0x0][0x220] ;  /* 0x00008800ff10eb82 */ /* 0x000e240000000a00 */
[----:B------:R-:W-:Y:S02]  /*19b0*/  HADD2.F32 R23, -RZ, R50.H0_H0 ;  /* 0x20000032ff177230 */ /* 0x000fe40000004100 */
[----:B------:R-:W-:-:S03]  /*19c0*/  FMUL.FTZ R52, R22, R22 ;  /* 0x0000001616347220 */ /* 0x000fc60000410000 */
[C---:B------:R-:W-:Y:S01]  /*19d0*/  FADD.FTZ R22, R23.reuse, R22 ;  /* 0x0000001617167221 */ /* 0x040fe20000010000 */
[----:B------:R-:W-:Y:S01]  /*19e0*/  FFMA.FTZ R23, R23, R23, R52 ;  /* 0x0000001717177223 */ /* 0x000fe20000010034 */
[----:B------:R-:W-:Y:S02]  /*19f0*/  MOV R52, RZ ;  /* 0x000000ff00347202 */ /* 0x000fe40000000f00 */
[----:B------:R-:W-:-:S04]  /*1a00*/  @!P6 IADD3 R19, R19, R61, RZ ;  /* 0x0000003d1313e210 */ /* 0x000fc80007ffe0ff */
[----:B------:R-:W2:Y:S01]  /*1a10*/  @!P5 LDG.E R52, desc[UR8][R20.64] ;  /* 0x000000081434d981 */ /* 0x000ea2000c1e1900 */
[----:B------:R-:W-:Y:S02]  /*1a20*/  MOV R58, RZ ;  /* 0x000000ff003a7202 */ /* 0x000fe40000000f00 */
[----:B0-----:R-:W-:-:S04]  /*1a30*/  @!P6 LEA R16, P5, R18, R16, 0x1 ;  /* 0x000000101210e211 */ /* 0x001fc800078a08ff */
[----:B------:R-:W-:-:S05]  /*1a40*/  @!P6 LEA.HI.X R17, R18, R17, R19, 0x1, P5 ;  /* 0x000000111211e211 */ /* 0x000fca00028f0c13 */
[----:B------:R-:W3:Y:S01]  /*1a50*/  @!P6 LDG.E R58, desc[UR8][R16.64] ;  /* 0x00000008103ae981 */ /* 0x000ee2000c1e1900 */
[----:B------:R-:W-:Y:S01]  /*1a60*/  FADD.FTZ R63, R63, R60 ;  /* 0x0000003c3f3f7221 */ /* 0x000fe20000010000 */
[----:B------:R-:W-:-:S03]  /*1a70*/  FADD.FTZ R62, R62, R59 ;  /* 0x0000003b3e3e7221 */ /* 0x000fc60000010000 */
[----:B------:R-:W-:Y:S01]  /*1a80*/  FADD.FTZ R22, R63, R22 ;  /* 0x000000163f167221 */ /* 0x000fe20000010000 */
[----:B------:R-:W-:Y:S01]  /*1a90*/  FADD.FTZ R23, R62, R23 ;  /* 0x000000173e177221 */ /* 0x000fe20000010000 */
[C---:B------:R-:W-:Y:S02]  /*1aa0*/  ISETP.GT.AND P5, PT, R3.reuse, 0x1e, PT ;  /* 0x0000001e0300780c */ /* 0x040fe40003fa4270 */
[----:B------:R-:W-:Y:S01]  /*1ab0*/  ISETP.NE.AND P6, PT, R3, RZ, PT ;  /* 0x000000ff0300720c */ /* 0x000fe20003fc5270 */
[----:B------:R-:W-:Y:S01]  /*1ac0*/  BSSY B0, `(.L_x_3839) ;  /* 0x0000051000007945 */ /* 0x000fe20003800000 */
[--C-:B--2---:R-:W-:Y:S02]  /*1ad0*/  HADD2.F32 R19, -RZ, R52.reuse.H1_H1 ;  /* 0x30000034ff137230 */ /* 0x104fe40000004100 */
[----:B------:R-:W-:-:S03]  /*1ae0*/  HADD2.F32 R18, -RZ, R52.H0_H0 ;  /* 0x20000034ff127230 */ /* 0x000fc60000004100 */
[----:B------:R-:W-:Y:S02]  /*1af0*/  FMUL.FTZ R21, R19, R19 ;  /* 0x0000001313157220 */ /* 0x000fe40000410000 */
[C---:B------:R-:W-:Y:S02]  /*1b00*/  FADD.FTZ R19, R18.reuse, R19 ;  /* 0x0000001312137221 */ /* 0x040fe40000010000 */
[----:B------:R-:W-:Y:S01]  /*1b10*/  FFMA.FTZ R18, R18, R18, R21 ;  /* 0x0000001212127223 */ /* 0x000fe20000010015 */
[--C-:B---3--:R-:W-:Y:S02]  /*1b20*/  HADD2.F32 R21, -RZ, R58.reuse.H1_H1 ;  /* 0x3000003aff157230 */ /* 0x108fe40000004100 */
[----:B------:R-:W-:-:S03]  /*1b30*/  HADD2.F32 R16, -RZ, R58.H0_H0 ;  /* 0x2000003aff107230 */ /* 0x000fc60000004100 */
        /* <DEDUP_REMOVED lines=30> */
[----:B-1----:R-:W-:Y:S01]  /*1d20*/  @!P5 FADD.FTZ R17, R17, R18 ;  /* 0x000000121111d221 */ /* 0x002fe20000010000 */
        /* <DEDUP_REMOVED lines=42> */
.L_x_3840:
[----:B------:R-:W-:Y:S05]  /*1fd0*/  BSYNC B0 ;  /* 0x0000000000007941 */ /* 0x000fea0003800000 */
.L_x_3839:
[----:B------:R-:W1:Y:S02]  /*1fe0*/  LDC R18, c[0x0][0xc] ;  /* 0x00000300ff127b82 */ /* 0x000e640000000800 */
        /* <DEDUP_REMOVED lines=10> */
[----:B------:R-:W-:Y:S02]  /*2090*/  SHF.L.U32 R21, R20, 0x1, RZ ;  /* 0x0000000114157819 */ /* 0x000fe400000006ff */
[----:B--2---:R-:W-:-:S03]  /*20a0*/  IADD3 R19, R19, R59, RZ ;  /* 0x0000003b13137210 */ /* 0x004fc60007ffe0ff */
[----:B---3--:R-:W-:-:S04]  /*20b0*/  IMAD.WIDE R16, R21, 0x4, R16 ;  /* 0x0000000415107825 */ /* 0x008fc800078e0210 */
[----:B------:R-:W-:Y:S01]  /*20c0*/  IMAD R21, R60, UR7, R59 ;  /* 0x000000073c157c24 */ /* 0x000fe2000f8e023b */
[----:B------:R-:W-:-:S03]  /*20d0*/  MOV R59, 0xffffffff ;  /* 0xffffffff003b7802 */ /* 0x000fc60000000f00 */
[----:B------:R-:W-:Y:S02]  /*20e0*/  IMAD.WIDE.U32 R20, R21, 0x8, R16 ;  /* 0x0000000815147825 */ /* 0x000fe400078e0010 */
[----:B------:R-:W1:Y:S01]  /*20f0*/  LDC.64 R16, c[0x0][0x240] ;  /* 0x00009000ff107b82 */ /* 0x000e620000000a00 */
[----:B------:R-:W-:Y:S02]  /*2100*/  SEL R60, R18, RZ, !P6 ;  /* 0x000000ff123c7207 */ /* 0x000fe40007000000 */
        /* <DEDUP_REMOVED lines=9> */
.L_x_3843:
[----:B--2---:R-:W2:Y:S04]  /*21a0*/  LDG.E.STRONG.GPU R19, desc[UR8][R16.64] ;  /* 0x0000000810137981 */ /* 0x004ea8000c1ef900 */
[----:B--2---:R-:W-:Y:S01]  /*21b0*/  CCTL.IVALL ;  /* 0x00000000ff00798f */ /* 0x004fe20002000000 */
[----:B------:R-:W-:Y:S05]  /*21c0*/  YIELD ;  /* 0x0000000000007946 */ /* 0x000fea0003800000 */
[----:B------:R-:W-:-:S13]  /*21d0*/  ISETP.NE.AND P6, PT, R19, R60, PT ;  /* 0x0000003c1300720c */ /* 0x000fda0003fc5270 */
[----:B------:R-:W-:Y:S05]  /*21e0*/  @P6 BRA `(.L_x_3843) ;  /* 0xfffffffc00ec6947 */ /* 0x000fea000383ffff */
.L_x_3842:
        /* <DEDUP_REMOVED lines=11> */
.L_x_3845:
        /* <DEDUP_REMOVED lines=10> */
[----:B------:R-:W-:-:S05]  /*2340*/  @!P6 IMAD.WIDE.U32 R60, R61, 0x8, R16 ;  /* 0x000000083d3ce825 */ /* 0x000fca00078e0010 */
[----:B------:R-:W0:Y:S02]  /*2350*/  @!P6 LDG.E.64 R16, desc[UR8][R60.64] ;  /* 0x000000083c10e981 */ /* 0x000e24000c1e1b00 */
[----:B0-----:R-:W-:Y:S01]  /*2360*/  @!P6 FADD.FTZ R22, R22, R16 ;  /* 0x000000101616e221 */ /* 0x001fe20000010000 */
[----:B------:R-:W-:Y:S01]  /*2370*/  IADD3 R16, R19, 0x1, RZ ;  /* 0x0000000113107810 */ /* 0x000fe20007ffe0ff */
[----:B------:R-:W-:-:S03]  /*2380*/  @!P6 FADD.FTZ R23, R23, R17 ;  /* 0x000000111717e221 */ /* 0x000fc60000010000 */
[----:B------:R-:W-:-:S13]  /*2390*/  ISETP.EQ.OR P6, PT, R16, UR7, P5 ;  /* 0x0000000710007c0c */ /* 0x000fda000afc2670 */
[----:B------:R-:W0:Y:S01]  /*23a0*/  @!P6 S2R R59, SR_CTAID.Y ;  /* 0x00000000003be919 */ /* 0x000e220000002600 */
[----:B------:R-:W0:Y:S01]  /*23b0*/  @!P6 LDC R21, c[0x0][0x10] ;  /* 0x00000400ff15eb82 */ /* 0x000e220000000800 */
[----:B------:R-:W-:Y:S01]  /*23c0*/  @!P6 LOP3.LUT R62, R12, 0x1, RZ, 0xc0, !PT ;  /* 0x000000010c3ee812 */ /* 0x000fe200078ec0ff */
[----:B0-----:R-:W-:-:S06]  /*23d0*/  @!P6 IMAD R59, R16, R21, R59 ;  /* 0x00000015103be224 */ /* 0x001fcc00078e023b */
[----:B------:R-:W0:Y:S01]  /*23e0*/  @!P6 LDC.64 R16, c[0x0][0x248] ;  /* 0x00009200ff10eb82 */ /* 0x000e220000000a00 */
[----:B------:R-:W-:-:S04]  /*23f0*/  @!P6 IMAD R21, R62, R21, RZ ;  /* 0x000000153e15e224 */ /* 0x000fc800078e02ff */
[----:B------:R-:W-:-:S05]  /*2400*/  @!P6 IMAD R21, R21, R18, RZ ;  /* 0x000000121515e224 */ /* 0x000fca00078e02ff */
[----:B------:R-:W-:-:S05]  /*2410*/  @!P6 SHF.L.U32 R21, R21, 0x1, RZ ;  /* 0x000000011515e819 */ /* 0x000fca00000006ff */
[----:B0-----:R-:W-:-:S04]  /*2420*/  @!P6 IMAD.WIDE R16, R21, 0x4, R16 ;  /* 0x000000041510e825 */ /* 0x001fc800078e0210 */
[----:B------:R-:W-:-:S05]  /*2430*/  @!P6 IMAD.WIDE.U32 R60, R59, 0x8, R16 ;  /* 0x000000083b3ce825 */ /* 0x000fca00078e0010 */
[----:B------:R-:W2:Y:S02]  /*2440*/  @!P6 LDG.E.64 R16, desc[UR8][R60.64] ;  /* 0x000000083c10e981 */ /* 0x000ea4000c1e1b00 */
[----:B--2---:R-:W-:Y:S01]  /*2450*/  @!P6 FADD.FTZ R22, R22, R16 ;  /* 0x000000101616e221 */ /* 0x004fe20000010000 */
        /* <DEDUP_REMOVED lines=35> */
.L_x_3844:
        /* <DEDUP_REMOVED lines=22> */
.L_x_3847:
[----:B------:R-:W-:Y:S05]  /*27f0*/  BSYNC B0 ;  /* 0x0000000000007941 */ /* 0x000fea0003800000 */
.L_x_3846:
[----:B------:R-:W-:-:S13]  /*2800*/  ISETP.NE.AND P6, PT, R20, 0x1, PT ;  /* 0x000000011400780c */ /* 0x000fda0003fc5270 */
[----:B------:R-:W-:Y:S05]  /*2810*/  @!P6 BRA `(.L_x_3841) ;  /* 0x00000000007ce947 */ /* 0x000fea0003800000 */
[----:B------:R-:W-:-:S04]  /*2820*/  IADD3 R16, R19, 0x1, RZ ;  /* 0x0000000113107810 */ /* 0x000fc80007ffe0ff */
[----:B------:R-:W-:-:S13]  /*2830*/  ISETP.EQ.OR P6, PT, R16, UR7, P5 ;  /* 0x0000000710007c0c */ /* 0x000fda000afc2670 */
[----:B------:R-:W1:Y:S01]  /*2840*/  @!P6 S2R R59, SR_CTAID.Y ;  /* 0x00000000003be919 */ /* 0x000e620000002600 */
[----:B------:R-:W1:Y:S01]  /*2850*/  @!P6 LDC R21, c[0x0][0x10] ;  /* 0x00000400ff15eb82 */ /* 0x000e620000000800 */
[----:B------:R-:W-:Y:S01]  /*2860*/  @!P6 LOP3.LUT R60, R12, 0x1, RZ, 0xc0, !PT ;  /* 0x000000010c3ce812 */ /* 0x000fe200078ec0ff */
[----:B-1----:R-:W-:-:S06]  /*2870*/  @!P6 IMAD R59, R16, R21, R59 ;  /* 0x00000015103be224 */ /* 0x002fcc00078e023b */
[----:B------:R-:W1:Y:S01]  /*2880*/  @!P6 LDC.64 R16, c[0x0][0x248] ;  /* 0x00009200ff10eb82 */ /* 0x000e620000000a00 */
[----:B------:R-:W-:-:S04]  /*2890*/  @!P6 IMAD R21, R60, R21, RZ ;  /* 0x000000153c15e224 */ /* 0x000fc800078e02ff */
[----:B------:R-:W-:-:S05]  /*28a0*/  @!P6 IMAD R21, R21, R18, RZ ;  /* 0x000000121515e224 */ /* 0x000fca00078e02ff */
[----:B------:R-:W-:-:S05]  /*28b0*/  @!P6 SHF.L.U32 R21, R21, 0x1, RZ ;  /* 0x000000011515e819 */ /* 0x000fca00000006ff */
[----:B-1----:R-:W-:-:S04]  /*28c0*/  @!P6 IMAD.WIDE R16, R21, 0x4, R16 ;  /* 0x000000041510e825 */ /* 0x002fc800078e0210 */
[----:B------:R-:W-:-:S06]  /*28d0*/  @!P6 IMAD.WIDE.U32 R16, R59, 0x8, R16 ;  /* 0x000000083b10e825 */ /* 0x000fcc00078e0010 */
[----:B------:R-:W0:Y:S01]  /*28e0*/  @!P6 LDG.E.64 R16, desc[UR8][R16.64] ;  /* 0x000000081010e981 */ /* 0x000e22000c1e1b00 */
[----:B------:R-:W-:Y:S01]  /*28f0*/  IADD3 R60, R19, 0x2, RZ ;  /* 0x00000002133c7810 */ /* 0x000fe20007ffe0ff */
[----:B0-----:R-:W-:Y:S01]  /*2900*/  @!P6 FADD.FTZ R22, R22, R16 ;  /* 0x000000101616e221 */ /* 0x001fe20000010000 */
        /* <DEDUP_REMOVED lines=16> */
.L_x_3841:
[----:B------:R-:W-:Y:S01]  /*2a10*/  ULDC.64 UR12, c[0x0][0x218] ;  /* 0x00008600000c7ab9 */ /* 0x000fe20000000a00 */
[----:B--2---:R-:W-:Y:S01]  /*2a20*/  P2R R16, PR, RZ, 0x1 ;  /* 0x00000001ff107803 */ /* 0x004fe20000000000 */
[----:B------:R-:W1:Y:S01]  /*2a30*/  S2UR UR6, SR_CgaCtaId ;  /* 0x00000000000679c3 */ /* 0x000e620000008800 */
[----:B------:R-:W-:Y:S01]  /*2a40*/  LOP3.LUT P0, RZ, R0, UR7, RZ, 0xfc, !PT ;  /* 0x0000000700ff7c12 */ /* 0x000fe2000f80fcff */
[----:B------:R-:W-:Y:S01]  /*2a50*/  UMOV UR5, 0x400 ;  /* 0x0000040000057882 */ /* 0x000fe20000000000 */
[----:B------:R-:W-:Y:S01]  /*2a60*/  ISETP.EQ.U32.AND P6, PT, RZ, UR12, PT ;  /* 0x0000000cff007c0c */ /* 0x000fe2000bfc2070 */
[----:B------:R-:W-:Y:S01]  /*2a70*/  ULDC UR11, c[0x0][0x2a4] ;  /* 0x0000a900000b7ab9 */ /* 0x000fe20000000800 */
[----:B------:R-:W-:Y:S02]  /*2a80*/  IADD3 R35, R42, R35, RZ ;  /* 0x000000232a237210 */ /* 0x000fe40007ffe0ff */
[----:B------:R-:W-:Y:S01]  /*2a90*/  ISETP.EQ.OR.EX P6, PT, RZ, UR13, P0, P6 ;  /* 0x0000000dff007c0c */ /* 0x000fe200087c2760 */
[----:B------:R-:W2:Y:S01]  /*2aa0*/  LDC.64 R20, c[0x0][0x228] ;  /* 0x00008a00ff147b82 */ /* 0x000ea20000000a00 */
[----:B------:R-:W-:-:S11]  /*2ab0*/  ISETP.NE.AND P0, PT, R16, RZ, PT ;  /* 0x000000ff1000720c */ /* 0x000fd60003f05270 */
[----:B------:R-:W3:Y:S01]  /*2ac0*/  @!P6 LDC.64 R18, c[0x0][0x218] ;  /* 0x00008600ff12eb82 */ /* 0x000ee20000000a00 */
[----:B------:R-:W-:Y:S01]  /*2ad0*/  @!P6 FMUL.FTZ R17, R23, UR11 ;  /* 0x0000000b1711ec20 */ /* 0x000fe20008410000 */
[----:B------:R-:W-:Y:S01]  /*2ae0*/  @!P6 FMUL.FTZ R16, R22, UR11 ;  /* 0x0000000b1610ec20 */ /* 0x000fe20008410000 */
[----:B-1----:R-:W-:Y:S01]  /*2af0*/  ULEA UR5, UR6, UR5, 0x18 ;  /* 0x0000000506057291 */ /* 0x002fe2000f8ec03f */
[----:B--2---:R-:W-:-:S08]  /*2b00*/  IMAD.WIDE R62, R35, 0x4, R20 ;  /* 0x00000004233e7825 */ /* 0x004fd000078e0214 */
[----:B------:R-:W-:Y:S01]  /*2b10*/  @!P5 STS.64 [UR5+0x88], R22 ;  /* 0x00008816ff00d988 */ /* 0x000fe20008000a05 */
[----:B---3--:R-:W-:Y:S02]  /*2b20*/  @!P6 IMAD.WIDE R64, R10, 0x8, R18 ;  /* 0x000000080a40e825 */ /* 0x008fe400078e0212 */
[----:B------:R-:W1:Y:S03]  /*2b30*/  LDC.64 R18, c[0x0][0x230] ;  /* 0x00008c00ff127b82 */ /* 0x000e660000000a00 */
[----:B------:R2:W-:Y:S05]  /*2b40*/  @!P6 STG.E.64 desc[UR8][R64.64], R16 ;  /* 0x000000104000e986 */ /* 0x0005ea000c101b08 */
[----:B------:R-:W-:Y:S01]  /*2b50*/  BAR.SYNC.DEFER_BLOCKING 0x0 ;  /* 0x0000000000007b1d */ /* 0x000fe20000010000 */
[----:B-1----:R-:W-:-:S05]  /*2b60*/  IMAD.WIDE R60, R35, 0x4, R18 ;  /* 0x00000004233c7825 */ /* 0x002fca00078e0212 */
[----:B------:R-:W3:Y:S04]  /*2b70*/  LDG.E.64 R18, desc[UR8][R62.64] ;  /* 0x000000083e127981 */ /* 0x000ee8000c1e1b00 */
[----:B--2---:R1:W3:Y:S01]  /*2b80*/  LDG.E.64 R16, desc[UR8][R60.64] ;  /* 0x000000083c107981 */ /* 0x0042e2000c1e1b00 */
[----:B------:R-:W-:Y:S01]  /*2b90*/  MOV R59, 0x3f800000 ;  /* 0x3f800000003b7802 */ /* 0x000fe20000000f00 */
[--C-:B0-----:R-:W-:Y:S01]  /*2ba0*/  HADD2.F32 R22, -RZ, R47.reuse.H0_H0 ;  /* 0x2000002fff167230 */ /* 0x101fe20000004100 */
[----:B------:R-:W-:Y:S01]  /*2bb0*/  ISETP.NE.AND P6, PT, RZ, UR10, PT ;  /* 0x0000000aff007c0c */ /* 0x000fe2000bfc5270 */
[----:B------:R-:W0:Y:S01]  /*2bc0*/  LDS.64 R20, [UR5+0x88] ;  /* 0x00008805ff147984 */ /* 0x000e220008000a00 */
[----:B-1----:R-:W-:Y:S02]  /*2bd0*/  HADD2.F32 R60, -RZ, R47.H1_H1 ;  /* 0x3000002fff3c7230 */ /* 0x002fe40000004100 */
[----:B0-----:R-:W-:-:S04]  /*2be0*/  FMUL.FTZ R35, R20, UR11 ;  /* 0x0000000b14237c20 */ /* 0x001fc80008410000 */
[----:B------:R-:W-:Y:S01]  /*2bf0*/  FMUL.FTZ R20, R35, R35 ;  /* 0x0000002323147220 */ /* 0x000fe20000410000 */
[--C-:B------:R-:W-:Y:S01]  /*2c00*/  FADD.FTZ R22, R22, -R35.reuse ;  /* 0x8000002316167221 */ /* 0x100fe20000010000 */
[----:B------:R-:W-:Y:S02]  /*2c10*/  FADD.FTZ R60, R60, -R35 ;  /* 0x800000233c3c7221 */ /* 0x000fe40000010000 */
[----:B------:R-:W-:-:S05]  /*2c20*/  FFMA.FTZ R20, R21, UR11, -R20 ;  /* 0x0000000b15147c23 */ /* 0x000fca0008010814 */
[----:B------:R-:W-:-:S13]  /*2c30*/  FSETP.GTU.FTZ.AND P5, PT, R20, RZ, PT ;  /* 0x000000ff1400720b */ /* 0x000fda0003fbc000 */
[----:B------:R-:W0:Y:S02]  /*2c40*/  @P5 LDC R21, c[0x0][0x238] ;  /* 0x00008e00ff155b82 */ /* 0x000e240000000800 */
[----:B0-----:R-:W-:-:S04]  /*2c50*/  @P5 FADD.FTZ R20, R20, R21 ;  /* 0x0000001514145221 */ /* 0x001fc80000010000 */
[----:B------:R-:W0:Y:S02]  /*2c60*/  @P5 MUFU.RSQ R59, R20 ;  /* 0x00000014003b5308 */ /* 0x000e240000001400 */
[-C--:B0-----:R-:W-:Y:S01]  /*2c70*/  FMUL.FTZ R47, R22, R59.reuse ;  /* 0x0000003b162f7220 */ /* 0x081fe20000410000 */
[----:B------:R-:W-:-:S03]  /*2c80*/  FMUL.FTZ R60, R60, R59 ;  /* 0x0000003b3c3c7220 */ /* 0x000fc60000410000 */
[----:B---3--:R-:W-:Y:S01]  /*2c90*/  FFMA.FTZ R47, R18, R47, R16 ;  /* 0x0000002f122f7223 */ /* 0x008fe20000010010 */
        /* <DEDUP_REMOVED lines=12> */
.L_x_3848:
        /* <DEDUP_REMOVED lines=14> */
.L_x_3850:
[----:B------:R-:W-:Y:S05]  /*2e40*/  BSYNC B0 ;  /* 0x0000000000007941 */ /* 0x000fea0003800000 */
.L_x_3849:
[--C-:B------:R-:W-:Y:S02]  /*2e50*/  HADD2.F32 R20, -RZ, R43.reuse.H0_H0 ;  /* 0x2000002bff147230 */ /* 0x100fe40000004100 */
[----:B0-----:R-:W-:Y:S02]  /*2e60*/  HADD2.F32 R22, -RZ, R43.H1_H1 ;  /* 0x3000002bff167230 */ /* 0x001fe40000004100 */
[--C-:B------:R-:W-:Y:S02]  /*2e70*/  HADD2.F32 R60, -RZ, R45.reuse.H0_H0 ;  /* 0x2000002dff3c7230 */ /* 0x100fe40000004100 */
[--C-:B------:R-:W-:Y:S01]  /*2e80*/  FADD.FTZ R20, R20, -R35.reuse ;  /* 0x8000002314147221 */ /* 0x100fe20000010000 */
[----:B------:R-:W-:Y:S02]  /*2e90*/  HADD2.F32 R62, -RZ, R45.H1_H1 ;  /* 0x3000002dff3e7230 */ /* 0x000fe40000004100 */
[--C-:B------:R-:W-:Y:S01]  /*2ea0*/  FADD.FTZ R22, R22, -R35.reuse ;  /* 0x8000002316167221 */ /* 0x100fe20000010000 */
[----:B------:R-:W-:Y:S01]  /*2eb0*/  FMUL.FTZ R43, R20, R59 ;  /* 0x0000003b142b7220 */ /* 0x000fe20000410000 */
[----:B------:R-:W-:-:S02]  /*2ec0*/  FADD.FTZ R60, R60, -R35 ;  /* 0x800000233c3c7221 */ /* 0x000fc40000010000 */
[----:B------:R-:W-:Y:S01]  /*2ed0*/  FMUL.FTZ R22, R22, R59 ;  /* 0x0000003b16167220 */ /* 0x000fe20000410000 */
[----:B------:R-:W-:Y:S01]  /*2ee0*/  FADD.FTZ R62, R62, -R35 ;  /* 0x800000233e3e7221 */ /* 0x000fe20000010000 */
        /* <DEDUP_REMOVED lines=13> */
.L_x_3851:
        /* <DEDUP_REMOVED lines=14> */
.L_x_3853:
[----:B------:R-:W-:Y:S05]  /*30a0*/  BSYNC B0 ;  /* 0x0000000000007941 */ /* 0x000fea0003800000 */
.L_x_3852:
[-C--:B0-----:R-:W-:Y:S01]  /*30b0*/  FMUL.FTZ R43, R60, R59.reuse ;  /* 0x0000003b3c2b7220 */ /* 0x081fe20000410000 */
[----:B------:R-:W-:Y:S01]  /*30c0*/  FMUL.FTZ R62, R62, R59 ;  /* 0x0000003b3e3e7220 */ /* 0x000fe20000410000 */
[--C-:B------:R-:W-:Y:S02]  /*30d0*/  HADD2.F32 R60, -RZ, R44.reuse.H0_H0 ;  /* 0x2000002cff3c7230 */ /* 0x100fe40000004100 */
        /* <DEDUP_REMOVED lines=14> */
.L_x_3854:
        /* <DEDUP_REMOVED lines=14> */
.L_x_3856:
[----:B------:R-:W-:Y:S05]  /*32a0*/  BSYNC B0 ;  /* 0x0000000000007941 */ /* 0x000fea0003800000 */
.L_x_3855:
[--C-:B------:R-:W-:Y:S02]  /*32b0*/  HADD2.F32 R20, -RZ, R46.reuse.H0_H0 ;  /* 0x2000002eff147230 */ /* 0x100fe40000004100 */
[--C-:B------:R-:W-:Y:S01]  /*32c0*/  FADD.FTZ R60, R60, -R35.reuse ;  /* 0x800000233c3c7221 */ /* 0x100fe20000010000 */
[----:B0-----:R-:W-:Y:S02]  /*32d0*/  HADD2.F32 R22, -RZ, R46.H1_H1 ;  /* 0x3000002eff167230 */ /* 0x001fe40000004100 */
[--C-:B------:R-:W-:Y:S01]  /*32e0*/  FADD.FTZ R44, R44, -R35.reuse ;  /* 0x800000232c2c7221 */ /* 0x100fe20000010000 */
[--C-:B------:R-:W-:Y:S01]  /*32f0*/  FADD.FTZ R20, R20, -R35.reuse ;  /* 0x8000002314147221 */ /* 0x100fe20000010000 */
[-C--:B------:R-:W-:Y:S01]  /*3300*/  FMUL.FTZ R45, R60, R59.reuse ;  /* 0x0000003b3c2d7220 */ /* 0x080fe20000410000 */
[----:B------:R-:W-:Y:S01]  /*3310*/  FADD.FTZ R22, R22, -R35 ;  /* 0x8000002316167221 */ /* 0x000fe20000010000 */
[-C--:B------:R-:W-:Y:S01]  /*3320*/  FMUL.FTZ R46, R44, R59.reuse ;  /* 0x0000003b2c2e7220 */ /* 0x080fe20000410000 */
[----:B------:R-:W-:Y:S01]  /*3330*/  FMUL.FTZ R43, R20, R59 ;  /* 0x0000003b142b7220 */ /* 0x000fe20000410000 */
[----:B------:R-:W-:Y:S01]  /*3340*/  FFMA.FTZ R45, R18, R45, R16 ;  /* 0x0000002d122d7223 */ /* 0x000fe20000010010 */
[----:B------:R-:W-:Y:S01]  /*3350*/  FMUL.FTZ R44, R22, R59 ;  /* 0x0000003b162c7220 */ /* 0x000fe20000410000 */
        /* <DEDUP_REMOVED lines=12> */
.L_x_3857:
        /* <DEDUP_REMOVED lines=14> */
.L_x_3859:
[----:B------:R-:W-:Y:S05]  /*3500*/  BSYNC B0 ;  /* 0x0000000000007941 */ /* 0x000fea0003800000 */
.L_x_3858:
[----:B------:R-:W-:Y:S01]  /*3510*/  ULDC.64 UR14, c[0x0][0x278] ;  /* 0x00009e00000e7ab9 */ /* 0x000fe20000000a00 */
[----:B0-----:R-:W-:Y:S01]  /*3520*/  SHF.R.S32.HI R45, RZ, 0x1f, R24 ;  /* 0x0000001fff2d7819 */ /* 0x001fe20000011418 */
        /* <DEDUP_REMOVED lines=13> */
.L_x_3860:
        /* <DEDUP_REMOVED lines=14> */
.L_x_3862:
[----:B------:R-:W-:Y:S05]  /*36e0*/  BSYNC B0 ;  /* 0x0000000000007941 */ /* 0x000fea0003800000 */
.L_x_3861:
[--C-:B------:R-:W-:Y:S01]  /*36f0*/  HADD2.F32 R20, -RZ, R36.reuse.H0_H0 ;  /* 0x20000024ff147230 */ /* 0x100fe20000004100 */
[----:B------:R-:W-:Y:S01]  /*3700*/  ISETP.GE.U32.AND P5, PT, R24, UR14, PT ;  /* 0x0000000e18007c0c */ /* 0x000fe2000bfa6070 */
[----:B0-----:R-:W-:Y:S01]  /*3710*/  HADD2.F32 R22, -RZ, R36.H1_H1 ;  /* 0x30000024ff167230 */ /* 0x001fe20000004100 */
[----:B------:R-:W-:Y:S02]  /*3720*/  SHF.R.S32.HI R36, RZ, 0x1f, R25 ;  /* 0x0000001fff247819 */ /* 0x000fe40000011419 */
[--C-:B------:R-:W-:Y:S01]  /*3730*/  FADD.FTZ R20, R20, -R35.reuse ;  /* 0x8000002314147221 */ /* 0x100fe20000010000 */
[----:B------:R-:W-:Y:S01]  /*3740*/  ISETP.GE.AND.EX P5, PT, R45, UR15, PT, P5 ;  /* 0x0000000f2d007c0c */ /* 0x000fe2000bfa6350 */
[----:B------:R-:W-:Y:S02]  /*3750*/  FADD.FTZ R22, R22, -R35 ;  /* 0x8000002316167221 */ /* 0x000fe40000010000 */
[-C--:B------:R-:W-:Y:S01]  /*3760*/  FMUL.FTZ R43, R20, R59.reuse ;  /* 0x0000003b142b7220 */ /* 0x080fe20000410000 */
[----:B------:R-:W-:Y:S01]  /*3770*/  ISETP.GT.U32.OR P5, PT, R0, 0x1bf, P5 ;  /* 0x000001bf0000780c */ /* 0x000fe20002fa4470 */
[----:B------:R-:W-:-:S02]  /*3780*/  FMUL.FTZ R22, R22, R59 ;  /* 0x0000003b16167220 */ /* 0x000fc40000410000 */
[----:B------:R-:W-:Y:S02]  /*3790*/  FFMA.FTZ R43, R18, R43, R16 ;  /* 0x0000002b122b7223 */ /* 0x000fe40000010010 */
[----:B------:R-:W-:Y:S01]  /*37a0*/  FFMA.FTZ R44, R19, R22, R17 ;  /* 0x00000016132c7223 */ /* 0x000fe20000010011 */
[----:B------:R-:W-:Y:S07]  /*37b0*/  @!P6 BRA `(.L_x_3863) ;  /* 0x000000000028e947 */ /* 0x000fee0003800000 */
        /* <DEDUP_REMOVED lines=10> */
.L_x_3863:
        /* <DEDUP_REMOVED lines=14> */
.L_x_3865:
[----:B------:R-:W-:Y:S05]  /*3940*/  BSYNC B0 ;  /* 0x0000000000007941 */ /* 0x000fea0003800000 */
.L_x_3864:
        /* <DEDUP_REMOVED lines=23> */
.L_x_3866:
        /* <DEDUP_REMOVED lines=14> */
.L_x_3868:
[----:B------:R-:W-:Y:S05]  /*3ba0*/  BSYNC B0 ;  /* 0x0000000000007941 */ /* 0x000fea0003800000 */
.L_x_3867:
        /* <DEDUP_REMOVED lines=23> */
.L_x_3869:
        /* <DEDUP_REMOVED lines=14> */
.L_x_3871:
[----:B------:R-:W-:Y:S05]  /*3e00*/  BSYNC B0 ;  /* 0x0000000000007941 */ /* 0x000fea0003800000 */
.L_x_3870:
        /* <DEDUP_REMOVED lines=23> */
.L_x_3872:
        /* <DEDUP_REMOVED lines=14> */
.L_x_3874:
[----:B------:R-:W-:Y:S05]  /*4060*/  BSYNC B0 ;  /* 0x0000000000007941 */ /* 0x000fea0003800000 */
.L_x_3873:
        /* <DEDUP_REMOVED lines=23> */
.L_x_3875:
        /* <DEDUP_REMOVED lines=14> */
.L_x_3877:
[----:B------:R-:W-:Y:S05]  /*42c0*/  BSYNC B0 ;  /* 0x0000000000007941 */ /* 0x000fea0003800000 */
.L_x_3876:
        /* <DEDUP_REMOVED lines=23> */
.L_x_3878:
        /* <DEDUP_REMOVED lines=14> */
.L_x_3880:
[----:B------:R-:W-:Y:S05]  /*4520*/  BSYNC B0 ;  /* 0x0000000000007941 */ /* 0x000fea0003800000 */
.L_x_3879:
        /* <DEDUP_REMOVED lines=23> */
.L_x_3881:
        /* <DEDUP_REMOVED lines=14> */
.L_x_3883:
[----:B------:R-:W-:Y:S05]  /*4780*/  BSYNC B0 ;  /* 0x0000000000007941 */ /* 0x000fea0003800000 */
.L_x_3882:
        /* <DEDUP_REMOVED lines=23> */
.L_x_3884:
        /* <DEDUP_REMOVED lines=14> */
.L_x_3886:
[----:B------:R-:W-:Y:S05]  /*49e0*/  BSYNC B0 ;  /* 0x0000000000007941 */ /* 0x000fea0003800000 */
.L_x_3885:
[--C-:B------:R-:W-:Y:S01]  /*49f0*/  HADD2.F32 R20, -RZ, R50.reuse.H0_H0 ;  /* 0x20000032ff147230 */ /* 0x100fe20000004100 */
[----:B------:R-:W-:Y:S01]  /*4a00*/  ISETP.GE.U32.AND P5, PT, R32, UR14, PT ;  /* 0x0000000e20007c0c */ /* 0x000fe2000bfa6070 */
[----:B0-----:R-:W-:-:S03]  /*4a10*/  HADD2.F32 R22, -RZ, R50.H1_H1 ;  /* 0x30000032ff167230 */ /* 0x001fc60000004100 */
[--C-:B------:R-:W-:Y:S01]  /*4a20*/  FADD.FTZ R20, R20, -R35.reuse ;  /* 0x8000002314147221 */ /* 0x100fe20000010000 */
[----:B------:R-:W-:Y:S01]  /*4a30*/  ISETP.GE.AND.EX P5, PT, R37, UR15, PT, P5 ;  /* 0x0000000f25007c0c */ /* 0x000fe2000bfa6350 */
[----:B------:R-:W-:Y:S02]  /*4a40*/  FADD.FTZ R22, R22, -R35 ;  /* 0x8000002316167221 */ /* 0x000fe40000010000 */
[-C--:B------:R-:W-:Y:S01]  /*4a50*/  FMUL.FTZ R21, R20, R59.reuse ;  /* 0x0000003b14157220 */ /* 0x080fe20000410000 */
[----:B------:R-:W-:Y:S01]  /*4a60*/  ISETP.GT.U32.OR P5, PT, R0, 0x1bf, P5 ;  /* 0x000001bf0000780c */ /* 0x000fe20002fa4470 */
[----:B------:R-:W-:Y:S02]  /*4a70*/  FMUL.FTZ R22, R22, R59 ;  /* 0x0000003b16167220 */ /* 0x000fe40000410000 */
        /* <DEDUP_REMOVED lines=13> */
.L_x_3887:
        /* <DEDUP_REMOVED lines=14> */
.L_x_3889:
[----:B------:R-:W-:Y:S05]  /*4c30*/  BSYNC B0 ;  /* 0x0000000000007941 */ /* 0x000fea0003800000 */
.L_x_3888:
        /* <DEDUP_REMOVED lines=22> */
.L_x_3890:
        /* <DEDUP_REMOVED lines=14> */
.L_x_3892:
[----:B------:R-:W-:Y:S05]  /*4e80*/  BSYNC B0 ;  /* 0x0000000000007941 */ /* 0x000fea0003800000 */
.L_x_3891:
        /* <DEDUP_REMOVED lines=22> */
.L_x_3893:
[----:B------:R-:W-:Y:S04]  /*4ff0*/  BSSY B0, `(.L_x_3894) ;  /* 0x000000d000007945 */ /* 0x000fe80003800000 */
[----:B------:R-:W-:Y:S05]  /*5000*/  @P5 BRA `(.L_x_3895) ;  /* 0x00000000002c5947 */ /* 0x000fea0003800000 */
[----:B------:R-:W-:Y:S01]  /*5010*/  ULDC.64 UR12, c[0x0][0x270] ;  /* 0x00009c00000c7ab9 */ /* 0x000fe20000000a00 */
[----:B------:R-:W-:Y:S01]  /*5020*/  MOV R55, R57 ;  /* 0x0000003900377202 */ /* 0x000fe20000000f00 */
[----:B------:R-:W-:Y:S01]  /*5030*/  IMAD R53, R53, UR12, RZ ;  /* 0x0000000c35357c24 */ /* 0x000fe2000f8e02ff */
        /* <DEDUP_REMOVED lines=8> */
.L_x_3895:
[----:B------:R-:W-:Y:S05]  /*50c0*/  BSYNC B0 ;  /* 0x0000000000007941 */ /* 0x000fea0003800000 */
.L_x_3894:
[----:B0-----:R-:W0:Y:S01]  /*50d0*/  LDC R17, c[0x0][0x10] ;  /* 0x00000400ff117b82 */ /* 0x001e220000000800 */
[----:B------:R-:W-:Y:S02]  /*50e0*/  IADD3 R12, R12, 0x1, RZ ;  /* 0x000000010c0c7810 */ /* 0x000fe40007ffe0ff */
[----:B0-----:R-:W-:-:S04]  /*50f0*/  IADD3 R10, R17, R10, RZ ;  /* 0x0000000a110a7210 */ /* 0x001fc80007ffe0ff */
[----:B------:R-:W-:-:S13]  /*5100*/  ISETP.GE.AND P5, PT, R10, UR4, PT ;  /* 0x000000040a007c0c */ /* 0x000fda000bfa6270 */
[----:B------:R-:W-:Y:S05]  /*5110*/  @!P5 BRA `(.L_x_3896) ;  /* 0xffffffb000a4d947 */ /* 0x000fea000383ffff */
[----:B------:R-:W-:Y:S05]  /*5120*/  EXIT ;  /* 0x000000000000794d */ /* 0x000fea0003800000 */
.L_x_3897:
        /* <DEDUP_REMOVED lines=13> */
.L_x_5191:


//--------------------- .text._Z35group_norm_nhwc_fwd_one_pass_kernelI11Fp16IOFp32WLi512ELi56ELi448EEv26Group_norm_nhwc_fwd_params --------------------------
	.section	.text._Z35group_norm_nhwc_fwd_one_pass_kernelI11Fp16IOFp32WLi512ELi56ELi448EEv26Group_norm_nhwc_fwd_params,"ax",@progbits
	.align	128
        .global         _Z35group_norm_nhwc_fwd_one_pass_kernelI11Fp16IOFp32WLi512ELi56ELi448EEv26Group_norm_nhwc_fwd_params
        .type           _Z35group_norm_nhwc_fwd_one_pass_kernelI11Fp16IOFp32WLi512ELi56ELi448EEv26Group_norm_nhwc_fwd_params,@function
        .size           _Z35group_norm_nhwc_fwd_one_pass_kernelI11Fp16IOFp32WLi512ELi56ELi448EEv26Group_norm_nhwc_fwd_params,(.L_x_5192 - _Z35group_norm_nhwc_fwd_one_pass_kernelI11Fp16IOFp32WLi512ELi56ELi448EEv26Group_norm_nhwc_fwd_params)
        .other          _Z35group_norm_nhwc_fwd_one_pass_kernelI11Fp16IOFp32WLi512ELi56ELi448EEv26Group_norm_nhwc_fwd_params,@"STO_CUDA_ENTRY STV_DEFAULT"
_Z35group_norm_nhwc_fwd_one_pass_kernelI11Fp16IOFp32WLi512ELi56ELi448EEv26Group_norm_nhwc_fwd_params:
.text._Z35group_norm_nhwc_fwd_one_pass_kernelI11Fp16IOFp32WLi512ELi56ELi448EEv26Group_norm_nhwc_fwd_params:
        /* <DEDUP_REMOVED lines=11> */
[----:B------:R-:W-:Y:S01]  /*00b0*/  HFMA2.MMA R26, -RZ, RZ, 0, 0 ;  /* 0x00000000ff1a7435 */ /* 0x000fe200000001ff */
[----:B------:R-:W-:-:S04]  /*00c0*/  ULDC.U8 UR10, c[0x0][0x28c] ;  /* 0x0000a300000a7ab9 */ /* 0x000fc80000000000 */
[----:B------:R-:W1:Y:S01]  /*00d0*/  LDC R3, c[0x0][0x294] ;  /* 0x0000a500ff037b82 */ /* 0x000e620000000800 */
[----:B0-----:R-:W-:Y:S02]  /*00e0*/  SHF.R.U32.HI R36, RZ, 0x2, R0 ;  /* 0x00000002ff247819 */ /* 0x001fe40000011600 */
[----:B------:R-:W-:-:S03]  /*00f0*/  ISETP.GE.U32.AND P5, PT, R0, 0x1c0, PT ;  /* 0x000001c00000780c */ /* 0x000fc60003fa6070 */
[----:B------:R-:W-:-:S04]  /*0100*/  IMAD.WIDE.U32 R36, R36, 0x24924925, RZ ;  /* 0x2492492524247825 */ /* 0x000fc800078e00ff */
[----:B-1----:R-:W-:Y:S02]  /*0110*/  IMAD R2, R3, UR7, R37 ;  /* 0x0000000703027c24 */ /* 0x002fe4000f8e0225 */
[----:B------:R-:W-:-:S03]  /*0120*/  IMAD R28, R37, -0x1c, R0 ;  /* 0xffffffe4251c7824 */ /* 0x000fc600078e0200 */
        /* <DEDUP_REMOVED lines=39> */
[----:B------:R-:W-:Y:S02]  /*03a0*/  ISETP.LT.U32.AND P1, PT, R4, UR8, PT ;  /* 0x0000000804007c0c */ /* 0x000fe4000bf21070 */
[----:B------:R-:W-:Y:S02]  /*03b0*/  ISETP.LT.AND.EX P0, PT, R5, UR9, !P5, P0 ;  /* 0x0000000905007c0c */ /* 0x000fe4000ef01300 */
[----:B------:R-:W-:-:S02]  /*03c0*/  SHF.R.S32.HI R5, RZ, 0x1f, R4 ;  /* 0x0000001fff057819 */ /* 0x000fc40000011404 */
[C---:B------:R-:W-:Y:S02]  /*03d0*/  IADD3 R3, R2.reuse, 0x1c0, RZ ;  /* 0x000001c002037810 */ /* 0x040fe40007ffe0ff */
[----:B------:R-:W-:Y:S02]  /*03e0*/  ISETP.LT.AND.EX P1, PT, R5, UR9, !P5, P1 ;  /* 0x0000000905007c0c */ /* 0x000fe4000ef21310 */
[----:B------:R-:W-:Y:S02]  /*03f0*/  SHF.R.S32.HI R5, RZ, 0x1f, R3 ;  /* 0x0000001fff057819 */ /* 0x000fe40000011403 */
[----:B------:R-:W-:Y:S02]  /*0400*/  ISETP.LT.U32.AND P2, PT, R3, UR8, PT ;  /* 0x0000000803007c0c */ /* 0x000fe4000bf41070 */
[C---:B------:R-:W-:Y:S02]  /*0410*/  IADD3 R4, R2.reuse, 0x1d0, RZ ;  /* 0x000001d002047810 */ /* 0x040fe40007ffe0ff */
[----:B------:R-:W-:-:S02]  /*0420*/  IADD3 R3, R2, 0x1e0, RZ ;  /* 0x000001e002037810 */ /* 0x000fc40007ffe0ff */
[----:B------:R-:W-:Y:S02]  /*0430*/  ISETP.LT.AND.EX P2, PT, R5, UR9, !P5, P2 ;  /* 0x0000000905007c0c */ /* 0x000fe4000ef41320 */
[----:B------:R-:W-:Y:S02]  /*0440*/  SHF.R.S32.HI R5, RZ, 0x1f, R4 ;  /* 0x0000001fff057819 */ /* 0x000fe40000011404 */
[----:B------:R-:W-:Y:S02]  /*0450*/  ISETP.LT.U32.AND P3, PT, R4, UR8, PT ;  /* 0x0000000804007c0c */ /* 0x000fe4000bf61070 */
[----:B------:R-:W-:Y:S02]  /*0460*/  SHF.R.S32.HI R4, RZ, 0x1f, R3 ;  /* 0x0000001fff047819 */ /* 0x000fe40000011403 */
[----:B------:R-:W-:Y:S02]  /*0470*/  ISETP.LT.U32.AND P4, PT, R3, UR8, PT ;  /* 0x0000000803007c0c */ /* 0x000fe4000bf81070 */
[----:B------:R-:W-:-:S02]  /*0480*/  SHF.R.S32.HI R3, RZ, 0x1f, R2 ;  /* 0x0000001fff037819 */ /* 0x000fc40000011402 */
[----:B------:R-:W-:Y:S02]  /*0490*/  ISETP.LT.U32.AND P6, PT, R2, UR8, PT ;  /* 0x0000000802007c0c */ /* 0x000fe4000bfc1070 */
[----:B------:R-:W-:Y:S02]  /*04a0*/  ISETP.LT.AND.EX P4, PT, R4, UR9, !P5, P4 ;  /* 0x0000000904007c0c */ /* 0x000fe4000ef81340 */
[----:B------:R-:W-:Y:S02]  /*04b0*/  ISETP.LT.AND.EX P6, PT, R3, UR9, !P5, P6 ;  /* 0x0000000903007c0c */ /* 0x000fe4000efc1360 */
[----:B------:R-:W-:Y:S02]  /*04c0*/  LOP3.LUT R30, R30, 0xfbffffff, RZ, 0xc0, !PT ;  /* 0xfbffffff1e1e7812 */ /* 0x000fe400078ec0ff */
[----:B------:R-:W-:Y:S02]  /*04d0*/  IADD3 R4, R2, 0x10, RZ ;  /* 0x0000001002047810 */ /* 0x000fe40007ffe0ff */
[----:B------:R-:W-:-:S02]  /*04e0*/  ISETP.LT.AND.EX P3, PT, R5, UR9, !P5, P3 ;  /* 0x0000000905007c0c */ /* 0x000fc4000ef61330 */
        /* <DEDUP_REMOVED lines=9> */
[C---:B------:R-:W-:Y:S02]  /*0580*/  IADD3 R7, R2.reuse, 0x40, RZ ;  /* 0x0000004002077810 */ /* 0x040fe40007ffe0ff */
[----:B------:R-:W-:Y:S02]  /*0590*/  IADD3 R8, R2, 0x50, RZ ;  /* 0x0000005002087810 */ /* 0x000fe40007ffe0ff */
[----:B------:R-:W-:-:S02]  /*05a0*/  SHF.R.S32.HI R29, RZ, 0x1f, R7 ;  /* 0x0000001fff1d7819 */ /* 0x000fc40000011407 */
[----:B------:R-:W-:Y:S02]  /*05b0*/  SHF.R.S32.HI R31, RZ, 0x1f, R8 ;  /* 0x0000001fff1f7819 */ /* 0x000fe40000011408 */
[----:B------:R-:W-:Y:S02]  /*05c0*/  @P6 LOP3.LUT R30, R30, 0x2000000, RZ, 0xfc, !PT ;  /* 0x020000001e1e6812 */ /* 0x000fe400078efcff */
[----:B------:R-:W-:Y:S02]  /*05d0*/  ISETP.LT.U32.AND P6, PT, R5, UR8, PT ;  /* 0x0000000805007c0c */ /* 0x000fe4000bfc1070 */
[----:B------:R-:W-:Y:S02]  /*05e0*/  LOP3.LUT R30, R30, 0xfeffffff, RZ, 0xc0, !PT ;  /* 0xfeffffff1e1e7812 */ /* 0x000fe400078ec0ff */
[----:B------:R-:W-:Y:S02]  /*05f0*/  ISETP.LT.AND.EX P6, PT, R25, UR9, !P5, P6 ;  /* 0x0000000919007c0c */ /* 0x000fe4000efc1360 */
[----:B------:R-:W-:-:S02]  /*0600*/  IADD3 R9, R2, 0x60, RZ ;  /* 0x0000006002097810 */ /* 0x000fc40007ffe0ff */
[C---:B------:R-:W-:Y:S02]  /*0610*/  IADD3 R10, R2.reuse, 0x70, RZ ;  /* 0x00000070020a7810 */ /* 0x040fe40007ffe0ff */
[----:B------:R-:W-:Y:S02]  /*0620*/  SHF.R.S32.HI R33, RZ, 0x1f, R9 ;  /* 0x0000001fff217819 */ /* 0x000fe40000011409 */
[----:B------:R-:W-:Y:S02]  /*0630*/  SHF.R.S32.HI R35, RZ, 0x1f, R10 ;  /* 0x0000001fff237819 */ /* 0x000fe4000001140a */
[C---:B------:R-:W-:Y:S02]  /*0640*/  IADD3 R11, R2.reuse, 0x80, RZ ;  /* 0x00000080020b7810 */ /* 0x040fe40007ffe0ff */
[----:B------:R-:W-:Y:S02]  /*0650*/  IADD3 R12, R2, 0x90, RZ ;  /* 0x00000090020c7810 */ /* 0x000fe40007ffe0ff */
[----:B------:R-:W-:-:S02]  /*0660*/  @P6 LOP3.LUT R30, R30, 0x1000000, RZ, 0xfc, !PT ;  /* 0x010000001e1e6812 */ /* 0x000fc400078efcff */
[----:B------:R-:W-:Y:S02]  /*0670*/  ISETP.LT.U32.AND P6, PT, R6, UR8, PT ;  /* 0x0000000806007c0c */ /* 0x000fe4000bfc1070 */
[----:B------:R-:W-:Y:S02]  /*0680*/  LOP3.LUT R30, R30, 0xff7fffff, RZ, 0xc0, !PT ;  /* 0xff7fffff1e1e7812 */ /* 0x000fe400078ec0ff */
[----:B------:R-:W-:Y:S02]  /*0690*/  ISETP.LT.AND.EX P6, PT, R27, UR9, !P5, P6 ;  /* 0x000000091b007c0c */ /* 0x000fe4000efc1360 */
[----:B------:R-:W-:Y:S02]  /*06a0*/  SHF.R.S32.HI R45, RZ, 0x1f, R11 ;  /* 0x0000001fff2d7819 */ /* 0x000fe4000001140b */
[----:B------:R-:W-:Y:S02]  /*06b0*/  SHF.R.S32.HI R47, RZ, 0x1f, R12 ;  /* 0x0000001fff2f7819 */ /* 0x000fe4000001140c */
[----:B------:R-:W-:-:S02]  /*06c0*/  IADD3 R13, R2, 0xa0, RZ ;  /* 0x000000a0020d7810 */ /* 0x000fc40007ffe0ff */
[----:B------:R-:W-:Y:S02]  /*06d0*/  IADD3 R14, R2, 0xb0, RZ ;  /* 0x000000b0020e7810 */ /* 0x000fe40007ffe0ff */
[----:B------:R-:W-:Y:S02]  /*06e0*/  SHF.R.S32.HI R49, RZ, 0x1f, R13 ;  /* 0x0000001fff317819 */ /* 0x000fe4000001140d */
[----:B------:R-:W-:Y:S02]  /*06f0*/  SHF.R.S32.HI R51, RZ, 0x1f, R14 ;  /* 0x0000001fff337819 */ /* 0x000fe4000001140e */
[----:B------:R-:W-:Y:S02]  /*0700*/  @P6 LOP3.LUT R30, R30, 0x800000, RZ, 0xfc, !PT ;  /* 0x008000001e1e6812 */ /* 0x000fe400078efcff */
[----:B------:R-:W-:Y:S02]  /*0710*/  ISETP.LT.U32.AND P6, PT, R7, UR8, PT ;  /* 0x0000000807007c0c */ /* 0x000fe4000bfc1070 */
[----:B------:R-:W-:-:S02]  /*0720*/  LOP3.LUT R30, R30, 0xffbfffff, RZ, 0xc0, !PT ;  /* 0xffbfffff1e1e7812 */ /* 0x000fc400078ec0ff */
[----:B------:R-:W-:Y:S02]  /*0730*/  ISETP.LT.AND.EX P6, PT, R29, UR9, !P5, P6 ;  /* 0x000000091d007c0c */ /* 0x000fe4000efc1360 */
[C---:B------:R-:W-:Y:S02]  /*0740*/  IADD3 R15, R2.reuse, 0xc0, RZ ;  /* 0x000000c0020f7810 */ /* 0x040fe40007ffe0ff */
[C---:B------:R-:W-:Y:S02]  /*0750*/  IADD3 R16, R2.reuse, 0xd0, RZ ;  /* 0x000000d002107810 */ /* 0x040fe40007ffe0ff */
[----:B------:R-:W-:Y:S02]  /*0760*/  SHF.R.S32.HI R53, RZ, 0x1f, R15 ;  /* 0x0000001fff357819 */ /* 0x000fe4000001140f */
[----:B------:R-:W-:Y:S02]  /*0770*/  SHF.R.S32.HI R55, RZ, 0x1f, R16 ;  /* 0x0000001fff377819 */ /* 0x000fe40000011410 */
[----:B------:R-:W-:-:S02]  /*0780*/  IADD3 R17, R2, 0xe0, RZ ;  /* 0x000000e002117810 */ /* 0x000fc40007ffe0ff */
[----:B------:R-:W-:Y:S02]  /*0790*/  IADD3 R18, R2, 0xf0, RZ ;  /* 0x000000f002127810 */ /* 0x000fe40007ffe0ff */
[----:B------:R-:W-:Y:S02]  /*07a0*/  @P6 LOP3.LUT R30, R30, 0x400000, RZ, 0xfc, !PT ;  /* 0x004000001e1e6812 */ /* 0x000fe400078efcff */
[----:B------:R-:W-:Y:S02]  /*07b0*/  ISETP.LT.U32.AND P6, PT, R8, UR8, PT ;  /* 0x0000000808007c0c */ /* 0x000fe4000bfc1070 */
[----:B------:R-:W-:Y:S02]  /*07c0*/  LOP3.LUT R30, R30, 0xffdfffff, RZ, 0xc0, !PT ;  /* 0xffdfffff1e1e7812 */ /* 0x000fe400078ec0ff */
[----:B------:R-:W-:Y:S02]  /*07d0*/  ISETP.LT.AND.EX P6, PT, R31, UR9, !P5, P6 ;  /* 0x000000091f007c0c */ /* 0x000fe4000efc1360 */
[----:B------:R-:W-:-:S02]  /*07e0*/  SHF.R.S32.HI R57, RZ, 0x1f, R17 ;  /* 0x0000001fff397819 */ /* 0x000fc40000011411 */
[----:B------:R-:W-:Y:S02]  /*07f0*/  SHF.R.S32.HI R59, RZ, 0x1f, R18 ;  /* 0x0000001fff3b7819 */ /* 0x000fe40000011412 */
[C---:B------:R-:W-:Y:S02]  /*0800*/  IADD3 R19, R2.reuse, 0x100, RZ ;  /* 0x0000010002137810 */ /* 0x040fe40007ffe0ff */
[----:B------:R-:W-:Y:S02]  /*0810*/  IADD3 R20, R2, 0x110, RZ ;  /* 0x0000011002147810 */ /* 0x000fe40007ffe0ff */
        /* <DEDUP_REMOVED lines=10> */
[----:B------:R-:W-:-:S03]  /*08c0*/  SHF.L.U32 R28, R28, 0x1, RZ ;  /* 0x000000011c1c7819 */ /* 0x000fc600000006ff */
        /* <DEDUP_REMOVED lines=54> */
.L_x_4003:
[----:B0-----:R-:W0:Y:S01]  /*0c30*/  LDC R43, c[0x0][0x288] ;  /* 0x0000a200ff2b7b82 */ /* 0x001e220000000800 */
[C---:B------:R-:W-:Y:S01]  /*0c40*/  LOP3.LUT P6, RZ, R30.reuse, 0x4000000, RZ, 0xc0, !PT ;  /* 0x040000001eff7812 */ /* 0x040fe200078cc0ff */
[----:B------:R-:W-:Y:S01]  /*0c50*/  ULDC.64 UR12, c[0x0][0x280] ;  /* 0x0000a000000c7ab9 */ /* 0x000fe20000000a00 */
[----:B------:R-:W-:Y:S02]  /*0c60*/  P2R R94, PR, RZ, 0x10 ;  /* 0x00000010ff5e7803 */ /* 0x000fe40000000000 */
[C---:B------:R-:W-:Y:S02]  /*0c70*/  LOP3.LUT P4, RZ, R30.reuse, 0x1000000, RZ, 0xc0, !PT ;  /* 0x010000001eff7812 */ /* 0x040fe4000788c0ff */
[----:B------:R-:W-:Y:S02]  /*0c80*/  P2R R66, PR, RZ, 0x1 ;  /* 0x00000001ff427803 */ /* 0x000fe40000000000 */
[----:B------:R-:W-:Y:S02]  /*0c90*/  LOP3.LUT P0, RZ, R30, 0x2000, RZ, 0xc0, !PT ;  /* 0x000020001eff7812 */ /* 0x000fe4000780c0ff */
[----:B------:R-:W-:-:S02]  /*0ca0*/  P2R R70, PR, RZ, 0x2 ;  /* 0x00000002ff467803 */ /* 0x000fc40000000000 */
[C---:B------:R-:W-:Y:S02]  /*0cb0*/  LOP3.LUT P1, RZ, R30.reuse, 0x800, RZ, 0xc0, !PT ;  /* 0x000008001eff7812 */ /* 0x040fe4000782c0ff */
[----:B------:R-:W-:Y:S02]  /*0cc0*/  P2R R98, PR, RZ, 0x4 ;  /* 0x00000004ff627803 */ /* 0x000fe40000000000 */
[C---:B------:R-:W-:Y:S01]  /*0cd0*/  LOP3.LUT P2, RZ, R30.reuse, 0x200, RZ, 0xc0, !PT ;  /* 0x000002001eff7812 */ /* 0x040fe2000784c0ff */
[----:B-1----:R-:W1:Y:S01]  /*0ce0*/  @P4 LDC.64 R84, c[0x0][0x220] ;  /* 0x00008800ff544b82 */ /* 0x002e620000000a00 */
[----:B------:R-:W-:Y:S02]  /*0cf0*/  P2R R95, PR, RZ, 0x8 ;  /* 0x00000008ff5f7803 */ /* 0x000fe40000000000 */
[----:B------:R-:W-:Y:S02]  /*0d00*/  LOP3.LUT P3, RZ, R30, 0x80, RZ, 0xc0, !PT ;  /* 0x000000801eff7812 */ /* 0x000fe4000786c0ff */
[----:B------:R-:W-:-:S02]  /*0d10*/  P2R R56, PR, RZ, 0x4 ;  /* 0x00000004ff387803 */ /* 0x000fc40000000000 */
[----:B0-----:R-:W-:-:S04]  /*0d20*/  IABS R39, R43 ;  /* 0x0000002b00277213 */ /* 0x001fc80000000000 */
[----:B------:R-:W0:Y:S01]  /*0d30*/  I2F.RP R32, R39 ;  /* 0x0000002700207306 */ /* 0x000e220000209400 */
[----:B--2---:R-:W2:Y:S08]  /*0d40*/  @P2 LDC.64 R92, c[0x0][0x220] ;  /* 0x00008800ff5c2b82 */ /* 0x004eb00000000a00 */
[----:B---3--:R-:W3:Y:S01]  /*0d50*/  @P3 LDC.64 R86, c[0x0][0x220] ;  /* 0x00008800ff563b82 */ /* 0x008ee20000000a00 */
[----:B0-----:R-:W0:Y:S02]  /*0d60*/  MUFU.RCP R32, R32 ;  /* 0x0000002000207308 */ /* 0x001e240000001000 */
[----:B0-----:R-:W-:-:S06]  /*0d70*/  IADD3 R36, R32, 0xffffffe, RZ ;  /* 0x0ffffffe20247810 */ /* 0x001fcc0007ffe0ff */
[----:B----4-:R0:W4:Y:S02]  /*0d80*/  F2I.FTZ.U32.TRUNC.NTZ R37, R36 ;  /* 0x0000002400257305 */ /* 0x010124000021f000 */
[----:B0-----:R-:W-:Y:S02]  /*0d90*/  MOV R36, RZ ;  /* 0x000000ff00247202 */ /* 0x001fe40000000f00 */
[----:B----4-:R-:W-:-:S05]  /*0da0*/  IADD3 R34, RZ, -R37, RZ ;  /* 0x80000025ff227210 */ /* 0x010fca0007ffe0ff */
[----:B------:R-:W-:Y:S01]  /*0db0*/  IMAD R41, R34, R39, RZ ;  /* 0x0000002722297224 */ /* 0x000fe200078e02ff */
[----:B------:R-:W-:-:S03]  /*0dc0*/  IABS R34, R24 ;  /* 0x0000001800227213 */ /* 0x000fc60000000000 */
[----:B------:R-:W-:Y:S02]  /*0dd0*/  IMAD.HI.U32 R37, R37, R41, R36 ;  /* 0x0000002925257227 */ /* 0x000fe400078e0024 */
[----:B------:R-:W0:Y:S04]  /*0de0*/  @P6 LDC.64 R40, c[0x0][0x270] ;  /* 0x00009c00ff286b82 */ /* 0x000e280000000a00 */
[----:B------:R-:W-:-:S05]  /*0df0*/  IMAD.HI.U32 R37, R37, R34, RZ ;  /* 0x0000002225257227 */ /* 0x000fca00078e00ff */
[----:B------:R-:W-:-:S05]  /*0e00*/  IADD3 R32, -R37, RZ, RZ ;  /* 0x000000ff25207210 */ /* 0x000fca0007ffe1ff */
[C---:B------:R-:W-:Y:S01]  /*0e10*/  IMAD R32, R39.reuse, R32, R34 ;  /* 0x0000002027207224 */ /* 0x040fe200078e0222 */
[----:B------:R-:W-:Y:S02]  /*0e20*/  P2R R34, PR, RZ, 0x2 ;  /* 0x00000002ff227803 */ /* 0x000fe40000000000 */
[----:B------:R-:W-:Y:S02]  /*0e30*/  LOP3.LUT P1, RZ, R30, 0x400000, RZ, 0xc0, !PT ;  /* 0x004000001eff7812 */ /* 0x000fe4000782c0ff */
[----:B------:R-:W-:-:S11]  /*0e40*/  ISETP.GT.U32.AND P5, PT, R39, R32, PT ;  /* 0x000000202700720c */ /* 0x000fd60003fa4070 */
[----:B------:R-:W4:Y:S02]  /*0e50*/  @P1 LDC.64 R78, c[0x0][0x220] ;  /* 0x00008800ff4e1b82 */ /* 0x000f240000000a00 */
[-C--:B------:R-:W-:Y:S02]  /*0e60*/  @!P5 IADD3 R32, R32, -R39.reuse, RZ ;  /* 0x800000272020d210 */ /* 0x080fe40007ffe0ff */
[----:B------:R-:W-:Y:S02]  /*0e70*/  @!P5 IADD3 R37, R37, 0x1, RZ ;  /* 0x000000012525d810 */ /* 0x000fe40007ffe0ff */
[----:B------:R-:W-:Y:S02]  /*0e80*/  ISETP.GE.U32.AND P5, PT, R32, R39, PT ;  /* 0x000000272000720c */ /* 0x000fe40003fa6070 */
[----:B------:R-:W-:Y:S01]  /*0e90*/  LOP3.LUT R32, R24, R43, RZ, 0x3c, !PT ;  /* 0x0000002b18207212 */ /* 0x000fe200078e3cff */
[----:B------:R-:W5:Y:S10]  /*0ea0*/  @P6 LDC.64 R38, c[0x0][0x220] ;  /* 0x00008800ff266b82 */ /* 0x000f740000000a00 */
[----:B------:R-:W-:-:S02]  /*0eb0*/  @P5 IADD3 R37, R37, 0x1, RZ ;  /* 0x0000000125255810 */ /* 0x000fc40007ffe0ff */
[----:B------:R-:W-:Y:S02]  /*0ec0*/  ISETP.GE.AND P5, PT, R32, RZ, PT ;  /* 0x000000ff2000720c */ /* 0x000fe40003fa6270 */
[----:B------:R-:W-:-:S11]  /*0ed0*/  SHF.R.S32.HI R32, RZ, 0x1f, R28 ;  /* 0x0000001fff207819 */ /* 0x000fd6000001141c */
[----:B------:R-:W-:Y:S02]  /*0ee0*/  @!P5 IADD3 R37, -R37, RZ, RZ ;  /* 0x000000ff2525d210 */ /* 0x000fe40007ffe1ff */
[----:B------:R-:W-:-:S13]  /*0ef0*/  ISETP.NE.AND P5, PT, R43, RZ, PT ;  /* 0x000000ff2b00720c */ /* 0x000fda0003fa5270 */
[----:B------:R-:W-:-:S04]  /*0f00*/  @!P5 LOP3.LUT R37, RZ, R43, RZ, 0x33, !PT ;  /* 0x0000002bff25d212 */ /* 0x000fc800078e33ff */
[----:B------:R-:W-:-:S05]  /*0f10*/  IADD3 R71, -R37, RZ, RZ ;  /* 0x000000ff25477210 */ /* 0x000fca0007ffe1ff */
[----:B------:R-:W-:-:S04]  /*0f20*/  IMAD R71, R43, R71, R24 ;  /* 0x000000472b477224 */ /* 0x000fc800078e0218 */
[----:B------:R-:W-:-:S05]  /*0f30*/  IMAD R71, R71, 0x38, RZ ;  /* 0x0000003847477824 */ /* 0x000fca00078e02ff */
[----:B------:R-:W-:-:S04]  /*0f40*/  IADD3 R88, P5, R28, R71, RZ ;  /* 0x000000471c587210 */ /* 0x000fc80007fbe0ff */
[----:B------:R-:W-:Y:S02]  /*0f50*/  LEA.HI.X.SX32 R89, R71, R32, 0x1, P5 ;  /* 0x0000002047597211 */ /* 0x000fe400028f0eff */
[----:B------:R-:W-:Y:S01]  /*0f60*/  SHF.R.S32.HI R32, RZ, 0x1f, R37 ;  /* 0x0000001fff207819 */ /* 0x000fe20000011425 */
[----:B------:R-:W-:-:S04]  /*0f70*/  IMAD.WIDE.U32 R88, R37, UR12, R88 ;  /* 0x0000000c25587c25 */ /* 0x000fc8000f8e0058 */
[----:B------:R-:W-:Y:S01]  /*0f80*/  IMAD R32, R32, UR12, RZ ;  /* 0x0000000c20207c24 */ /* 0x000fe2000f8e02ff */
[-C--:B------:R-:W-:Y:S02]  /*0f90*/  @P6 MOV R90, R88.reuse ;  /* 0x00000058005a6202 */ /* 0x080fe40000000f00 */
[----:B------:R-:W-:Y:S01]  /*0fa0*/  @P3 MOV R76, R88 ;  /* 0x00000058004c3202 */ /* 0x000fe20000000f00 */
[----:B------:R-:W-:Y:S01]  /*0fb0*/  IMAD R91, R37, UR13, R32 ;  /* 0x0000000d255b7c24 */ /* 0x000fe2000f8e0220 */
[----:B------:R-:W-:Y:S01]  /*0fc0*/  MOV R50, RZ ;  /* 0x000000ff00327202 */ /* 0x000fe20000000f00 */
[----:B0-----:R-:W-:Y:S01]  /*0fd0*/  @P6 IMAD R32, R3, R40, RZ ;  /* 0x0000002803206224 */ /* 0x001fe200078e02ff */
[----:B------:R-:W-:Y:S01]  /*0fe0*/  MOV R54, RZ ;  /* 0x000000ff00367202 */ /* 0x000fe20000000f00 */
[----:B------:R-:W-:Y:S01]  /*0ff0*/  ULDC.64 UR12, c[0x0][0x278] ;  /* 0x00009e00000c7ab9 */ /* 0x000fe20000000a00 */
[----:B------:R-:W-:Y:S01]  /*1000*/  IADD3 R91, R89, R91, RZ ;  /* 0x0000005b595b7210 */ /* 0x000fe20007ffe0ff */
[----:B------:R-:W-:-:S02]  /*1010*/  @P6 IMAD R41, R2, R41, R32 ;  /* 0x0000002902296224 */ /* 0x000fc400078e0220 */
[----:B------:R-:W-:-:S05]  /*1020*/  @P6 IMAD.WIDE.U32 R36, R2, R40, R90 ;  /* 0x0000002802246225 */ /* 0x000fca00078e005a */
[----:B------:R-:W-:Y:S02]  /*1030*/  @P6 IADD3 R32, R37, R41, RZ ;  /* 0x0000002925206210 */ /* 0x000fe40007ffe0ff */
[----:B-----5:R-:W-:-:S04]  /*1040*/  @P6 LEA R38, P5, R36, R38, 0x1 ;  /* 0x0000002624266211 */ /* 0x020fc800078a08ff */
[----:B------:R-:W-:Y:S02]  /*1050*/  @P6 LEA.HI.X R39, R36, R39, R32, 0x1, P5 ;  /* 0x0000002724276211 */ /* 0x000fe400028f0c20 */
[C---:B------:R-:W-:Y:S02]  /*1060*/  LOP3.LUT P6, RZ, R30.reuse, 0x40000, RZ, 0xc0, !PT ;  /* 0x000400001eff7812 */ /* 0x040fe400078cc0ff */
[----:B------:R-:W-:Y:S02]  /*1070*/  P2R R32, PR, RZ, 0x1 ;  /* 0x00000001ff207803 */ /* 0x000fe40000000000 */
[----:B------:R-:W-:Y:S02]  /*1080*/  P2R R42, PR, RZ, 0x40 ;  /* 0x00000040ff2a7803 */ /* 0x000fe40000000000 */
[C---:B------:R-:W-:Y:S02]  /*1090*/  LOP3.LUT P6, RZ, R30.reuse, 0x2000000, RZ, 0xc0, !PT ;  /* 0x020000001eff7812 */ /* 0x040fe400078cc0ff */
[----:B------:R-:W-:-:S11]  /*10a0*/  LOP3.LUT P0, RZ, R30, 0x800000, RZ, 0xc0, !PT ;  /* 0x008000001eff7812 */ /* 0x000fd6000780c0ff */
[----:B------:R-:W0:Y:S01]  /*10b0*/  @P6 LDC.64 R40, c[0x0][0x270] ;  /* 0x00009c00ff286b82 */ /* 0x000e220000000a00 */
[----:B------:R-:W-:-:S07]  /*10c0*/  @P6 MOV R37, R91 ;  /* 0x0000005b00256202 */ /* 0x000fce0000000f00 */
[----:B------:R-:W5:Y:S08]  /*10d0*/  @P6 LDC.64 R114, c[0x0][0x220] ;  /* 0x00008800ff726b82 */ /* 0x000f700000000a00 */
[----:B------:R-:W2:Y:S01]  /*10e0*/  @P0 LDC.64 R112, c[0x0][0x220] ;  /* 0x00008800ff700b82 */ /* 0x000ea20000000a00 */
[----:B0-----:R-:W-:-:S04]  /*10f0*/  @P6 IMAD R36, R23, R40, RZ ;  /* 0x0000002817246224 */ /* 0x001fc800078e02ff */
[----:B------:R-:W-:Y:S01]  /*1100*/  @P6 IMAD R41, R4, R41, R36 ;  /* 0x0000002904296224 */ /* 0x000fe200078e0224 */
[----:B------:R-:W-:-:S05]  /*1110*/  @P6 MOV R36, R88 ;  /* 0x0000005800246202 */ /* 0x000fca0000000f00 */
[----:B------:R-:W-:-:S05]  /*1120*/  @P6 IMAD.WIDE.U32 R36, R4, R40, R36 ;  /* 0x0000002804246225 */ /* 0x000fca00078e0024 */
[----:B------:R-:W-:Y:S02]  /*1130*/  @P6 IADD3 R37, R37, R41, RZ ;  /* 0x0000002925256210 */ /* 0x000fe40007ffe0ff */
[C---:B-----5:R-:W-:Y:S02]  /*1140*/  @P6 LEA R114, P5, R36.reuse, R114, 0x1 ;  /* 0x0000007224726211 */ /* 0x060fe400078a08ff */
[----:B------:R-:W-:Y:S02]  /*1150*/  @P4 MOV R41, R91 ;  /* 0x0000005b00294202 */ /* 0x000fe40000000f00 */
[----:B------:R-:W-:Y:S02]  /*1160*/  @P6 LEA.HI.X R115, R36, R115, R37, 0x1, P5 ;  /* 0x0000007324736211 */ /* 0x000fe400028f0c25 */
[----:B------:R-:W0:Y:S01]  /*1170*/  @P4 LDC.64 R36, c[0x0][0x270] ;  /* 0x00009c00ff244b82 */ /* 0x000e220000000a00 */
[----:B------:R-:W-:-:S13]  /*1180*/  LOP3.LUT P6, RZ, R30, 0x200000, RZ, 0xc0, !PT ;  /* 0x002000001eff7812 */ /* 0x000fda00078cc0ff */
[----:B------:R-:W5:Y:S01]  /*1190*/  @P6 LDC.64 R110, c[0x0][0x220] ;  /* 0x00008800ff6e6b82 */ /* 0x000f620000000a00 */
[----:B0-----:R-:W-:-:S04]  /*11a0*/  @P4 IMAD R40, R25, R36, RZ ;  /* 0x0000002419284224 */ /* 0x001fc800078e02ff */
[----:B------:R-:W-:Y:S01]  /*11b0*/  @P4 IMAD R43, R5, R37, R40 ;  /* 0x00000025052b4224 */ /* 0x000fe200078e0228 */
[----:B------:R-:W-:-:S05]  /*11c0*/  @P4 MOV R40, R88 ;  /* 0x0000005800284202 */ /* 0x000fca0000000f00 */
[----:B------:R-:W-:Y:S01]  /*11d0*/  @P4 IMAD.WIDE.U32 R36, R5, R36, R40 ;  /* 0x0000002405244225 */ /* 0x000fe200078e0028 */
[----:B------:R-:W-:-:S04]  /*11e0*/  @P0 MOV R41, R91 ;  /* 0x0000005b00290202 */ /* 0x000fc80000000f00 */
[----:B------:R-:W-:Y:S02]  /*11f0*/  @P4 IADD3 R37, R37, R43, RZ ;  /* 0x0000002b25254210 */ /* 0x000fe40007ffe0ff */
[----:B-1----:R-:W-:-:S04]  /*1200*/  @P4 LEA R84, P5, R36, R84, 0x1 ;  /* 0x0000005424544211 */ /* 0x002fc800078a08ff */
[----:B------:R-:W-:Y:S02]  /*1210*/  @P4 LEA.HI.X R85, R36, R85, R37, 0x1, P5 ;  /* 0x0000005524554211 */ /* 0x000fe400028f0c25 */
[----:B------:R-:W0:Y:S02]  /*1220*/  @P0 LDC.64 R36, c[0x0][0x270] ;  /* 0x00009c00ff240b82 */ /* 0x000e240000000a00 */
[----:B0-----:R-:W-:-:S04]  /*1230*/  @P0 IMAD R40, R27, R36, RZ ;  /* 0x000000241b280224 */ /* 0x001fc800078e02ff */
[----:B------:R-:W-:Y:S01]  /*1240*/  @P0 IMAD R43, R6, R37, R40 ;  /* 0x00000025062b0224 */ /* 0x000fe200078e0228 */
[----:B------:R-:W-:-:S05]  /*1250*/  @P0 MOV R40, R88 ;  /* 0x0000005800280202 */ /* 0x000fca0000000f00 */
[----:B------:R-:W-:Y:S01]  /*1260*/  @P0 IMAD.WIDE.U32 R36, R6, R36, R40 ;  /* 0x0000002406240225 */ /* 0x000fe200078e0028 */
[----:B------:R-:W-:-:S04]  /*1270*/  @P1 MOV R41, R91 ;  /* 0x0000005b00291202 */ /* 0x000fc80000000f00 */
[----:B------:R-:W-:Y:S02]  /*1280*/  @P0 IADD3 R37, R37, R43, RZ ;  /* 0x0000002b25250210 */ /* 0x000fe40007ffe0ff */
[----:B--2---:R-:W-:-:S04]  /*1290*/  @P0 LEA R112, P5, R36, R112, 0x1 ;  /* 0x0000007024700211 */ /* 0x004fc800078a08ff */
[----:B------:R-:W-:Y:S02]  /*12a0*/  @P0 LEA.HI.X R113, R36, R113, R37, 0x1, P5 ;  /* 0x0000007124710211 */ /* 0x000fe400028f0c25 */
[----:B------:R-:W0:Y:S01]  /*12b0*/  @P1 LDC.64 R36, c[0x0][0x270] ;  /* 0x00009c00ff241b82 */ /* 0x000e220000000a00 */
[----:B------:R-:W-:-:S13]  /*12c0*/  LOP3.LUT P0, RZ, R30, 0x100000, RZ, 0xc0, !PT ;  /* 0x001000001eff7812 */ /* 0x000fda000780c0ff */
[----:B------:R-:W1:Y:S01]  /*12d0*/  @P0 LDC.64 R82, c[0x0][0x220] ;  /* 0x00008800ff520b82 */ /* 0x000e620000000a00 */
[----:B0-----:R-:W-:-:S04]  /*12e0*/  @P1 IMAD R40, R29, R36, RZ ;  /* 0x000000241d281224 */ /* 0x001fc800078e02ff */
[----:B------:R-:W-:Y:S01]  /*12f0*/  @P1 IMAD R43, R7, R37, R40 ;  /* 0x00000025072b1224 */ /* 0x000fe200078e0228 */
[----:B------:R-:W-:-:S05]  /*1300*/  @P1 MOV R40, R88 ;  /* 0x0000005800281202 */ /* 0x000fca0000000f00 */
[----:B------:R-:W-:Y:S01]  /*1310*/  @P1 IMAD.WIDE.U32 R36, R7, R36, R40 ;  /* 0x0000002407241225 */ /* 0x000fe200078e0028 */
[----:B------:R-:W-:-:S04]  /*1320*/  @P6 MOV R41, R91 ;  /* 0x0000005b00296202 */ /* 0x000fc80000000f00 */
[----:B------:R-:W-:Y:S02]  /*1330*/  @P1 IADD3 R37, R37, R43, RZ ;  /* 0x0000002b25251210 */ /* 0x000fe40007ffe0ff */
[----:B----4-:R-:W-:-:S04]  /*1340*/  @P1 LEA R78, P5, R36, R78, 0x1 ;  /* 0x0000004e244e1211 */ /* 0x010fc800078a08ff */
        /* <DEDUP_REMOVED lines=13> */
[----:B------:R-:W-:-:S13]  /*1420*/  ISETP.NE.AND P6, PT, R42, RZ, PT ;  /* 0x000000ff2a00720c */ /* 0x000fda0003fc5270 */
        /* <DEDUP_REMOVED lines=12> */
[----:B------:R-:W-:Y:S02]  /*14f0*/  @P0 MOV R42, R88 ;  /* 0x00000058002a0202 */ /* 0x000fe40000000f00 */
        /* <DEDUP_REMOVED lines=18> */
[----:B------:R-:W-:Y:S02]  /*1620*/  P2R R41, PR, RZ, 0x40 ;  /* 0x00000040ff297803 */ /* 0x000fe40000000000 */
[----:B------:R-:W-:Y:S02]  /*1630*/  @P6 LEA.HI.X R81, R40, R81, R36, 0x1, P5 ;  /* 0x0000005128516211 */ /* 0x000fe400028f0c24 */
[----:B------:R-:W0:Y:S01]  /*1640*/  @P0 LDC.64 R36, c[0x0][0x270] ;  /* 0x00009c00ff240b82 */ /* 0x000e220000000a00 */
[----:B------:R-:W-:-:S13]  /*1650*/  LOP3.LUT P6, RZ, R30, 0x8000, RZ, 0xc0, !PT ;  /* 0x000080001eff7812 */ /* 0x000fda00078cc0ff */
[----:B------:R-:W4:Y:S01]  /*1660*/  @P6 LDC.64 R102, c[0x0][0x220] ;  /* 0x00008800ff666b82 */ /* 0x000f220000000a00 */
[-C--:B0-----:R-:W-:Y:S02]  /*1670*/  @P0 IMAD R40, R47, R36.reuse, RZ ;  /* 0x000000242f280224 */ /* 0x081fe400078e02ff */
[----:B------:R-:W-:-:S04]  /*1680*/  @P0 IMAD.WIDE.U32 R42, R12, R36, R42 ;  /* 0x000000240c2a0225 */ /* 0x000fc800078e002a */
[----:B------:R-:W-:Y:S01]  /*1690*/  @P0 IMAD R37, R12, R37, R40 ;  /* 0x000000250c250224 */ /* 0x000fe200078e0228 */
[----:B-1----:R-:W-:-:S04]  /*16a0*/  @P0 LEA R106, P5, R42, R106, 0x1 ;  /* 0x0000006a2a6a0211 */ /* 0x002fc800078a08ff */
[----:B------:R-:W-:Y:S02]  /*16b0*/  @P0 IADD3 R36, R43, R37, RZ ;  /* 0x000000252b240210 */ /* 0x000fe40007ffe0ff */
[----:B------:R-:W-:Y:S02]  /*16c0*/  @P1 MOV R43, R91 ;  /* 0x0000005b002b1202 */ /* 0x000fe40000000f00 */
[----:B------:R-:W-:Y:S02]  /*16d0*/  @P0 LEA.HI.X R107, R42, R107, R36, 0x1, P5 ;  /* 0x0000006b2a6b0211 */ /* 0x000fe400028f0c24 */
[----:B------:R-:W0:Y:S01]  /*16e0*/  @P1 LDC.64 R36, c[0x0][0x270] ;  /* 0x00009c00ff241b82 */ /* 0x000e220000000a00 */
[----:B------:R-:W-:Y:S02]  /*16f0*/  @P1 MOV R42, R88 ;  /* 0x00000058002a1202 */ /* 0x000fe40000000f00 */
[----:B------:R-:W-:-:S13]  /*1700*/  LOP3.LUT P0, RZ, R30, 0x4000, RZ, 0xc0, !PT ;  /* 0x000040001eff7812 */ /* 0x000fda000780c0ff */
[----:B------:R-:W1:Y:S01]  /*1710*/  @P0 LDC.64 R100, c[0x0][0x220] ;  /* 0x00008800ff640b82 */ /* 0x000e620000000a00 */
[-C--:B0-----:R-:W-:Y:S02]  /*1720*/  @P1 IMAD R40, R49, R36.reuse, RZ ;  /* 0x0000002431281224 */ /* 0x081fe400078e02ff */
[----:B------:R-:W-:-:S04]  /*1730*/  @P1 IMAD.WIDE.U32 R42, R13, R36, R42 ;  /* 0x000000240d2a1225 */ /* 0x000fc800078e002a */
[----:B------:R-:W-:Y:S01]  /*1740*/  @P1 IMAD R37, R13, R37, R40 ;  /* 0x000000250d251224 */ /* 0x000fe200078e0228 */
[----:B--2---:R-:W-:-:S04]  /*1750*/  @P1 LEA R104, P5, R42, R104, 0x1 ;  /* 0x000000682a681211 */ /* 0x004fc800078a08ff */
[----:B------:R-:W-:Y:S02]  /*1760*/  @P1 IADD3 R36, R43, R37, RZ ;  /* 0x000000252b241210 */ /* 0x000fe40007ffe0ff */
[----:B------:R-:W-:Y:S02]  /*1770*/  @P6 MOV R43, R91 ;  /* 0x0000005b002b6202 */ /* 0x000fe40000000f00 */
[----:B------:R-:W-:Y:S02]  /*1780*/  @P1 LEA.HI.X R105, R42, R105, R36, 0x1, P5 ;  /* 0x000000692a691211 */ /* 0x000fe400028f0c24 */
[----:B------:R-:W0:Y:S01]  /*1790*/  @P6 LDC.64 R36, c[0x0][0x270] ;  /* 0x00009c00ff246b82 */ /* 0x000e220000000a00 */
[----:B------:R-:W-:Y:S02]  /*17a0*/  ISETP.NE.AND P1, PT, R34, RZ, PT ;  /* 0x000000ff2200720c */ /* 0x000fe40003f25270 */
[----:B------:R-:W-:Y:S02]  /*17b0*/  @P6 MOV R42, R88 ;  /* 0x00000058002a6202 */ /* 0x000fe40000000f00 */
[----:B------:R-:W-:-:S09]  /*17c0*/  P2R R40, PR, RZ, 0x2 ;  /* 0x00000002ff287803 */ /* 0x000fd20000000000 */
[----:B------:R-:W2:Y:S01]  /*17d0*/  @P1 LDC.64 R96, c[0x0][0x220] ;  /* 0x00008800ff601b82 */ /* 0x000ea20000000a00 */
[-C--:B0-----:R-:W-:Y:S02]  /*17e0*/  @P6 IMAD R34, R51, R36.reuse, RZ ;  /* 0x0000002433226224 */ /* 0x081fe400078e02ff */
[----:B------:R-:W-:-:S04]  /*17f0*/  @P6 IMAD.WIDE.U32 R42, R14, R36, R42 ;  /* 0x000000240e2a6225 */ /* 0x000fc800078e002a */
[----:B------:R-:W-:Y:S01]  /*1800*/  @P6 IMAD R37, R14, R37, R34 ;  /* 0x000000250e256224 */ /* 0x000fe200078e0222 */
[----:B----4-:R-:W-:-:S04]  /*1810*/  @P6 LEA R102, P5, R42, R102, 0x1 ;  /* 0x000000662a666211 */ /* 0x010fc800078a08ff */
[----:B------:R-:W-:Y:S02]  /*1820*/  @P6 IADD3 R34, R43, R37, RZ ;  /* 0x000000252b226210 */ /* 0x000fe40007ffe0ff */
[----:B------:R-:W0:Y:S01]  /*1830*/  @P0 LDC.64 R36, c[0x0][0x270] ;  /* 0x00009c00ff240b82 */ /* 0x000e220000000a00 */
[----:B------:R-:W-:Y:S02]  /*1840*/  @P0 MOV R43, R91 ;  /* 0x0000005b002b0202 */ /* 0x000fe40000000f00 */
[----:B------:R-:W-:Y:S02]  /*1850*/  @P6 LEA.HI.X R103, R42, R103, R34, 0x1, P5 ;  /* 0x000000672a676211 */ /* 0x000fe400028f0c22 */
[----:B------:R-:W-:Y:S02]  /*1860*/  @P0 MOV R42, R88 ;  /* 0x00000058002a0202 */ /* 0x000fe40000000f00 */
[----:B------:R-:W-:-:S13]  /*1870*/  LOP3.LUT P6, RZ, R30, 0x1000, RZ, 0xc0, !PT ;  /* 0x000010001eff7812 */ /* 0x000fda00078cc0ff */
[----:B------:R-:W-:Y:S02]  /*1880*/  @P6 MOV R72, R88 ;  /* 0x0000005800486202 */ /* 0x000fe40000000f00 */
[----:B------:R-:W-:Y:S01]  /*1890*/  @P6 MOV R73, R91 ;  /* 0x0000005b00496202 */ /* 0x000fe20000000f00 */
[-C--:B0-----:R-:W-:Y:S02]  /*18a0*/  @P0 IMAD R34, R53, R36.reuse, RZ ;  /* 0x0000002435220224 */ /* 0x081fe400078e02ff */
[----:B------:R-:W-:-:S04]  /*18b0*/  @P0 IMAD.WIDE.U32 R42, R15, R36, R42 ;  /* 0x000000240f2a0225 */ /* 0x000fc800078e002a */
[----:B------:R-:W-:Y:S01]  /*18c0*/  @P0 IMAD R37, R15, R37, R34 ;  /* 0x000000250f250224 */ /* 0x000fe200078e0222 */
[----:B-1----:R-:W-:-:S04]  /*18d0*/  @P0 LEA R100, P5, R42, R100, 0x1 ;  /* 0x000000642a640211 */ /* 0x002fc800078a08ff */
[----:B------:R-:W-:-:S04]  /*18e0*/  @P0 IADD3 R34, R43, R37, RZ ;  /* 0x000000252b220210 */ /* 0x000fc80007ffe0ff */
[----:B------:R-:W-:Y:S02]  /*18f0*/  @P0 LEA.HI.X R101, R42, R101, R34, 0x1, P5 ;  /* 0x000000652a650211 */ /* 0x000fe400028f0c22 */
[----:B------:R-:W-:-:S04]  /*1900*/  ISETP.NE.AND P0, PT, R32, RZ, PT ;  /* 0x000000ff2000720c */ /* 0x000fc80003f05270 */
[----:B------:R-:W-:-:S09]  /*1910*/  P2R R64, PR, RZ, 0x1 ;  /* 0x00000001ff407803 */ /* 0x000fd20000000000 */
[----:B------:R-:W0:Y:S01]  /*1920*/  @P0 LDC.64 R36, c[0x0][0x270] ;  /* 0x00009c00ff240b82 */ /* 0x000e220000000a00 */
[----:B------:R-:W-:Y:S02]  /*1930*/  @P0 MOV R68, R88 ;  /* 0x0000005800440202 */ /* 0x000fe40000000f00 */
[----:B------:R-:W-:-:S05]  /*1940*/  @P0 MOV R69, R91 ;  /* 0x0000005b00450202 */ /* 0x000fca0000000f00 */
[----:B------:R-:W1:Y:S01]  /*1950*/  @P0 LDC.64 R42, c[0x0][0x220] ;  /* 0x00008800ff2a0b82 */ /* 0x000e620000000a00 */
[-C--:B0-----:R-:W-:Y:S02]  /*1960*/  @P0 IMAD R32, R55, R36.reuse, RZ ;  /* 0x0000002437200224 */ /* 0x081fe400078e02ff */
[----:B------:R-:W-:-:S04]  /*1970*/  @P0 IMAD.WIDE.U32 R68, R16, R36, R68 ;  /* 0x0000002410440225 */ /* 0x000fc800078e0044 */
[----:B------:R-:W-:Y:S01]  /*1980*/  @P0 IMAD R37, R16, R37, R32 ;  /* 0x0000002510250224 */ /* 0x000fe200078e0220 */
[----:B-1----:R-:W-:-:S04]  /*1990*/  @P0 LEA R42, P5, R68, R42, 0x1 ;  /* 0x0000002a442a0211 */ /* 0x002fc800078a08ff */
[----:B------:R-:W-:Y:S02]  /*19a0*/  @P0 IADD3 R32, R69, R37, RZ ;  /* 0x0000002545200210 */ /* 0x000fe40007ffe0ff */
[----:B------:R-:W0:Y:S02]  /*19b0*/  @P6 LDC.64 R36, c[0x0][0x270] ;  /* 0x00009c00ff246b82 */ /* 0x000e240000000a00 */
[----:B------:R-:W-:Y:S02]  /*19c0*/  @P0 LEA.HI.X R43, R68, R43, R32, 0x1, P5 ;  /* 0x0000002b442b0211 */ /* 0x000fe400028f0c20 */
[----:B------:R-:W-:-:S04]  /*19d0*/  LOP3.LUT P0, RZ, R30, 0x400, RZ, 0xc0, !PT ;  /* 0x000004001eff7812 */ /* 0x000fc8000780c0ff */
[----:B------:R-:W1:Y:S09]  /*19e0*/  @P6 LDC.64 R68, c[0x0][0x220] ;  /* 0x00008800ff446b82 */ /* 0x000e720000000a00 */
[----:B------:R-:W-:Y:S02]  /*19f0*/  @P0 MOV R74, R88 ;  /* 0x00000058004a0202 */ /* 0x000fe40000000f00 */
[----:B------:R-:W-:Y:S01]  /*1a00*/  @P0 MOV R75, R91 ;  /* 0x0000005b004b0202 */ /* 0x000fe20000000f00 */
[----:B0-----:R-:W-:-:S02]  /*1a10*/  @P6 IMAD R32, R57, R36, RZ ;  /* 0x0000002439206224 */ /* 0x001fc400078e02ff */
[----:B------:R-:W-:-:S04]  /*1a20*/  @P6 IMAD.WIDE.U32 R72, R17, R36, R72 ;  /* 0x0000002411486225 */ /* 0x000fc800078e0048 */
[----:B------:R-:W-:Y:S01]  /*1a30*/  @P6 IMAD R37, R17, R37, R32 ;  /* 0x0000002511256224 */ /* 0x000fe200078e0220 */
[----:B-1----:R-:W-:-:S04]  /*1a40*/  @P6 LEA R68, P5, R72, R68, 0x1 ;  /* 0x0000004448446211 */ /* 0x002fc800078a08ff */
[----:B------:R-:W-:Y:S02]  /*1a50*/  @P6 IADD3 R32, R73, R37, RZ ;  /* 0x0000002549206210 */ /* 0x000fe40007ffe0ff */
[----:B------:R-:W0:Y:S01]  /*1a60*/  @P1 LDC.64 R36, c[0x0][0x270] ;  /* 0x00009c00ff241b82 */ /* 0x000e220000000a00 */
[----:B------:R-:W-:Y:S02]  /*1a70*/  @P1 MOV R73, R91 ;  /* 0x0000005b00491202 */ /* 0x000fe40000000f00 */
[----:B------:R-:W-:Y:S02]  /*1a80*/  @P6 LEA.HI.X R69, R72, R69, R32, 0x1, P5 ;  /* 0x0000004548456211 */ /* 0x000fe400028f0c20 */
[----:B------:R-:W-:Y:S02]  /*1a90*/  @P1 MOV R72, R88 ;  /* 0x0000005800481202 */ /* 0x000fe40000000f00 */
[----:B------:R-:W-:Y:S01]  /*1aa0*/  LOP3.LUT P6, RZ, R30, 0x100, RZ, 0xc0, !PT ;  /* 0x000001001eff7812 */ /* 0x000fe200078cc0ff */
[----:B0-----:R-:W-:-:S02]  /*1ab0*/  @P1 IMAD R32, R59, R36, RZ ;  /* 0x000000243b201224 */ /* 0x001fc400078e02ff */
[----:B------:R-:W-:-:S04]  /*1ac0*/  @P1 IMAD.WIDE.U32 R72, R18, R36, R72 ;  /* 0x0000002412481225 */ /* 0x000fc800078e0048 */
[----:B------:R-:W-:Y:S01]  /*1ad0*/  @P1 IMAD R37, R18, R37, R32 ;  /* 0x0000002512251224 */ /* 0x000fe200078e0220 */
[----:B--2---:R-:W-:-:S04]  /*1ae0*/  @P1 LEA R96, P5, R72, R96, 0x1 ;  /* 0x0000006048601211 */ /* 0x004fc800078a08ff */
[----:B------:R-:W-:Y:S02]  /*1af0*/  @P1 IADD3 R32, R73, R37, RZ ;  /* 0x0000002549201210 */ /* 0x000fe40007ffe0ff */
[----:B------:R-:W0:Y:S02]  /*1b00*/  @P0 LDC.64 R36, c[0x0][0x270] ;  /* 0x00009c00ff240b82 */ /* 0x000e240000000a00 */
[----:B------:R-:W-:Y:S02]  /*1b10*/  @P1 LEA.HI.X R97, R72, R97, R32, 0x1, P5 ;  /* 0x0000006148611211 */ /* 0x000fe400028f0c20 */
[----:B------:R-:W-:-:S04]  /*1b20*/  LOP3.LUT P1, RZ, R30, 0x800000, RZ, 0xc0, !PT ;  /* 0x008000001eff7812 */ /* 0x000fc8000782c0ff */
[----:B------:R-:W1:Y:S01]  /*1b30*/  @P0 LDC.64 R72, c[0x0][0x220] ;  /* 0x00008800ff480b82 */ /* 0x000e620000000a00 */
[----:B------:R-:W-:Y:S02]  /*1b40*/  P2R R44, PR, RZ, 0x2 ;  /* 0x00000002ff2c7803 */ /* 0x000fe40000000000 */
[----:B------:R-:W-:Y:S01]  /*1b50*/  LOP3.LUT P1, RZ, R30, 0x40, RZ, 0xc0, !PT ;  /* 0x000000401eff7812 */ /* 0x000fe2000782c0ff */
[-C--:B0-----:R-:W-:Y:S02]  /*1b60*/  @P0 IMAD R32, R61, R36.reuse, RZ ;  /* 0x000000243d200224 */ /* 0x081fe400078e02ff */
[----:B------:R-:W-:-:S04]  /*1b70*/  @P0 IMAD.WIDE.U32 R74, R19, R36, R74 ;  /* 0x00000024134a0225 */ /* 0x000fc800078e004a */
[----:B------:R-:W-:Y:S01]  /*1b80*/  @P0 IMAD R37, R19, R37, R32 ;  /* 0x0000002513250224 */ /* 0x000fe200078e0220 */
[----:B-1----:R-:W-:-:S04]  /*1b90*/  @P0 LEA R72, P5, R74, R72, 0x1 ;  /* 0x000000484a480211 */ /* 0x002fc800078a08ff */
[----:B------:R-:W-:Y:S02]  /*1ba0*/  @P0 IADD3 R32, R75, R37, RZ ;  /* 0x000000254b200210 */ /* 0x000fe40007ffe0ff */
[----:B------:R-:W0:Y:S01]  /*1bb0*/  @P2 LDC.64 R36, c[0x0][0x270] ;  /* 0x00009c00ff242b82 */ /* 0x000e220000000a00 */
[----:B------:R-:W-:Y:S02]  /*1bc0*/  @P2 MOV R75, R91 ;  /* 0x0000005b004b2202 */ /* 0x000fe40000000f00 */
[----:B------:R-:W-:Y:S02]  /*1bd0*/  @P0 LEA.HI.X R73, R74, R73, R32, 0x1, P5 ;  /* 0x000000494a490211 */ /* 0x000fe400028f0c20 */
[-C--:B------:R-:W-:Y:S02]  /*1be0*/  @P2 MOV R74, R88.reuse ;  /* 0x00000058004a2202 */ /* 0x080fe40000000f00 */
[----:B------:R-:W-:Y:S02]  /*1bf0*/  @P1 MOV R116, R88 ;  /* 0x0000005800741202 */ /* 0x000fe40000000f00 */
[----:B------:R-:W-:-:S02]  /*1c00*/  @P1 MOV R117, R91 ;  /* 0x0000005b00751202 */ /* 0x000fc40000000f00 */
[----:B------:R-:W-:Y:S02]  /*1c10*/  MOV R34, RZ ;  /* 0x000000ff00227202 */ /* 0x000fe40000000f00 */
[----:B------:R-:W-:-:S04]  /*1c20*/  LOP3.LUT P0, RZ, R30, 0x2000000, RZ, 0xc0, !PT ;  /* 0x020000001eff7812 */ /* 0x000fc8000780c0ff */
[----:B------:R1:W2:Y:S01]  /*1c30*/  @P4 LDG.E R34, desc[UR8][R84.64] ;  /* 0x0000000854224981 */ /* 0x0002a2000c1e1900 */
[-C--:B0-----:R-:W-:Y:S02]  /*1c40*/  @P2 IMAD R32, R63, R36.reuse, RZ ;  /* 0x000000243f202224 */ /* 0x081fe400078e02ff */
[----:B------:R-:W-:-:S04]  /*1c50*/  @P2 IMAD.WIDE.U32 R74, R20, R36, R74 ;  /* 0x00000024144a2225 */ /* 0x000fc800078e004a */
[----:B------:R-:W-:Y:S01]  /*1c60*/  @P2 IMAD R37, R20, R37, R32 ;  /* 0x0000002514252224 */ /* 0x000fe200078e0220 */
[----:B------:R-:W-:-:S04]  /*1c70*/  @P2 LEA R92, P5, R74, R92, 0x1 ;  /* 0x0000005c4a5c2211 */ /* 0x000fc800078a08ff */
[----:B------:R-:W-:Y:S02]  /*1c80*/  @P2 IADD3 R32, R75, R37, RZ ;  /* 0x000000254b202210 */ /* 0x000fe40007ffe0ff */
[----:B------:R-:W0:Y:S01]  /*1c90*/  @P6 LDC.64 R36, c[0x0][0x270] ;  /* 0x00009c00ff246b82 */ /* 0x000e220000000a00 */
[----:B------:R-:W-:Y:S02]  /*1ca0*/  @P6 MOV R75, R91 ;  /* 0x0000005b004b6202 */ /* 0x000fe40000000f00 */
[----:B------:R-:W-:Y:S02]  /*1cb0*/  @P2 LEA.HI.X R93, R74, R93, R32, 0x1, P5 ;  /* 0x0000005d4a5d2211 */ /* 0x000fe400028f0c20 */
[----:B------:R-:W-:Y:S01]  /*1cc0*/  @P6 MOV R74, R88 ;  /* 0x00000058004a6202 */ /* 0x000fe20000000f00 */
[----:B0-----:R-:W-:-:S04]  /*1cd0*/  @P6 IMAD R32, R65, R36, RZ ;  /* 0x0000002441206224 */ /* 0x001fc800078e02ff */
[C---:B------:R-:W-:Y:S02]  /*1ce0*/  @P6 IMAD R77, R21.reuse, R37, R32 ;  /* 0x00000025154d6224 */ /* 0x040fe400078e0220 */
[----:B------:R-:W-:Y:S02]  /*1cf0*/  @P6 IMAD.WIDE.U32 R36, R21, R36, R74 ;  /* 0x0000002415246225 */ /* 0x000fe400078e004a */
[----:B------:R-:W0:Y:S03]  /*1d00*/  @P6 LDC.64 R74, c[0x0][0x220] ;  /* 0x00008800ff4a6b82 */ /* 0x000e260000000a00 */
[----:B------:R-:W-:Y:S02]  /*1d10*/  @P6 IADD3 R32, R37, R77, RZ ;  /* 0x0000004d25206210 */ /* 0x000fe40007ffe0ff */
[----:B------:R-:W-:Y:S02]  /*1d20*/  @P3 MOV R77, R91 ;  /* 0x0000005b004d3202 */ /* 0x000fe40000000f00 */
[----:B0-----:R-:W-:-:S04]  /*1d30*/  @P6 LEA R74, P5, R36, R74, 0x1 ;  /* 0x0000004a244a6211 */ /* 0x001fc800078a08ff */
[----:B------:R-:W-:Y:S02]  /*1d40*/  @P6 LEA.HI.X R75, R36, R75, R32, 0x1, P5 ;  /* 0x0000004b244b6211 */ /* 0x000fe400028f0c20 */
[----:B------:R-:W0:Y:S01]  /*1d50*/  @P3 LDC.64 R36, c[0x0][0x270] ;  /* 0x00009c00ff243b82 */ /* 0x000e220000000a00 */
[----:B------:R-:W-:Y:S02]  /*1d60*/  LOP3.LUT P4, RZ, R30, 0x20, RZ, 0xc0, !PT ;  /* 0x000000201eff7812 */ /* 0x000fe4000788c0ff */
[----:B-1----:R-:W-:Y:S02]  /*1d70*/  IADD3 R85, R2, 0x150, RZ ;  /* 0x0000015002557810 */ /* 0x002fe40007ffe0ff */
[----:B------:R-:W-:Y:S01]  /*1d80*/  LOP3.LUT P6, RZ, R30, 0x400000, RZ, 0xc0, !PT ;  /* 0x004000001eff7812 */ /* 0x000fe200078cc0ff */
[----:B0-----:R-:W-:-:S04]  /*1d90*/  @P3 IMAD R32, R67, R36, RZ ;  /* 0x0000002443203224 */ /* 0x001fc800078e02ff */
[C---:B------:R-:W-:Y:S02]  /*1da0*/  @P3 IMAD R99, R22.reuse, R37, R32 ;  /* 0x0000002516633224 */ /* 0x040fe400078e0220 */
[----:B------:R-:W-:-:S05]  /*1db0*/  @P3 IMAD.WIDE.U32 R36, R22, R36, R76 ;  /* 0x0000002416243225 */ /* 0x000fca00078e004c */
[----:B------:R-:W-:Y:S02]  /*1dc0*/  @P3 IADD3 R32, R37, R99, RZ ;  /* 0x0000006325203210 */ /* 0x000fe40007ffe0ff */
[----:B---3--:R-:W-:-:S04]  /*1dd0*/  @P3 LEA R86, P5, R36, R86, 0x1 ;  /* 0x0000005624563211 */ /* 0x008fc800078a08ff */
[----:B------:R-:W-:Y:S02]  /*1de0*/  @P3 LEA.HI.X R87, R36, R87, R32, 0x1, P5 ;  /* 0x0000005724573211 */ /* 0x000fe400028f0c20 */
[----:B------:R-:W0:Y:S01]  /*1df0*/  @P1 LDC.64 R36, c[0x0][0x270] ;  /* 0x00009c00ff241b82 */ /* 0x000e220000000a00 */
[----:B------:R-:W-:Y:S02]  /*1e00*/  IADD3 R77, R2, 0x140, RZ ;  /* 0x00000140024d7810 */ /* 0x000fe40007ffe0ff */
[----:B------:R-:W-:Y:S02]  /*1e10*/  MOV R32, RZ ;  /* 0x000000ff00207202 */ /* 0x000fe40000000f00 */
[----:B------:R-:W-:-:S04]  /*1e20*/  SHF.R.S32.HI R99, RZ, 0x1f, R77 ;  /* 0x0000001fff637819 */ /* 0x000fc8000001144d */
[----:B------:R1:W3:Y:S01]  /*1e30*/  @P0 LDG.E R32, desc[UR8][R114.64] ;  /* 0x0000000872200981 */ /* 0x0002e2000c1e1900 */
[-C--:B0-----:R-:W-:Y:S02]  /*1e40*/  @P1 IMAD R46, R99, R36.reuse, RZ ;  /* 0x00000024632e1224 */ /* 0x081fe400078e02ff */
[----:B------:R-:W-:-:S04]  /*1e50*/  @P1 IMAD.WIDE.U32 R116, R77, R36, R116 ;  /* 0x000000244d741225 */ /* 0x000fc800078e0074 */
[----:B------:R-:W-:Y:S02]  /*1e60*/  @P1 IMAD R37, R77, R37, R46 ;  /* 0x000000254d251224 */ /* 0x000fe400078e022e */
[----:B------:R-:W0:Y:S03]  /*1e70*/  @P1 LDC.64 R76, c[0x0][0x220] ;  /* 0x00008800ff4c1b82 */ /* 0x000e260000000a00 */
[----:B------:R-:W-:Y:S02]  /*1e80*/  @P1 IADD3 R36, R117, R37, RZ ;  /* 0x0000002575241210 */ /* 0x000fe40007ffe0ff */
[----:B0-----:R-:W-:-:S04]  /*1e90*/  @P1 LEA R76, P5, R116, R76, 0x1 ;  /* 0x0000004c744c1211 */ /* 0x001fc800078a08ff */
[----:B------:R-:W-:Y:S02]  /*1ea0*/  @P1 LEA.HI.X R77, R116, R77, R36, 0x1, P5 ;  /* 0x0000004d744d1211 */ /* 0x000fe400028f0c24 */
[----:B------:R-:W0:Y:S01]  /*1eb0*/  @P4 LDC.64 R36, c[0x0][0x270] ;  /* 0x00009c00ff244b82 */ /* 0x000e220000000a00 */
[----:B------:R-:W-:Y:S02]  /*1ec0*/  SHF.R.S32.HI R99, RZ, 0x1f, R85 ;  /* 0x0000001fff637819 */ /* 0x000fe40000011455 */
[----:B-1----:R-:W-:Y:S02]  /*1ed0*/  @P4 MOV R114, R88 ;  /* 0x0000005800724202 */ /* 0x002fe40000000f00 */
[----:B------:R-:W-:Y:S02]  /*1ee0*/  @P4 MOV R115, R91 ;  /* 0x0000005b00734202 */ /* 0x000fe40000000f00 */
[----:B------:R-:W-:-:S06]  /*1ef0*/  MOV R46, RZ ;  /* 0x000000ff002e7202 */ /* 0x000fcc0000000f00 */
[----:B------:R1:W4:Y:S01]  /*1f00*/  @P6 LDG.E R46, desc[UR8][R78.64] ;  /* 0x000000084e2e6981 */ /* 0x000322000c1e1900 */
[-C--:B0-----:R-:W-:Y:S02]  /*1f10*/  @P4 IMAD R48, R99, R36.reuse, RZ ;  /* 0x0000002463304224 */ /* 0x081fe400078e02ff */
[----:B------:R-:W-:-:S04]  /*1f20*/  @P4 IMAD.WIDE.U32 R114, R85, R36, R114 ;  /* 0x0000002455724225 */ /* 0x000fc800078e0072 */
[----:B------:R-:W-:Y:S02]  /*1f30*/  @P4 IMAD R37, R85, R37, R48 ;  /* 0x0000002555254224 */ /* 0x000fe400078e0230 */
[----:B------:R-:W0:Y:S01]  /*1f40*/  @P4 LDC.64 R84, c[0x0][0x220] ;  /* 0x00008800ff544b82 */ /* 0x000e220000000a00 */
[----:B------:R-:W-:Y:S02]  /*1f50*/  LOP3.LUT P6, RZ, R30, 0x10, RZ, 0xc0, !PT ;  /* 0x000000101eff7812 */ /* 0x000fe400078cc0ff */
[----:B------:R-:W-:Y:S02]  /*1f60*/  @P4 IADD3 R36, R115, R37, RZ ;  /* 0x0000002573244210 */ /* 0x000fe40007ffe0ff */
[----:B------:R-:W-:Y:S02]  /*1f70*/  ISETP.NE.AND P1, PT, R44, RZ, PT ;  /* 0x000000ff2c00720c */ /* 0x000fe40003f25270 */
[----:B0-----:R-:W-:-:S04]  /*1f80*/  @P4 LEA R84, P5, R114, R84, 0x1 ;  /* 0x0000005472544211 */ /* 0x001fc800078a08ff */
[----:B------:R-:W-:-:S03]  /*1f90*/  @P4 LEA.HI.X R85, R114, R85, R36, 0x1, P5 ;  /* 0x0000005572554211 */ /* 0x000fc600028f0c24 */
[----:B------:R-:W0:Y:S01]  /*1fa0*/  @P6 LDC.64 R36, c[0x0][0x270] ;  /* 0x00009c00ff246b82 */ /* 0x000e220000000a00 */
[----:B-1----:R-:W-:Y:S02]  /*1fb0*/  IADD3 R79, R2, 0x160, RZ ;  /* 0x00000160024f7810 */ /* 0x002fe40007ffe0ff */
[----:B------:R-:W-:Y:S02]  /*1fc0*/  MOV R44, RZ ;  /* 0x000000ff002c7202 */ /* 0x000fe40000000f00 */
[----:B------:R-:W-:-:S04]  /*1fd0*/  SHF.R.S32.HI R99, RZ, 0x1f, R79 ;  /* 0x0000001fff637819 */ /* 0x000fc8000001144f */
[----:B------:R1:W5:Y:S01]  /*1fe0*/  @P1 LDG.E R44, desc[UR8][R112.64] ;  /* 0x00000008702c1981 */ /* 0x000362000c1e1900 */
[----:B------:R-:W-:Y:S02]  /*1ff0*/  LOP3.LUT P2, RZ, R30, 0x200000, RZ, 0xc0, !PT ;  /* 0x002000001eff7812 */ /* 0x000fe4000784c0ff */
[----:B-1----:R-:W-:Y:S02]  /*2000*/  @P6 MOV R112, R88 ;  /* 0x0000005800706202 */ /* 0x002fe40000000f00 */
[----:B------:R-:W-:Y:S01]  /*2010*/  @P6 MOV R113, R91 ;  /* 0x0000005b00716202 */ /* 0x000fe20000000f00 */
[-C--:B0-----:R-:W-:Y:S02]  /*2020*/  @P6 IMAD R52, R99, R36.reuse, RZ ;  /* 0x0000002463346224 */ /* 0x081fe400078e02ff */
[----:B------:R-:W-:-:S04]  /*2030*/  @P6 IMAD.WIDE.U32 R112, R79, R36, R112 ;  /* 0x000000244f706225 */ /* 0x000fc800078e0070 */
[----:B------:R-:W-:Y:S02]  /*2040*/  @P6 IMAD R37, R79, R37, R52 ;  /* 0x000000254f256224 */ /* 0x000fe400078e0234 */
[----:B------:R-:W0:Y:S01]  /*2050*/  @P6 LDC.64 R78, c[0x0][0x220] ;  /* 0x00008800ff4e6b82 */ /* 0x000e220000000a00 */
[----:B------:R-:W-:-:S06]  /*2060*/  MOV R48, RZ ;  /* 0x000000ff00307202 */ /* 0x000fcc0000000f00 */
[----:B------:R-:W4:Y:S01]  /*2070*/  @P2 LDG.E R48, desc[UR8][R110.64] ;  /* 0x000000086e302981 */ /* 0x000f22000c1e1900 */
[C---:B------:R-:W-:Y:S02]  /*2080*/  LOP3.LUT P2, RZ, R30.reuse, 0x8, RZ, 0xc0, !PT ;  /* 0x000000081eff7812 */ /* 0x040fe4000784c0ff */
[----:B------:R-:W-:Y:S02]  /*2090*/  @P6 IADD3 R36, R113, R37, RZ ;  /* 0x0000002571246210 */ /* 0x000fe40007ffe0ff */
[----:B------:R-:W-:Y:S02]  /*20a0*/  LOP3.LUT P0, RZ, R30, 0x100000, RZ, 0xc0, !PT ;  /* 0x001000001eff7812 */ /* 0x000fe4000780c0ff */
[----:B0-----:R-:W-:-:S11]  /*20b0*/  @P6 LEA R78, P5, R112, R78, 0x1 ;  /* 0x0000004e704e6211 */ /* 0x001fd600078a08ff */
[----:B------:R0:W4:Y:S01]  /*20c0*/  @P0 LDG.E R50, desc[UR8][R82.64] ;  /* 0x0000000852320981 */ /* 0x000122000c1e1900 */
[----:B------:R-:W-:Y:S02]  /*20d0*/  @P6 LEA.HI.X R79, R112, R79, R36, 0x1, P5 ;  /* 0x0000004f704f6211 */ /* 0x000fe400028f0c24 */
[----:B------:R-:W1:Y:S01]  /*20e0*/  @P2 LDC.64 R36, c[0x0][0x270] ;  /* 0x00009c00ff242b82 */ /* 0x000e620000000a00 */
[----:B------:R-:W-:Y:S02]  /*20f0*/  ISETP.NE.AND P6, PT, R41, RZ, PT ;  /* 0x000000ff2900720c */ /* 0x000fe40003fc5270 */
[----:B------:R-:W-:-:S04]  /*2100*/  IADD3 R41, R2, 0x170, RZ ;  /* 0x0000017002297810 */ /* 0x000fc80007ffe0ff */
[----:B0-----:R-:W-:Y:S02]  /*2110*/  SHF.R.S32.HI R83, RZ, 0x1f, R41 ;  /* 0x0000001fff537819 */ /* 0x001fe40000011429 */
[----:B------:R-:W-:Y:S02]  /*2120*/  @P2 MOV R110, R88 ;  /* 0x00000058006e2202 */ /* 0x000fe40000000f00 */
[----:B------:R-:W-:-:S03]  /*2130*/  @P2 MOV R111, R91 ;  /* 0x0000005b006f2202 */ /* 0x000fc60000000f00 */
[----:B------:R0:W4:Y:S01]  /*2140*/  @P6 LDG.E R54, desc[UR8][R80.64] ;  /* 0x0000000850366981 */ /* 0x000122000c1e1900 */
[-C--:B-1----:R-:W-:Y:S02]  /*2150*/  @P2 IMAD R58, R83, R36.reuse, RZ ;  /* 0x00000024533a2224 */ /* 0x082fe400078e02ff */
[----:B------:R-:W1:Y:S01]  /*2160*/  @P2 LDC.64 R82, c[0x0][0x220] ;  /* 0x00008800ff522b82 */ /* 0x000e620000000a00 */
[----:B------:R-:W-:Y:S01]  /*2170*/  LOP3.LUT P6, RZ, R30, 0x4, RZ, 0xc0, !PT ;  /* 0x000000041eff7812 */ /* 0x000fe200078cc0ff */
[----:B------:R-:W-:-:S04]  /*2180*/  @P2 IMAD.WIDE.U32 R110, R41, R36, R110 ;  /* 0x00000024296e2225 */ /* 0x000fc800078e006e */
[----:B------:R-:W-:-:S05]  /*2190*/  @P2 IMAD R37, R41, R37, R58 ;  /* 0x0000002529252224 */ /* 0x000fca00078e023a */
[----:B------:R-:W-:Y:S02]  /*21a0*/  @P2 IADD3 R36, R111, R37, RZ ;  /* 0x000000256f242210 */ /* 0x000fe40007ffe0ff */
[----:B-1----:R-:W-:-:S04]  /*21b0*/  @P2 LEA R82, P5, R110, R82, 0x1 ;  /* 0x000000526e522211 */ /* 0x002fc800078a08ff */
[----:B------:R-:W-:Y:S02]  /*21c0*/  @P2 LEA.HI.X R83, R110, R83, R36, 0x1, P5 ;  /* 0x000000536e532211 */ /* 0x000fe400028f0c24 */
[----:B------:R-:W1:Y:S01]  /*21d0*/  @P6 LDC.64 R36, c[0x0][0x270] ;  /* 0x00009c00ff246b82 */ /* 0x000e620000000a00 */
[----:B------:R-:W-:-:S04]  /*21e0*/  IADD3 R41, R2, 0x180, RZ ;  /* 0x0000018002297810 */ /* 0x000fc80007ffe0ff */
[----:B0-----:R-:W-:Y:S02]  /*21f0*/  SHF.R.S32.HI R81, RZ, 0x1f, R41 ;  /* 0x0000001fff517819 */ /* 0x001fe40000011429 */
[C---:B------:R-:W-:Y:S02]  /*2200*/  LOP3.LUT P1, RZ, R30.reuse, 0x80000, RZ, 0xc0, !PT ;  /* 0x000800001eff7812 */ /* 0x040fe4000782c0ff */
[C---:B------:R-:W-:Y:S02]  /*2210*/  LOP3.LUT P0, RZ, R30.reuse, 0x10000, RZ, 0xc0, !PT ;  /* 0x000100001eff7812 */ /* 0x040fe4000780c0ff */
[----:B------:R-:W-:Y:S02]  /*2220*/  MOV R52, RZ ;  /* 0x000000ff00347202 */ /* 0x000fe40000000f00 */
[----:B------:R-:W-:Y:S02]  /*2230*/  MOV R58, RZ ;  /* 0x000000ff003a7202 */ /* 0x000fe40000000f00 */
[----:B------:R-:W-:-:S05]  /*2240*/  LOP3.LUT P5, RZ, R30, 0x20000, RZ, 0xc0, !PT ;  /* 0x000200001eff7812 */ /* 0x000fca00078ac0ff */
[----:B------:R0:W4:Y:S01]  /*2250*/  @P1 LDG.E R52, desc[UR8][R108.64] ;  /* 0x000000086c341981 */ /* 0x000122000c1e1900 */
[----:B-1----:R-:W-:-:S03]  /*2260*/  @P6 IMAD R60, R81, R36, RZ ;  /* 0x00000024513c6224 */ /* 0x002fc600078e02ff */
[----:B------:R1:W4:Y:S01]  /*2270*/  @P0 LDG.E R58, desc[UR8][R104.64] ;  /* 0x00000008683a0981 */ /* 0x000322000c1e1900 */
[----:B------:R-:W2:Y:S01]  /*2280*/  @P6 LDC.64 R80, c[0x0][0x220] ;  /* 0x00008800ff506b82 */ /* 0x000ea20000000a00 */
[----:B------:R-:W-:Y:S02]  /*2290*/  ISETP.NE.AND P2, PT, R56, RZ, PT ;  /* 0x000000ff3800720c */ /* 0x000fe40003f45270 */
[----:B0-----:R-:W-:Y:S02]  /*22a0*/  @P6 MOV R108, R88 ;  /* 0x00000058006c6202 */ /* 0x001fe40000000f00 */
[----:B------:R-:W-:Y:S02]  /*22b0*/  @P6 MOV R109, R91 ;  /* 0x0000005b006d6202 */ /* 0x000fe40000000f00 */
[----:B------:R-:W-:Y:S01]  /*22c0*/  LOP3.LUT P0, RZ, R30, 0x1, RZ, 0xc0, !PT ;  /* 0x000000011eff7812 */ /* 0x000fe2000780c0ff */
[C---:B------:R-:W-:Y:S01]  /*22d0*/  @P6 IMAD R37, R41.reuse, R37, R60 ;  /* 0x0000002529256224 */ /* 0x040fe200078e023c */
[----:B------:R-:W-:Y:S01]  /*22e0*/  MOV R56, RZ ;  /* 0x000000ff00387202 */ /* 0x000fe20000000f00 */
[----:B------:R-:W-:-:S05]  /*22f0*/  @P6 IMAD.WIDE.U32 R108, R41, R36, R108 ;  /* 0x00000024296c6225 */ /* 0x000fca00078e006c */
[----:B------:R-:W4:Y:S01]  /*2300*/  @P5 LDG.E R56, desc[UR8][R106.64] ;  /* 0x000000086a385981 */ /* 0x000f22000c1e1900 */
[----:B------:R-:W-:Y:S02]  /*2310*/  @P6 IADD3 R36, R109, R37, RZ ;  /* 0x000000256d246210 */ /* 0x000fe40007ffe0ff */
[----:B--2---:R-:W-:-:S04]  /*2320*/  @P6 LEA R80, P5, R108, R80, 0x1 ;  /* 0x000000506c506211 */ /* 0x004fc800078a08ff */
[----:B------:R-:W-:Y:S02]  /*2330*/  @P6 LEA.HI.X R81, R108, R81, R36, 0x1, P5 ;  /* 0x000000516c516211 */ /* 0x000fe400028f0c24 */
[----:B------:R-:W0:Y:S01]  /*2340*/  @P0 LDC.64 R36, c[0x0][0x270] ;  /* 0x00009c00ff240b82 */ /* 0x000e220000000a00 */
[----:B------:R-:W-:Y:S02]  /*2350*/  LOP3.LUT P1, RZ, R30, 0x8000, RZ, 0xc0, !PT ;  /* 0x000080001eff7812 */ /* 0x000fe4000782c0ff */
[----:B------:R-:W-:Y:S02]  /*2360*/  IADD3 R41, R2, 0x190, RZ ;  /* 0x0000019002297810 */ /* 0x000fe40007ffe0ff */
[----:B------:R-:W-:Y:S02]  /*2370*/  MOV R60, RZ ;  /* 0x000000ff003c7202 */ /* 0x000fe40000000f00 */
[----:B------:R-:W-:Y:S02]  /*2380*/  SHF.R.S32.HI R99, RZ, 0x1f, R41 ;  /* 0x0000001fff637819 */ /* 0x000fe40000011429 */
[----:B-1----:R-:W-:-:S02]  /*2390*/  @P0 MOV R104, R88 ;  /* 0x0000005800680202 */ /* 0x002fc40000000f00 */
[----:B------:R-:W-:-:S03]  /*23a0*/  @P0 MOV R105, R91 ;  /* 0x0000005b00690202 */ /* 0x000fc60000000f00 */
[----:B------:R-:W2:Y:S01]  /*23b0*/  @P1 LDG.E R60, desc[UR8][R102.64] ;  /* 0x00000008663c1981 */ /* 0x000ea2000c1e1900 */
[----:B------:R-:W-:Y:S01]  /*23c0*/  ISETP.NE.AND P1, PT, R40, RZ, PT ;  /* 0x000000ff2800720c */ /* 0x000fe20003f25270 */
[-C--:B0-----:R-:W-:Y:S02]  /*23d0*/  @P0 IMAD R40, R99, R36.reuse, RZ ;  /* 0x0000002463280224 */ /* 0x081fe400078e02ff */
[----:B------:R-:W-:-:S04]  /*23e0*/  @P0 IMAD.WIDE.U32 R104, R41, R36, R104 ;  /* 0x0000002429680225 */ /* 0x000fc800078e0068 */
[----:B------:R-:W-:Y:S02]  /*23f0*/  @P0 IMAD R41, R41, R37, R40 ;  /* 0x0000002529290224 */ /* 0x000fe400078e0228 */
[----:B------:R-:W0:Y:S01]  /*2400*/  @P0 LDC.64 R36, c[0x0][0x220] ;  /* 0x00008800ff240b82 */ /* 0x000e220000000a00 */
[----:B------:R-:W-:Y:S02]  /*2410*/  LOP3.LUT P5, RZ, R30, 0x4000, RZ, 0xc0, !PT ;  /* 0x000040001eff7812 */ /* 0x000fe400078ac0ff */
[----:B------:R-:W-:Y:S02]  /*2420*/  MOV R62, RZ ;  /* 0x000000ff003e7202 */ /* 0x000fe40000000f00 */
[----:B------:R-:W-:-:S09]  /*2430*/  @P0 IADD3 R41, R105, R41, RZ ;  /* 0x0000002969290210 */ /* 0x000fd20007ffe0ff */
[----:B------:R1:W2:Y:S01]  /*2440*/  @P5 LDG.E R62, desc[UR8][R100.64] ;  /* 0x00000008643e5981 */ /* 0x0002a2000c1e1900 */
[----:B0-----:R-:W-:-:S04]  /*2450*/  @P0 LEA R40, P5, R104, R36, 0x1 ;  /* 0x0000002468280211 */ /* 0x001fc800078a08ff */
[----:B------:R-:W-:Y:S02]  /*2460*/  @P0 LEA.HI.X R41, R104, R37, R41, 0x1, P5 ;  /* 0x0000002568290211 */ /* 0x000fe400028f0c29 */
[----:B------:R-:W-:Y:S02]  /*2470*/  ISETP.NE.AND P0, PT, R64, RZ, PT ;  /* 0x000000ff4000720c */ /* 0x000fe40003f05270 */
[----:B------:R-:W-:-:S11]  /*2480*/  MOV R64, RZ ;  /* 0x000000ff00407202 */ /* 0x000fd60000000f00 */
[----:B------:R-:W2:Y:S01]  /*2490*/  @P0 LDG.E R64, desc[UR8][R42.64] ;  /* 0x000000082a400981 */ /* 0x000ea2000c1e1900 */
[----:B------:R-:W-:-:S13]  /*24a0*/  ISETP.NE.AND P0, PT, R66, RZ, PT ;  /* 0x000000ff4200720c */ /* 0x000fda0003f05270 */
[----:B------:R-:W0:Y:S01]  /*24b0*/  @P0 LDC.64 R36, c[0x0][0x270] ;  /* 0x00009c00ff240b82 */ /* 0x000e220000000a00 */
[----:B------:R-:W-:-:S04]  /*24c0*/  IADD3 R99, R2, 0x1a0, RZ ;  /* 0x000001a002637810 */ /* 0x000fc80007ffe0ff */
[----:B-1----:R-:W-:Y:S02]  /*24d0*/  SHF.R.S32.HI R101, RZ, 0x1f, R99 ;  /* 0x0000001fff657819 */ /* 0x002fe40000011463 */
[----:B------:R-:W-:Y:S02]  /*24e0*/  @P0 MOV R100, R88 ;  /* 0x0000005800640202 */ /* 0x000fe40000000f00 */
[----:B------:R-:W-:Y:S02]  /*24f0*/  LOP3.LUT P5, RZ, R30, 0x1000, RZ, 0xc0, !PT ;  /* 0x000010001eff7812 */ /* 0x000fe400078ac0ff */
[----:B------:R-:W-:-:S11]  /*2500*/  MOV R66, RZ ;  /* 0x000000ff00427202 */ /* 0x000fd60000000f00 */
[----:B------:R1:W2:Y:S01]  /*2510*/  @P5 LDG.E R66, desc[UR8][R68.64] ;  /* 0x0000000844425981 */ /* 0x0002a2000c1e1900 */
[----:B0-----:R-:W-:Y:S01]  /*2520*/  @P0 IMAD R102, R101, R36, RZ ;  /* 0x0000002465660224 */ /* 0x001fe200078e02ff */
[----:B------:R-:W-:-:S03]  /*2530*/  @P0 MOV R101, R91 ;  /* 0x0000005b00650202 */ /* 0x000fc60000000f00 */
[----:B------:R-:W-:-:S04]  /*2540*/  @P0 IMAD.WIDE.U32 R100, R99, R36, R100 ;  /* 0x0000002463640225 */ /* 0x000fc800078e0064 */
[----:B------:R-:W-:Y:S02]  /*2550*/  @P0 IMAD R99, R99, R37, R102 ;  /* 0x0000002563630224 */ /* 0x000fe400078e0266 */
[----:B------:R-:W0:Y:S01]  /*2560*/  @P0 LDC.64 R36, c[0x0][0x220] ;  /* 0x00008800ff240b82 */ /* 0x000e220000000a00 */
[----:B-1----:R-:W-:-:S06]  /*2570*/  CS2R R68, SRZ ;  /* 0x0000000000447805 */ /* 0x002fcc000001ff00 */
[----:B------:R1:W2:Y:S01]  /*2580*/  @P1 LDG.E R68, desc[UR8][R96.64] ;  /* 0x0000000860441981 */ /* 0x0002a2000c1e1900 */
[----:B------:R-:W-:Y:S02]  /*2590*/  ISETP.NE.AND P1, PT, R70, RZ, PT ;  /* 0x000000ff4600720c */ /* 0x000fe40003f25270 */
[----:B------:R-:W-:Y:S02]  /*25a0*/  @P0 IADD3 R43, R101, R99, RZ ;  /* 0x00000063652b0210 */ /* 0x000fe40007ffe0ff */
[----:B0-----:R-:W-:-:S04]  /*25b0*/  @P0 LEA R42, P5, R100, R36, 0x1 ;  /* 0x00000024642a0211 */ /* 0x001fc800078a08ff */
[----:B------:R-:W-:-:S05]  /*25c0*/  @P0 LEA.HI.X R43, R100, R37, R43, 0x1, P5 ;  /* 0x00000025642b0211 */ /* 0x000fca00028f0c2b */
[----:B------:R-:W0:Y:S01]  /*25d0*/  @P1 LDC.64 R36, c[0x0][0x270] ;  /* 0x00009c00ff241b82 */ /* 0x000e220000000a00 */
[----:B------:R-:W-:-:S04]  /*25e0*/  IADD3 R99, R2, 0x1b0, RZ ;  /* 0x000001b002637810 */ /* 0x000fc80007ffe0ff */
[----:B------:R-:W-:Y:S02]  /*25f0*/  SHF.R.S32.HI R101, RZ, 0x1f, R99 ;  /* 0x0000001fff657819 */ /* 0x000fe40000011463 */
[----:B------:R-:W-:-:S03]  /*2600*/  @P1 MOV R100, R88 ;  /* 0x0000005800641202 */ /* 0x000fc60000000f00 */
[----:B0-----:R-:W-:Y:S01]  /*2610*/  @P1 IMAD R70, R101, R36, RZ ;  /* 0x0000002465461224 */ /* 0x001fe200078e02ff */
[----:B------:R-:W-:-:S03]  /*2620*/  @P1 MOV R101, R91 ;  /* 0x0000005b00651202 */ /* 0x000fc60000000f00 */
[----:B------:R-:W-:-:S04]  /*2630*/  @P1 IMAD.WIDE.U32 R100, R99, R36, R100 ;  /* 0x0000002463641225 */ /* 0x000fc800078e0064 */
[----:B------:R-:W-:Y:S02]  /*2640*/  @P1 IMAD R99, R99, R37, R70 ;  /* 0x0000002563631224 */ /* 0x000fe400078e0246 */
[----:B------:R-:W1:Y:S01]  /*2650*/  @P1 LDC.64 R36, c[0x0][0x220] ;  /* 0x00008800ff241b82 */ /* 0x000e620000000a00 */
[----:B------:R-:W-:Y:S02]  /*2660*/  LOP3.LUT P5, RZ, R30, 0x400, RZ, 0xc0, !PT ;  /* 0x000004001eff7812 */ /* 0x000fe400078ac0ff */
[----:B------:R-:W-:-:S11]  /*2670*/  @P1 IADD3 R70, R101, R99, RZ ;  /* 0x0000006365461210 */ /* 0x000fd60007ffe0ff */
[----:B------:R0:W2:Y:S01]  /*2680*/  @P5 LDG.E R69, desc[UR8][R72.64] ;  /* 0x0000000848455981 */ /* 0x0000a2000c1e1900 */
[----:B-1----:R-:W-:-:S04]  /*2690*/  @P1 LEA R96, P5, R100, R36, 0x1 ;  /* 0x0000002464601211 */ /* 0x002fc800078a08ff */
[----:B------:R-:W-:Y:S02]  /*26a0*/  @P1 LEA.HI.X R97, R100, R37, R70, 0x1, P5 ;  /* 0x0000002564611211 */ /* 0x000fe400028f0c46 */
[----:B------:R-:W-:-:S06]  /*26b0*/  MOV R70, RZ ;  /* 0x000000ff00467202 */ /* 0x000fcc0000000f00 */
[----:B------:R1:W2:Y:S01]  /*26c0*/  @P2 LDG.E R70, desc[UR8][R92.64] ;  /* 0x000000085c462981 */ /* 0x0002a2000c1e1900 */
[----:B------:R-:W-:-:S13]  /*26d0*/  ISETP.NE.AND P2, PT, R98, RZ, PT ;  /* 0x000000ff6200720c */ /* 0x000fda0003f45270 */
[----:B------:R-:W3:Y:S01]  /*26e0*/  @P2 LDC.64 R36, c[0x0][0x270] ;  /* 0x00009c00ff242b82 */ /* 0x000ee20000000a00 */
[----:B0-----:R-:W-:-:S04]  /*26f0*/  IADD3 R73, R2, 0x1c0, RZ ;  /* 0x000001c002497810 */ /* 0x001fc80007ffe0ff */
[----:B------:R-:W-:Y:S02]  /*2700*/  SHF.R.S32.HI R99, RZ, 0x1f, R73 ;  /* 0x0000001fff637819 */ /* 0x000fe40000011449 */
[----:B------:R-:W-:-:S03]  /*2710*/  @P2 MOV R98, R88 ;  /* 0x0000005800622202 */ /* 0x000fc60000000f00 */
[----:B---3--:R-:W-:Y:S01]  /*2720*/  @P2 IMAD R100, R99, R36, RZ ;  /* 0x0000002463642224 */ /* 0x008fe200078e02ff */
[----:B------:R-:W-:-:S03]  /*2730*/  @P2 MOV R99, R91 ;  /* 0x0000005b00632202 */ /* 0x000fc60000000f00 */
[----:B------:R-:W-:-:S04]  /*2740*/  @P2 IMAD.WIDE.U32 R98, R73, R36, R98 ;  /* 0x0000002449622225 */ /* 0x000fc800078e0062 */
[----:B------:R-:W-:Y:S02]  /*2750*/  @P2 IMAD R73, R73, R37, R100 ;  /* 0x0000002549492224 */ /* 0x000fe400078e0264 */
[----:B------:R-:W1:Y:S01]  /*2760*/  @P2 LDC.64 R36, c[0x0][0x220] ;  /* 0x00008800ff242b82 */ /* 0x000e620000000a00 */
[----:B------:R-:W-:Y:S02]  /*2770*/  LOP3.LUT P5, RZ, R30, 0x100, RZ, 0xc0, !PT ;  /* 0x000001001eff7812 */ /* 0x000fe400078ac0ff */
[----:B------:R-:W-:Y:S02]  /*2780*/  MOV R72, RZ ;  /* 0x000000ff00487202 */ /* 0x000fe40000000f00 */
[----:B------:R-:W-:-:S09]  /*2790*/  @P2 IADD3 R73, R99, R73, RZ ;  /* 0x0000004963492210 */ /* 0x000fd20007ffe0ff */
[----:B------:R0:W3:Y:S01]  /*27a0*/  @P5 LDG.E R72, desc[UR8][R74.64] ;  /* 0x000000084a485981 */ /* 0x0000e2000c1e1900 */
[----:B-1----:R-:W-:-:S04]  /*27b0*/  @P2 LEA R92, P5, R98, R36, 0x1 ;  /* 0x00000024625c2211 */ /* 0x002fc800078a08ff */
[----:B------:R-:W-:Y:S02]  /*27c0*/  @P2 LEA.HI.X R93, R98, R37, R73, 0x1, P5 ;  /* 0x00000025625d2211 */ /* 0x000fe400028f0c49 */
[----:B------:R-:W-:-:S06]  /*27d0*/  MOV R73, RZ ;  /* 0x000000ff00497202 */ /* 0x000fcc0000000f00 */
[----:B------:R-:W3:Y:S01]  /*27e0*/  @P3 LDG.E R73, desc[UR8][R86.64] ;  /* 0x0000000856493981 */ /* 0x000ee2000c1e1900 */
[----:B------:R-:W-:-:S13]  /*27f0*/  ISETP.NE.AND P3, PT, R95, RZ, PT ;  /* 0x000000ff5f00720c */ /* 0x000fda0003f65270 */
[----:B------:R-:W1:Y:S01]  /*2800*/  @P3 LDC.64 R36, c[0x0][0x270] ;  /* 0x00009c00ff243b82 */ /* 0x000e620000000a00 */
[----:B0-----:R-:W-:-:S04]  /*2810*/  IADD3 R75, R2, 0x1d0, RZ ;  /* 0x000001d0024b7810 */ /* 0x001fc80007ffe0ff */
[----:B------:R-:W-:Y:S02]  /*2820*/  SHF.R.S32.HI R95, RZ, 0x1f, R75 ;  /* 0x0000001fff5f7819 */ /* 0x000fe4000001144b */
[----:B------:R-:W-:Y:S02]  /*2830*/  @P3 MOV R100, R88 ;  /* 0x0000005800643202 */ /* 0x000fe40000000f00 */
[----:B------:R-:W-:Y:S01]  /*2840*/  @P3 MOV R101, R91 ;  /* 0x0000005b00653202 */ /* 0x000fe20000000f00 */
[-C--:B-1----:R-:W-:Y:S02]  /*2850*/  @P3 IMAD R98, R95, R36.reuse, RZ ;  /* 0x000000245f623224 */ /* 0x082fe400078e02ff */
[----:B------:R-:W-:-:S04]  /*2860*/  @P3 IMAD.WIDE.U32 R100, R75, R36, R100 ;  /* 0x000000244b643225 */ /* 0x000fc800078e0064 */
[----:B------:R-:W-:Y:S02]  /*2870*/  @P3 IMAD R75, R75, R37, R98 ;  /* 0x000000254b4b3224 */ /* 0x000fe400078e0262 */
[----:B------:R-:W0:Y:S01]  /*2880*/  @P3 LDC.64 R36, c[0x0][0x220] ;  /* 0x00008800ff243b82 */ /* 0x000e220000000a00 */
[----:B------:R-:W-:Y:S02]  /*2890*/  LOP3.LUT P5, RZ, R30, 0x40, RZ, 0xc0, !PT ;  /* 0x000000401eff7812 */ /* 0x000fe400078ac0ff */
[----:B------:R-:W-:Y:S02]  /*28a0*/  MOV R74, RZ ;  /* 0x000000ff004a7202 */ /* 0x000fe40000000f00 */
[----:B------:R-:W-:-:S09]  /*28b0*/  @P3 IADD3 R75, R101, R75, RZ ;  /* 0x0000004b654b3210 */ /* 0x000fd20007ffe0ff */
[----:B------:R1:W3:Y:S01]  /*28c0*/  @P5 LDG.E R74, desc[UR8][R76.64] ;  /* 0x000000084c4a5981 */ /* 0x0002e2000c1e1900 */
[----:B0-----:R-:W-:-:S04]  /*28d0*/  @P3 LEA R98, P5, R100, R36, 0x1 ;  /* 0x0000002464623211 */ /* 0x001fc800078a08ff */
[----:B------:R-:W-:Y:S02]  /*28e0*/  @P3 LEA.HI.X R99, R100, R37, R75, 0x1, P5 ;  /* 0x0000002564633211 */ /* 0x000fe400028f0c4b */
[----:B------:R-:W-:-:S06]  /*28f0*/  MOV R75, RZ ;  /* 0x000000ff004b7202 */ /* 0x000fcc0000000f00 */
[----:B------:R-:W3:Y:S01]  /*2900*/  @P4 LDG.E R75, desc[UR8][R84.64] ;  /* 0x00000008544b4981 */ /* 0x000ee2000c1e1900 */
[----:B------:R-:W-:-:S13]  /*2910*/  ISETP.NE.AND P4, PT, R94, RZ, PT ;  /* 0x000000ff5e00720c */ /* 0x000fda0003f85270 */
[----:B------:R-:W0:Y:S01]  /*2920*/  @P4 LDC.64 R36, c[0x0][0x270] ;  /* 0x00009c00ff244b82 */ /* 0x000e220000000a00 */
[----:B-1----:R-:W-:-:S04]  /*2930*/  IADD3 R77, R2, 0x1e0, RZ ;  /* 0x000001e0024d7810 */ /* 0x002fc80007ffe0ff */
[----:B------:R-:W-:Y:S02]  /*2940*/  SHF.R.S32.HI R87, RZ, 0x1f, R77 ;  /* 0x0000001fff577819 */ /* 0x000fe4000001144d */
[----:B------:R-:W-:-:S03]  /*2950*/  @P4 MOV R86, R88 ;  /* 0x0000005800564202 */ /* 0x000fc60000000f00 */
[----:B0-----:R-:W-:Y:S01]  /*2960*/  @P4 IMAD R94, R87, R36, RZ ;  /* 0x00000024575e4224 */ /* 0x001fe200078e02ff */
[----:B------:R-:W-:-:S03]  /*2970*/  @P4 MOV R87, R91 ;  /* 0x0000005b00574202 */ /* 0x000fc60000000f00 */
        /* <DEDUP_REMOVED lines=9> */
[----:B------:R-:W-:Y:S02]  /*2a10*/  LOP3.LUT P5, RZ, R30, 0x8, RZ, 0xc0, !PT ;  /* 0x000000081eff7812 */ /* 0x000fe400078ac0ff */
[----:B-1----:R-:W-:Y:S02]  /*2a20*/  CS2R R78, SRZ ;  /* 0x00000000004e7805 */ /* 0x002fe4000001ff00 */
[----:B------:R-:W-:-:S04]  /*2a30*/  IADD3 R85, R2, 0x1f0, RZ ;  /* 0x000001f002557810 */ /* 0x000fc80007ffe0ff */
[----:B------:R-:W-:Y:S01]  /*2a40*/  SHF.R.S32.HI R77, RZ, 0x1f, R85 ;  /* 0x0000001fff4d7819 */ /* 0x000fe20000011455 */
[----:B------:R-:W3:Y:S04]  /*2a50*/  @P6 LDG.E R78, desc[UR8][R80.64] ;  /* 0x00000008504e6981 */ /* 0x000ee8000c1e1900 */
[----:B------:R0:W3:Y:S01]  /*2a60*/  @P5 LDG.E R79, desc[UR8][R82.64] ;  /* 0x00000008524f5981 */ /* 0x0000e2000c1e1900 */
[----:B------:R-:W-:-:S04]  /*2a70*/  ISETP.GE.U32.AND P5, PT, R85, UR12, PT ;  /* 0x0000000c55007c0c */ /* 0x000fc8000bfa6070 */
[----:B------:R-:W-:-:S04]  /*2a80*/  ISETP.GE.AND.EX P5, PT, R77, UR13, PT, P5 ;  /* 0x0000000d4d007c0c */ /* 0x000fc8000bfa6350 */
[----:B------:R-:W-:-:S13]  /*2a90*/  ISETP.GT.U32.OR P5, PT, R0, 0x1bf, P5 ;  /* 0x000001bf0000780c */ /* 0x000fda0002fa4470 */
[----:B------:R-:W1:Y:S01]  /*2aa0*/  @!P5 LDC.64 R36, c[0x0][0x270] ;  /* 0x00009c00ff24db82 */ /* 0x000e620000000a00 */
[----:B0-----:R-:W-:Y:S02]  /*2ab0*/  @!P5 MOV R82, R88 ;  /* 0x000000580052d202 */ /* 0x001fe40000000f00 */
[----:B------:R-:W-:-:S03]  /*2ac0*/  @!P5 MOV R83, R91 ;  /* 0x0000005b0053d202 */ /* 0x000fc60000000f00 */
[----:B-1----:R-:W-:-:S04]  /*2ad0*/  @!P5 IMAD.WIDE.U32 R82, R85, R36, R82 ;  /* 0x000000245552d225 */ /* 0x002fc800078e0052 */
[----:B------:R-:W-:-:S04]  /*2ae0*/  @!P5 IMAD R36, R77, R36, RZ ;  /* 0x000000244d24d224 */ /* 0x000fc800078e02ff */
[----:B------:R-:W-:Y:S02]  /*2af0*/  @!P5 IMAD R81, R85, R37, R36 ;  /* 0x000000255551d224 */ /* 0x000fe400078e0224 */
[----:B------:R-:W0:Y:S03]  /*2b00*/  @!P5 LDC.64 R36, c[0x0][0x220] ;  /* 0x00008800ff24db82 */ /* 0x000e260000000a00 */
[----:B------:R-:W-:Y:S02]  /*2b10*/  @!P5 IADD3 R80, R83, R81, RZ ;  /* 0x000000515350d210 */ /* 0x000fe40007ffe0ff */
[----:B------:R-:W-:Y:S02]  /*2b20*/  CS2R R86, SRZ ;  /* 0x0000000000567805 */ /* 0x000fe4000001ff00 */
[----:B------:R-:W-:-:S04]  /*2b30*/  CS2R R84, SRZ ;  /* 0x0000000000547805 */ /* 0x000fc8000001ff00 */
[----:B------:R-:W3:Y:S04]  /*2b40*/  @P0 LDG.E R86, desc[UR8][R42.64] ;  /* 0x000000082a560981 */ /* 0x000ee8000c1e1900 */
[----:B------:R-:W3:Y:S01]  /*2b50*/  @P2 LDG.E R84, desc[UR8][R92.64] ;  /* 0x000000085c542981 */ /* 0x000ee2000c1e1900 */
[----:B0-----:R-:W-:-:S04]  /*2b60*/  @!P5 LEA R36, P6, R82, R36, 0x1 ;  /* 0x000000245224d211 */ /* 0x001fc800078c08ff */
[----:B------:R-:W-:Y:S02]  /*2b70*/  @!P5 LEA.HI.X R37, R82, R37, R80, 0x1, P6 ;  /* 0x000000255225d211 */ /* 0x000fe400030f0c50 */
[----:B------:R-:W-:-:S13]  /*2b80*/  LOP3.LUT P6, RZ, R30, 0x4000000, RZ, 0xc0, !PT ;  /* 0x040000001eff7812 */ /* 0x000fda00078cc0ff */
[----:B------:R0:W5:Y:S01]  /*2b90*/  @P6 LDG.E R87, desc[UR8][R38.64] ;  /* 0x0000000826576981 */ /* 0x000162000c1e1900 */
[----:B------:R-:W-:-:S06]  /*2ba0*/  CS2R R80, SRZ ;  /* 0x0000000000507805 */ /* 0x000fcc000001ff00 */
[----:B------:R5:W3:Y:S01]  /*2bb0*/  @!P5 LDG.E R81, desc[UR8][R36.64] ;  /* 0x000000082451d981 */ /* 0x000ae2000c1e1900 */
[----:B------:R-:W-:-:S03]  /*2bc0*/  LOP3.LUT P5, RZ, R30, 0x1, RZ, 0xc0, !PT ;  /* 0x000000011eff7812 */ /* 0x000fc600078ac0ff */
[----:B------:R-:W3:Y:S10]  /*2bd0*/  @P1 LDG.E R80, desc[UR8][R96.64] ;  /* 0x0000000860501981 */ /* 0x000ef4000c1e1900 */
[----:B------:R1:W3:Y:S01]  /*2be0*/  @P5 LDG.E R85, desc[UR8][R40.64] ;  /* 0x0000000828555981 */ /* 0x0002e2000c1e1900 */
[----:B------:R-:W-:-:S06]  /*2bf0*/  CS2R R82, SRZ ;  /* 0x0000000000527805 */ /* 0x000fcc000001ff00 */
[----:B------:R-:W3:Y:S04]  /*2c00*/  @P3 LDG.E R82, desc[UR8][R98.64] ;  /* 0x0000000862523981 */ /* 0x000ee8000c1e1900 */
[----:B------:R-:W3:Y:S01]  /*2c10*/  @P4 LDG.E R83, desc[UR8][R94.64] ;  /* 0x000000085e534981 */ /* 0x000ee2000c1e1900 */
[----:B0-----:R-:W-:-:S05]  /*2c20*/  HADD2.F32 R39, -RZ, R32.H1_H1 ;  /* 0x30000020ff277230 */ /* 0x001fca0000004100 */
[----:B------:R-:W-:Y:S01]  /*2c30*/  FMUL.FTZ R43, R39, R39 ;  /* 0x00000027272b7220 */ /* 0x000fe20000410000 */
[--C-:B-----5:R-:W-:Y:S02]  /*2c40*/  HADD2.F32 R37, -RZ, R87.reuse.H1_H1 ;  /* 0x30000057ff257230 */ /* 0x120fe40000004100 */
[----:B------:R-:W-:-:S03]  /*2c50*/  HADD2.F32 R36, -RZ, R87.H0_H0 ;  /* 0x20000057ff247230 */ /* 0x000fc60000004100 */
[----:B-1----:R-:W-:Y:S02]  /*2c60*/  FMUL.FTZ R41, R37, R37 ;  /* 0x0000002525297220 */ /* 0x002fe40000410000 */
[C---:B------:R-:W-:Y:S02]  /*2c70*/  FADD.FTZ R37, R36.reuse, R37 ;  /* 0x0000002524257221 */ /* 0x040fe40000010000 */
[----:B------:R-:W-:Y:S01]  /*2c80*/  FFMA.FTZ R41, R36, R36, R41 ;  /* 0x0000002424297223 */ /* 0x000fe20000010029 */
[----:B------:R-:W-:Y:S02]  /*2c90*/  HADD2.F32 R36, -RZ, R32.H0_H0 ;  /* 0x20000020ff247230 */ /* 0x000fe40000004100 */
[----:B------:R-:W-:Y:S01]  /*2ca0*/  FADD.FTZ R37, RZ, R37 ;  /* 0x00000025ff257221 */ /* 0x000fe20000010000 */
[----:B------:R-:W-:Y:S02]  /*2cb0*/  FADD.FTZ R41, RZ, R41 ;  /* 0x00000029ff297221 */ /* 0x000fe40000010000 */
[C---:B------:R-:W-:Y:S01]  /*2cc0*/  FADD.FTZ R38, R36.reuse, R39 ;  /* 0x0000002724267221 */ /* 0x040fe20000010000 */
[----:B------:R-:W-:Y:S01]  /*2cd0*/  FFMA.FTZ R36, R36, R36, R43 ;  /* 0x0000002424247223 */ /* 0x000fe2000001002b */
[----:B------:R-:W-:-:S02]  /*2ce0*/  HADD2.F32 R39, -RZ, R34.H1_H1 ;  /* 0x30000022ff277230 */ /* 0x000fc40000004100 */
[----:B------:R-:W-:Y:S01]  /*2cf0*/  FADD.FTZ R37, R37, R38 ;  /* 0x0000002625257221 */ /* 0x000fe20000010000 */
[----:B------:R-:W-:Y:S02]  /*2d00*/  HADD2.F32 R38, -RZ, R34.H0_H0 ;  /* 0x20000022ff267230 */ /* 0x000fe40000004100 */
[----:B------:R-:W-:Y:S01]  /*2d10*/  FADD.FTZ R36, R41, R36 ;  /* 0x0000002429247221 */ /* 0x000fe20000010000 */
[----:B------:R-:W-:Y:S02]  /*2d20*/  FMUL.FTZ R41, R39, R39 ;  /* 0x0000002727297220 */ /* 0x000fe40000410000 */
[C---:B------:R-:W-:Y:S02]  /*2d30*/  FADD.FTZ R40, R38.reuse, R39 ;  /* 0x0000002726287221 */ /* 0x040fe40000010000 */
[----:B------:R-:W-:Y:S01]  /*2d40*/  FFMA.FTZ R41, R38, R38, R41 ;  /* 0x0000002626297223 */ /* 0x000fe20000010029 */
[--C-:B------:R-:W-:Y:S02]  /*2d50*/  HADD2.F32 R39, -RZ, R44.reuse.H1_H1 ;  /* 0x3000002cff277230 */ /* 0x100fe40000004100 */
[----:B------:R-:W-:-:S02]  /*2d60*/  HADD2.F32 R38, -RZ, R44.H0_H0 ;  /* 0x2000002cff267230 */ /* 0x000fc40000004100 */
[----:B------:R-:W-:Y:S01]  /*2d70*/  FADD.FTZ R36, R36, R41 ;  /* 0x0000002924247221 */ /* 0x000fe20000010000 */
[----:B------:R-:W-:Y:S01]  /*2d80*/  FMUL.FTZ R41, R39, R39 ;  /* 0x0000002727297220 */ /* 0x000fe20000410000 */
[----:B------:R-:W-:Y:S01]  /*2d90*/  FADD.FTZ R37, R37, R40 ;  /* 0x0000002825257221 */ /* 0x000fe20000010000 */
[C---:B------:R-:W-:Y:S01]  /*2da0*/  FADD.FTZ R40, R38.reuse, R39 ;  /* 0x0000002726287221 */ /* 0x040fe20000010000 */
[--C-:B----4-:R-:W-:Y:S02]  /*2db0*/  HADD2.F32 R39, -RZ, R46.reuse.H1_H1 ;  /* 0x3000002eff277230 */ /* 0x110fe40000004100 */
[----:B------:R-:W-:Y:S01]  /*2dc0*/  FFMA.FTZ R41, R38, R38, R41 ;  /* 0x0000002626297223 */ /* 0x000fe20000010029 */
[----:B------:R-:W-:-:S03]  /*2dd0*/  HADD2.F32 R38, -RZ, R46.H0_H0 ;  /* 0x2000002eff267230 */ /* 0x000fc60000004100 */
[----:B------:R-:W-:Y:S01]  /*2de0*/  FADD.FTZ R36, R36, R41 ;  /* 0x0000002924247221 */ /* 0x000fe20000010000 */
[----:B------:R-:W-:Y:S01]  /*2df0*/  FMUL.FTZ R41, R39, R39 ;  /* 0x0000002727297220 */ /* 0x000fe20000410000 */
[----:B------:R-:W-:Y:S01]  /*2e00*/  FADD.FTZ R37, R37, R40 ;  /* 0x0000002825257221 */ /* 0x000fe20000010000 */
[C---:B------:R-:W-:Y:S01]  /*2e10*/  FADD.FTZ R40, R38.reuse, R39 ;  /* 0x0000002726287221 */ /* 0x040fe20000010000 */
[--C-:B------:R-:W-:Y:S02]  /*2e20*/  HADD2.F32 R39, -RZ, R48.reuse.H1_H1 ;  /* 0x30000030ff277230 */ /* 0x100fe40000004100 */
        /* <DEDUP_REMOVED lines=41> */
[--C-:B--2---:R-:W-:Y:S02]  /*30c0*/  HADD2.F32 R39, -RZ, R60.reuse.H1_H1 ;  /* 0x3000003cff277230 */ /* 0x104fe40000004100 */
        /* <DEDUP_REMOVED lines=48> */
[--C-:B---3--:R-:W-:Y:S02]  /*33d0*/  HADD2.F32 R39, -RZ, R72.reuse.H1_H1 ;  /* 0x30000048ff277230 */ /* 0x108fe40000004100 */
        /* <DEDUP_REMOVED lines=85> */
[----:B------:R-:W0:Y:S01]  /*3930*/  S2R R92, SR_LANEID ;  /* 0x00000000005c7919 */ /* 0x000e220000000000 */
[----:B------:R-:W-:Y:S02]  /*3940*/  HADD2.F32 R38, -RZ, R83.H0_H0 ;  /* 0x20000053ff267230 */ /* 0x000fe40000004100 */
[----:B------:R-:W-:Y:S01]  /*3950*/  FADD.FTZ R36, R36, R41 ;  /* 0x0000002924247221 */ /* 0x000fe20000010000 */
[----:B------:R-:W-:Y:S01]  /*3960*/  FMUL.FTZ R41, R39, R39 ;  /* 0x0000002727297220 */ /* 0x000fe20000410000 */
[----:B------:R-:W-:Y:S01]  /*3970*/  FADD.FTZ R37, R37, R40 ;  /* 0x0000002825257221 */ /* 0x000fe20000010000 */
[----:B------:R-:W-:Y:S01]  /*3980*/  FADD.FTZ R40, R38, R39 ;  /* 0x0000002726287221 */ /* 0x000fe20000010000 */
[----:B------:R-:W-:-:S02]  /*3990*/  HADD2.F32 R39, -RZ, R81.H1_H1 ;  /* 0x30000051ff277230 */ /* 0x000fc40000004100 */
[----:B------:R-:W-:Y:S01]  /*39a0*/  FFMA.FTZ R41, R38, R38, R41 ;  /* 0x0000002626297223 */ /* 0x000fe20000010029 */
[----:B------:R-:W-:Y:S02]  /*39b0*/  HADD2.F32 R38, -RZ, R81.H0_H0 ;  /* 0x20000051ff267230 */ /* 0x000fe40000004100 */
[----:B------:R-:W-:Y:S01]  /*39c0*/  FADD.FTZ R37, R37, R40 ;  /* 0x0000002825257221 */ /* 0x000fe20000010000 */
[----:B------:R-:W-:Y:S01]  /*39d0*/  FADD.FTZ R36, R36, R41 ;  /* 0x0000002924247221 */ /* 0x000fe20000010000 */
[----:B------:R-:W-:Y:S01]  /*39e0*/  FMUL.FTZ R41, R39, R39 ;  /* 0x0000002727297220 */ /* 0x000fe20000410000 */
[----:B------:R-:W-:-:S03]  /*39f0*/  FADD.FTZ R40, R38, R39 ;  /* 0x0000002726287221 */ /* 0x000fc60000010000 */
[----:B------:R-:W-:Y:S01]  /*3a00*/  FFMA.FTZ R41, R38, R38, R41 ;  /* 0x0000002626297223 */ /* 0x000fe20000010029 */
[----:B------:R-:W-:-:S03]  /*3a10*/  FADD.FTZ R42, R37, R40 ;  /* 0x00000028252a7221 */ /* 0x000fc60000010000 */
        /* <DEDUP_REMOVED lines=26> */
[----:B--2---:R-:W-:-:S10]  /*3bc0*/  ULEA UR5, UR6, UR5, 0x18 ;  /* 0x0000000506057291 */ /* 0x004fd4000f8ec03f */
        /* <DEDUP_REMOVED lines=8> */
[----:B------:R-:W-:Y:S01]  /*3c50*/  BAR.SYNC.DEFER_BLOCKING 0x0 ;  /* 0x0000000000007b1d */ /* 0x000fe20000010000 */
[----:B------:R-:W-:-:S05]  /*3c60*/  ISETP.NE.AND P5, PT, R0, RZ, PT ;  /* 0x000000ff0000720c */ /* 0x000fca0003fa5270 */
[----:B------:R-:W-:Y:S08]  /*3c70*/  BSSY B0, `(.L_x_3898) ;  /* 0x0000026000007945 */ /* 0x000ff00003800000 */
[----:B0-----:R-:W-:Y:S05]  /*3c80*/  @P5 BRA `(.L_x_3899) ;  /* 0x0000000000905947 */ /* 0x001fea0003800000 */
[----:B------:R-:W0:Y:S01]  /*3c90*/  S2UR UR6, SR_CgaCtaId ;  /* 0x00000000000679c3 */ /* 0x000e220000008800 */
[----:B------:R-:W-:Y:S02]  /*3ca0*/  UMOV UR5, 0x400 ;  /* 0x0000040000057882 */ /* 0x000fe40000000000 */
[----:B0-----:R-:W-:-:S09]  /*3cb0*/  ULEA UR5, UR6, UR5, 0x18 ;  /* 0x0000000506057291 */ /* 0x001fd2000f8ec03f */
[----:B------:R-:W0:Y:S04]  /*3cc0*/  LDS.64 R40, [UR5+0x18] ;  /* 0x00001805ff287984 */ /* 0x000e280008000a00 */
[----:B------:R-:W1:Y:S01]  /*3cd0*/  LDS.128 R36, [UR5+0x20] ;  /* 0x00002005ff247984 */ /* 0x000e620008000c00 */
[----:B0-----:R-:W-:Y:S01]  /*3ce0*/  FADD.FTZ R93, R42, R40 ;  /* 0x000000282a5d7221 */ /* 0x001fe20000010000 */
[----:B------:R-:W-:-:S03]  /*3cf0*/  FADD.FTZ R40, R43, R41 ;  /* 0x000000292b287221 */ /* 0x000fc60000010000 */
[----:B-1----:R-:W-:Y:S01]  /*3d00*/  FADD.FTZ R93, R93, R36 ;  /* 0x000000245d5d7221 */ /* 0x002fe20000010000 */
[----:B------:R-:W-:Y:S02]  /*3d10*/  FADD.FTZ R36, R40, R37 ;  /* 0x0000002528247221 */ /* 0x000fe40000010000 */
[----:B------:R-:W0:Y:S01]  /*3d20*/  LDS.128 R40, [UR5+0x30] ;  /* 0x00003005ff287984 */ /* 0x000e220008000c00 */
[----:B------:R-:W-:Y:S01]  /*3d30*/  FADD.FTZ R93, R93, R38 ;  /* 0x000000265d5d7221 */ /* 0x000fe20000010000 */
[----:B------:R-:W-:-:S03]  /*3d40*/  FADD.FTZ R36, R36, R39 ;  /* 0x0000002724247221 */ /* 0x000fc60000010000 */
[----:B0-----:R-:W-:Y:S01]  /*3d50*/  FADD.FTZ R93, R93, R40 ;  /* 0x000000285d5d7221 */ /* 0x001fe20000010000 */
        /* <DEDUP_REMOVED lines=20> */
[----:B------:R-:W-:-:S03]  /*3ea0*/  FADD.FTZ R36, R36, R41 ;  /* 0x0000002924247221 */ /* 0x000fc60000010000 */
[----:B------:R-:W-:Y:S01]  /*3eb0*/  FADD.FTZ R42, R93, R42 ;  /* 0x0000002a5d2a7221 */ /* 0x000fe20000010000 */
[----:B------:R-:W-:-:S07]  /*3ec0*/  FADD.FTZ R43, R36, R43 ;  /* 0x0000002b242b7221 */ /* 0x000fce0000010000 */
.L_x_3899:
[----:B------:R-:W-:Y:S05]  /*3ed0*/  BSYNC B0 ;  /* 0x0000000000007941 */ /* 0x000fea0003800000 */
.L_x_3898:
[----:B------:R-:W0:Y:S02]  /*3ee0*/  LDC R40, c[0x0][0xc] ;  /* 0x00000300ff287b82 */ /* 0x000e240000000800 */
[----:B0-----:R-:W-:-:S13]  /*3ef0*/  ISETP.GE.U32.AND P6, PT, R40, 0x2, PT ;  /* 0x000000022800780c */ /* 0x001fda0003fc6070 */
[----:B------:R-:W-:Y:S05]  /*3f00*/  @!P6 BRA `(.L_x_3900) ;  /* 0x000000080070e947 */ /* 0x000fea0003800000 */
[----:B------:R-:W-:Y:S05]  /*3f10*/  @P5 BRA `(.L_x_3901) ;  /* 0x0000000000745947 */ /* 0x000fea0003800000 */
[----:B------:R-:W0:Y:S01]  /*3f20*/  S2R R92, SR_CTAID.Y ;  /* 0x00000000005c7919 */ /* 0x000e220000002600 */
[----:B------:R-:W1:Y:S01]  /*3f30*/  LDC R93, c[0x0][0x10] ;  /* 0x00000400ff5d7b82 */ /* 0x000e620000000800 */
[C---:B------:R-:W-:Y:S02]  /*3f40*/  LOP3.LUT R38, R26.reuse, 0x1, RZ, 0xc0, !PT ;  /* 0x000000011a267812 */ /* 0x040fe400078ec0ff */
[----:B------:R-:W-:Y:S02]  /*3f50*/  LOP3.LUT P6, RZ, R26, 0x2, RZ, 0xc0, !PT ;  /* 0x000000021aff7812 */ /* 0x000fe400078cc0ff */
[----:B------:R-:W-:Y:S02]  /*3f60*/  MOV R95, 0xffffffff ;  /* 0xffffffff005f7802 */ /* 0x000fe40000000f00 */
[----:B------:R-:W-:Y:S01]  /*3f70*/  SEL R97, R40, RZ, !P6 ;  /* 0x000000ff28617207 */ /* 0x000fe20007000000 */
[----:B------:R-:W2:Y:S01]  /*3f80*/  LDC.64 R36, c[0x0][0x248] ;  /* 0x00009200ff247b82 */ /* 0x000ea20000000a00 */
[----:B------:R-:W-:Y:S01]  /*3f90*/  SEL R95, R95, 0x1, P6 ;  /* 0x000000015f5f7807 */ /* 0x000fe20003000000 */
[----:B-1----:R-:W-:-:S05]  /*3fa0*/  IMAD R39, R38, R93, RZ ;  /* 0x0000005d26277224 */ /* 0x002fca00078e02ff */
[C---:B0-----:R-:W-:Y:S01]  /*3fb0*/  IADD3 R41, R39.reuse, R92, RZ ;  /* 0x0000005c27297210 */ /* 0x041fe20007ffe0ff */
[----:B------:R-:W-:Y:S02]  /*3fc0*/  IMAD R39, R39, R40, RZ ;  /* 0x0000002827277224 */ /* 0x000fe400078e02ff */
[----:B------:R-:W-:-:S03]  /*3fd0*/  IMAD R93, R93, UR7, R92 ;  /* 0x000000075d5d7c24 */ /* 0x000fc6000f8e025c */
[----:B------:R-:W-:-:S05]  /*3fe0*/  SHF.L.U32 R39, R39, 0x1, RZ ;  /* 0x0000000127277819 */ /* 0x000fca00000006ff */
[----:B--2---:R-:W-:-:S04]  /*3ff0*/  IMAD.WIDE R36, R39, 0x4, R36 ;  /* 0x0000000427247825 */ /* 0x004fc800078e0224 */
[----:B------:R-:W-:Y:S02]  /*4000*/  IMAD.WIDE.U32 R38, R93, 0x8, R36 ;  /* 0x000000085d267825 */ /* 0x000fe400078e0024 */
[----:B------:R-:W0:Y:S01]  /*4010*/  LDC.64 R36, c[0x0][0x240] ;  /* 0x00009000ff247b82 */ /* 0x000e220000000a00 */
[----:B------:R-:W-:Y:S02]  /*4020*/  ISETP.NE.AND P6, PT, R97, -0x1, PT ;  /* 0xffffffff6100780c */ /* 0x000fe40003fc5270 */
[----:B------:R1:W-:Y:S01]  /*4030*/  STG.E.64 desc[UR8][R38.64], R42 ;  /* 0x0000002a26007986 */ /* 0x0003e2000c101b08 */
[----:B0-----:R-:W-:Y:S01]  /*4040*/  IMAD.WIDE.U32 R36, R41, 0x4, R36 ;  /* 0x0000000429247825 */ /* 0x001fe200078e0024 */
[----:B------:R-:W-:Y:S06]  /*4050*/  MEMBAR.ALL.GPU ;  /* 0x0000000000007992 */ /* 0x000fec000000a000 */
[----:B------:R-:W-:-:S00]  /*4060*/  ERRBAR ;  /* 0x00000000000079ab */ /* 0x000fc00000000000 */
[----:B------:R-:W-:Y:S06]  /*4070*/  CGAERRBAR ;  /* 0x00000000000075ab */ /* 0x000fec0000000000 */
[----:B------:R1:W-:Y:S01]  /*4080*/  REDG.E.ADD.S32.STRONG.GPU desc[UR8][R36.64], R95 ;  /* 0x0000005f2400798e */ /* 0x0003e2000c10e388 */
[----:B------:R-:W-:Y:S05]  /*4090*/  @!P6 BRA `(.L_x_3901) ;  /* 0x000000000014e947 */ /* 0x000fea0003800000 */
.L_x_3902:
[----:B-1----:R-:W2:Y:S04]  /*40a0*/  LDG.E.STRONG.GPU R38, desc[UR8][R36.64] ;  /* 0x0000000824267981 */ /* 0x002ea8000c1ef900 */
[----:B--2---:R-:W-:Y:S01]  /*40b0*/  CCTL.IVALL ;  /* 0x00000000ff00798f */ /* 0x004fe20002000000 */
[----:B------:R-:W-:Y:S05]  /*40c0*/  YIELD ;  /* 0x0000000000007946 */ /* 0x000fea0003800000 */
[----:B------:R-:W-:-:S13]  /*40d0*/  ISETP.NE.AND P6, PT, R38, R97, PT ;  /* 0x000000612600720c */ /* 0x000fda0003fc5270 */
[----:B------:R-:W-:Y:S05]  /*40e0*/  @P6 BRA `(.L_x_3902) ;  /* 0xfffffffc00ec6947 */ /* 0x000fea000383ffff */
.L_x_3901:
        /* <DEDUP_REMOVED lines=11> */
.L_x_3904:
        /* <DEDUP_REMOVED lines=63> */
.L_x_3903:
        /* <DEDUP_REMOVED lines=18> */
.L_x_3906:
[----:B------:R-:W-:Y:S05]  /*46b0*/  BSYNC B0 ;  /* 0x0000000000007941 */ /* 0x000fea0003800000 */
.L_x_3905:
[----:B------:R-:W-:-:S13]  /*46c0*/  ISETP.NE.AND P6, PT, R92, 0x1, PT ;  /* 0x000000015c00780c */ /* 0x000fda0003fc5270 */
[----:B------:R-:W-:Y:S05]  /*46d0*/  @!P6 BRA `(.L_x_3900) ;  /* 0x00000000007ce947 */ /* 0x000fea0003800000 */
[----:B------:R-:W-:-:S04]  /*46e0*/  IADD3 R36, R41, 0x1, RZ ;  /* 0x0000000129247810 */ /* 0x000fc80007ffe0ff */
        /* <DEDUP_REMOVED lines=18> */
[----:B------:R-:W-:-:S07]  /*4810*/  @!P6 LOP3.LUT R92, R26, 0x1, RZ, 0xc0, !PT ;  /* 0x000000011a5ce812 */ /* 0x000fce00078ec0ff */
[----:B------:R-:W1:Y:S01]  /*4820*/  @!P6 LDC.64 R36, c[0x0][0x248] ;  /* 0x00009200ff24eb82 */ /* 0x000e620000000a00 */
[----:B0-----:R-:W-:-:S04]  /*4830*/  @!P6 IMAD R39, R92, R41, RZ ;  /* 0x000000295c27e224 */ /* 0x001fc800078e02ff */
[----:B------:R-:W-:Y:S02]  /*4840*/  @!P6 IMAD R39, R39, R40, RZ ;  /* 0x000000282727e224 */ /* 0x000fe400078e02ff */
[----:B------:R-:W0:Y:S03]  /*4850*/  @!P6 S2R R40, SR_CTAID.Y ;  /* 0x000000000028e919 */ /* 0x000e260000002600 */
[----:B------:R-:W-:-:S05]  /*4860*/  @!P6 SHF.L.U32 R39, R39, 0x1, RZ ;  /* 0x000000012727e819 */ /* 0x000fca00000006ff */
[----:B-1----:R-:W-:-:S04]  /*4870*/  @!P6 IMAD.WIDE R36, R39, 0x4, R36 ;  /* 0x000000042724e825 */ /* 0x002fc800078e0224 */
[----:B0-----:R-:W-:-:S04]  /*4880*/  @!P6 IMAD R41, R38, R41, R40 ;  /* 0x000000292629e224 */ /* 0x001fc800078e0228 */
[----:B------:R-:W-:-:S06]  /*4890*/  @!P6 IMAD.WIDE.U32 R36, R41, 0x8, R36 ;  /* 0x000000082924e825 */ /* 0x000fcc00078e0024 */
[----:B------:R-:W2:Y:S02]  /*48a0*/  @!P6 LDG.E.64 R36, desc[UR8][R36.64] ;  /* 0x000000082424e981 */ /* 0x000ea4000c1e1b00 */
[----:B--2---:R-:W-:Y:S01]  /*48b0*/  @!P6 FADD.FTZ R42, R42, R36 ;  /* 0x000000242a2ae221 */ /* 0x004fe20000010000 */
[----:B------:R-:W-:-:S07]  /*48c0*/  @!P6 FADD.FTZ R43, R43, R37 ;  /* 0x000000252b2be221 */ /* 0x000fce0000010000 */
.L_x_3900:
[----:B------:R-:W-:Y:S01]  /*48d0*/  ULDC.64 UR12, c[0x0][0x218] ;  /* 0x00008600000c7ab9 */ /* 0x000fe20000000a00 */
[----:B-1----:R-:W-:Y:S01]  /*48e0*/  P2R R36, PR, RZ, 0x1 ;  /* 0x00000001ff247803 */ /* 0x002fe20000000000 */
[----:B------:R-:W0:Y:S01]  /*48f0*/  S2UR UR6, SR_CgaCtaId ;  /* 0x00000000000679c3 */ /* 0x000e220000008800 */
[----:B------:R-:W-:Y:S01]  /*4900*/  LOP3.LUT P0, RZ, R0, UR7, RZ, 0xfc, !PT ;  /* 0x0000000700ff7c12 */ /* 0x000fe2000f80fcff */
[----:B------:R-:W-:Y:S01]  /*4910*/  UMOV UR5, 0x400 ;  /* 0x0000040000057882 */ /* 0x000fe20000000000 */
[----:B------:R-:W-:Y:S01]  /*4920*/  ISETP.EQ.U32.AND P6, PT, RZ, UR12, PT ;  /* 0x0000000cff007c0c */ /* 0x000fe2000bfc2070 */
[----:B------:R-:W-:Y:S01]  /*4930*/  ULDC UR11, c[0x0][0x2a4] ;  /* 0x0000a900000b7ab9 */ /* 0x000fe20000000800 */
[----:B------:R-:W-:Y:S02]  /*4940*/  IADD3 R71, R28, R71, RZ ;  /* 0x000000471c477210 */ /* 0x000fe40007ffe0ff */
[----:B------:R-:W-:Y:S02]  /*4950*/  ISETP.EQ.OR.EX P6, PT, RZ, UR13, P0, P6 ;  /* 0x0000000dff007c0c */ /* 0x000fe400087c2760 */
[----:B------:R-:W-:-:S02]  /*4960*/  ISETP.NE.AND P0, PT, R36, RZ, PT ;  /* 0x000000ff2400720c */ /* 0x000fc40003f05270 */
[----:B------:R-:W-:-:S09]  /*4970*/  MOV R93, 0x3f800000 ;  /* 0x3f800000005d7802 */ /* 0x000fd20000000f00 */
[----:B------:R-:W1:Y:S01]  /*4980*/  @!P6 LDC.64 R40, c[0x0][0x218] ;  /* 0x00008600ff28eb82 */ /* 0x000e620000000a00 */
[----:B------:R-:W-:Y:S01]  /*4990*/  @!P6 FMUL.FTZ R37, R43, UR11 ;  /* 0x0000000b2b25ec20 */ /* 0x000fe20008410000 */
[----:B------:R-:W-:Y:S01]  /*49a0*/  @!P6 FMUL.FTZ R36, R42, UR11 ;  /* 0x0000000b2a24ec20 */ /* 0x000fe20008410000 */
[----:B0-----:R-:W-:-:S09]  /*49b0*/  ULEA UR5, UR6, UR5, 0x18 ;  /* 0x0000000506057291 */ /* 0x001fd2000f8ec03f */
[----:B------:R-:W-:Y:S01]  /*49c0*/  @!P5 STS.64 [UR5+0x88], R42 ;  /* 0x0000882aff00d988 */ /* 0x000fe20008000a05 */
[----:B-1----:R-:W-:-:S05]  /*49d0*/  @!P6 IMAD.WIDE R40, R24, 0x8, R40 ;  /* 0x000000081828e825 */ /* 0x002fca00078e0228 */
[----:B------:R-:W-:Y:S01]  /*49e0*/  @!P6 STG.E.64 desc[UR8][R40.64], R36 ;  /* 0x000000242800e986 */ /* 0x000fe2000c101b08 */
[----:B------:R-:W-:Y:S06]  /*49f0*/  BAR.SYNC.DEFER_BLOCKING 0x0 ;  /* 0x0000000000007b1d */ /* 0x000fec0000010000 */
[----:B------:R-:W0:Y:S02]  /*4a00*/  LDS.64 R38, [UR5+0x88] ;  /* 0x00008805ff267984 */ /* 0x000e240008000a00 */
[----:B0-----:R-:W-:-:S04]  /*4a10*/  FMUL.FTZ R92, R38, UR11 ;  /* 0x0000000b265c7c20 */ /* 0x001fc80008410000 */
[----:B------:R-:W-:-:S04]  /*4a20*/  FMUL.FTZ R38, R92, R92 ;  /* 0x0000005c5c267220 */ /* 0x000fc80000410000 */
[----:B------:R-:W-:-:S05]  /*4a30*/  FFMA.FTZ R38, R39, UR11, -R38 ;  /* 0x0000000b27267c23 */ /* 0x000fca0008010826 */
[----:B------:R-:W-:-:S13]  /*4a40*/  FSETP.GTU.FTZ.AND P5, PT, R38, RZ, PT ;  /* 0x000000ff2600720b */ /* 0x000fda0003fbc000 */
[----:B------:R-:W0:Y:S02]  /*4a50*/  @P5 LDC R37, c[0x0][0x238] ;  /* 0x00008e00ff255b82 */ /* 0x000e240000000800 */
[----:B0-----:R-:W-:-:S06]  /*4a60*/  @P5 FADD.FTZ R94, R38, R37 ;  /* 0x00000025265e5221 */ /* 0x001fcc0000010000 */
[----:B------:R-:W0:Y:S01]  /*4a70*/  LDC.64 R38, c[0x0][0x228] ;  /* 0x00008a00ff267b82 */ /* 0x000e220000000a00 */
[----:B------:R1:W2:Y:S07]  /*4a80*/  @P5 MUFU.RSQ R93, R94 ;  /* 0x0000005e005d5308 */ /* 0x0002ae0000001400 */
[----:B------:R-:W3:Y:S01]  /*4a90*/  LDC.64 R36, c[0x0][0x230] ;  /* 0x00008c00ff247b82 */ /* 0x000ee20000000a00 */
[----:B0-----:R-:W-:-:S04]  /*4aa0*/  IMAD.WIDE R40, R71, 0x4, R38 ;  /* 0x0000000447287825 */ /* 0x001fc800078e0226 */
[----:B---3--:R-:W-:Y:S02]  /*4ab0*/  IMAD.WIDE R38, R71, 0x4, R36 ;  /* 0x0000000447267825 */ /* 0x008fe400078e0224 */
[----:B------:R-:W3:Y:S04]  /*4ac0*/  LDG.E.64 R36, desc[UR8][R40.64] ;  /* 0x0000000828247981 */ /* 0x000ee8000c1e1b00 */
[----:B------:R-:W3:Y:S01]  /*4ad0*/  LDG.E.64 R38, desc[UR8][R38.64] ;  /* 0x0000000826267981 */ /* 0x000ee2000c1e1b00 */
[----:B------:R-:W-:Y:S01]  /*4ae0*/  ISETP.NE.AND P6, PT, RZ, UR10, PT ;  /* 0x0000000aff007c0c */ /* 0x000fe2000bfc5270 */
[--C-:B------:R-:W-:Y:S02]  /*4af0*/  HADD2.F32 R43, -RZ, R87.reuse.H0_H0 ;  /* 0x20000057ff2b7230 */ /* 0x100fe40000004100 */
[----:B------:R-:W-:-:S03]  /*4b00*/  HADD2.F32 R87, -RZ, R87.H1_H1 ;  /* 0x30000057ff577230 */ /* 0x000fc60000004100 */
[--C-:B------:R-:W-:Y:S02]  /*4b10*/  FADD.FTZ R42, R43, -R92.reuse ;  /* 0x8000005c2b2a7221 */ /* 0x100fe40000010000 */
[----:B-1----:R-:W-:Y:S02]  /*4b20*/  FADD.FTZ R94, R87, -R92 ;  /* 0x8000005c575e7221 */ /* 0x002fe40000010000 */
[-C--:B--2---:R-:W-:Y:S02]  /*4b30*/  FMUL.FTZ R43, R42, R93.reuse ;  /* 0x0000005d2a2b7220 */ /* 0x084fe40000410000 */
[----:B------:R-:W-:Y:S02]  /*4b40*/  FMUL.FTZ R94, R94, R93 ;  /* 0x0000005d5e5e7220 */ /* 0x000fe40000410000 */
[----:B---3--:R-:W-:Y:S02]  /*4b50*/  FFMA.FTZ R71, R36, R43, R38 ;  /* 0x0000002b24477223 */ /* 0x008fe40000010026 */
        /* <DEDUP_REMOVED lines=12> */
.L_x_3907:
[----:B------:R-:W-:Y:S01]  /*4c20*/  LOP3.LUT P5, RZ, R30, 0x4000000, RZ, 0xc0, !PT ;  /* 0x040000001eff7812 */ /* 0x000fe200078ac0ff */
[----:B------:R-:W-:-:S12]  /*4c30*/  BSSY B0, `(.L_x_3908) ;  /* 0x000000e000007945 */ /* 0x000fd80003800000 */
        /* <DEDUP_REMOVED lines=13> */
.L_x_3909:
[----:B------:R-:W-:Y:S05]  /*4d10*/  BSYNC B0 ;  /* 0x0000000000007941 */ /* 0x000fea0003800000 */
.L_x_3908:
[--C-:B------:R-:W-:Y:S02]  /*4d20*/  HADD2.F32 R41, -RZ, R32.reuse.H0_H0 ;  /* 0x20000020ff297230 */ /* 0x100fe40000004100 */
[----:B0-----:R-:W-:-:S03]  /*4d30*/  HADD2.F32 R43, -RZ, R32.H1_H1 ;  /* 0x30000020ff2b7230 */ /* 0x001fc60000004100 */
[--C-:B------:R-:W-:Y:S02]  /*4d40*/  FADD.FTZ R32, R41, -R92.reuse ;  /* 0x8000005c29207221 */ /* 0x100fe40000010000 */
[----:B------:R-:W-:Y:S02]  /*4d50*/  FADD.FTZ R40, R43, -R92 ;  /* 0x8000005c2b287221 */ /* 0x000fe40000010000 */
[-C--:B------:R-:W-:Y:S02]  /*4d60*/  FMUL.FTZ R41, R32, R93.reuse ;  /* 0x0000005d20297220 */ /* 0x080fe40000410000 */
[----:B------:R-:W-:Y:S02]  /*4d70*/  FMUL.FTZ R40, R40, R93 ;  /* 0x0000005d28287220 */ /* 0x000fe40000410000 */
        /* <DEDUP_REMOVED lines=13> */
.L_x_3910:
        /* <DEDUP_REMOVED lines=15> */
.L_x_3912:
[----:B------:R-:W-:Y:S05]  /*4f40*/  BSYNC B0 ;  /* 0x0000000000007941 */ /* 0x000fea0003800000 */
.L_x_3911:
        /* <DEDUP_REMOVED lines=19> */
.L_x_3913:
        /* <DEDUP_REMOVED lines=15> */
.L_x_3915:
[----:B------:R-:W-:Y:S05]  /*5170*/  BSYNC B0 ;  /* 0x0000000000007941 */ /* 0x000fea0003800000 */
.L_x_3914:
        /* <DEDUP_REMOVED lines=19> */
.L_x_3916:
        /* <DEDUP_REMOVED lines=15> */
.L_x_3918:
[----:B------:R-:W-:Y:S05]  /*53a0*/  BSYNC B0 ;  /* 0x0000000000007941 */ /* 0x000fea0003800000 */
.L_x_3917:
[--C-:B------:R-:W-:Y:S02]  /*53b0*/  HADD2.F32 R41, -RZ, R46.reuse.H0_H0 ;  /* 0x2000002eff297230 */ /* 0x100fe40000004100 */
[----:B0-----:R-:W-:Y:S02]  /*53c0*/  HADD2.F32 R43, -RZ, R46.H1_H1 ;  /* 0x3000002eff2b7230 */ /* 0x001fe40000004100 */
[--C-:B------:R-:W-:Y:S02]  /*53d0*/  HADD2.F32 R71, -RZ, R48.reuse.H1_H1 ;  /* 0x30000030ff477230 */ /* 0x100fe40000004100 */
[--C-:B------:R-:W-:Y:S01]  /*53e0*/  FADD.FTZ R32, R41, -R92.reuse ;  /* 0x8000005c29207221 */ /* 0x100fe20000010000 */
[--C-:B------:R-:W-:Y:S01]  /*53f0*/  FADD.FTZ R34, R43, -R92.reuse ;  /* 0x8000005c2b227221 */ /* 0x100fe20000010000 */
[----:B------:R-:W-:Y:S02]  /*5400*/  HADD2.F32 R43, -RZ, R48.H0_H0 ;  /* 0x20000030ff2b7230 */ /* 0x000fe40000004100 */
[-C--:B------:R-:W-:Y:S01]  /*5410*/  FMUL.FTZ R41, R32, R93.reuse ;  /* 0x0000005d20297220 */ /* 0x080fe20000410000 */
[--C-:B------:R-:W-:Y:S01]  /*5420*/  FADD.FTZ R48, R71, -R92.reuse ;  /* 0x8000005c47307221 */ /* 0x100fe20000010000 */
[----:B------:R-:W-:Y:S01]  /*5430*/  FMUL.FTZ R34, R34, R93 ;  /* 0x0000005d22227220 */ /* 0x000fe20000410000 */
[----:B------:R-:W-:Y:S01]  /*5440*/  FADD.FTZ R46, R43, -R92 ;  /* 0x8000005c2b2e7221 */ /* 0x000fe20000010000 */
[----:B------:R-:W-:-:S02]  /*5450*/  FFMA.FTZ R32, R36, R41, R38 ;  /* 0x0000002924207223 */ /* 0x000fc40000010026 */
        /* <DEDUP_REMOVED lines=12> */
.L_x_3919:
        /* <DEDUP_REMOVED lines=15> */
.L_x_3921:
[----:B------:R-:W-:Y:S05]  /*5610*/  BSYNC B0 ;  /* 0x0000000000007941 */ /* 0x000fea0003800000 */
.L_x_3920:
[-C--:B------:R-:W-:Y:S01]  /*5620*/  FMUL.FTZ R41, R46, R93.reuse ;  /* 0x0000005d2e297220 */ /* 0x080fe20000410000 */
[----:B------:R-:W-:Y:S01]  /*5630*/  FMUL.FTZ R48, R48, R93 ;  /* 0x0000005d30307220 */ /* 0x000fe20000410000 */
[--C-:B------:R-:W-:Y:S02]  /*5640*/  HADD2.F32 R87, -RZ, R50.reuse.H0_H0 ;  /* 0x20000032ff577230 */ /* 0x100fe40000004100 */
[----:B------:R-:W-:Y:S02]  /*5650*/  HADD2.F32 R95, -RZ, R50.H1_H1 ;  /* 0x30000032ff5f7230 */ /* 0x000fe40000004100 */
        /* <DEDUP_REMOVED lines=13> */
.L_x_3922:
        /* <DEDUP_REMOVED lines=15> */
.L_x_3924:
[----:B------:R-:W-:Y:S05]  /*5820*/  BSYNC B0 ;  /* 0x0000000000007941 */ /* 0x000fea0003800000 */
.L_x_3923:
        /* <DEDUP_REMOVED lines=23> */
.L_x_3925:
        /* <DEDUP_REMOVED lines=15> */
.L_x_3927:
[----:B------:R-:W-:Y:S05]  /*5a90*/  BSYNC B0 ;  /* 0x0000000000007941 */ /* 0x000fea0003800000 */
.L_x_3926:
[--C-:B0-----:R-:W-:Y:S02]  /*5aa0*/  HADD2.F32 R71, -RZ, R54.reuse.H0_H0 ;  /* 0x20000036ff477230 */ /* 0x101fe40000004100 */
[----:B------:R-:W-:Y:S01]  /*5ab0*/  FFMA.FTZ R87, R36, R87, R38 ;  /* 0x0000005724577223 */ /* 0x000fe20000010026 */
[----:B------:R-:W-:Y:S02]  /*5ac0*/  HADD2.F32 R95, -RZ, R54.H1_H1 ;  /* 0x30000036ff5f7230 */ /* 0x000fe40000004100 */
        /* <DEDUP_REMOVED lines=12> */
.L_x_3928:
        /* <DEDUP_REMOVED lines=15> */
.L_x_3930:
[----:B------:R-:W-:Y:S05]  /*5c80*/  BSYNC B0 ;  /* 0x0000000000007941 */ /* 0x000fea0003800000 */
.L_x_3929:
[--C-:B------:R-:W-:Y:S01]  /*5c90*/  FADD.FTZ R32, R71, -R92.reuse ;  /* 0x8000005c47207221 */ /* 0x100fe20000010000 */
[--C-:B------:R-:W-:Y:S01]  /*5ca0*/  FADD.FTZ R34, R95, -R92.reuse ;  /* 0x8000005c5f227221 */ /* 0x100fe20000010000 */
[--C-:B0-----:R-:W-:Y:S02]  /*5cb0*/  HADD2.F32 R43, -RZ, R56.reuse.H0_H0 ;  /* 0x20000038ff2b7230 */ /* 0x101fe40000004100 */
[----:B------:R-:W-:Y:S02]  /*5cc0*/  HADD2.F32 R87, -RZ, R56.H1_H1 ;  /* 0x30000038ff577230 */ /* 0x000fe40000004100 */
[-C--:B------:R-:W-:Y:S01]  /*5cd0*/  FMUL.FTZ R41, R32, R93.reuse ;  /* 0x0000005d20297220 */ /* 0x080fe20000410000 */
[----:B------:R-:W-:Y:S01]  /*5ce0*/  FMUL.FTZ R34, R34, R93 ;  /* 0x0000005d22227220 */ /* 0x000fe20000410000 */
[--C-:B------:R-:W-:Y:S02]  /*5cf0*/  HADD2.F32 R95, -RZ, R58.reuse.H0_H0 ;  /* 0x2000003aff5f7230 */ /* 0x100fe40000004100 */
[----:B------:R-:W-:Y:S01]  /*5d00*/  FADD.FTZ R46, R43, -R92 ;  /* 0x8000005c2b2e7221 */ /* 0x000fe20000010000 */
[----:B------:R-:W-:-:S02]  /*5d10*/  HADD2.F32 R97, -RZ, R58.H1_H1 ;  /* 0x3000003aff617230 */ /* 0x000fc40000004100 */
[----:B------:R-:W-:Y:S01]  /*5d20*/  FADD.FTZ R48, R87, -R92 ;  /* 0x8000005c57307221 */ /* 0x000fe20000010000 */
        /* <DEDUP_REMOVED lines=13> */
.L_x_3931:
        /* <DEDUP_REMOVED lines=15> */
.L_x_3933:
[----:B------:R-:W-:Y:S05]  /*5ef0*/  BSYNC B0 ;  /* 0x0000000000007941 */ /* 0x000fea0003800000 */
.L_x_3932:
[-C--:B------:R-:W-:Y:S01]  /*5f00*/  FMUL.FTZ R41, R46, R93.reuse ;  /* 0x0000005d2e297220 */ /* 0x080fe20000410000 */
[----:B------:R-:W-:Y:S01]  /*5f10*/  FMUL.FTZ R48, R48, R93 ;  /* 0x0000005d30307220 */ /* 0x000fe20000410000 */
[--C-:B------:R-:W-:Y:S01]  /*5f20*/  FADD.FTZ R46, R95, -R92.reuse ;  /* 0x8000005c5f2e7221 */ /* 0x100fe20000010000 */
[----:B------:R-:W-:Y:S01]  /*5f30*/  FADD.FTZ R50, R97, -R92 ;  /* 0x8000005c61327221 */ /* 0x000fe20000010000 */
        /* <DEDUP_REMOVED lines=13> */
.L_x_3934:
        /* <DEDUP_REMOVED lines=15> */
.L_x_3936:
[----:B------:R-:W-:Y:S05]  /*6100*/  BSYNC B0 ;  /* 0x0000000000007941 */ /* 0x000fea0003800000 */
.L_x_3935:
[-C--:B------:R-:W-:Y:S01]  /*6110*/  FMUL.FTZ R41, R46, R93.reuse ;  /* 0x0000005d2e297220 */ /* 0x080fe20000410000 */
[----:B------:R-:W-:Y:S01]  /*6120*/  FMUL.FTZ R50, R50, R93 ;  /* 0x0000005d32327220 */ /* 0x000fe20000410000 */
[--C-:B------:R-:W-:Y:S02]  /*6130*/  HADD2.F32 R87, -RZ, R60.reuse.H0_H0 ;  /* 0x2000003cff577230 */ /* 0x100fe40000004100 */
[----:B------:R-:W-:Y:S02]  /*6140*/  HADD2.F32 R95, -RZ, R60.H1_H1 ;  /* 0x3000003cff5f7230 */ /* 0x000fe40000004100 */
[----:B------:R-:W-:Y:S01]  /*6150*/  FFMA.FTZ R32, R36, R41, R38 ;  /* 0x0000002924207223 */ /* 0x000fe20000010026 */
[--C-:B------:R-:W-:Y:S02]  /*6160*/  HADD2.F32 R97, -RZ, R62.reuse.H0_H0 ;  /* 0x2000003eff617230 */ /* 0x100fe40000004100 */
[----:B0-----:R-:W-:Y:S01]  /*6170*/  FFMA.FTZ R71, R37, R50, R39 ;  /* 0x0000003225477223 */ /* 0x001fe20000010027 */
[----:B------:R-:W-:Y:S01]  /*6180*/  HADD2.F32 R99, -RZ, R62.H1_H1 ;  /* 0x3000003eff637230 */ /* 0x000fe20000004100 */
        /* <DEDUP_REMOVED lines=11> */
.L_x_3937:
        /* <DEDUP_REMOVED lines=15> */
.L_x_3939:
[----:B------:R-:W-:Y:S05]  /*6330*/  BSYNC B0 ;  /* 0x0000000000007941 */ /* 0x000fea0003800000 */
.L_x_3938:
[--C-:B------:R-:W-:Y:S01]  /*6340*/  FADD.FTZ R32, R87, -R92.reuse ;  /* 0x8000005c57207221 */ /* 0x100fe20000010000 */
[--C-:B------:R-:W-:Y:S01]  /*6350*/  FADD.FTZ R34, R95, -R92.reuse ;  /* 0x8000005c5f227221 */ /* 0x100fe20000010000 */
[--C-:B------:R-:W-:Y:S01]  /*6360*/  FADD.FTZ R40, R97, -R92.reuse ;  /* 0x8000005c61287221 */ /* 0x100fe20000010000 */
[----:B0-----:R-:W-:Y:S01]  /*6370*/  FADD.FTZ R42, R99, -R92 ;  /* 0x8000005c632a7221 */ /* 0x001fe20000010000 */
        /* <DEDUP_REMOVED lines=17> */
.L_x_3940:
        /* <DEDUP_REMOVED lines=15> */
.L_x_3942:
[----:B------:R-:W-:Y:S05]  /*6580*/  BSYNC B0 ;  /* 0x0000000000007941 */ /* 0x000fea0003800000 */
.L_x_3941:
[--C-:B------:R-:W-:Y:S02]  /*6590*/  HADD2.F32 R87, -RZ, R64.reuse.H0_H0 ;  /* 0x20000040ff577230 */ /* 0x100fe40000004100 */
[----:B------:R-:W-:Y:S01]  /*65a0*/  FFMA.FTZ R95, R36, R95, R38 ;  /* 0x0000005f245f7223 */ /* 0x000fe20000010026 */
[----:B0-----:R-:W-:Y:S02]  /*65b0*/  HADD2.F32 R71, -RZ, R64.H1_H1 ;  /* 0x30000040ff477230 */ /* 0x001fe40000004100 */
        /* <DEDUP_REMOVED lines=12> */
.L_x_3943:
        /* <DEDUP_REMOVED lines=15> */
.L_x_3945:
[----:B------:R-:W-:Y:S05]  /*6770*/  BSYNC B0 ;  /* 0x0000000000007941 */ /* 0x000fea0003800000 */
.L_x_3944:
[--C-:B------:R-:W-:Y:S02]  /*6780*/  HADD2.F32 R125, -RZ, R74.reuse.H0_H0 ;  /* 0x2000004aff7d7230 */ /* 0x100fe40000004100 */
[--C-:B------:R-:W-:Y:S01]  /*6790*/  FADD.FTZ R32, R87, -R92.reuse ;  /* 0x8000005c57207221 */ /* 0x100fe20000010000 */
[----:B------:R-:W-:Y:S02]  /*67a0*/  HADD2.F32 R56, -RZ, R74.H1_H1 ;  /* 0x3000004aff387230 */ /* 0x000fe40000004100 */
[--C-:B------:R-:W-:Y:S01]  /*67b0*/  FADD.FTZ R106, R71, -R92.reuse ;  /* 0x8000005c476a7221 */ /* 0x100fe20000010000 */
[--C-:B------:R-:W-:Y:S02]  /*67c0*/  HADD2.F32 R101, -RZ, R66.reuse.H0_H0 ;  /* 0x20000042ff657230 */ /* 0x100fe40000004100 */
[--C-:B------:R-:W-:Y:S01]  /*67d0*/  FADD.FTZ R50, R125, -R92.reuse ;  /* 0x8000005c7d327221 */ /* 0x100fe20000010000 */
[----:B------:R-:W-:Y:S02]  /*67e0*/  HADD2.F32 R103, -RZ, R66.H1_H1 ;  /* 0x30000042ff677230 */ /* 0x000fe40000004100 */
[----:B------:R-:W-:Y:S01]  /*67f0*/  FADD.FTZ R56, R56, -R92 ;  /* 0x8000005c38387221 */ /* 0x000fe20000010000 */
[----:B------:R-:W-:-:S02]  /*6800*/  HADD2.F32 R105, -RZ, R68.H0_H0 ;  /* 0x20000044ff697230 */ /* 0x000fc40000004100 */
        /* <DEDUP_REMOVED lines=12> */
[--C-:B0-----:R-:W-:Y:S01]  /*68d0*/  FADD.FTZ R42, R109, -R92.reuse ;  /* 0x8000005c6d2a7221 */ /* 0x101fe20000010000 */
        /* <DEDUP_REMOVED lines=12> */
[--C-:B------:R-:W-:Y:S02]  /*69a0*/  HADD2.F32 R64, -RZ, R85.reuse.H0_H0 ;  /* 0x20000055ff407230 */ /* 0x100fe40000004100 */
[--C-:B------:R-:W-:Y:S01]  /*69b0*/  FADD.FTZ R76, R76, -R92.reuse ;  /* 0x8000005c4c4c7221 */ /* 0x100fe20000010000 */
[----:B------:R-:W-:Y:S02]  /*69c0*/  HADD2.F32 R66, -RZ, R85.H1_H1 ;  /* 0x30000055ff427230 */ /* 0x000fe40000004100 */
[--C-:B------:R-:W-:Y:S01]  /*69d0*/  FADD.FTZ R62, R62, -R92.reuse ;  /* 0x8000005c3e3e7221 */ /* 0x100fe20000010000 */
[----:B------:R-:W-:Y:S02]  /*69e0*/  HADD2.F32 R43, -RZ, R83.H0_H0 ;  /* 0x20000053ff2b7230 */ /* 0x000fe40000004100 */
[----:B------:R-:W-:Y:S01]  /*69f0*/  FADD.FTZ R64, R64, -R92 ;  /* 0x8000005c40407221 */ /* 0x000fe20000010000 */
[----:B------:R-:W-:-:S02]  /*6a00*/  HADD2.F32 R113, -RZ, R70.H0_H0 ;  /* 0x20000046ff717230 */ /* 0x000fc40000004100 */
[-C--:B------:R-:W-:Y:S01]  /*6a10*/  FMUL.FTZ R71, R42, R93.reuse ;  /* 0x0000005d2a477220 */ /* 0x080fe20000410000 */
[----:B------:R-:W-:Y:S02]  /*6a20*/  HADD2.F32 R115, -RZ, R70.H1_H1 ;  /* 0x30000046ff737230 */ /* 0x000fe40000004100 */
[--C-:B------:R-:W-:Y:S01]  /*6a30*/  FADD.FTZ R112, R43, -R92.reuse ;  /* 0x8000005c2b707221 */ /* 0x100fe20000010000 */
[--C-:B------:R-:W-:Y:S02]  /*6a40*/  HADD2.F32 R117, -RZ, R72.reuse.H0_H0 ;  /* 0x20000048ff757230 */ /* 0x100fe40000004100 */
[----:B------:R-:W-:Y:S01]  /*6a50*/  FADD.FTZ R44, R113, -R92 ;  /* 0x8000005c712c7221 */ /* 0x000fe20000010000 */
[----:B------:R-:W-:Y:S02]  /*6a60*/  HADD2.F32 R119, -RZ, R72.H1_H1 ;  /* 0x30000048ff777230 */ /* 0x000fe40000004100 */
[----:B------:R-:W-:Y:S01]  /*6a70*/  FMUL.FTZ R43, R34, R93 ;  /* 0x0000005d222b7220 */ /* 0x000fe20000410000 */
[----:B------:R-:W-:-:S02]  /*6a80*/  HADD2.F32 R78, -RZ, R78.H1_H1 ;  /* 0x3000004eff4e7230 */ /* 0x000fc40000004100 */
[--C-:B------:R-:W-:Y:S01]  /*6a90*/  FADD.FTZ R46, R117, -R92.reuse ;  /* 0x8000005c752e7221 */ /* 0x100fe20000010000 */
[--C-:B------:R-:W-:Y:S02]  /*6aa0*/  HADD2.F32 R97, -RZ, R86.reuse.H0_H0 ;  /* 0x20000056ff617230 */ /* 0x100fe40000004100 */
[----:B------:R-:W-:Y:S01]  /*6ab0*/  FMUL.FTZ R87, R60, R93 ;  /* 0x0000005d3c577220 */ /* 0x000fe20000410000 */
[----:B------:R-:W-:Y:S02]  /*6ac0*/  HADD2.F32 R99, -RZ, R86.H1_H1 ;  /* 0x30000056ff637230 */ /* 0x000fe40000004100 */
[--C-:B------:R-:W-:Y:S01]  /*6ad0*/  FADD.FTZ R86, R115, -R92.reuse ;  /* 0x8000005c73567221 */ /* 0x100fe20000010000 */
[--C-:B------:R-:W-:Y:S02]  /*6ae0*/  HADD2.F32 R85, -RZ, R80.reuse.H0_H0 ;  /* 0x20000050ff557230 */ /* 0x100fe40000004100 */
[----:B------:R-:W-:Y:S01]  /*6af0*/  FADD.FTZ R78, R78, -R92 ;  /* 0x8000005c4e4e7221 */ /* 0x000fe20000010000 */
[----:B------:R-:W-:-:S02]  /*6b00*/  HADD2.F32 R95, -RZ, R80.H1_H1 ;  /* 0x30000050ff5f7230 */ /* 0x000fc40000004100 */
[--C-:B------:R-:W-:Y:S01]  /*6b10*/  FADD.FTZ R80, R66, -R92.reuse ;  /* 0x8000005c42507221 */ /* 0x100fe20000010000 */
[--C-:B------:R-:W-:Y:S02]  /*6b20*/  HADD2.F32 R75, -RZ, R84.reuse.H0_H0 ;  /* 0x20000054ff4b7230 */ /* 0x100fe40000004100 */
[--C-:B------:R-:W-:Y:S01]  /*6b30*/  FADD.FTZ R66, R97, -R92.reuse ;  /* 0x8000005c61427221 */ /* 0x100fe20000010000 */
[----:B------:R-:W-:Y:S02]  /*6b40*/  HADD2.F32 R79, -RZ, R84.H1_H1 ;  /* 0x30000054ff4f7230 */ /* 0x000fe40000004100 */
[--C-:B------:R-:W-:Y:S01]  /*6b50*/  FADD.FTZ R84, R99, -R92.reuse ;  /* 0x8000005c63547221 */ /* 0x100fe20000010000 */
[--C-:B------:R-:W-:Y:S02]  /*6b60*/  HADD2.F32 R69, -RZ, R82.reuse.H0_H0 ;  /* 0x20000052ff457230 */ /* 0x100fe40000004100 */
[----:B------:R-:W-:Y:S01]  /*6b70*/  FADD.FTZ R70, R85, -R92 ;  /* 0x8000005c55467221 */ /* 0x000fe20000010000 */
[----:B------:R-:W-:-:S02]  /*6b80*/  HADD2.F32 R73, -RZ, R82.H1_H1 ;  /* 0x30000052ff497230 */ /* 0x000fc40000004100 */
[--C-:B------:R-:W-:Y:S01]  /*6b90*/  FADD.FTZ R82, R119, -R92.reuse ;  /* 0x8000005c77527221 */ /* 0x100fe20000010000 */
[----:B------:R-:W-:Y:S02]  /*6ba0*/  HADD2.F32 R83, -RZ, R83.H1_H1 ;  /* 0x30000053ff537230 */ /* 0x000fe40000004100 */
[--C-:B------:R-:W-:Y:S01]  /*6bb0*/  FADD.FTZ R94, R95, -R92.reuse ;  /* 0x8000005c5f5e7221 */ /* 0x100fe20000010000 */
[--C-:B------:R-:W-:Y:S02]  /*6bc0*/  HADD2.F32 R41, -RZ, R81.reuse.H0_H0 ;  /* 0x20000051ff297230 */ /* 0x100fe40000004100 */
[--C-:B------:R-:W-:Y:S01]  /*6bd0*/  FADD.FTZ R72, R75, -R92.reuse ;  /* 0x8000005c4b487221 */ /* 0x100fe20000010000 */
[----:B------:R-:W-:Y:S02]  /*6be0*/  HADD2.F32 R81, -RZ, R81.H1_H1 ;  /* 0x30000051ff517230 */ /* 0x000fe40000004100 */
[--C-:B------:R-:W-:Y:S01]  /*6bf0*/  FADD.FTZ R98, R79, -R92.reuse ;  /* 0x8000005c4f627221 */ /* 0x100fe20000010000 */
[--C-:B------:R-:W-:Y:S01]  /*6c00*/  FADD.FTZ R110, R69, -R92.reuse ;  /* 0x8000005c456e7221 */ /* 0x100fe20000010000 */
[--C-:B------:R-:W-:Y:S01]  /*6c10*/  FADD.FTZ R104, R73, -R92.reuse ;  /* 0x8000005c49687221 */ /* 0x100fe20000010000 */
[--C-:B------:R-:W-:Y:S01]  /*6c20*/  FADD.FTZ R108, R83, -R92.reuse ;  /* 0x8000005c536c7221 */ /* 0x100fe20000010000 */
[--C-:B------:R-:W-:Y:S01]  /*6c30*/  FADD.FTZ R114, R41, -R92.reuse ;  /* 0x8000005c29727221 */ /* 0x100fe20000010000 */
[----:B------:R-:W-:Y:S01]  /*6c40*/  FADD.FTZ R92, R81, -R92 ;  /* 0x8000005c515c7221 */ /* 0x000fe20000010000 */
        /* <DEDUP_REMOVED lines=34> */
[--C-:B------:R-:W-:Y:S01]  /*6e70*/  FFMA.FTZ R70, R36, R43, R38.reuse ;  /* 0x0000002b24467223 */ /* 0x100fe20000010026 */
        /* <DEDUP_REMOVED lines=49> */
.L_x_3946:
        /* <DEDUP_REMOVED lines=15> */
.L_x_3948:
[----:B------:R-:W-:Y:S05]  /*7280*/  BSYNC B0 ;  /* 0x0000000000007941 */ /* 0x000fea0003800000 */
.L_x_3947:
        /* <DEDUP_REMOVED lines=11> */
.L_x_3949:
[----:B------:R-:W-:Y:S01]  /*7340*/  LOP3.LUT P5, RZ, R30, 0x1000, RZ, 0xc0, !PT ;  /* 0x000010001eff7812 */ /* 0x000fe200078ac0ff */
[----:B------:R-:W-:-:S12]  /*7350*/  BSSY B0, `(.L_x_3950) ;  /* 0x000000e000007945 */ /* 0x000fd80003800000 */
[----:B------:R-:W-:Y:S05]  /*7360*/  @!P5 BRA `(.L_x_3951) ;  /* 0x000000000030d947 */ /* 0x000fea0003800000 */
[----:B------:R-:W-:Y:S01]  /*7370*/  ULDC.64 UR12, c[0x0][0x270] ;  /* 0x00009c00000c7ab9 */ /* 0x000fe20000000a00 */
[----:B------:R-:W-:Y:S01]  /*7380*/  MOV R38, R88 ;  /* 0x0000005800267202 */ /* 0x000fe20000000f00 */
[----:B0-----:R-:W-:Y:S01]  /*7390*/  IMAD R68, R57, UR12, RZ ;  /* 0x0000000c39447c24 */ /* 0x001fe2000f8e02ff */
        /* <DEDUP_REMOVED lines=9> */
.L_x_3951:
[----:B------:R-:W-:Y:S05]  /*7430*/  BSYNC B0 ;  /* 0x0000000000007941 */ /* 0x000fea0003800000 */
.L_x_3950:
[----:B0-----:R-:W-:Y:S01]  /*7440*/  IADD3 R37, R2, 0x1f0, RZ ;  /* 0x000001f002257810 */ /* 0x001fe20007ffe0ff */
[----:B------:R-:W-:Y:S06]  /*7450*/  @!P6 BRA `(.L_x_3952) ;  /* 0x000000000028e947 */ /* 0x000fec0003800000 */
        /* <DEDUP_REMOVED lines=10> */
.L_x_3952:
[----:B------:R-:W-:Y:S01]  /*7500*/  LOP3.LUT P5, RZ, R30, 0x800, RZ, 0xc0, !PT ;  /* 0x000008001eff7812 */ /* 0x000fe200078ac0ff */
[----:B------:R-:W-:-:S12]  /*7510*/  BSSY B0, `(.L_x_3953) ;  /* 0x000000e000007945 */ /* 0x000fd80003800000 */
[----:B------:R-:W-:Y:S05]  /*7520*/  @!P5 BRA `(.L_x_3954) ;  /* 0x000000000030d947 */ /* 0x000fea0003800000 */
[----:B------:R-:W-:Y:S01]  /*7530*/  ULDC.64 UR12, c[0x0][0x270] ;  /* 0x00009c00000c7ab9 */ /* 0x000fe20000000a00 */
[----:B------:R-:W-:Y:S01]  /*7540*/  MOV R38, R88 ;  /* 0x0000005800267202 */ /* 0x000fe20000000f00 */
[----:B-1----:R-:W-:Y:S01]  /*7550*/  IMAD R69, R59, UR12, RZ ;  /* 0x0000000c3b457c24 */ /* 0x002fe2000f8e02ff */
        /* <DEDUP_REMOVED lines=9> */
.L_x_3954:
[----:B------:R-:W-:Y:S05]  /*75f0*/  BSYNC B0 ;  /* 0x0000000000007941 */ /* 0x000fea0003800000 */
.L_x_3953:
        /* <DEDUP_REMOVED lines=11> */
.L_x_3955:
        /* <DEDUP_REMOVED lines=8> */
[C---:B01----:R-:W-:Y:S02]  /*7730*/  IMAD R69, R19.reuse, UR13, R66 ;  /* 0x0000000d13457c24 */ /* 0x043fe4000f8e0242 */
[----:B------:R-:W-:Y:S01]  /*7740*/  IMAD.WIDE.U32 R38, R19, UR12, R38 ;  /* 0x0000000c13267c25 */ /* 0x000fe2000f8e0026 */
[----:B------:R-:W-:-:S04]  /*7750*/  ULDC.64 UR12, c[0x0][0x210] ;  /* 0x00008400000c7ab9 */ /* 0x000fc80000000a00 */
[----:B------:R-:W-:Y:S02]  /*7760*/  IADD3 R69, R39, R69, RZ ;  /* 0x0000004527457210 */ /* 0x000fe40007ffe0ff */
[----:B------:R-:W-:-:S04]  /*7770*/  LEA R68, P5, R38, UR12, 0x1 ;  /* 0x0000000c26447c11 */ /* 0x000fc8000f8a08ff */
[----:B------:R-:W-:-:S05]  /*7780*/  LEA.HI.X R69, R38, UR13, R69, 0x1, P5 ;  /* 0x0000000d26457c11 */ /* 0x000fca000a8f0c45 */
[----:B------:R2:W-:Y:S04]  /*7790*/  STG.E desc[UR8][R68.64], R103 ;  /* 0x0000006744007986 */ /* 0x0005e8000c101908 */
.L_x_3957:
[----:B------:R-:W-:Y:S05]  /*77a0*/  BSYNC B0 ;  /* 0x0000000000007941 */ /* 0x000fea0003800000 */
.L_x_3956:
        /* <DEDUP_REMOVED lines=11> */
.L_x_3958:
[----:B------:R-:W-:Y:S01]  /*7860*/  LOP3.LUT P5, RZ, R30, 0x200, RZ, 0xc0, !PT ;  /* 0x000002001eff7812 */ /* 0x000fe200078ac0ff */
[----:B------:R-:W-:-:S12]  /*7870*/  BSSY B0, `(.L_x_3959) ;  /* 0x000000e000007945 */ /* 0x000fd80003800000 */
[----:B------:R-:W-:Y:S05]  /*7880*/  @!P5 BRA `(.L_x_3960) ;  /* 0x000000000030d947 */ /* 0x000fea0003800000 */
[----:B------:R-:W-:Y:S01]  /*7890*/  ULDC.64 UR12, c[0x0][0x270] ;  /* 0x00009c00000c7ab9 */ /* 0x000fe20000000a00 */
[----:B------:R-:W-:Y:S01]  /*78a0*/  MOV R38, R88 ;  /* 0x0000005800267202 */ /* 0x000fe20000000f00 */
[----:B012---:R-:W-:Y:S01]  /*78b0*/  IMAD R69, R63, UR12, RZ ;  /* 0x0000000c3f457c24 */ /* 0x007fe2000f8e02ff */
        /* <DEDUP_REMOVED lines=9> */
.L_x_3960:
[----:B------:R-:W-:Y:S05]  /*7950*/  BSYNC B0 ;  /* 0x0000000000007941 */ /* 0x000fea0003800000 */
.L_x_3959:
[----:B------:R-:W-:Y:S05]  /*7960*/  @!P6 BRA `(.L_x_3961) ;  /* 0x000000000028e947 */ /* 0x000fea0003800000 */
[----:B------:R-:W-:Y:S01]  /*7970*/  FMUL.FTZ R38, R60, -1.4426950216293334961 ;  /* 0xbfb8aa3b3c267820 */ /* 0x000fe20000410000 */
[----:B------:R-:W-:-:S05]  /*7980*/  FMUL.FTZ R62, R99, -1.4426950216293334961 ;  /* 0xbfb8aa3b633e7820 */ /* 0x000fca0000410000 */
[----:B------:R-:W4:Y:S08]  /*7990*/  MUFU.EX2 R38, R38 ;  /* 0x0000002600267308 */ /* 0x000f300000000800 */
[----:B------:R-:W5:Y:S01]  /*79a0*/  MUFU.EX2 R62, R62 ;  /* 0x0000003e003e7308 */ /* 0x000f620000000800 */
[----:B----4-:R-:W-:-:S07]  /*79b0*/  FADD.FTZ R39, R38, 1 ;  /* 0x3f80000026277421 */ /* 0x010fce0000010000 */
[----:B------:R-:W4:Y:S01]  /*79c0*/  MUFU.RCP R39, R39 ;  /* 0x0000002700277308 */ /* 0x000f220000001000 */
[----:B-----5:R-:W-:-:S07]  /*79d0*/  FADD.FTZ R64, R62, 1 ;  /* 0x3f8000003e407421 */ /* 0x020fce0000010000 */
[----:B------:R-:W5:Y:S01]  /*79e0*/  MUFU.RCP R64, R64 ;  /* 0x0000004000407308 */ /* 0x000f620000001000 */
[----:B----4-:R-:W-:Y:S01]  /*79f0*/  FMUL.FTZ R60, R60, R39 ;  /* 0x000000273c3c7220 */ /* 0x010fe20000410000 */
[----:B-----5:R-:W-:-:S07]  /*7a00*/  FMUL.FTZ R99, R99, R64 ;  /* 0x0000004063637220 */ /* 0x020fce0000410000 */
.L_x_3961:
        /* <DEDUP_REMOVED lines=8> */
[C---:B0123--:R-:W-:Y:S02]  /*7a90*/  IMAD R69, R21.reuse, UR13, R62 ;  /* 0x0000000d15457c24 */ /* 0x04ffe4000f8e023e */
[----:B------:R-:W-:Y:S01]  /*7aa0*/  IMAD.WIDE.U32 R38, R21, UR12, R38 ;  /* 0x0000000c15267c25 */ /* 0x000fe2000f8e0026 */
[----:B------:R-:W-:-:S04]  /*7ab0*/  ULDC.64 UR12, c[0x0][0x210] ;  /* 0x00008400000c7ab9 */ /* 0x000fc80000000a00 */
[----:B------:R-:W-:Y:S02]  /*7ac0*/  IADD3 R69, R39, R69, RZ ;  /* 0x0000004527457210 */ /* 0x000fe40007ffe0ff */
[----:B------:R-:W-:-:S04]  /*7ad0*/  LEA R68, P5, R38, UR12, 0x1 ;  /* 0x0000000c26447c11 */ /* 0x000fc8000f8a08ff */
[----:B------:R-:W-:-:S05]  /*7ae0*/  LEA.HI.X R69, R38, UR13, R69, 0x1, P5 ;  /* 0x0000000d26457c11 */ /* 0x000fca000a8f0c45 */
[----:B------:R4:W-:Y:S04]  /*7af0*/  STG.E desc[UR8][R68.64], R99 ;  /* 0x0000006344007986 */ /* 0x0009e8000c101908 */
.L_x_3963:
[----:B------:R-:W-:Y:S05]  /*7b00*/  BSYNC B0 ;  /* 0x0000000000007941 */ /* 0x000fea0003800000 */
.L_x_3962:
[----:B------:R-:W-:Y:S05]  /*7b10*/  @!P6 BRA `(.L_x_3964) ;  /* 0x000000000028e947 */ /* 0x000fea0003800000 */
[----:B------:R-:W-:Y:S01]  /*7b20*/  FMUL.FTZ R38, R58, -1.4426950216293334961 ;  /* 0xbfb8aa3b3a267820 */ /* 0x000fe20000410000 */
[----:B------:R-:W-:-:S05]  /*7b30*/  FMUL.FTZ R60, R97, -1.4426950216293334961 ;  /* 0xbfb8aa3b613c7820 */ /* 0x000fca0000410000 */
[----:B------:R-:W5:Y:S08]  /*7b40*/  MUFU.EX2 R38, R38 ;  /* 0x0000002600267308 */ /* 0x000f700000000800 */
[----:B------:R-:W0:Y:S01]  /*7b50*/  MUFU.EX2 R60, R60 ;  /* 0x0000003c003c7308 */ /* 0x000e220000000800 */
[----:B-----5:R-:W-:-:S07]  /*7b60*/  FADD.FTZ R39, R38, 1 ;  /* 0x3f80000026277421 */ /* 0x020fce0000010000 */
[----:B------:R-:W5:Y:S01]  /*7b70*/  MUFU.RCP R39, R39 ;  /* 0x0000002700277308 */ /* 0x000f620000001000 */
[----:B0-----:R-:W-:-:S07]  /*7b80*/  FADD.FTZ R62, R60, 1 ;  /* 0x3f8000003c3e7421 */ /* 0x001fce0000010000 */
[----:B------:R-:W0:Y:S01]  /*7b90*/  MUFU.RCP R62, R62 ;  /* 0x0000003e003e7308 */ /* 0x000e220000001000 */
[----:B-----5:R-:W-:Y:S01]  /*7ba0*/  FMUL.FTZ R58, R58, R39 ;  /* 0x000000273a3a7220 */ /* 0x020fe20000410000 */
[----:B0-----:R-:W-:-:S07]  /*7bb0*/  FMUL.FTZ R97, R97, R62 ;  /* 0x0000003e61617220 */ /* 0x001fce0000410000 */
.L_x_3964:
[----:B------:R-:W-:Y:S01]  /*7bc0*/  LOP3.LUT P5, RZ, R30, 0x80, RZ, 0xc0, !PT ;  /* 0x000000801eff7812 */ /* 0x000fe200078ac0ff */
[----:B------:R-:W-:-:S12]  /*7bd0*/  BSSY B0, `(.L_x_3965) ;  /* 0x000000e000007945 */ /* 0x000fd80003800000 */
[----:B------:R-:W-:Y:S05]  /*7be0*/  @!P5 BRA `(.L_x_3966) ;  /* 0x000000000030d947 */ /* 0x000fea0003800000 */
[----:B------:R-:W-:Y:S01]  /*7bf0*/  ULDC.64 UR12, c[0x0][0x270] ;  /* 0x00009c00000c7ab9 */ /* 0x000fe20000000a00 */
[----:B------:R-:W-:Y:S01]  /*7c00*/  MOV R38, R88 ;  /* 0x0000005800267202 */ /* 0x000fe20000000f00 */
[----:B01234-:R-:W-:Y:S01]  /*7c10*/  IMAD R69, R67, UR12, RZ ;  /* 0x0000000c43457c24 */ /* 0x01ffe2000f8e02ff */
        /* <DEDUP_REMOVED lines=9> */
.L_x_3966:
[----:B------:R-:W-:Y:S05]  /*7cb0*/  BSYNC B0 ;  /* 0x0000000000007941 */ /* 0x000fea0003800000 */
.L_x_3965:
        /* <DEDUP_REMOVED lines=11> */
.L_x_3967:
        /* <DEDUP_REMOVED lines=8> */
[----:B------:R-:W-:Y:S01]  /*7df0*/  F2FP.F16.F32.PACK_AB R95, R95, R52 ;  /* 0x000000345f5f723e */ /* 0x000fe200000000ff */
        /* <DEDUP_REMOVED lines=8> */
.L_x_3969:
[----:B------:R-:W-:Y:S05]  /*7e80*/  BSYNC B0 ;  /* 0x0000000000007941 */ /* 0x000fea0003800000 */
.L_x_3968:
        /* <DEDUP_REMOVED lines=11> */
.L_x_3970:
        /* <DEDUP_REMOVED lines=17> */
.L_x_3972:
[----:B------:R-:W-:Y:S05]  /*8050*/  BSYNC B0 ;  /* 0x0000000000007941 */ /* 0x000fea0003800000 */
.L_x_3971:
        /* <DEDUP_REMOVED lines=11> */
.L_x_3973:
        /* <DEDUP_REMOVED lines=17> */
.L_x_3975:
[----:B------:R-:W-:Y:S05]  /*8220*/  BSYNC B0 ;  /* 0x0000000000007941 */ /* 0x000fea0003800000 */
.L_x_3974:
        /* <DEDUP_REMOVED lines=11> */
.L_x_3976:
        /* <DEDUP_REMOVED lines=17> */
.L_x_3978:
[----:B------:R-:W-:Y:S05]  /*83f0*/  BSYNC B0 ;  /* 0x0000000000007941 */ /* 0x000fea0003800000 */
.L_x_3977:
        /* <DEDUP_REMOVED lines=11> */
.L_x_3979:
        /* <DEDUP_REMOVED lines=17> */
.L_x_3981:
[----:B------:R-:W-:Y:S05]  /*85c0*/  BSYNC B0 ;  /* 0x0000000000007941 */ /* 0x000fea0003800000 */
.L_x_3980:
        /* <DEDUP_REMOVED lines=8> */
[----:B-1234-:R-:W0:Y:S01]  /*8650*/  MUFU.RCP R69, R48 ;  /* 0x0000003000457308 */ /* 0x01ee220000001000 */
[----:B-----5:R-:W-:Y:S01]  /*8660*/  FMUL.FTZ R43, R43, R44 ;  /* 0x0000002c2b2b7220 */ /* 0x020fe20000410000 */
[----:B0-----:R-:W-:-:S07]  /*8670*/  FMUL.FTZ R54, R54, R69 ;  /* 0x0000004536367220 */ /* 0x001fce0000410000 */
.L_x_3982:
        /* <DEDUP_REMOVED lines=17> */
.L_x_3984:
[----:B------:R-:W-:Y:S05]  /*8790*/  BSYNC B0 ;  /* 0x0000000000007941 */ /* 0x000fea0003800000 */
.L_x_3983:
        /* <DEDUP_REMOVED lines=11> */
.L_x_3985:
[----:B------:R-:W-:Y:S04]  /*8850*/  BSSY B0, `(.L_x_3986) ;  /* 0x0000010000007945 */ /* 0x000fe80003800000 */
[----:B------:R-:W-:Y:S05]  /*8860*/  @!P0 BRA `(.L_x_3987) ;  /* 0x0000000000388947 */ /* 0x000fea0003800000 */
[----:B------:R-:W-:Y:S01]  /*8870*/  IADD3 R44, R2, 0x1a0, RZ ;  /* 0x000001a0022c7810 */ /* 0x000fe20007ffe0ff */
[----:B------:R-:W-:Y:S01]  /*8880*/  ULDC.64 UR12, c[0x0][0x270] ;  /* 0x00009c00000c7ab9 */ /* 0x000fe20000000a00 */
[----:B------:R-:W-:Y:S02]  /*8890*/  MOV R38, R88 ;  /* 0x0000005800267202 */ /* 0x000fe40000000f00 */
[----:B0-----:R-:W-:Y:S02]  /*88a0*/  SHF.R.S32.HI R43, RZ, 0x1f, R44 ;  /* 0x0000001fff2b7819 */ /* 0x001fe4000001142c */
[----:B------:R-:W-:Y:S02]  /*88b0*/  MOV R39, R91 ;  /* 0x0000005b00277202 */ /* 0x000fe40000000f00 */
[----:B------:R-:W-:Y:S01]  /*88c0*/  F2FP.F16.F32.PACK_AB R79, R79, R42 ;  /* 0x0000002a4f4f723e */ /* 0x000fe200000000ff */
[----:B------:R-:W-:Y:S02]  /*88d0*/  IMAD R43, R43, UR12, RZ ;  /* 0x0000000c2b2b7c24 */ /* 0x000fe4000f8e02ff */
[----:B------:R-:W-:-:S04]  /*88e0*/  IMAD.WIDE.U32 R38, R44, UR12, R38 ;  /* 0x0000000c2c267c25 */ /* 0x000fc8000f8e0026 */
[----:B------:R-:W-:Y:S01]  /*88f0*/  IMAD R43, R44, UR13, R43 ;  /* 0x0000000d2c2b7c24 */ /* 0x000fe2000f8e022b */
[----:B------:R-:W-:Y:S02]  /*8900*/  ULDC.64 UR12, c[0x0][0x210] ;  /* 0x00008400000c7ab9 */ /* 0x000fe40000000a00 */
[----:B-1234-:R-:W-:Y:S02]  /*8910*/  LEA R68, P5, R38, UR12, 0x1 ;  /* 0x0000000c26447c11 */ /* 0x01efe4000f8a08ff */
[----:B------:R-:W-:-:S04]  /*8920*/  IADD3 R43, R39, R43, RZ ;  /* 0x0000002b272b7210 */ /* 0x000fc80007ffe0ff */
[----:B------:R-:W-:-:S05]  /*8930*/  LEA.HI.X R69, R38, UR13, R43, 0x1, P5 ;  /* 0x0000000d26457c11 */ /* 0x000fca000a8f0c2b */
[----:B------:R0:W-:Y:S02]  /*8940*/  STG.E desc[UR8][R68.64], R79 ;  /* 0x0000004f44007986 */ /* 0x0001e4000c101908 */
.L_x_3987:
[----:B------:R-:W-:Y:S05]  /*8950*/  BSYNC B0 ;  /* 0x0000000000007941 */ /* 0x000fea0003800000 */
.L_x_3986:
        /* <DEDUP_REMOVED lines=8> */
[----:B-1234-:R-:W1:Y:S01]  /*89e0*/  MUFU.RCP R69, R44 ;  /* 0x0000002c00457308 */ /* 0x01ee620000001000 */
[----:B0-----:R-:W-:Y:S01]  /*89f0*/  FMUL.FTZ R41, R41, R42 ;  /* 0x0000002a29297220 */ /* 0x001fe20000410000 */
[----:B-1----:R-:W-:-:S07]  /*8a00*/  FMUL.FTZ R56, R56, R69 ;  /* 0x0000004538387220 */ /* 0x002fce0000410000 */
.L_x_3988:
[----:B------:R-:W-:Y:S04]  /*8a10*/  BSSY B0, `(.L_x_3989) ;  /* 0x0000010000007945 */ /* 0x000fe80003800000 */
[----:B------:R-:W-:Y:S05]  /*8a20*/  @!P1 BRA `(.L_x_3990) ;  /* 0x0000000000389947 */ /* 0x000fea0003800000 */
[----:B0-----:R-:W-:Y:S01]  /*8a30*/  IADD3 R43, R2, 0x1b0, RZ ;  /* 0x000001b0022b7810 */ /* 0x001fe20007ffe0ff */
        /* <DEDUP_REMOVED lines=13> */
.L_x_3990:
[----:B------:R-:W-:Y:S05]  /*8b10*/  BSYNC B0 ;  /* 0x0000000000007941 */ /* 0x000fea0003800000 */
.L_x_3989:
        /* <DEDUP_REMOVED lines=11> */
.L_x_3991:
        /* <DEDUP_REMOVED lines=16> */
.L_x_3993:
[----:B------:R-:W-:Y:S05]  /*8cd0*/  BSYNC B0 ;  /* 0x0000000000007941 */ /* 0x000fea0003800000 */
.L_x_3992:
        /* <DEDUP_REMOVED lines=11> */
.L_x_3994:
        /* <DEDUP_REMOVED lines=16> */
.L_x_3996:
[----:B------:R-:W-:Y:S05]  /*8e90*/  BSYNC B0 ;  /* 0x0000000000007941 */ /* 0x000fea0003800000 */
.L_x_3995:
        /* <DEDUP_REMOVED lines=11> */
.L_x_3997:
        /* <DEDUP_REMOVED lines=16> */
.L_x_3999:
[----:B------:R-:W-:Y:S05]  /*9050*/  BSYNC B0 ;  /* 0x0000000000007941 */ /* 0x000fea0003800000 */
.L_x_3998:
        /* <DEDUP_REMOVED lines=11> */
.L_x_4000:
        /* <DEDUP_REMOVED lines=13> */
[----:B0-----:R-:W-:Y:S02]  /*91e0*/  LEA R38, P5, R88, UR12, 0x1 ;  /* 0x0000000c58267c11 */ /* 0x001fe4000f8a08ff */
[----:B------:R-:W-:-:S04]  /*91f0*/  IADD3 R37, R89, R37, RZ ;  /* 0x0000002559257210 */ /* 0x000fc80007ffe0ff */
[----:B------:R-:W-:-:S05]  /*9200*/  LEA.HI.X R39, R88, UR13, R37, 0x1, P5 ;  /* 0x0000000d58277c11 */ /* 0x000fca000a8f0c25 */
[----:B------:R0:W-:Y:S02]  /*9210*/  STG.E desc[UR8][R38.64], R87 ;  /* 0x0000005726007986 */ /* 0x0001e4000c101908 */
.L_x_4002:
[----:B------:R-:W-:Y:S05]  /*9220*/  BSYNC B0 ;  /* 0x0000000000007941 */ /* 0x000fea0003800000 */
.L_x_4001:
[----:B------:R-:W5:Y:S01]  /*9230*/  LDC R37, c[0x0][0x10] ;  /* 0x00000400ff257b82 */ /* 0x000f620000000800 */
[----:B------:R-:W-:Y:S02]  /*9240*/  IADD3 R26, R26, 0x1, RZ ;  /* 0x000000011a1a7810 */ /* 0x000fe40007ffe0ff */
[----:B-----5:R-:W-:-:S04]  /*9250*/  IADD3 R24, R37, R24, RZ ;  /* 0x0000001825187210 */ /* 0x020fc80007ffe0ff */
[----:B------:R-:W-:-:S13]  /*9260*/  ISETP.GE.AND P5, PT, R24, UR4, PT ;  /* 0x0000000418007c0c */ /* 0x000fda000bfa6270 */
[----:B------:R-:W-:Y:S05]  /*9270*/  @!P5 BRA `(.L_x_4003) ;  /* 0xffffff78006cd947 */ /* 0x000fea000383ffff */
[----:B------:R-:W-:Y:S05]  /*9280*/  EXIT ;  /* 0x000000000000794d */ /* 0x000fea0003800000 */
.L_x_4004:
        /* <DEDUP_REMOVED lines=15> */
.L_x_5192:


//--------------------- .text._Z35group_norm_nhwc_fwd_one_pass_kernelI11Fp16IOBf16WLi64ELi56ELi448EEv26Group_norm_nhwc_fwd_params --------------------------
	.section	.text._Z35group_norm_nhwc_fwd_one_pass_kernelI11Fp16IOBf16WLi64ELi56ELi448EEv26Group_norm_nhwc_fwd_params,"ax",@progbits
	.align	128
        .global         _Z35group_norm_nhwc_fwd_one_pass_kernelI11Fp16IOBf16WLi64ELi56ELi448EEv26Group_norm_nhwc_fwd_params
        .type           _Z35group_norm_nhwc_fwd_one_pass_kernelI11Fp16IOBf16WLi64ELi56ELi448EEv26Group_norm_nhwc_fwd_params,@function
        .size           _Z35group_norm_nhwc_fwd_one_pass_kernelI11Fp16IOBf16WLi64ELi56ELi448EEv26Group_norm_nhwc_fwd_params,(.L_x_5193 - _Z35group_norm_nhwc_fwd_one_pass_kernelI11Fp16IOBf16WLi64ELi56ELi448EEv26Group_norm_nhwc_fwd_params)
        .other          _Z35group_norm_nhwc_fwd_one_pass_kernelI11Fp16IOBf16WLi64ELi56ELi448EEv26Group_norm_nhwc_fwd_params,@"STO_CUDA_ENTRY STV_DEFAULT"
_Z35group_norm_nhwc_fwd_one_pass_kernelI11Fp16IOBf16WLi64ELi56ELi448EEv26Group_norm_nhwc_fwd_params:
.text._Z35group_norm_nhwc_fwd_one_pass_kernelI11Fp16IOBf16WLi64ELi56ELi448EEv26Group_norm_nhwc_fwd_params:
        /* <DEDUP_REMOVED lines=10> */
[----:B------:R-:W-:Y:S01]  /*00a0*/  HFMA2.MMA R4, -RZ, RZ, 0, 0 ;  /* 0x00000000ff047435 */ /* 0x000fe200000001ff */
[----:B------:R-:W-:-:S05]  /*00b0*/  ULDC.U8 UR10, c[0x0][0x28c] ;  /* 0x0000a300000a7ab9 */ /* 0x000fca0000000000 */
        /* <DEDUP_REMOVED lines=11> */
.L_x_4026:
        /* <DEDUP_REMOVED lines=205> */
.L_x_4006:
[----:B------:R-:W-:Y:S05]  /*0e40*/  BSYNC B0 ;  /* 0x0000000000007941 */ /* 0x000fea0003800000 */
.L_x_4005:
        /* <DEDUP_REMOVED lines=28> */
.L_x_4009:
[----:B-1----:R-:W2:Y:S04]  /*1010*/  LDG.E.STRONG.GPU R11, desc[UR8][R8.64] ;  /* 0x00000008080b7981 */ /* 0x002ea8000c1ef900 */
[----:B--2---:R-:W-:Y:S01]  /*1020*/  CCTL.IVALL ;  /* 0x00000000ff00798f */ /* 0x004fe20002000000 */
[----:B------:R-:W-:Y:S05]  /*1030*/  YIELD ;  /* 0x0000000000007946 */ /* 0x000fea0003800000 */
[----:B------:R-:W-:-:S13]  /*1040*/  ISETP.NE.AND P1, PT, R11, R28, PT ;  /* 0x0000001c0b00720c */ /* 0x000fda0003f25270 */
[----:B------:R-:W-:Y:S05]  /*1050*/  @P1 BRA `(.L_x_4009) ;  /* 0xfffffffc00ec1947 */ /* 0x000fea000383ffff */
.L_x_4008:
        /* <DEDUP_REMOVED lines=11> */
.L_x_4011:
        /* <DEDUP_REMOVED lines=63> */
.L_x_4010:
        /* <DEDUP_REMOVED lines=19> */
.L_x_4013:
[----:B------:R-:W-:Y:S05]  /*1630*/  BSYNC B0 ;  /* 0x0000000000007941 */ /* 0x000fea0003800000 */
.L_x_4012:
        /* <DEDUP_REMOVED lines=32> */
.L_x_4007:
        /* <DEDUP_REMOVED lines=11> */
[----:B------:R-:W-:Y:S01]  /*18f0*/  SHF.L.U32 R23, R8, 0x1, RZ ;  /* 0x0000000108177819 */ /* 0x000fe200000006ff */
[----:B------:R-:W1:Y:S03]  /*1900*/  @!P1 LDC.64 R28, c[0x0][0x218] ;  /* 0x00008600ff1c9b82 */ /* 0x000e660000000a00 */
[----:B------:R-:W-:Y:S01]  /*1910*/  IADD3 R23, R23, R2, RZ ;  /* 0x0000000217177210 */ /* 0x000fe20007ffe0ff */
[----:B--2---:R-:W-:-:S04]  /*1920*/  ULEA UR5, UR6, UR5, 0x18 ;  /* 0x0000000506057291 */ /* 0x004fc8000f8ec03f */
[----:B------:R-:W2:Y:S01]  /*1930*/  LDC.64 R12, c[0x0][0x228] ;  /* 0x00008a00ff0c7b82 */ /* 0x000ea20000000a00 */
[----:B------:R-:W-:Y:S02]  /*1940*/  ULDC UR6, c[0x0][0x2a4] ;  /* 0x0000a90000067ab9 */ /* 0x000fe40000000800 */
[----:B------:R-:W-:Y:S01]  /*1950*/  @!P1 FMUL.FTZ R9, R15, UR6 ;  /* 0x000000060f099c20 */ /* 0x000fe20008410000 */
[----:B------:R-:W-:Y:S01]  /*1960*/  @!P1 FMUL.FTZ R8, R14, UR6 ;  /* 0x000000060e089c20 */ /* 0x000fe20008410000 */
[----:B------:R0:W-:Y:S01]  /*1970*/  @!P2 STS.64 [UR5+0x88], R14 ;  /* 0x0000880eff00a988 */ /* 0x0001e20008000a05 */
[----:B-1----:R-:W-:-:S04]  /*1980*/  @!P1 IMAD.WIDE R28, R20, 0x8, R28 ;  /* 0x00000008141c9825 */ /* 0x002fc800078e021c */
[C---:B0-----:R-:W-:Y:S01]  /*1990*/  IMAD.WIDE R14, R23.reuse, 0x2, R10 ;  /* 0x00000002170e7825 */ /* 0x041fe200078e020a */
[----:B------:R0:W-:Y:S03]  /*19a0*/  @!P1 STG.E.64 desc[UR8][R28.64], R8 ;  /* 0x000000081c009986 */ /* 0x0001e6000c101b08 */
[----:B--2---:R-:W-:Y:S01]  /*19b0*/  IMAD.WIDE R12, R23, 0x2, R12 ;  /* 0x00000002170c7825 */ /* 0x004fe200078e020c */
[----:B------:R-:W-:Y:S06]  /*19c0*/  BAR.SYNC.DEFER_BLOCKING 0x0 ;  /* 0x0000000000007b1d */ /* 0x000fec0000010000 */
[----:B0-----:R-:W2:Y:S04]  /*19d0*/  LDG.E.U16 R28, desc[UR8][R14.64+0x2] ;  /* 0x000002080e1c7981 */ /* 0x001ea8000c1e1500 */
[----:B------:R-:W3:Y:S04]  /*19e0*/  LDG.E.U16 R2, desc[UR8][R12.64+0x2] ;  /* 0x000002080c027981 */ /* 0x000ee8000c1e1500 */
[----:B------:R0:W4:Y:S04]  /*19f0*/  LDG.E.U16 R23, desc[UR8][R12.64] ;  /* 0x000000080c177981 */ /* 0x000128000c1e1500 */
[----:B------:R1:W5:Y:S04]  /*1a00*/  LDG.E.U16 R8, desc[UR8][R14.64] ;  /* 0x000000080e087981 */ /* 0x000368000c1e1500 */
[----:B------:R-:W0:Y:S02]  /*1a10*/  LDS.64 R10, [UR5+0x88] ;  /* 0x00008805ff0a7984 */ /* 0x000e240008000a00 */
[----:B0-----:R-:W-:-:S04]  /*1a20*/  FMUL.FTZ R10, R10, UR6 ;  /* 0x000000060a0a7c20 */ /* 0x001fc80008410000 */
[----:B------:R-:W-:-:S04]  /*1a30*/  FMUL.FTZ R9, R10, R10 ;  /* 0x0000000a0a097220 */ /* 0x000fc80000410000 */
[----:B------:R-:W-:-:S05]  /*1a40*/  FFMA.FTZ R11, R11, UR6, -R9 ;  /* 0x000000060b0b7c23 */ /* 0x000fca0008010809 */
[----:B------:R-:W-:-:S13]  /*1a50*/  FSETP.GTU.FTZ.AND P1, PT, R11, RZ, PT ;  /* 0x000000ff0b00720b */ /* 0x000fda0003f3c000 */
[----:B------:R-:W0:Y:S01]  /*1a60*/  @P1 LDC R9, c[0x0][0x238] ;  /* 0x00008e00ff091b82 */ /* 0x000e220000000800 */
[----:B------:R-:W-:Y:S02]  /*1a70*/  HADD2.F32 R29, -RZ, R21.H1_H1 ;  /* 0x30000015ff1d7230 */ /* 0x000fe40000004100 */
[----:B------:R-:W-:Y:S02]  /*1a80*/  HADD2.F32 R13, -RZ, R19.H1_H1 ;  /* 0x30000013ff0d7230 */ /* 0x000fe40000004100 */
[----:B-1----:R-:W-:Y:S02]  /*1a90*/  HADD2.F32 R15, -RZ, R18.H1_H1 ;  /* 0x30000012ff0f7230 */ /* 0x002fe40000004100 */
[----:B0-----:R-:W-:Y:S01]  /*1aa0*/  @P1 FADD.FTZ R11, R11, R9 ;  /* 0x000000090b0b1221 */ /* 0x001fe20000010000 */
[----:B------:R-:W-:-:S06]  /*1ab0*/  MOV R9, 0x3f800000 ;  /* 0x3f80000000097802 */ /* 0x000fcc0000000f00 */
[----:B------:R-:W0:Y:S01]  /*1ac0*/  @P1 MUFU.RSQ R9, R11 ;  /* 0x0000000b00091308 */ /* 0x000e220000001400 */
[--C-:B------:R-:W-:Y:S01]  /*1ad0*/  FADD.FTZ R12, R29, -R10.reuse ;  /* 0x8000000a1d0c7221 */ /* 0x100fe20000010000 */
[--C-:B------:R-:W-:Y:S01]  /*1ae0*/  FADD.FTZ R29, R13, -R10.reuse ;  /* 0x8000000a0d1d7221 */ /* 0x100fe20000010000 */
[----:B------:R-:W-:Y:S01]  /*1af0*/  FADD.FTZ R14, R15, -R10 ;  /* 0x8000000a0f0e7221 */ /* 0x000fe20000010000 */
[----:B------:R-:W-:Y:S01]  /*1b00*/  HADD2.F32 R21, -RZ, R21.H0_H0 ;  /* 0x20000015ff157230 */ /* 0x000fe20000004100 */
[----:B------:R-:W-:Y:S01]  /*1b10*/  ISETP.NE.AND P4, PT, RZ, UR10, PT ;  /* 0x0000000aff007c0c */ /* 0x000fe2000bf85270 */
[-C--:B0-----:R-:W-:Y:S01]  /*1b20*/  FMUL.FTZ R13, R12, R9.reuse ;  /* 0x000000090c0d7220 */ /* 0x081fe20000410000 */
[-C--:B------:R-:W-:Y:S01]  /*1b30*/  FMUL.FTZ R12, R29, R9.reuse ;  /* 0x000000091d0c7220 */ /* 0x080fe20000410000 */
[----:B------:R-:W-:Y:S01]  /*1b40*/  FMUL.FTZ R15, R14, R9 ;  /* 0x000000090e0f7220 */ /* 0x000fe20000410000 */
[----:B------:R-:W-:Y:S02]  /*1b50*/  ISETP.GE.U32.AND P2, PT, R16, UR12, PT ;  /* 0x0000000c10007c0c */ /* 0x000fe4000bf46070 */
[----:B------:R-:W-:-:S02]  /*1b60*/  ISETP.GE.U32.AND P3, PT, R6, UR12, PT ;  /* 0x0000000c06007c0c */ /* 0x000fc4000bf66070 */
[----:B------:R-:W-:Y:S02]  /*1b70*/  ISETP.GE.AND.EX P2, PT, R5, UR13, PT, P2 ;  /* 0x0000000d05007c0c */ /* 0x000fe4000bf46320 */
[----:B------:R-:W-:Y:S02]  /*1b80*/  ISETP.GE.AND.EX P3, PT, R7, UR13, PT, P3 ;  /* 0x0000000d07007c0c */ /* 0x000fe4000bf66330 */
[C---:B------:R-:W-:Y:S02]  /*1b90*/  ISETP.GT.U32.OR P2, PT, R0.reuse, 0x1bf, P2 ;  /* 0x000001bf0000780c */ /* 0x040fe40001744470 */
[----:B------:R-:W-:Y:S02]  /*1ba0*/  ISETP.GT.U32.OR P3, PT, R0, 0x1bf, P3 ;  /* 0x000001bf0000780c */ /* 0x000fe40001f64470 */
[----:B--2---:R-:W-:Y:S01]  /*1bb0*/  SHF.L.U32 R11, R28, 0x10, RZ ;  /* 0x000000101c0b7819 */ /* 0x004fe200000006ff */
[----:B------:R-:W-:Y:S01]  /*1bc0*/  HADD2.F32 R28, -RZ, R22.H1_H1 ;  /* 0x30000016ff1c7230 */ /* 0x000fe20000004100 */
[----:B---3--:R-:W-:-:S04]  /*1bd0*/  SHF.L.U32 R2, R2, 0x10, RZ ;  /* 0x0000001002027819 */ /* 0x008fc800000006ff */
[----:B------:R-:W-:-:S04]  /*1be0*/  FADD.FTZ R28, R28, -R10 ;  /* 0x8000000a1c1c7221 */ /* 0x000fc80000010000 */
[----:B------:R-:W-:Y:S01]  /*1bf0*/  FMUL.FTZ R28, R28, R9 ;  /* 0x000000091c1c7220 */ /* 0x000fe20000410000 */
[C-C-:B------:R-:W-:Y:S01]  /*1c00*/  FFMA.FTZ R14, R2.reuse, R13, R11.reuse ;  /* 0x0000000d020e7223 */ /* 0x140fe2000001000b */
[C-C-:B------:R-:W-:Y:S02]  /*1c10*/  FFMA.FTZ R13, R2.reuse, R12, R11.reuse ;  /* 0x0000000c020d7223 */ /* 0x140fe4000001000b */
[C-C-:B------:R-:W-:Y:S01]  /*1c20*/  FFMA.FTZ R12, R2.reuse, R28, R11.reuse ;  /* 0x0000001c020c7223 */ /* 0x140fe2000001000b */
[----:B------:R-:W-:Y:S01]  /*1c30*/  FFMA.FTZ R2, R2, R15, R11 ;  /* 0x0000000f02027223 */ /* 0x000fe2000001000b */
[----:B------:R-:W-:Y:S02]  /*1c40*/  HADD2.F32 R15, -RZ, R22.H0_H0 ;  /* 0x20000016ff0f7230 */ /* 0x000fe40000004100 */
[----:B------:R-:W-:Y:S02]  /*1c50*/  HADD2.F32 R11, -RZ, R19.H0_H0 ;  /* 0x20000013ff0b7230 */ /* 0x000fe40000004100 */
[----:B------:R-:W-:-:S02]  /*1c60*/  HADD2.F32 R19, -RZ, R18.H0_H0 ;  /* 0x20000012ff137230 */ /* 0x000fc40000004100 */
[--C-:B------:R-:W-:Y:S01]  /*1c70*/  FADD.FTZ R28, R15, -R10.reuse ;  /* 0x8000000a0f1c7221 */ /* 0x100fe20000010000 */
[----:B------:R-:W-:Y:S01]  /*1c80*/  IADD3 R15, R17, 0x30, RZ ;  /* 0x00000030110f7810 */ /* 0x000fe20007ffe0ff */
[--C-:B------:R-:W-:Y:S01]  /*1c90*/  FADD.FTZ R22, R21, -R10.reuse ;  /* 0x8000000a15167221 */ /* 0x100fe20000010000 */
[--C-:B------:R-:W-:Y:S01]  /*1ca0*/  FADD.FTZ R11, R11, -R10.reuse ;  /* 0x8000000a0b0b7221 */ /* 0x100fe20000010000 */
[----:B------:R-:W-:Y:S01]  /*1cb0*/  FADD.FTZ R10, R19, -R10 ;  /* 0x8000000a130a7221 */ /* 0x000fe20000010000 */
[----:B------:R-:W-:Y:S02]  /*1cc0*/  ISETP.GE.U32.AND P1, PT, R15, UR12, PT ;  /* 0x0000000c0f007c0c */ /* 0x000fe4000bf26070 */
[----:B------:R-:W-:Y:S01]  /*1cd0*/  SHF.R.S32.HI R18, RZ, 0x1f, R15 ;  /* 0x0000001fff127819 */ /* 0x000fe2000001140f */
[-C--:B------:R-:W-:Y:S01]  /*1ce0*/  FMUL.FTZ R11, R11, R9.reuse ;  /* 0x000000090b0b7220 */ /* 0x080fe20000410000 */
[----:B----4-:R-:W-:Y:S01]  /*1cf0*/  SHF.L.U32 R23, R23, 0x10, RZ ;  /* 0x0000001017177819 */ /* 0x010fe200000006ff */
[-C--:B------:R-:W-:Y:S01]  /*1d00*/  FMUL.FTZ R19, R28, R9.reuse ;  /* 0x000000091c137220 */ /* 0x080fe20000410000 */
[----:B-----5:R-:W-:Y:S01]  /*1d10*/  SHF.L.U32 R8, R8, 0x10, RZ ;  /* 0x0000001008087819 */ /* 0x020fe200000006ff */
[-C--:B------:R-:W-:Y:S01]  /*1d20*/  FMUL.FTZ R21, R10, R9.reuse ;  /* 0x000000090a157220 */ /* 0x080fe20000410000 */
[----:B------:R-:W-:Y:S01]  /*1d30*/  ISETP.GE.AND.EX P1, PT, R18, UR13, PT, P1 ;  /* 0x0000000d12007c0c */ /* 0x000fe2000bf26310 */
[----:B------:R-:W-:-:S02]  /*1d40*/  FMUL.FTZ R9, R22, R9 ;  /* 0x0000000916097220 */ /* 0x000fc40000410000 */
[C-C-:B------:R-:W-:Y:S01]  /*1d50*/  FFMA.FTZ R22, R23.reuse, R11, R8.reuse ;  /* 0x0000000b17167223 */ /* 0x140fe20000010008 */
[C-C-:B------:R-:W-:Y:S01]  /*1d60*/  FFMA.FTZ R19, R23.reuse, R19, R8.reuse ;  /* 0x0000001317137223 */ /* 0x140fe20000010008 */
[C-C-:B------:R-:W-:Y:S01]  /*1d70*/  FFMA.FTZ R21, R23.reuse, R21, R8.reuse ;  /* 0x0000001517157223 */ /* 0x140fe20000010008 */
[----:B------:R-:W-:Y:S01]  /*1d80*/  ISETP.GT.U32.OR P1, PT, R0, 0x1bf, P1 ;  /* 0x000001bf0000780c */ /* 0x000fe20000f24470 */
[----:B------:R-:W-:Y:S01]  /*1d90*/  FFMA.FTZ R23, R23, R9, R8 ;  /* 0x0000000917177223 */ /* 0x000fe20000010008 */
[----:B------:R-:W-:Y:S11]  /*1da0*/  @!P4 BRA `(.L_x_4014) ;  /* 0x000000000028c947 */ /* 0x000ff60003800000 */
        /* <DEDUP_REMOVED lines=10> */
.L_x_4014:
        /* <DEDUP_REMOVED lines=14> */
.L_x_4016:
[----:B------:R-:W-:Y:S05]  /*1f30*/  BSYNC B0 ;  /* 0x0000000000007941 */ /* 0x000fea0003800000 */
.L_x_4015:
        /* <DEDUP_REMOVED lines=11> */
.L_x_4017:
        /* <DEDUP_REMOVED lines=14> */
.L_x_4019:
[----:B------:R-:W-:Y:S05]  /*20d0*/  BSYNC B0 ;  /* 0x0000000000007941 */ /* 0x000fea0003800000 */
.L_x_4018:
        /* <DEDUP_REMOVED lines=11> */
.L_x_4020:
        /* <DEDUP_REMOVED lines=14> */
.L_x_4022:
[----:B------:R-:W-:Y:S05]  /*2270*/  BSYNC B0 ;  /* 0x0000000000007941 */ /* 0x000fea0003800000 */
.L_x_4021:
[----:B------:R-:W-:Y:S05]  /*2280*/  @!P4 BRA `(.L_x_4023) ;  /* 0x000000000028c947 */ /* 0x000fea0003800000 */
[----:B------:R-:W-:Y:S01]  /*2290*/  FMUL.FTZ R5, R21, -1.4426950216293334961 ;  /* 0xbfb8aa3b15057820 */ /* 0x000fe20000410000 */
[----:B------:R-:W-:-:S05]  /*22a0*/  FMUL.FTZ R9, R2, -1.4426950216293334961 ;  /* 0xbfb8aa3b02097820 */ /* 0x000fca0000410000 */
[----:B------:R-:W3:Y:S08]  /*22b0*/  MUFU.EX2 R5, R5 ;  /* 0x0000000500057308 */ /* 0x000ef00000000800 */
[----:B------:R-:W0:Y:S01]  /*22c0*/  MUFU.EX2 R9, R9 ;  /* 0x0000000900097308 */ /* 0x000e220000000800 */
[----:B---3--:R-:W-:-:S07]  /*22d0*/  FADD.FTZ R7, R5, 1 ;  /* 0x3f80000005077421 */ /* 0x008fce0000010000 */
[----:B------:R-:W3:Y:S01]  /*22e0*/  MUFU.RCP R8, R7 ;  /* 0x0000000700087308 */ /* 0x000ee20000001000 */
[----:B012---:R-:W-:-:S07]  /*22f0*/  FADD.FTZ R10, R9, 1 ;  /* 0x3f800000090a7421 */ /* 0x007fce0000010000 */
[----:B------:R-:W0:Y:S01]  /*2300*/  MUFU.RCP R11, R10 ;  /* 0x0000000a000b7308 */ /* 0x000e220000001000 */
[----:B---3--:R-:W-:Y:S01]  /*2310*/  FMUL.FTZ R21, R21, R8 ;  /* 0x0000000815157220 */ /* 0x008fe20000410000 */
[----:B0-----:R-:W-:-:S07]  /*2320*/  FMUL.FTZ R2, R2, R11 ;  /* 0x0000000b02027220 */ /* 0x001fce0000410000 */
.L_x_4023:
        /* <DEDUP_REMOVED lines=14> */
.L_x_4025:
[----:B------:R-:W-:Y:S05]  /*2410*/  BSYNC B0 ;  /* 0x0000000000007941 */ /* 0x000fea0003800000 */
.L_x_4024:
[----:B------:R-:W4:Y:S01]  /*2420*/  LDC R5, c[0x0][0x10] ;  /* 0x00000400ff057b82 */ /* 0x000f220000000800 */
[----:B------:R-:W-:Y:S02]  /*2430*/  IADD3 R4, R4, 0x1, RZ ;  /* 0x0000000104047810 */ /* 0x000fe40007ffe0ff */
[----:B----4-:R-:W-:-:S04]  /*2440*/  IADD3 R20, R5, R20, RZ ;  /* 0x0000001405147210 */ /* 0x010fc80007ffe0ff */
[----:B------:R-:W-:-:S13]  /*2450*/  ISETP.GE.AND P1, PT, R20, UR4, PT ;  /* 0x0000000414007c0c */ /* 0x000fda000bf26270 */
[----:B------:R-:W-:Y:S05]  /*2460*/  @!P1 BRA `(.L_x_4026) ;  /* 0xffffffdc00409947 */ /* 0x000fea000383ffff */
[----:B------:R-:W-:Y:S05]  /*2470*/  EXIT ;  /* 0x000000000000794d */ /* 0x000fea0003800000 */
.L_x_4027:
        /* <DEDUP_REMOVED lines=16> */
.L_x_5193:


//--------------------- .text._Z35group_norm_nhwc_fwd_one_pass_kernelI11Fp16IOBf16WLi128ELi56ELi448EEv26Group_norm_nhwc_fwd_params --------------------------
	.section	.text._Z35group_norm_nhwc_fwd_one_pass_kernelI11Fp16IOBf16WLi128ELi56ELi448EEv26Group_norm_nhwc_fwd_params,"ax",@progbits
	.align	128
        .global         _Z35group_norm_nhwc_fwd_one_pass_kernelI11Fp16IOBf16WLi128ELi56ELi448EEv26Group_norm_nhwc_fwd_params
        .type           _Z35group_norm_nhwc_fwd_one_pass_kernelI11Fp16IOBf16WLi128ELi56ELi448EEv26Group_norm_nhwc_fwd_params,@function
        .size           _Z35group_norm_nhwc_fwd_one_pass_kernelI11Fp16IOBf16WLi128ELi56ELi448EEv26Group_norm_nhwc_fwd_params,(.L_x_5194 - _Z35group_norm_nhwc_fwd_one_pass_kernelI11Fp16IOBf16WLi128ELi56ELi448EEv26Group_norm_nhwc_fwd_params)
        .other          _Z35group_norm_nhwc_fwd_one_pass_kernelI11Fp16IOBf16WLi128ELi56ELi448EEv26Group_norm_nhwc_fwd_params,@"STO_CUDA_ENTRY STV_DEFAULT"
_Z35group_norm_nhwc_fwd_one_pass_kernelI11Fp16IOBf16WLi128ELi56ELi448EEv26Group_norm_nhwc_fwd_params:
.text._Z35group_norm_nhwc_fwd_one_pass_kernelI11Fp16IOBf16WLi128ELi56ELi448EEv26Group_norm_nhwc_fwd_params:
        /* <DEDUP_REMOVED lines=47> */
.L_x_4064:
[----:B0-----:R-:W0:Y:S01]  /*02f0*/  LDC R8, c[0x0][0x288] ;  /* 0x0000a200ff087b82 */ /* 0x001e220000000800 */
[----:B------:R-:W-:Y:S01]  /*0300*/  ULDC.64 UR6, c[0x0][0x280] ;  /* 0x0000a00000067ab9 */ /* 0x000fe20000000a00 */
[----:B------:R-:W-:Y:S01]  /*0310*/  ULDC.64 UR14, c[0x0][0x278] ;  /* 0x00009e00000e7ab9 */ /* 0x000fe20000000a00 */
[----:B------:R-:W-:-:S05]  /*0320*/  HFMA2.MMA R42, -RZ, RZ, 0, 0 ;  /* 0x00000000ff2a7435 */ /* 0x000fca00000001ff */
[----:B-1----:R-:W1:Y:S08]  /*0330*/  LDC R11, c[0x0][0x294] ;  /* 0x0000a500ff0b7b82 */ /* 0x002e700000000800 */
[----:B------:R-:W2:Y:S01]  /*0340*/  @P1 LDC.64 R18, c[0x0][0x220] ;  /* 0x00008800ff121b82 */ /* 0x000ea20000000a00 */
[----:B0-----:R-:W-:-:S07]  /*0350*/  IABS R7, R8 ;  /* 0x0000000800077213 */ /* 0x001fce0000000000 */
[----:B------:R-:W0:Y:S01]  /*0360*/  @P2 LDC.64 R14, c[0x0][0x270] ;  /* 0x00009c00ff0e2b82 */ /* 0x000e220000000a00 */
[----:B------:R-:W3:Y:S07]  /*0370*/  I2F.RP R4, R7 ;  /* 0x0000000700047306 */ /* 0x000eee0000209400 */
[----:B------:R-:W4:Y:S08]  /*0380*/  @P3 LDC.64 R16, c[0x0][0x270] ;  /* 0x00009c00ff103b82 */ /* 0x000f300000000a00 */
[----:B------:R-:W5:Y:S01]  /*0390*/  @P4 LDC.64 R12, c[0x0][0x270] ;  /* 0x00009c00ff0c4b82 */ /* 0x000f620000000a00 */
[----:B---3--:R-:W3:Y:S01]  /*03a0*/  MUFU.RCP R4, R4 ;  /* 0x0000000400047308 */ /* 0x008ee20000001000 */
[----:B----4-:R-:W-:Y:S01]  /*03b0*/  @P3 IMAD R22, R39, R16, RZ ;  /* 0x0000001027163224 */ /* 0x010fe200078e02ff */
[----:B---3--:R-:W-:-:S03]  /*03c0*/  IADD3 R2, R4, 0xffffffe, RZ ;  /* 0x0ffffffe04027810 */ /* 0x008fc60007ffe0ff */
[----:B------:R-:W-:-:S03]  /*03d0*/  @P3 IMAD R47, R32, R17, R22 ;  /* 0x00000011202f3224 */ /* 0x000fc600078e0216 */
        /* <DEDUP_REMOVED lines=15> */
[----:B------:R-:W-:Y:S02]  /*04d0*/  ISETP.GE.U32.AND P0, PT, R4, R7, PT ;  /* 0x000000070400720c */ /* 0x000fe40003f06070 */
[----:B------:R-:W-:Y:S01]  /*04e0*/  ISETP.NE.AND P6, PT, R8, RZ, PT ;  /* 0x000000ff0800720c */ /* 0x000fe20003fc5270 */
[----:B------:R-:W3:Y:S01]  /*04f0*/  @P1 LDC.64 R6, c[0x0][0x270] ;  /* 0x00009c00ff061b82 */ /* 0x000ee20000000a00 */
[----:B------:R-:W-:-:S09]  /*0500*/  SHF.R.S32.HI R4, RZ, 0x1f, R34 ;  /* 0x0000001fff047819 */ /* 0x000fd20000011422 */
[----:B------:R-:W-:-:S04]  /*0510*/  @P0 IADD3 R3, R3, 0x1, RZ ;  /* 0x0000000103030810 */ /* 0x000fc80007ffe0ff */
[----:B------:R-:W-:Y:S01]  /*0520*/  MOV R9, R3 ;  /* 0x0000000300097202 */ /* 0x000fe20000000f00 */
[----:B------:R-:W-:-:S03]  /*0530*/  IMAD.WIDE.U32 R2, R2, 0x24924925, RZ ;  /* 0x2492492502027825 */ /* 0x000fc600078e00ff */
[----:B------:R-:W-:Y:S01]  /*0540*/  @!P5 IADD3 R9, -R9, RZ, RZ ;  /* 0x000000ff0909d210 */ /* 0x000fe20007ffe1ff */
[----:B-1----:R-:W-:Y:S01]  /*0550*/  IMAD R40, R11, UR10, R3 ;  /* 0x0000000a0b287c24 */ /* 0x002fe2000f8e0203 */
[----:B------:R-:W-:-:S04]  /*0560*/  @!P6 LOP3.LUT R9, RZ, R8, RZ, 0x33, !PT ;  /* 0x00000008ff09e212 */ /* 0x000fc800078e33ff */
[----:B------:R-:W-:Y:S02]  /*0570*/  IADD3 R43, -R9, RZ, RZ ;  /* 0x000000ff092b7210 */ /* 0x000fe40007ffe1ff */
[----:B------:R-:W-:Y:S02]  /*0580*/  SHF.R.S32.HI R3, RZ, 0x1f, R9 ;  /* 0x0000001fff037819 */ /* 0x000fe40000011409 */
[----:B------:R-:W-:Y:S01]  /*0590*/  IADD3 R21, R40, 0x40, RZ ;  /* 0x0000004028157810 */ /* 0x000fe20007ffe0ff */
[----:B------:R-:W-:Y:S01]  /*05a0*/  IMAD R43, R8, R43, UR11 ;  /* 0x0000000b082b7e24 */ /* 0x000fe2000f8e022b */
[----:B------:R-:W-:Y:S01]  /*05b0*/  IADD3 R20, R40, 0x50, RZ ;  /* 0x0000005028147810 */ /* 0x000fe20007ffe0ff */
[----:B------:R-:W-:Y:S01]  /*05c0*/  IMAD R8, R3, UR6, RZ ;  /* 0x0000000603087c24 */ /* 0x000fe2000f8e02ff */
[----:B------:R-:W-:Y:S01]  /*05d0*/  ISETP.GE.U32.AND P5, PT, R21, UR14, PT ;  /* 0x0000000e15007c0c */ /* 0x000fe2000bfa6070 */
[----:B------:R-:W-:Y:S01]  /*05e0*/  IMAD R43, R43, 0x38, RZ ;  /* 0x000000382b2b7824 */ /* 0x000fe200078e02ff */
[----:B------:R-:W-:Y:S01]  /*05f0*/  SHF.R.S32.HI R45, RZ, 0x1f, R21 ;  /* 0x0000001fff2d7819 */ /* 0x000fe20000011415 */
[----:B------:R-:W-:Y:S01]  /*0600*/  IMAD R29, R9, UR7, R8 ;  /* 0x00000007091d7c24 */ /* 0x000fe2000f8e0208 */
[----:B------:R-:W-:-:S02]  /*0610*/  SHF.R.S32.HI R23, RZ, 0x1f, R20 ;  /* 0x0000001fff177819 */ /* 0x000fc40000011414 */
[----:B------:R-:W-:Y:S02]  /*0620*/  IADD3 R2, P0, R34, R43, RZ ;  /* 0x0000002b22027210 */ /* 0x000fe40007f1e0ff */
[----:B------:R-:W-:Y:S02]  /*0630*/  ISETP.GE.AND.EX P5, PT, R45, UR15, PT, P5 ;  /* 0x0000000f2d007c0c */ /* 0x000fe4000bfa6350 */
[----:B------:R-:W-:Y:S01]  /*0640*/  LEA.HI.X.SX32 R3, R43, R4, 0x1, P0 ;  /* 0x000000042b037211 */ /* 0x000fe200000f0eff */
[----:B---3--:R-:W-:Y:S01]  /*0650*/  @P1 IMAD R4, R35, R6, RZ ;  /* 0x0000000623041224 */ /* 0x008fe200078e02ff */
[----:B------:R-:W-:Y:S02]  /*0660*/  ISETP.LT.U32.AND P5, PT, R30, 0x1c0, !P5 ;  /* 0x000001c01e00780c */ /* 0x000fe40006fa1070 */
[----:B------:R-:W-:Y:S01]  /*0670*/  ISETP.GE.U32.AND P0, PT, R20, UR14, PT ;  /* 0x0000000e14007c0c */ /* 0x000fe2000bf06070 */
[----:B------:R-:W-:Y:S02]  /*0680*/  IMAD.WIDE.U32 R2, R9, UR6, R2 ;  /* 0x0000000609027c25 */ /* 0x000fe4000f8e0002 */
[----:B------:R-:W1:Y:S01]  /*0690*/  @P2 LDC.64 R8, c[0x0][0x220] ;  /* 0x00008800ff082b82 */ /* 0x000e620000000a00 */
[----:B------:R-:W-:Y:S01]  /*06a0*/  ISETP.GE.AND.EX P0, PT, R23, UR15, PT, P0 ;  /* 0x0000000f17007c0c */ /* 0x000fe2000bf06300 */
[----:B------:R-:W-:Y:S01]  /*06b0*/  @P1 IMAD R11, R5, R7, R4 ;  /* 0x00000007050b1224 */ /* 0x000fe200078e0204 */
[----:B------:R-:W-:-:S02]  /*06c0*/  IADD3 R29, R3, R29, RZ ;  /* 0x0000001d031d7210 */ /* 0x000fc40007ffe0ff */
[-C--:B------:R-:W-:Y:S02]  /*06d0*/  @P1 MOV R28, R2.reuse ;  /* 0x00000002001c1202 */ /* 0x080fe40000000f00 */
[----:B------:R-:W-:Y:S02]  /*06e0*/  @P2 MOV R26, R2 ;  /* 0x00000002001a2202 */ /* 0x000fe40000000f00 */
[----:B------:R-:W-:Y:S01]  /*06f0*/  @P2 MOV R27, R29 ;  /* 0x0000001d001b2202 */ /* 0x000fe20000000f00 */
[----:B------:R-:W-:Y:S01]  /*0700*/  @P1 IMAD.WIDE.U32 R24, R5, R6, R28 ;  /* 0x0000000605181225 */ /* 0x000fe200078e001c */
[----:B------:R-:W-:Y:S01]  /*0710*/  ISETP.LT.U32.AND P0, PT, R30, 0x1c0, !P0 ;  /* 0x000001c01e00780c */ /* 0x000fe20004701070 */
[----:B------:R-:W3:Y:S02]  /*0720*/  @P3 LDC.64 R6, c[0x0][0x220] ;  /* 0x00008800ff063b82 */ /* 0x000ee40000000a00 */
[----:B0-----:R-:W-:Y:S01]  /*0730*/  @P2 IMAD.WIDE.U32 R26, R31, R14, R26 ;  /* 0x0000000e1f1a2225 */ /* 0x001fe200078e001a */
[----:B------:R-:W-:-:S02]  /*0740*/  @P1 IADD3 R5, R25, R11, RZ ;  /* 0x0000000b19051210 */ /* 0x000fc40007ffe0ff */
[C---:B--2---:R-:W-:Y:S01]  /*0750*/  @P1 LEA R4, P6, R24.reuse, R18, 0x1 ;  /* 0x0000001218041211 */ /* 0x044fe200078c08ff */
[----:B------:R-:W-:Y:S01]  /*0760*/  @P2 IMAD R18, R37, R14, RZ ;  /* 0x0000000e25122224 */ /* 0x000fe200078e02ff */
[----:B------:R-:W-:Y:S01]  /*0770*/  @P3 MOV R25, R29 ;  /* 0x0000001d00193202 */ /* 0x000fe20000000f00 */
[----:B------:R-:W0:Y:S01]  /*0780*/  @P5 LDC.64 R10, c[0x0][0x270] ;  /* 0x00009c00ff0a5b82 */ /* 0x000e220000000a00 */
[----:B------:R-:W-:Y:S01]  /*0790*/  @P1 LEA.HI.X R5, R24, R19, R5, 0x1, P6 ;  /* 0x0000001318051211 */ /* 0x000fe200030f0c05 */
[----:B------:R-:W-:Y:S01]  /*07a0*/  @P2 IMAD R19, R31, R15, R18 ;  /* 0x0000000f1f132224 */ /* 0x000fe200078e0212 */
[----:B------:R-:W-:Y:S02]  /*07b0*/  @P3 MOV R24, R2 ;  /* 0x0000000200183202 */ /* 0x000fe40000000f00 */
[----:B-1----:R-:W-:Y:S02]  /*07c0*/  @P2 LEA R8, P6, R26, R8, 0x1 ;  /* 0x000000081a082211 */ /* 0x002fe400078c08ff */
[----:B------:R-:W-:Y:S01]  /*07d0*/  @P2 IADD3 R22, R27, R19, RZ ;  /* 0x000000131b162210 */ /* 0x000fe20007ffe0ff */
[----:B------:R-:W1:Y:S01]  /*07e0*/  @P4 LDC.64 R14, c[0x0][0x220] ;  /* 0x00008800ff0e4b82 */ /* 0x000e620000000a00 */
[----:B------:R-:W-:Y:S01]  /*07f0*/  @P3 IMAD.WIDE.U32 R24, R32, R16, R24 ;  /* 0x0000001020183225 */ /* 0x000fe200078e0018 */
[----:B------:R-:W-:-:S02]  /*0800*/  @P5 MOV R27, R29 ;  /* 0x0000001d001b5202 */ /* 0x000fc40000000f00 */
[----:B------:R-:W-:Y:S01]  /*0810*/  @P2 LEA.HI.X R9, R26, R9, R22, 0x1, P6 ;  /* 0x000000091a092211 */ /* 0x000fe200030f0c16 */
[----:B-----5:R-:W-:Y:S01]  /*0820*/  @P4 IMAD R26, R41, R12, RZ ;  /* 0x0000000c291a4224 */ /* 0x020fe200078e02ff */
[----:B------:R-:W-:Y:S02]  /*0830*/  @P3 IADD3 R22, R25, R47, RZ ;  /* 0x0000002f19163210 */ /* 0x000fe40007ffe0ff */
[----:B------:R-:W2:Y:S01]  /*0840*/  @P5 LDC.64 R18, c[0x0][0x220] ;  /* 0x00008800ff125b82 */ /* 0x000ea20000000a00 */
[C---:B---3--:R-:W-:Y:S02]  /*0850*/  @P3 LEA R6, P6, R24.reuse, R6, 0x1 ;  /* 0x0000000618063211 */ /* 0x048fe400078c08ff */
[----:B------:R-:W-:Y:S02]  /*0860*/  @P4 MOV R25, R29 ;  /* 0x0000001d00194202 */ /* 0x000fe40000000f00 */
[----:B------:R-:W-:Y:S02]  /*0870*/  @P3 LEA.HI.X R7, R24, R7, R22, 0x1, P6 ;  /* 0x0000000718073211 */ /* 0x000fe400030f0c16 */
[----:B------:R-:W-:Y:S01]  /*0880*/  @P4 MOV R24, R2 ;  /* 0x0000000200184202 */ /* 0x000fe20000000f00 */
[----:B------:R-:W3:Y:S01]  /*0890*/  @P0 LDC.64 R16, c[0x0][0x270] ;  /* 0x00009c00ff100b82 */ /* 0x000ee20000000a00 */
[----:B0-----:R-:W-:-:S02]  /*08a0*/  @P5 IMAD R22, R45, R10, RZ ;  /* 0x0000000a2d165224 */ /* 0x001fc400078e02ff */
[C---:B------:R-:W-:Y:S01]  /*08b0*/  @P4 IMAD R45, R33.reuse, R13, R26 ;  /* 0x0000000d212d4224 */ /* 0x040fe200078e021a */
[----:B------:R-:W-:Y:S01]  /*08c0*/  @P5 MOV R26, R2 ;  /* 0x00000002001a5202 */ /* 0x000fe20000000f00 */
[----:B------:R-:W-:-:S03]  /*08d0*/  @P4 IMAD.WIDE.U32 R24, R33, R12, R24 ;  /* 0x0000000c21184225 */ /* 0x000fc600078e0018 */
[----:B------:R-:W0:Y:S01]  /*08e0*/  @P0 LDC.64 R12, c[0x0][0x220] ;  /* 0x00008800ff0c0b82 */ /* 0x000e220000000a00 */
[----:B------:R-:W-:Y:S01]  /*08f0*/  @P5 IMAD R47, R21, R11, R22 ;  /* 0x0000000b152f5224 */ /* 0x000fe200078e0216 */
[----:B------:R-:W-:Y:S01]  /*0900*/  @P4 IADD3 R11, R25, R45, RZ ;  /* 0x0000002d190b4210 */ /* 0x000fe20007ffe0ff */
[----:B------:R-:W-:Y:S01]  /*0910*/  @P5 IMAD.WIDE.U32 R26, R21, R10, R26 ;  /* 0x0000000a151a5225 */ /* 0x000fe200078e001a */
[----:B-1----:R-:W-:Y:S02]  /*0920*/  @P4 LEA R10, P6, R24, R14, 0x1 ;  /* 0x0000000e180a4211 */ /* 0x002fe400078c08ff */
[----:B------:R-:W-:Y:S02]  /*0930*/  IADD3 R25, R40, 0x60, RZ ;  /* 0x0000006028197810 */ /* 0x000fe40007ffe0ff */
[----:B------:R-:W-:Y:S02]  /*0940*/  @P4 LEA.HI.X R11, R24, R15, R11, 0x1, P6 ;  /* 0x0000000f180b4211 */ /* 0x000fe400030f0c0b */
[----:B------:R-:W-:-:S02]  /*0950*/  @P5 IADD3 R14, R27, R47, RZ ;  /* 0x0000002f1b0e5210 */ /* 0x000fc40007ffe0ff */
[C---:B--2---:R-:W-:Y:S02]  /*0960*/  @P5 LEA R18, P6, R26.reuse, R18, 0x1 ;  /* 0x000000121a125211 */ /* 0x044fe400078c08ff */
[----:B------:R-:W-:Y:S02]  /*0970*/  @P0 MOV R15, R29 ;  /* 0x0000001d000f0202 */ /* 0x000fe40000000f00 */
[----:B------:R-:W-:Y:S01]  /*0980*/  @P5 LEA.HI.X R19, R26, R19, R14, 0x1, P6 ;  /* 0x000000131a135211 */ /* 0x000fe200030f0c0e */
[----:B---3--:R-:W-:Y:S01]  /*0990*/  @P0 IMAD R23, R23, R16, RZ ;  /* 0x0000001017170224 */ /* 0x008fe200078e02ff */
[----:B------:R-:W-:-:S03]  /*09a0*/  @P0 MOV R14, R2 ;  /* 0x00000002000e0202 */ /* 0x000fc60000000f00 */
[C---:B------:R-:W-:Y:S01]  /*09b0*/  @P0 IMAD R21, R20.reuse, R17, R23 ;  /* 0x0000001114150224 */ /* 0x040fe200078e0217 */
[----:B------:R1:W2:Y:S01]  /*09c0*/  @P5 LDG.E R42, desc[UR8][R18.64] ;  /* 0x00000008122a5981 */ /* 0x0002a2000c1e1900 */
[----:B------:R-:W-:Y:S01]  /*09d0*/  @P0 IMAD.WIDE.U32 R16, R20, R16, R14 ;  /* 0x0000001014100225 */ /* 0x000fe200078e000e */
[----:B------:R-:W-:Y:S02]  /*09e0*/  ISETP.GE.U32.AND P6, PT, R25, UR14, PT ;  /* 0x0000000e19007c0c */ /* 0x000fe4000bfc6070 */
[----:B------:R-:W-:Y:S02]  /*09f0*/  SHF.R.S32.HI R23, RZ, 0x1f, R25 ;  /* 0x0000001fff177819 */ /* 0x000fe40000011419 */
[----:B------:R-:W-:Y:S02]  /*0a00*/  @P0 IADD3 R14, R17, R21, RZ ;  /* 0x00000015110e0210 */ /* 0x000fe40007ffe0ff */
[----:B0-----:R-:W-:Y:S02]  /*0a10*/  @P0 LEA R12, P5, R16, R12, 0x1 ;  /* 0x0000000c100c0211 */ /* 0x001fe400078a08ff */
[----:B------:R-:W-:-:S02]  /*0a20*/  ISETP.GE.AND.EX P6, PT, R23, UR15, PT, P6 ;  /* 0x0000000f17007c0c */ /* 0x000fc4000bfc6360 */
[----:B------:R-:W-:Y:S02]  /*0a30*/  @P0 LEA.HI.X R13, R16, R13, R14, 0x1, P5 ;  /* 0x0000000d100d0211 */ /* 0x000fe400028f0c0e */
[----:B------:R-:W-:Y:S02]  /*0a40*/  SHF.R.S32.HI R45, RZ, 0x1f, R38 ;  /* 0x0000001fff2d7819 */ /* 0x000fe40000011426 */
[----:B------:R-:W-:Y:S02]  /*0a50*/  ISETP.GE.U32.AND P5, PT, R38, UR14, PT ;  /* 0x0000000e26007c0c */ /* 0x000fe4000bfa6070 */
[----:B------:R-:W-:Y:S02]  /*0a60*/  ISETP.LT.U32.AND P6, PT, R30, 0x1c0, !P6 ;  /* 0x000001c01e00780c */ /* 0x000fe400077c1070 */
[----:B------:R-:W-:-:S04]  /*0a70*/  ISETP.GE.AND.EX P5, PT, R45, UR15, PT, P5 ;  /* 0x0000000f2d007c0c */ /* 0x000fc8000bfa6350 */
[----:B------:R-:W-:Y:S01]  /*0a80*/  ISETP.GT.U32.OR P5, PT, R30, 0x1bf, P5 ;  /* 0x000001bf1e00780c */ /* 0x000fe20002fa4470 */
[----:B------:R-:W-:-:S06]  /*0a90*/  HFMA2.MMA R44, -RZ, RZ, 0, 0 ;  /* 0x00000000ff2c7435 */ /* 0x000fcc00000001ff */
[----:B------:R-:W0:Y:S01]  /*0aa0*/  @P6 LDC.64 R20, c[0x0][0x270] ;  /* 0x00009c00ff146b82 */ /* 0x000e220000000a00 */
[----:B------:R-:W-:Y:S02]  /*0ab0*/  CS2R R46, SRZ ;  /* 0x00000000002e7805 */ /* 0x000fe4000001ff00 */
[----:B------:R-:W-:Y:S01]  /*0ac0*/  CS2R R48, SRZ ;  /* 0x0000000000307805 */ /* 0x000fe2000001ff00 */
[----:B------:R-:W3:Y:S04]  /*0ad0*/  @P2 LDG.E R44, desc[UR8][R8.64] ;  /* 0x00000008082c2981 */ /* 0x000ee8000c1e1900 */
[----:B-1----:R-:W1:Y:S01]  /*0ae0*/  @!P5 LDC.64 R18, c[0x0][0x270] ;  /* 0x00009c00ff12db82 */ /* 0x002e620000000a00 */
[----:B------:R4:W5:Y:S04]  /*0af0*/  @P1 LDG.E R46, desc[UR8][R4.64] ;  /* 0x00000008042e1981 */ /* 0x000968000c1e1900 */
[----:B------:R1:W2:Y:S03]  /*0b00*/  @P3 LDG.E R48, desc[UR8][R6.64] ;  /* 0x0000000806303981 */ /* 0x0002a6000c1e1900 */
[----:B------:R-:W1:Y:S01]  /*0b10*/  @P6 LDC.64 R16, c[0x0][0x220] ;  /* 0x00008800ff106b82 */ /* 0x000e620000000a00 */
[----:B------:R2:W2:Y:S01]  /*0b20*/  @P4 LDG.E R47, desc[UR8][R10.64] ;  /* 0x000000080a2f4981 */ /* 0x0004a2000c1e1900 */
[----:B----4-:R-:W-:-:S02]  /*0b30*/  @P6 MOV R4, R2 ;  /* 0x0000000200046202 */ /* 0x010fc40000000f00 */
[----:B------:R-:W-:Y:S01]  /*0b40*/  @P6 MOV R5, R29 ;  /* 0x0000001d00056202 */ /* 0x000fe20000000f00 */
[----:B------:R4:W4:Y:S03]  /*0b50*/  @P0 LDG.E R49, desc[UR8][R12.64] ;  /* 0x000000080c310981 */ /* 0x000926000c1e1900 */
[----:B------:R-:W1:Y:S01]  /*0b60*/  @!P5 LDC.64 R14, c[0x0][0x220] ;  /* 0x00008800ff0edb82 */ /* 0x000e620000000a00 */
[----:B0-----:R-:W-:-:S04]  /*0b70*/  @P6 IMAD R22, R23, R20, RZ ;  /* 0x0000001417166224 */ /* 0x001fc800078e02ff */
[C---:B------:R-:W-:Y:S02]  /*0b80*/  @P6 IMAD R9, R25.reuse, R21, R22 ;  /* 0x0000001519096224 */ /* 0x040fe400078e0216 */
[----:B------:R-:W-:-:S04]  /*0b90*/  @P6 IMAD.WIDE.U32 R20, R25, R20, R4 ;  /* 0x0000001419146225 */ /* 0x000fc800078e0004 */
[----:B-1----:R-:W-:Y:S01]  /*0ba0*/  @!P5 IMAD R4, R45, R18, RZ ;  /* 0x000000122d04d224 */ /* 0x002fe200078e02ff */
        /* <DEDUP_REMOVED lines=140> */
.L_x_4029:
[----:B------:R-:W-:Y:S05]  /*1470*/  BSYNC B0 ;  /* 0x0000000000007941 */ /* 0x000fea0003800000 */
.L_x_4028:
        /* <DEDUP_REMOVED lines=29> */
.L_x_4032:
[----:B0-----:R-:W2:Y:S04]  /*1650*/  LDG.E.STRONG.GPU R8, desc[UR8][R6.64] ;  /* 0x0000000806087981 */ /* 0x001ea8000c1ef900 */
[----:B--2---:R-:W-:Y:S01]  /*1660*/  CCTL.IVALL ;  /* 0x00000000ff00798f */ /* 0x004fe20002000000 */
[----:B------:R-:W-:Y:S05]  /*1670*/  YIELD ;  /* 0x0000000000007946 */ /* 0x000fea0003800000 */
[----:B------:R-:W-:-:S13]  /*1680*/  ISETP.NE.AND P0, PT, R8, R11, PT ;  /* 0x0000000b0800720c */ /* 0x000fda0003f05270 */
[----:B------:R-:W-:Y:S05]  /*1690*/  @P0 BRA `(.L_x_4032) ;  /* 0xfffffffc00ec0947 */ /* 0x000fea000383ffff */
.L_x_4031:
        /* <DEDUP_REMOVED lines=17> */
.L_x_4036:
        /* <DEDUP_REMOVED lines=115> */
.L_x_4035:
        /* <DEDUP_REMOVED lines=61> */
.L_x_4037:
[----:B------:R-:W-:-:S13]  /*22b0*/  ISETP.NE.OR P0, PT, R6, RZ, P0 ;  /* 0x000000ff0600720c */ /* 0x000fda0000705670 */
[----:B------:R-:W-:Y:S05]  /*22c0*/  @!P0 BRA `(.L_x_4033) ;  /* 0x00000000007c8947 */ /* 0x000fea0003800000 */
.L_x_4034:
        /* <DEDUP_REMOVED lines=31> */
.L_x_4033:
        /* <DEDUP_REMOVED lines=11> */
.L_x_4039:
[----:B------:R-:W-:Y:S05]  /*2570*/  BSYNC B0 ;  /* 0x0000000000007941 */ /* 0x000fea0003800000 */
.L_x_4038:
        /* <DEDUP_REMOVED lines=16> */
.L_x_4030:
        /* <DEDUP_REMOVED lines=15> */
[----:B--2---:R-:W-:-:S03]  /*2770*/  IMAD.WIDE R10, R11, 0x2, R4 ;  /* 0x000000020b0a7825 */ /* 0x004fc600078e0204 */
[----:B------:R-:W-:Y:S01]  /*2780*/  @!P5 STS.64 [UR6+0x88], R26 ;  /* 0x0000881aff00d988 */ /* 0x000fe20008000a06 */
[----:B---3--:R-:W-:-:S04]  /*2790*/  @!P0 IMAD.WIDE R6, R13, 0x8, R6 ;  /* 0x000000080d068825 */ /* 0x008fc800078e0206 */
[----:B------:R-:W-:-:S05]  /*27a0*/  @!P0 FMUL.FTZ R13, R27, UR7 ;  /* 0x000000071b0d8c20 */ /* 0x000fca0008410000 */
[----:B------:R0:W-:Y:S01]  /*27b0*/  @!P0 STG.E.64 desc[UR8][R6.64], R12 ;  /* 0x0000000c06008986 */ /* 0x0001e2000c101b08 */
[----:B------:R-:W-:Y:S06]  /*27c0*/  BAR.SYNC.DEFER_BLOCKING 0x0 ;  /* 0x0000000000007b1d */ /* 0x000fec0000010000 */
[----:B------:R-:W2:Y:S04]  /*27d0*/  LDG.E.U16 R14, desc[UR8][R8.64] ;  /* 0x00000008080e7981 */ /* 0x000ea8000c1e1500 */
[----:B------:R-:W3:Y:S04]  /*27e0*/  LDG.E.U16 R15, desc[UR8][R8.64+0x2] ;  /* 0x00000208080f7981 */ /* 0x000ee8000c1e1500 */
[----:B------:R-:W4:Y:S04]  /*27f0*/  LDG.E.U16 R16, desc[UR8][R10.64] ;  /* 0x000000080a107981 */ /* 0x000f28000c1e1500 */
[----:B------:R1:W5:Y:S01]  /*2800*/  LDG.E.U16 R17, desc[UR8][R10.64+0x2] ;  /* 0x000002080a117981 */ /* 0x000362000c1e1500 */
[----:B------:R-:W-:Y:S01]  /*2810*/  ISETP.NE.AND P6, PT, RZ, UR13, PT ;  /* 0x0000000dff007c0c */ /* 0x000fe2000bfc5270 */
[----:B0-----:R-:W-:-:S02]  /*2820*/  HADD2.F32 R13, -RZ, R46.H1_H1 ;  /* 0x3000002eff0d7230 */ /* 0x001fc40000004100 */
[----:B------:R-:W0:Y:S01]  /*2830*/  LDS.64 R4, [UR6+0x88] ;  /* 0x00008806ff047984 */ /* 0x000e220008000a00 */
[--C-:B------:R-:W-:Y:S02]  /*2840*/  HADD2.F32 R19, -RZ, R44.reuse.H0_H0 ;  /* 0x2000002cff137230 */ /* 0x100fe40000004100 */
[----:B------:R-:W-:Y:S02]  /*2850*/  HADD2.F32 R21, -RZ, R44.H1_H1 ;  /* 0x3000002cff157230 */ /* 0x000fe40000004100 */
[----:B-1----:R-:W-:Y:S02]  /*2860*/  HADD2.F32 R11, -RZ, R46.H0_H0 ;  /* 0x2000002eff0b7230 */ /* 0x002fe40000004100 */
[----:B0-----:R-:W-:-:S04]  /*2870*/  FMUL.FTZ R4, R4, UR7 ;  /* 0x0000000704047c20 */ /* 0x001fc80008410000 */
[----:B------:R-:W-:Y:S01]  /*2880*/  FMUL.FTZ R18, R4, R4 ;  /* 0x0000000404127220 */ /* 0x000fe20000410000 */
[--C-:B------:R-:W-:Y:S01]  /*2890*/  FADD.FTZ R10, R11, -R4.reuse ;  /* 0x800000040b0a7221 */ /* 0x100fe20000010000 */
[----:B------:R-:W-:Y:S02]  /*28a0*/  FADD.FTZ R11, R13, -R4 ;  /* 0x800000040d0b7221 */ /* 0x000fe40000010000 */
[----:B------:R-:W-:Y:S01]  /*28b0*/  FFMA.FTZ R5, R5, UR7, -R18 ;  /* 0x0000000705057c23 */ /* 0x000fe20008010812 */
[----:B------:R-:W-:-:S04]  /*28c0*/  FADD.FTZ R18, R21, -R4 ;  /* 0x8000000415127221 */ /* 0x000fc80000010000 */
[----:B------:R-:W-:-:S13]  /*28d0*/  FSETP.GTU.FTZ.AND P0, PT, R5, RZ, PT ;  /* 0x000000ff0500720b */ /* 0x000fda0003f1c000 */
[----:B------:R-:W-:Y:S01]  /*28e0*/  VOTEU.ANY UP0, P0 ;  /* 0x00000000003f7886 */ /* 0x000fe20000000100 */
[----:B------:R-:W-:-:S04]  /*28f0*/  PLOP3.LUT P0, PT, PT, PT, UP0, 0x80, 0x0 ;  /* 0x000000000000781c */ /* 0x000fc80003f0f008 */
[----:B------:R-:W-:-:S09]  /*2900*/  @UP0 ULDC UR6, c[0x0][0x238] ;  /* 0x00008e0000060ab9 */ /* 0x000fd20000000800 */
[----:B------:R-:W-:Y:S01]  /*2910*/  @P0 FADD.FTZ R8, R5, UR6 ;  /* 0x0000000605080e21 */ /* 0x000fe20008010000 */
[----:B------:R-:W-:Y:S01]  /*2920*/  UMOV UR6, 0x3f800000 ;  /* 0x3f80000000067882 */ /* 0x000fe20000000000 */
[----:B------:R-:W0:Y:S04]  /*2930*/  LDC R5, c[0x0][0x294] ;  /* 0x0000a500ff057b82 */ /* 0x000e280000000800 */
[----:B------:R-:W1:Y:S02]  /*2940*/  @P0 MUFU.RSQ R8, R8 ;  /* 0x0000000800080308 */ /* 0x000e640000001400 */
[----:B-1----:R-:W-:-:S13]  /*2950*/  @P0 R2UR UR7, R8 ;  /* 0x00000000080702ca */ /* 0x002fda00000e0000 */
[----:B------:R-:W-:Y:S02]  /*2960*/  @UP0 UMOV UR6, UR7 ;  /* 0x0000000700060c82 */ /* 0x000fe40008000000 */
[----:B------:R-:W-:Y:S01]  /*2970*/  FMUL.FTZ R10, R10, UR6 ;  /* 0x000000060a0a7c20 */ /* 0x000fe20008410000 */
[----:B------:R-:W-:Y:S01]  /*2980*/  FMUL.FTZ R11, R11, UR6 ;  /* 0x000000060b0b7c20 */ /* 0x000fe20008410000 */
[----:B--2---:R-:W-:Y:S02]  /*2990*/  SHF.L.U32 R6, R14, 0x10, RZ ;  /* 0x000000100e067819 */ /* 0x004fe400000006ff */
[----:B---3--:R-:W-:Y:S02]  /*29a0*/  SHF.L.U32 R7, R15, 0x10, RZ ;  /* 0x000000100f077819 */ /* 0x008fe400000006ff */
[----:B----4-:R-:W-:Y:S02]  /*29b0*/  SHF.L.U32 R9, R16, 0x10, RZ ;  /* 0x0000001010097819 */ /* 0x010fe400000006ff */
[----:B-----5:R-:W-:Y:S01]  /*29c0*/  SHF.L.U32 R8, R17, 0x10, RZ ;  /* 0x0000001011087819 */ /* 0x020fe200000006ff */
[----:B------:R-:W-:-:S02]  /*29d0*/  FADD.FTZ R17, R19, -R4 ;  /* 0x8000000413117221 */ /* 0x000fc40000010000 */
[----:B------:R-:W-:Y:S02]  /*29e0*/  FFMA.FTZ R14, R6, R10, R9 ;  /* 0x0000000a060e7223 */ /* 0x000fe40000010009 */
        /* <DEDUP_REMOVED lines=12> */
.L_x_4040:
        /* <DEDUP_REMOVED lines=14> */
.L_x_4042:
[----:B------:R-:W-:Y:S05]  /*2b90*/  BSYNC B0 ;  /* 0x0000000000007941 */ /* 0x000fea0003800000 */
.L_x_4041:
[----:B------:R-:W-:Y:S01]  /*2ba0*/  FMUL.FTZ R17, R17, UR6 ;  /* 0x0000000611117c20 */ /* 0x000fe20008410000 */
        /* <DEDUP_REMOVED lines=17> */
.L_x_4043:
[----:B------:R-:W-:Y:S04]  /*2cc0*/  BSSY B0, `(.L_x_4044) ;  /* 0x000000e000007945 */ /* 0x000fe80003800000 */
        /* <DEDUP_REMOVED lines=13> */
.L_x_4045:
[----:B------:R-:W-:Y:S05]  /*2da0*/  BSYNC B0 ;  /* 0x0000000000007941 */ /* 0x000fea0003800000 */
.L_x_4044:
[----:B------:R-:W-:-:S04]  /*2db0*/  IMAD.WIDE.U32 R10, R16, 0x24924925, RZ ;  /* 0x24924925100a7825 */ /* 0x000fc800078e00ff */
[--C-:B01----:R-:W-:Y:S01]  /*2dc0*/  FADD.FTZ R12, R21, -R4.reuse ;  /* 0x80000004150c7221 */ /* 0x103fe20000010000 */
[--C-:B------:R-:W-:Y:S01]  /*2dd0*/  FADD.FTZ R10, R19, -R4.reuse ;  /* 0x80000004130a7221 */ /* 0x100fe20000010000 */
[--C-:B------:R-:W-:Y:S02]  /*2de0*/  HADD2.F32 R17, -RZ, R47.reuse.H0_H0 ;  /* 0x2000002fff117230 */ /* 0x100fe40000004100 */
[----:B------:R-:W-:Y:S01]  /*2df0*/  FMUL.FTZ R12, R12, UR6 ;  /* 0x000000060c0c7c20 */ /* 0x000fe20008410000 */
[----:B------:R-:W-:Y:S02]  /*2e00*/  HADD2.F32 R47, -RZ, R47.H1_H1 ;  /* 0x3000002fff2f7230 */ /* 0x000fe40000004100 */
[----:B------:R-:W-:Y:S01]  /*2e10*/  FMUL.FTZ R10, R10, UR6 ;  /* 0x000000060a0a7c20 */ /* 0x000fe20008410000 */
[----:B------:R-:W-:Y:S02]  /*2e20*/  IMAD R5, R5, UR10, R11 ;  /* 0x0000000a05057c24 */ /* 0x000fe4000f8e020b */
[----:B------:R-:W-:Y:S01]  /*2e30*/  FADD.FTZ R17, R17, -R4 ;  /* 0x8000000411117221 */ /* 0x000fe20000010000 */
[----:B------:R-:W-:Y:S01]  /*2e40*/  FFMA.FTZ R15, R7, R12, R8 ;  /* 0x0000000c070f7223 */ /* 0x000fe20000010008 */
[----:B------:R-:W-:Y:S01]  /*2e50*/  FADD.FTZ R18, R47, -R4 ;  /* 0x800000042f127221 */ /* 0x000fe20000010000 */
        /* <DEDUP_REMOVED lines=12> */
.L_x_4046:
        /* <DEDUP_REMOVED lines=14> */
.L_x_4048:
[----:B------:R-:W-:Y:S05]  /*3000*/  BSYNC B0 ;  /* 0x0000000000007941 */ /* 0x000fea0003800000 */
.L_x_4047:
[----:B------:R-:W-:Y:S01]  /*3010*/  FMUL.FTZ R17, R17, UR6 ;  /* 0x0000000611117c20 */ /* 0x000fe20008410000 */
[----:B------:R-:W-:Y:S01]  /*3020*/  FMUL.FTZ R18, R18, UR6 ;  /* 0x0000000612127c20 */ /* 0x000fe20008410000 */
[----:B------:R-:W-:Y:S01]  /*3030*/  HADD2.F32 R19, -RZ, R42.H0_H0 ;  /* 0x2000002aff137230 */ /* 0x000fe20000004100 */
[----:B0-----:R-:W-:Y:S01]  /*3040*/  IADD3 R11, R5, 0x40, RZ ;  /* 0x00000040050b7810 */ /* 0x001fe20007ffe0ff */
        /* <DEDUP_REMOVED lines=13> */
.L_x_4049:
        /* <DEDUP_REMOVED lines=14> */
.L_x_4051:
[----:B------:R-:W-:Y:S05]  /*3200*/  BSYNC B0 ;  /* 0x0000000000007941 */ /* 0x000fea0003800000 */
.L_x_4050:
[----:B0-----:R-:W-:Y:S01]  /*3210*/  HADD2.F32 R15, -RZ, R42.H1_H1 ;  /* 0x3000002aff0f7230 */ /* 0x001fe20000004100 */
[----:B------:R-:W-:Y:S01]  /*3220*/  IADD3 R10, R5, 0x50, RZ ;  /* 0x00000050050a7810 */ /* 0x000fe20007ffe0ff */
[----:B------:R-:W-:Y:S01]  /*3230*/  ULDC.64 UR14, c[0x0][0x278] ;  /* 0x00009e00000e7ab9 */ /* 0x000fe20000000a00 */
[----:B------:R-:W-:Y:S01]  /*3240*/  SHF.R.S32.HI R22, RZ, 0x1f, R11 ;  /* 0x0000001fff167819 */ /* 0x000fe2000001140b */
[--C-:B------:R-:W-:Y:S01]  /*3250*/  FADD.FTZ R13, R19, -R4.reuse ;  /* 0x80000004130d7221 */ /* 0x100fe20000010000 */
[----:B------:R-:W-:Y:S01]  /*3260*/  ISETP.GE.U32.AND P5, PT, R11, UR14, PT ;  /* 0x0000000e0b007c0c */ /* 0x000fe2000bfa6070 */
[----:B------:R-:W-:Y:S01]  /*3270*/  FADD.FTZ R14, R15, -R4 ;  /* 0x800000040f0e7221 */ /* 0x000fe20000010000 */
        /* <DEDUP_REMOVED lines=25> */
.L_x_4052:
        /* <DEDUP_REMOVED lines=14> */
.L_x_4054:
[----:B------:R-:W-:Y:S05]  /*34f0*/  BSYNC B0 ;  /* 0x0000000000007941 */ /* 0x000fea0003800000 */
.L_x_4053:
[----:B------:R-:W-:Y:S01]  /*3500*/  FMUL.FTZ R20, R20, UR6 ;  /* 0x0000000614147c20 */ /* 0x000fe20008410000 */
[----:B------:R-:W-:Y:S01]  /*3510*/  FMUL.FTZ R21, R21, UR6 ;  /* 0x0000000615157c20 */ /* 0x000fe20008410000 */
[----:B------:R-:W-:Y:S01]  /*3520*/  HADD2.F32 R19, -RZ, R50.H0_H0 ;  /* 0x20000032ff137230 */ /* 0x000fe20000004100 */
        /* <DEDUP_REMOVED lines=14> */
.L_x_4055:
[----:B------:R-:W-:Y:S04]  /*3610*/  BSSY B0, `(.L_x_4056) ;  /* 0x000000e000007945 */ /* 0x000fe80003800000 */
[----:B------:R-:W-:Y:S05]  /*3620*/  @!P0 BRA `(.L_x_4057) ;  /* 0x0000000000308947 */ /* 0x000fea0003800000 */
[----:B------:R-:W-:Y:S01]  /*3630*/  ULDC.64 UR16, c[0x0][0x270] ;  /* 0x00009c0000107ab9 */ /* 0x000fe20000000a00 */
[----:B0-----:R-:W-:Y:S01]  /*3640*/  MOV R13, R29 ;  /* 0x0000001d000d7202 */ /* 0x001fe20000000f00 */
        /* <DEDUP_REMOVED lines=10> */
.L_x_4057:
[----:B------:R-:W-:Y:S05]  /*36f0*/  BSYNC B0 ;  /* 0x0000000000007941 */ /* 0x000fea0003800000 */
.L_x_4056:
[----:B01----:R-:W-:Y:S01]  /*3700*/  HADD2.F32 R13, -RZ, R50.H1_H1 ;  /* 0x30000032ff0d7230 */ /* 0x003fe20000004100 */
[----:B------:R-:W-:Y:S01]  /*3710*/  ISETP.GE.U32.AND P5, PT, R38, UR14, PT ;  /* 0x0000000e26007c0c */ /* 0x000fe2000bfa6070 */
[--C-:B------:R-:W-:Y:S01]  /*3720*/  HADD2.F32 R15, -RZ, R51.reuse.H0_H0 ;  /* 0x20000033ff0f7230 */ /* 0x100fe20000004100 */
[----:B------:R-:W-:Y:S01]  /*3730*/  ISETP.GE.U32.AND P0, PT, R11, UR14, PT ;  /* 0x0000000e0b007c0c */ /* 0x000fe2000bf06070 */
[----:B------:R-:W-:Y:S02]  /*3740*/  HADD2.F32 R51, -RZ, R51.H1_H1 ;  /* 0x30000033ff337230 */ /* 0x000fe40000004100 */
[--C-:B------:R-:W-:Y:S01]  /*3750*/  FADD.FTZ R12, R13, -R4.reuse ;  /* 0x800000040d0c7221 */ /* 0x100fe20000010000 */
[----:B------:R-:W-:Y:S01]  /*3760*/  SHF.R.S32.HI R16, RZ, 0x1f, R11 ;  /* 0x0000001fff107819 */ /* 0x000fe2000001140b */
[--C-:B------:R-:W-:Y:S01]  /*3770*/  FADD.FTZ R13, R15, -R4.reuse ;  /* 0x800000040f0d7221 */ /* 0x100fe20000010000 */
[--C-:B------:R-:W-:Y:S01]  /*3780*/  FADD.FTZ R10, R19, -R4.reuse ;  /* 0x80000004130a7221 */ /* 0x100fe20000010000 */
        /* <DEDUP_REMOVED lines=24> */
.L_x_4058:
        /* <DEDUP_REMOVED lines=14> */
.L_x_4060:
[----:B------:R-:W-:Y:S05]  /*39f0*/  BSYNC B0 ;  /* 0x0000000000007941 */ /* 0x000fea0003800000 */
.L_x_4059:
        /* <DEDUP_REMOVED lines=11> */
.L_x_4061:
[----:B------:R-:W-:Y:S04]  /*3ab0*/  BSSY B0, `(.L_x_4062) ;  /* 0x000000d000007945 */ /* 0x000fe80003800000 */
[----:B------:R-:W-:Y:S05]  /*3ac0*/  @P5 BRA `(.L_x_4063) ;  /* 0x00000000002c5947 */ /* 0x000fea0003800000 */
[----:B------:R-:W-:Y:S01]  /*3ad0*/  ULDC.64 UR6, c[0x0][0x270] ;  /* 0x00009c0000067ab9 */ /* 0x000fe20000000a00 */
[----:B------:R-:W-:Y:S01]  /*3ae0*/  MOV R3, R29 ;  /* 0x0000001d00037202 */ /* 0x000fe20000000f00 */
[----:B------:R-:W-:Y:S01]  /*3af0*/  IMAD R45, R45, UR6, RZ ;  /* 0x000000062d2d7c24 */ /* 0x000fe2000f8e02ff */
[----:B------:R-:W-:Y:S01]  /*3b00*/  F2FP.F16.F32.PACK_AB R15, R14, R15 ;  /* 0x0000000f0e0f723e */ /* 0x000fe200000000ff */
[----:B0-----:R-:W-:-:S04]  /*3b10*/  IMAD.WIDE.U32 R6, R38, UR6, R2 ;  /* 0x0000000626067c25 */ /* 0x001fc8000f8e0002 */
[----:B------:R-:W-:Y:S01]  /*3b20*/  IMAD R45, R38, UR7, R45 ;  /* 0x00000007262d7c24 */ /* 0x000fe2000f8e022d */
[----:B------:R-:W-:Y:S02]  /*3b30*/  ULDC.64 UR6, c[0x0][0x210] ;  /* 0x0000840000067ab9 */ /* 0x000fe40000000a00 */
[----:B------:R-:W-:Y:S02]  /*3b40*/  LEA R2, P0, R6, UR6, 0x1 ;  /* 0x0000000606027c11 */ /* 0x000fe4000f8008ff */
[----:B------:R-:W-:-:S04]  /*3b50*/  IADD3 R45, R7, R45, RZ ;  /* 0x0000002d072d7210 */ /* 0x000fc80007ffe0ff */
[----:B------:R-:W-:-:S05]  /*3b60*/  LEA.HI.X R3, R6, UR7, R45, 0x1, P0 ;  /* 0x0000000706037c11 */ /* 0x000fca00080f0c2d */
[----:B------:R1:W-:Y:S02]  /*3b70*/  STG.E desc[UR8][R2.64], R15 ;  /* 0x0000000f02007986 */ /* 0x0003e4000c101908 */
.L_x_4063:
[----:B------:R-:W-:Y:S05]  /*3b80*/  BSYNC B0 ;  /* 0x0000000000007941 */ /* 0x000fea0003800000 */
.L_x_4062:
[----:B------:R-:W-:Y:S02]  /*3b90*/  UIADD3 UR11, UR12, UR11, URZ ;  /* 0x0000000b0c0b7290 */ /* 0x000fe4000fffe03f */
[----:B------:R-:W-:Y:S02]  /*3ba0*/  UIADD3 UR4, UR4, 0x1, URZ ;  /* 0x0000000104047890 */ /* 0x000fe4000fffe03f */
[----:B------:R-:W-:-:S06]  /*3bb0*/  UISETP.GE.AND UP0, UPT, UR11, UR5, UPT ;  /* 0x000000050b00728c */ /* 0x000fcc000bf06270 */
[----:B------:R-:W-:-:S13]  /*3bc0*/  PLOP3.LUT P0, PT, PT, PT, UP0, 0x80, 0x0 ;  /* 0x000000000000781c */ /* 0x000fda0003f0f008 */
[----:B------:R-:W-:Y:S05]  /*3bd0*/  @!P0 BRA `(.L_x_4064) ;  /* 0xffffffc400c48947 */ /* 0x000fea000383ffff */
[----:B------:R-:W-:Y:S05]  /*3be0*/  EXIT ;  /* 0x000000000000794d */ /* 0x000fea0003800000 */
.L_x_4065:
        /* <DEDUP_REMOVED lines=9> */
.L_x_5194:


//--------------------- .text._Z35group_norm_nhwc_fwd_one_pass_kernelI11Fp16IOBf16WLi256ELi56ELi448EEv26Group_norm_nhwc_fwd_params --------------------------
	.section	.text._Z35group_norm_nhwc_fwd_one_pass_kernelI11Fp16IOBf16WLi256ELi56ELi448EEv26Group_norm_nhwc_fwd_params,"ax",@progbits
	.align	128
        .global         _Z35group_norm_nhwc_fwd_one_pass_kernelI11Fp16IOBf16WLi256ELi56ELi448EEv26Group_norm_nhwc_fwd_params
        .type           _Z35group_norm_nhwc_fwd_one_pass_kernelI11Fp16IOBf16WLi256ELi56ELi448EEv26Group_norm_nhwc_fwd_params,@function
        .size           _Z35group_norm_nhwc_fwd_one_pass_kernelI11Fp16IOBf16WLi256ELi56ELi448EEv26Group_norm_nhwc_fwd_params,(.L_x_5195 - _Z35group_norm_nhwc_fwd_one_pass_kernelI11Fp16IOBf16WLi256ELi56ELi448EEv26Group_norm_nhwc_fwd_params)
        .other          _Z35group_norm_nhwc_fwd_one_pass_kernelI11Fp16IOBf16WLi256ELi56ELi448EEv26Group_norm_nhwc_fwd_params,@"STO_CUDA_ENTRY STV_DEFAULT"
_Z35group_norm_nhwc_fwd_one_pass_kernelI11Fp16IOBf16WLi256ELi56ELi448EEv26Group_norm_nhwc_fwd_params:
.text._Z35group_norm_nhwc_fwd_one_pass_kernelI11Fp16IOBf16WLi256ELi56ELi448EEv26Group_norm_nhwc_fwd_params:
        /* <DEDUP_REMOVED lines=59> */
.L_x_4123:
        /* <DEDUP_REMOVED lines=450> */
.L_x_4067:
[----:B------:R-:W-:Y:S05]  /*1fd0*/  BSYNC B0 ;  /* 0x0000000000007941 */ /* 0x000fea0003800000 */
.L_x_4066:
        /* <DEDUP_REMOVED lines=28> */
.L_x_4070:
[----:B--2---:R-:W2:Y:S04]  /*21a0*/  LDG.E.STRONG.GPU R19, desc[UR8][R16.64] ;  /* 0x0000000810137981 */ /* 0x004ea8000c1ef900 */
[----:B--2---:R-:W-:Y:S01]  /*21b0*/  CCTL.IVALL ;  /* 0x00000000ff00798f */ /* 0x004fe20002000000 */
[----:B------:R-:W-:Y:S05]  /*21c0*/  YIELD ;  /* 0x0000000000007946 */ /* 0x000fea0003800000 */
[----:B------:R-:W-:-:S13]  /*21d0*/  ISETP.NE.AND P6, PT, R19, R60, PT ;  /* 0x0000003c1300720c */ /* 0x000fda0003fc5270 */
[----:B------:R-:W-:Y:S05]  /*21e0*/  @P6 BRA `(.L_x_4070) ;  /* 0xfffffffc00ec6947 */ /* 0x000fea000383ffff */
.L_x_4069:
        /* <DEDUP_REMOVED lines=11> */
.L_x_4072:
        /* <DEDUP_REMOVED lines=63> */
.L_x_4071:
        /* <DEDUP_REMOVED lines=22> */
.L_x_4074:
[----:B------:R-:W-:Y:S05]  /*27f0*/  BSYNC B0 ;  /* 0x0000000000007941 */ /* 0x000fea0003800000 */
.L_x_4073:
        /* <DEDUP_REMOVED lines=33> */
.L_x_4068:
        /* <DEDUP_REMOVED lines=22> */
[----:B------:R-:W0:Y:S04]  /*2b70*/  LDG.E.U16 R35, desc[UR8][R62.64] ;  /* 0x000000083e237981 */ /* 0x000e28000c1e1500 */
[----:B--2---:R-:W2:Y:S04]  /*2b80*/  LDG.E.U16 R60, desc[UR8][R18.64] ;  /* 0x00000008123c7981 */ /* 0x004ea8000c1e1500 */
[----:B------:R1:W3:Y:S04]  /*2b90*/  LDG.E.U16 R59, desc[UR8][R62.64+0x2] ;  /* 0x000002083e3b7981 */ /* 0x0002e8000c1e1500 */
[----:B------:R4:W5:Y:S04]  /*2ba0*/  LDG.E.U16 R61, desc[UR8][R18.64+0x2] ;  /* 0x00000208123d7981 */ /* 0x000968000c1e1500 */
[----:B------:R-:W1:Y:S02]  /*2bb0*/  LDS.64 R16, [UR5+0x88] ;  /* 0x00008805ff107984 */ /* 0x000e640008000a00 */
[----:B-1----:R-:W-:-:S04]  /*2bc0*/  FMUL.FTZ R20, R16, UR11 ;  /* 0x0000000b10147c20 */ /* 0x002fc80008410000 */
[----:B------:R-:W-:-:S04]  /*2bd0*/  FMUL.FTZ R16, R20, R20 ;  /* 0x0000001414107220 */ /* 0x000fc80000410000 */
[----:B------:R-:W-:-:S05]  /*2be0*/  FFMA.FTZ R16, R17, UR11, -R16 ;  /* 0x0000000b11107c23 */ /* 0x000fca0008010810 */
[----:B------:R-:W-:-:S13]  /*2bf0*/  FSETP.GTU.FTZ.AND P5, PT, R16, RZ, PT ;  /* 0x000000ff1000720b */ /* 0x000fda0003fbc000 */
[----:B------:R-:W1:Y:S01]  /*2c00*/  @P5 LDC R17, c[0x0][0x238] ;  /* 0x00008e00ff115b82 */ /* 0x000e620000000800 */
[----:B------:R-:W-:Y:S02]  /*2c10*/  MOV R21, 0x3f800000 ;  /* 0x3f80000000157802 */ /* 0x000fe40000000f00 */
[----:B------:R-:W-:Y:S01]  /*2c20*/  ISETP.NE.AND P6, PT, RZ, UR10, PT ;  /* 0x0000000aff007c0c */ /* 0x000fe2000bfc5270 */
[----:B-1----:R-:W-:-:S04]  /*2c30*/  @P5 FADD.FTZ R16, R16, R17 ;  /* 0x0000001110105221 */ /* 0x002fc80000010000 */
[----:B------:R-:W1:Y:S01]  /*2c40*/  @P5 MUFU.RSQ R21, R16 ;  /* 0x0000001000155308 */ /* 0x000e620000001400 */
[--C-:B------:R-:W-:Y:S02]  /*2c50*/  HADD2.F32 R17, -RZ, R47.reuse.H1_H1 ;  /* 0x3000002fff117230 */ /* 0x100fe40000004100 */
[----:B------:R-:W-:-:S03]  /*2c60*/  HADD2.F32 R47, -RZ, R47.H0_H0 ;  /* 0x2000002fff2f7230 */ /* 0x000fc60000004100 */
[--C-:B------:R-:W-:Y:S02]  /*2c70*/  FADD.FTZ R62, R17, -R20.reuse ;  /* 0x80000014113e7221 */ /* 0x100fe40000010000 */
[----:B----4-:R-:W-:Y:S02]  /*2c80*/  FADD.FTZ R18, R47, -R20 ;  /* 0x800000142f127221 */ /* 0x010fe40000010000 */
[-C--:B-1----:R-:W-:Y:S02]  /*2c90*/  FMUL.FTZ R62, R62, R21.reuse ;  /* 0x000000153e3e7220 */ /* 0x082fe40000410000 */
[----:B------:R-:W-:Y:S01]  /*2ca0*/  FMUL.FTZ R18, R18, R21 ;  /* 0x0000001512127220 */ /* 0x000fe20000410000 */
[----:B0-----:R-:W-:Y:S02]  /*2cb0*/  SHF.L.U32 R22, R35, 0x10, RZ ;  /* 0x0000001023167819 */ /* 0x001fe400000006ff */
[----:B--2---:R-:W-:Y:S02]  /*2cc0*/  SHF.L.U32 R35, R60, 0x10, RZ ;  /* 0x000000103c237819 */ /* 0x004fe400000006ff */
[----:B---3--:R-:W-:-:S02]  /*2cd0*/  SHF.L.U32 R23, R59, 0x10, RZ ;  /* 0x000000103b177819 */ /* 0x008fc400000006ff */
[----:B-----5:R-:W-:-:S05]  /*2ce0*/  SHF.L.U32 R60, R61, 0x10, RZ ;  /* 0x000000103d3c7819 */ /* 0x020fca00000006ff */
        /* <DEDUP_REMOVED lines=13> */
.L_x_4075:
        /* <DEDUP_REMOVED lines=14> */
.L_x_4077:
[----:B------:R-:W-:Y:S05]  /*2ea0*/  BSYNC B0 ;  /* 0x0000000000007941 */ /* 0x000fea0003800000 */
.L_x_4076:
[--C-:B------:R-:W-:Y:S02]  /*2eb0*/  HADD2.F32 R17, -RZ, R43.reuse.H0_H0 ;  /* 0x2000002bff117230 */ /* 0x100fe40000004100 */
[----:B------:R-:W-:-:S03]  /*2ec0*/  HADD2.F32 R43, -RZ, R43.H1_H1 ;  /* 0x3000002bff2b7230 */ /* 0x000fc60000004100 */
[--C-:B------:R-:W-:Y:S01]  /*2ed0*/  FADD.FTZ R16, R17, -R20.reuse ;  /* 0x8000001411107221 */ /* 0x100fe20000010000 */
[--C-:B------:R-:W-:Y:S02]  /*2ee0*/  HADD2.F32 R17, -RZ, R45.reuse.H0_H0 ;  /* 0x2000002dff117230 */ /* 0x100fe40000004100 */
[--C-:B0-----:R-:W-:Y:S01]  /*2ef0*/  FADD.FTZ R18, R43, -R20.reuse ;  /* 0x800000142b127221 */ /* 0x101fe20000010000 */
[----:B------:R-:W-:Y:S02]  /*2f00*/  HADD2.F32 R45, -RZ, R45.H1_H1 ;  /* 0x3000002dff2d7230 */ /* 0x000fe40000004100 */
[-C--:B------:R-:W-:Y:S01]  /*2f10*/  FMUL.FTZ R16, R16, R21.reuse ;  /* 0x0000001510107220 */ /* 0x080fe20000410000 */
[----:B------:R-:W-:Y:S01]  /*2f20*/  FMUL.FTZ R18, R18, R21 ;  /* 0x0000001512127220 */ /* 0x000fe20000410000 */
[--C-:B------:R-:W-:Y:S01]  /*2f30*/  FADD.FTZ R62, R17, -R20.reuse ;  /* 0x80000014113e7221 */ /* 0x100fe20000010000 */
        /* <DEDUP_REMOVED lines=14> */
.L_x_4078:
        /* <DEDUP_REMOVED lines=14> */
.L_x_4080:
[----:B------:R-:W-:Y:S05]  /*3100*/  BSYNC B0 ;  /* 0x0000000000007941 */ /* 0x000fea0003800000 */
.L_x_4079:
[-C--:B------:R-:W-:Y:S01]  /*3110*/  FMUL.FTZ R62, R62, R21.reuse ;  /* 0x000000153e3e7220 */ /* 0x080fe20000410000 */
[----:B------:R-:W-:Y:S01]  /*3120*/  FMUL.FTZ R64, R64, R21 ;  /* 0x0000001540407220 */ /* 0x000fe20000410000 */
[--C-:B0-----:R-:W-:Y:S02]  /*3130*/  HADD2.F32 R43, -RZ, R44.reuse.H0_H0 ;  /* 0x2000002cff2b7230 */ /* 0x101fe40000004100 */
        /* <DEDUP_REMOVED lines=14> */
.L_x_4081:
        /* <DEDUP_REMOVED lines=14> */
.L_x_4083:
[----:B------:R-:W-:Y:S05]  /*3300*/  BSYNC B0 ;  /* 0x0000000000007941 */ /* 0x000fea0003800000 */
.L_x_4082:
[--C-:B0-----:R-:W-:Y:S02]  /*3310*/  HADD2.F32 R19, -RZ, R46.reuse.H1_H1 ;  /* 0x3000002eff137230 */ /* 0x101fe40000004100 */
[--C-:B------:R-:W-:Y:S01]  /*3320*/  FADD.FTZ R16, R43, -R20.reuse ;  /* 0x800000142b107221 */ /* 0x100fe20000010000 */
[----:B------:R-:W-:Y:S02]  /*3330*/  HADD2.F32 R17, -RZ, R46.H0_H0 ;  /* 0x2000002eff117230 */ /* 0x000fe40000004100 */
[--C-:B------:R-:W-:Y:S01]  /*3340*/  FADD.FTZ R18, R45, -R20.reuse ;  /* 0x800000142d127221 */ /* 0x100fe20000010000 */
[--C-:B------:R-:W-:Y:S01]  /*3350*/  FADD.FTZ R46, R19, -R20.reuse ;  /* 0x80000014132e7221 */ /* 0x100fe20000010000 */
[-C--:B------:R-:W-:Y:S01]  /*3360*/  FMUL.FTZ R16, R16, R21.reuse ;  /* 0x0000001510107220 */ /* 0x080fe20000410000 */
[----:B------:R-:W-:Y:S01]  /*3370*/  FADD.FTZ R44, R17, -R20 ;  /* 0x80000014112c7221 */ /* 0x000fe20000010000 */
[-C--:B------:R-:W-:Y:S01]  /*3380*/  FMUL.FTZ R18, R18, R21.reuse ;  /* 0x0000001512127220 */ /* 0x080fe20000410000 */
[-C--:B------:R-:W-:Y:S01]  /*3390*/  FMUL.FTZ R43, R46, R21.reuse ;  /* 0x000000152e2b7220 */ /* 0x080fe20000410000 */
        /* <DEDUP_REMOVED lines=14> */
.L_x_4084:
        /* <DEDUP_REMOVED lines=14> */
.L_x_4086:
[----:B------:R-:W-:Y:S05]  /*3560*/  BSYNC B0 ;  /* 0x0000000000007941 */ /* 0x000fea0003800000 */
.L_x_4085:
        /* <DEDUP_REMOVED lines=15> */
.L_x_4087:
        /* <DEDUP_REMOVED lines=14> */
.L_x_4089:
[----:B------:R-:W-:Y:S05]  /*3740*/  BSYNC B0 ;  /* 0x0000000000007941 */ /* 0x000fea0003800000 */
.L_x_4088:
        /* <DEDUP_REMOVED lines=23> */
.L_x_4090:
        /* <DEDUP_REMOVED lines=14> */
.L_x_4092:
[----:B------:R-:W-:Y:S05]  /*39a0*/  BSYNC B0 ;  /* 0x0000000000007941 */ /* 0x000fea0003800000 */
.L_x_4091:
[--C-:B------:R-:W-:Y:S01]  /*39b0*/  HADD2.F32 R17, -RZ, R37.reuse.H0_H0 ;  /* 0x20000025ff117230 */ /* 0x100fe20000004100 */
[----:B------:R-:W-:Y:S01]  /*39c0*/  ISETP.GE.U32.AND P5, PT, R25, UR14, PT ;  /* 0x0000000e19007c0c */ /* 0x000fe2000bfa6070 */
[----:B------:R-:W-:-:S03]  /*39d0*/  HADD2.F32 R37, -RZ, R37.H1_H1 ;  /* 0x30000025ff257230 */ /* 0x000fc60000004100 */
[--C-:B------:R-:W-:Y:S01]  /*39e0*/  FADD.FTZ R16, R17, -R20.reuse ;  /* 0x8000001411107221 */ /* 0x100fe20000010000 */
[----:B------:R-:W-:Y:S01]  /*39f0*/  ISETP.GE.AND.EX P5, PT, R36, UR15, PT, P5 ;  /* 0x0000000f24007c0c */ /* 0x000fe2000bfa6350 */
[----:B0-----:R-:W-:Y:S01]  /*3a00*/  FADD.FTZ R18, R37, -R20 ;  /* 0x8000001425127221 */ /* 0x001fe20000010000 */
[----:B------:R-:W-:Y:S01]  /*3a10*/  SHF.R.S32.HI R37, RZ, 0x1f, R26 ;  /* 0x0000001fff257819 */ /* 0x000fe2000001141a */
        /* <DEDUP_REMOVED lines=16> */
.L_x_4093:
        /* <DEDUP_REMOVED lines=14> */
.L_x_4095:
[----:B------:R-:W-:Y:S05]  /*3c00*/  BSYNC B0 ;  /* 0x0000000000007941 */ /* 0x000fea0003800000 */
.L_x_4094:
        /* <DEDUP_REMOVED lines=23> */
.L_x_4096:
        /* <DEDUP_REMOVED lines=14> */
.L_x_4098:
[----:B------:R-:W-:Y:S05]  /*3e60*/  BSYNC B0 ;  /* 0x0000000000007941 */ /* 0x000fea0003800000 */
.L_x_4097:
[--C-:B------:R-:W-:Y:S01]  /*3e70*/  HADD2.F32 R17, -RZ, R39.reuse.H0_H0 ;  /* 0x20000027ff117230 */ /* 0x100fe20000004100 */
[----:B------:R-:W-:Y:S01]  /*3e80*/  ISETP.GE.U32.AND P5, PT, R27, UR14, PT ;  /* 0x0000000e1b007c0c */ /* 0x000fe2000bfa6070 */
[----:B------:R-:W-:Y:S01]  /*3e90*/  HADD2.F32 R39, -RZ, R39.H1_H1 ;  /* 0x30000027ff277230 */ /* 0x000fe20000004100 */
[----:B------:R-:W-:Y:S02]  /*3ea0*/  SHF.R.S32.HI R37, RZ, 0x1f, R28 ;  /* 0x0000001fff257819 */ /* 0x000fe4000001141c */
[--C-:B------:R-:W-:Y:S01]  /*3eb0*/  FADD.FTZ R16, R17, -R20.reuse ;  /* 0x8000001411107221 */ /* 0x100fe20000010000 */
[----:B------:R-:W-:Y:S01]  /*3ec0*/  ISETP.GE.AND.EX P5, PT, R36, UR15, PT, P5 ;  /* 0x0000000f24007c0c */ /* 0x000fe2000bfa6350 */
[----:B0-----:R-:W-:Y:S02]  /*3ed0*/  FADD.FTZ R18, R39, -R20 ;  /* 0x8000001427127221 */ /* 0x001fe40000010000 */
        /* <DEDUP_REMOVED lines=16> */
.L_x_4099:
        /* <DEDUP_REMOVED lines=14> */
.L_x_4101:
[----:B------:R-:W-:Y:S05]  /*40c0*/  BSYNC B0 ;  /* 0x0000000000007941 */ /* 0x000fea0003800000 */
.L_x_4100:
        /* <DEDUP_REMOVED lines=23> */
.L_x_4102:
        /* <DEDUP_REMOVED lines=14> */
.L_x_4104:
[----:B------:R-:W-:Y:S05]  /*4320*/  BSYNC B0 ;  /* 0x0000000000007941 */ /* 0x000fea0003800000 */
.L_x_4103:
        /* <DEDUP_REMOVED lines=23> */
.L_x_4105:
        /* <DEDUP_REMOVED lines=14> */
.L_x_4107:
[----:B------:R-:W-:Y:S05]  /*4580*/  BSYNC B0 ;  /* 0x0000000000007941 */ /* 0x000fea0003800000 */
.L_x_4106:
        /* <DEDUP_REMOVED lines=23> */
.L_x_4108:
        /* <DEDUP_REMOVED lines=14> */
.L_x_4110:
[----:B------:R-:W-:Y:S05]  /*47e0*/  BSYNC B0 ;  /* 0x0000000000007941 */ /* 0x000fea0003800000 */
.L_x_4109:
        /* <DEDUP_REMOVED lines=23> */
.L_x_4111:
        /* <DEDUP_REMOVED lines=14> */
.L_x_4113:
[----:B------:R-:W-:Y:S05]  /*4a40*/  BSYNC B0 ;  /* 0x0000000000007941 */ /* 0x000fea0003800000 */
.L_x_4112:
        /* <DEDUP_REMOVED lines=22> */
.L_x_4114:
        /* <DEDUP_REMOVED lines=14> */
.L_x_4116:
[----:B------:R-:W-:Y:S05]  /*4c90*/  BSYNC B0 ;  /* 0x0000000000007941 */ /* 0x000fea0003800000 */
.L_x_4115:
        /* <DEDUP_REMOVED lines=22> */
.L_x_4117:
        /* <DEDUP_REMOVED lines=14> */
.L_x_4119:
[----:B------:R-:W-:Y:S05]  /*4ee0*/  BSYNC B0 ;  /* 0x0000000000007941 */ /* 0x000fea0003800000 */
.L_x_4118:
        /* <DEDUP_REMOVED lines=22> */
.L_x_4120:
        /* <DEDUP_REMOVED lines=13> */
.L_x_4122:
[----:B------:R-:W-:Y:S05]  /*5120*/  BSYNC B0 ;  /* 0x0000000000007941 */ /* 0x000fea0003800000 */
.L_x_4121:
[----:B0-----:R-:W0:Y:S01]  /*5130*/  LDC R17, c[0x0][0x10] ;  /* 0x00000400ff117b82 */ /* 0x001e220000000800 */
[----:B------:R-:W-:Y:S02]  /*5140*/  IADD3 R12, R12, 0x1, RZ ;  /* 0x000000010c0c7810 */ /* 0x000fe40007ffe0ff */
[----:B0-----:R-:W-:-:S04]  /*5150*/  IADD3 R10, R17, R10, RZ ;  /* 0x0000000a110a7210 */ /* 0x001fc80007ffe0ff */
[----:B------:R-:W-:-:S13]  /*5160*/  ISETP.GE.AND P5, PT, R10, UR4, PT ;  /* 0x000000040a007c0c */ /* 0x000fda000bfa6270 */
[----:B------:R-:W-:Y:S05]  /*5170*/  @!P5 BRA `(.L_x_4123) ;  /* 0xffffffb0008cd947 */ /* 0x000fea000383ffff */
[----:B------:R-:W-:Y:S05]  /*5180*/  EXIT ;  /* 0x000000000000794d */ /* 0x000fea0003800000 */
.L_x_4124:
        /* <DEDUP_REMOVED lines=15> */
.L_x_5195:


//--------------------- .text._Z35group_norm_nhwc_fwd_one_pass_kernelI11Fp16IOBf16WLi512ELi56ELi448EEv26Group_norm_nhwc_fwd_params --------------------------
	.section	.text._Z35group_norm_nhwc_fwd_one_pass_kernelI11Fp16IOBf16WLi512ELi56ELi448EEv26Group_norm_nhwc_fwd_params,"ax",@progbits
	.align	128
        .global         _Z35group_norm_nhwc_fwd_one_pass_kernelI11Fp16IOBf16WLi512ELi56ELi448EEv26Group_norm_nhwc_fwd_params
        .type           _Z35group_norm_nhwc_fwd_one_pass_kernelI11Fp16IOBf16WLi512ELi56ELi448EEv26Group_norm_nhwc_fwd_params,@function
        .size           _Z35group_norm_nhwc_fwd_one_pass_kernelI11Fp16IOBf16WLi512ELi56ELi448EEv26Group_norm_nhwc_fwd_params,(.L_x_5196 - _Z35group_norm_nhwc_fwd_one_pass_kernelI11Fp16IOBf16WLi512ELi56ELi448EEv26Group_norm_nhwc_fwd_params)
        .other          _Z35group_norm_nhwc_fwd_one_pass_kernelI11Fp16IOBf16WLi512ELi56ELi448EEv26Group_norm_nhwc_fwd_params,@"STO_CUDA_ENTRY STV_DEFAULT"
_Z35group_norm_nhwc_fwd_one_pass_kernelI11Fp16IOBf16WLi512ELi56ELi448EEv26Group_norm_nhwc_fwd_params:
.text._Z35group_norm_nhwc_fwd_one_pass_kernelI11Fp16IOBf16WLi512ELi56ELi448EEv26Group_norm_nhwc_fwd_params:
        /* <DEDUP_REMOVED lines=195> */
.L_x_4230:
[----:B------:R-:W0:Y:S01]  /*0c30*/  LDC R43, c[0x0][0x288] ;  /* 0x0000a200ff2b7b82 */ /* 0x000e220000000800 */
[C---:B------:R-:W-:Y:S01]  /*0c40*/  LOP3.LUT P6, RZ, R70.reuse, 0x4000000, RZ, 0xc0, !PT ;  /* 0x0400000046ff7812 */ /* 0x040fe200078cc0ff */
[----:B------:R-:W-:Y:S01]  /*0c50*/  ULDC.64 UR12, c[0x0][0x280] ;  /* 0x0000a000000c7ab9 */ /* 0x000fe20000000a00 */
[----:B------:R-:W-:Y:S02]  /*0c60*/  P2R R94, PR, RZ, 0x10 ;  /* 0x00000010ff5e7803 */ /* 0x000fe40000000000 */
[C---:B------:R-:W-:Y:S02]  /*0c70*/  LOP3.LUT P4, RZ, R70.reuse, 0x1000000, RZ, 0xc0, !PT ;  /* 0x0100000046ff7812 */ /* 0x040fe4000788c0ff */
[----:B------:R-:W-:Y:S02]  /*0c80*/  P2R R64, PR, RZ, 0x1 ;  /* 0x00000001ff407803 */ /* 0x000fe40000000000 */
[----:B------:R-:W-:Y:S02]  /*0c90*/  LOP3.LUT P0, RZ, R70, 0x2000, RZ, 0xc0, !PT ;  /* 0x0000200046ff7812 */ /* 0x000fe4000780c0ff */
[----:B-1234-:R-:W-:-:S02]  /*0ca0*/  P2R R68, PR, RZ, 0x2 ;  /* 0x00000002ff447803 */ /* 0x01efc40000000000 */
[C---:B------:R-:W-:Y:S02]  /*0cb0*/  LOP3.LUT P1, RZ, R70.reuse, 0x800, RZ, 0xc0, !PT ;  /* 0x0000080046ff7812 */ /* 0x040fe4000782c0ff */
[----:B------:R-:W-:Y:S02]  /*0cc0*/  P2R R98, PR, RZ, 0x4 ;  /* 0x00000004ff627803 */ /* 0x000fe40000000000 */
[C---:B------:R-:W-:Y:S01]  /*0cd0*/  LOP3.LUT P2, RZ, R70.reuse, 0x200, RZ, 0xc0, !PT ;  /* 0x0000020046ff7812 */ /* 0x040fe2000784c0ff */
[----:B------:R-:W1:Y:S01]  /*0ce0*/  @P4 LDC.64 R84, c[0x0][0x220] ;  /* 0x00008800ff544b82 */ /* 0x000e620000000a00 */
[----:B------:R-:W-:Y:S02]  /*0cf0*/  P2R R95, PR, RZ, 0x8 ;  /* 0x00000008ff5f7803 */ /* 0x000fe40000000000 */
[----:B------:R-:W-:Y:S02]  /*0d00*/  LOP3.LUT P3, RZ, R70, 0x80, RZ, 0xc0, !PT ;  /* 0x0000008046ff7812 */ /* 0x000fe4000786c0ff */
[----:B------:R-:W-:-:S02]  /*0d10*/  P2R R54, PR, RZ, 0x4 ;  /* 0x00000004ff367803 */ /* 0x000fc40000000000 */
[----:B0-----:R-:W-:-:S04]  /*0d20*/  IABS R39, R43 ;  /* 0x0000002b00277213 */ /* 0x001fc80000000000 */
[----:B------:R-:W0:Y:S01]  /*0d30*/  I2F.RP R30, R39 ;  /* 0x00000027001e7306 */ /* 0x000e220000209400 */
[----:B------:R-:W2:Y:S08]  /*0d40*/  @P2 LDC.64 R92, c[0x0][0x220] ;  /* 0x00008800ff5c2b82 */ /* 0x000eb00000000a00 */
[----:B------:R-:W3:Y:S01]  /*0d50*/  @P3 LDC.64 R86, c[0x0][0x220] ;  /* 0x00008800ff563b82 */ /* 0x000ee20000000a00 */
[----:B0-----:R-:W0:Y:S02]  /*0d60*/  MUFU.RCP R30, R30 ;  /* 0x0000001e001e7308 */ /* 0x001e240000001000 */
[----:B0-----:R-:W-:-:S06]  /*0d70*/  IADD3 R36, R30, 0xffffffe, RZ ;  /* 0x0ffffffe1e247810 */ /* 0x001fcc0007ffe0ff */
[----:B------:R0:W4:Y:S02]  /*0d80*/  F2I.FTZ.U32.TRUNC.NTZ R37, R36 ;  /* 0x0000002400257305 */ /* 0x000124000021f000 */
        /* <DEDUP_REMOVED lines=40> */
[----:B------:R-:W-:-:S03]  /*1010*/  @P6 IMAD R41, R2, R41, R30 ;  /* 0x0000002902296224 */ /* 0x000fc600078e021e */
[----:B------:R-:W-:Y:S01]  /*1020*/  @P3 MOV R77, R91 ;  /* 0x0000005b004d3202 */ /* 0x000fe20000000f00 */
        /* <DEDUP_REMOVED lines=10> */
[----:B------:R-:W-:Y:S02]  /*10d0*/  @P6 MOV R36, R88 ;  /* 0x0000005800246202 */ /* 0x000fe40000000f00 */
[----:B------:R-:W-:-:S05]  /*10e0*/  @P6 MOV R37, R91 ;  /* 0x0000005b00256202 */ /* 0x000fca0000000f00 */
[----:B------:R-:W5:Y:S08]  /*10f0*/  @P6 LDC.64 R116, c[0x0][0x220] ;  /* 0x00008800ff746b82 */ /* 0x000f700000000a00 */
[----:B------:R-:W2:Y:S01]  /*1100*/  @P0 LDC.64 R114, c[0x0][0x220] ;  /* 0x00008800ff720b82 */ /* 0x000ea20000000a00 */
[-C--:B0-----:R-:W-:Y:S02]  /*1110*/  @P6 IMAD R34, R23, R40.reuse, RZ ;  /* 0x0000002817226224 */ /* 0x081fe400078e02ff */
[----:B------:R-:W-:Y:S01]  /*1120*/  @P6 IMAD.WIDE.U32 R36, R4, R40, R36 ;  /* 0x0000002804246225 */ /* 0x000fe200078e0024 */
[----:B------:R-:W-:-:S03]  /*1130*/  @P4 MOV R40, R88 ;  /* 0x0000005800284202 */ /* 0x000fc60000000f00 */
[----:B------:R-:W-:Y:S01]  /*1140*/  @P6 IMAD R41, R4, R41, R34 ;  /* 0x0000002904296224 */ /* 0x000fe200078e0222 */
[----:B-----5:R-:W-:-:S04]  /*1150*/  @P6 LEA R116, P5, R36, R116, 0x1 ;  /* 0x0000007424746211 */ /* 0x020fc800078a08ff */
[----:B------:R-:W-:Y:S02]  /*1160*/  @P6 IADD3 R34, R37, R41, RZ ;  /* 0x0000002925226210 */ /* 0x000fe40007ffe0ff */
[----:B------:R-:W-:Y:S02]  /*1170*/  @P4 MOV R41, R91 ;  /* 0x0000005b00294202 */ /* 0x000fe40000000f00 */
[----:B------:R-:W-:Y:S02]  /*1180*/  @P6 LEA.HI.X R117, R36, R117, R34, 0x1, P5 ;  /* 0x0000007524756211 */ /* 0x000fe400028f0c22 */
[----:B------:R-:W0:Y:S01]  /*1190*/  @P4 LDC.64 R36, c[0x0][0x270] ;  /* 0x00009c00ff244b82 */ /* 0x000e220000000a00 */
[----:B------:R-:W-:-:S13]  /*11a0*/  LOP3.LUT P6, RZ, R70, 0x200000, RZ, 0xc0, !PT ;  /* 0x0020000046ff7812 */ /* 0x000fda00078cc0ff */
[----:B------:R-:W5:Y:S01]  /*11b0*/  @P6 LDC.64 R112, c[0x0][0x220] ;  /* 0x00008800ff706b82 */ /* 0x000f620000000a00 */
[----:B0-----:R-:W-:-:S04]  /*11c0*/  @P4 IMAD R34, R25, R36, RZ ;  /* 0x0000002419224224 */ /* 0x001fc800078e02ff */
[C---:B------:R-:W-:Y:S02]  /*11d0*/  @P4 IMAD R43, R5.reuse, R37, R34 ;  /* 0x00000025052b4224 */ /* 0x040fe400078e0222 */
[----:B------:R-:W-:Y:S01]  /*11e0*/  @P4 IMAD.WIDE.U32 R36, R5, R36, R40 ;  /* 0x0000002405244225 */ /* 0x000fe200078e0028 */
[----:B------:R-:W-:Y:S02]  /*11f0*/  @P0 MOV R40, R88 ;  /* 0x0000005800280202 */ /* 0x000fe40000000f00 */
[----:B------:R-:W-:Y:S02]  /*1200*/  @P0 MOV R41, R91 ;  /* 0x0000005b00290202 */ /* 0x000fe40000000f00 */
[----:B------:R-:W-:Y:S02]  /*1210*/  @P4 IADD3 R34, R37, R43, RZ ;  /* 0x0000002b25224210 */ /* 0x000fe40007ffe0ff */
[----:B-1----:R-:W-:-:S04]  /*1220*/  @P4 LEA R84, P5, R36, R84, 0x1 ;  /* 0x0000005424544211 */ /* 0x002fc800078a08ff */
[----:B------:R-:W-:Y:S02]  /*1230*/  @P4 LEA.HI.X R85, R36, R85, R34, 0x1, P5 ;  /* 0x0000005524554211 */ /* 0x000fe400028f0c22 */
[----:B------:R-:W0:Y:S02]  /*1240*/  @P0 LDC.64 R36, c[0x0][0x270] ;  /* 0x00009c00ff240b82 */ /* 0x000e240000000a00 */
[----:B0-----:R-:W-:-:S04]  /*1250*/  @P0 IMAD R34, R27, R36, RZ ;  /* 0x000000241b220224 */ /* 0x001fc800078e02ff */
[C---:B------:R-:W-:Y:S02]  /*1260*/  @P0 IMAD R43, R6.reuse, R37, R34 ;  /* 0x00000025062b0224 */ /* 0x040fe400078e0222 */
[----:B------:R-:W-:Y:S01]  /*1270*/  @P0 IMAD.WIDE.U32 R36, R6, R36, R40 ;  /* 0x0000002406240225 */ /* 0x000fe200078e0028 */
[----:B------:R-:W-:Y:S02]  /*1280*/  @P1 MOV R40, R88 ;  /* 0x0000005800281202 */ /* 0x000fe40000000f00 */
[----:B------:R-:W-:Y:S02]  /*1290*/  @P1 MOV R41, R91 ;  /* 0x0000005b00291202 */ /* 0x000fe40000000f00 */
[----:B------:R-:W-:Y:S02]  /*12a0*/  @P0 IADD3 R34, R37, R43, RZ ;  /* 0x0000002b25220210 */ /* 0x000fe40007ffe0ff */
[----:B--2---:R-:W-:-:S04]  /*12b0*/  @P0 LEA R114, P5, R36, R114, 0x1 ;  /* 0x0000007224720211 */ /* 0x004fc800078a08ff */
[----:B------:R-:W-:Y:S02]  /*12c0*/  @P0 LEA.HI.X R115, R36, R115, R34, 0x1, P5 ;  /* 0x0000007324730211 */ /* 0x000fe400028f0c22 */
[----:B------:R-:W0:Y:S01]  /*12d0*/  @P1 LDC.64 R36, c[0x0][0x270] ;  /* 0x00009c00ff241b82 */ /* 0x000e220000000a00 */
[----:B------:R-:W-:-:S13]  /*12e0*/  LOP3.LUT P0, RZ, R70, 0x100000, RZ, 0xc0, !PT ;  /* 0x0010000046ff7812 */ /* 0x000fda000780c0ff */
[----:B------:R-:W1:Y:S01]  /*12f0*/  @P0 LDC.64 R82, c[0x0][0x220] ;  /* 0x00008800ff520b82 */ /* 0x000e620000000a00 */
[----:B0-----:R-:W-:-:S04]  /*1300*/  @P1 IMAD R34, R29, R36, RZ ;  /* 0x000000241d221224 */ /* 0x001fc800078e02ff */
[C---:B------:R-:W-:Y:S02]  /*1310*/  @P1 IMAD R43, R7.reuse, R37, R34 ;  /* 0x00000025072b1224 */ /* 0x040fe400078e0222 */
[----:B------:R-:W-:Y:S01]  /*1320*/  @P1 IMAD.WIDE.U32 R36, R7, R36, R40 ;  /* 0x0000002407241225 */ /* 0x000fe200078e0028 */
[----:B------:R-:W-:Y:S02]  /*1330*/  @P6 MOV R40, R88 ;  /* 0x0000005800286202 */ /* 0x000fe40000000f00 */
[----:B------:R-:W-:Y:S02]  /*1340*/  @P6 MOV R41, R91 ;  /* 0x0000005b00296202 */ /* 0x000fe40000000f00 */
[----:B------:R-:W-:Y:S02]  /*1350*/  @P1 IADD3 R34, R37, R43, RZ ;  /* 0x0000002b25221210 */ /* 0x000fe40007ffe0ff */
[----:B----4-:R-:W-:-:S04]  /*1360*/  @P1 LEA R78, P5, R36, R78, 0x1 ;  /* 0x0000004e244e1211 */ /* 0x010fc800078a08ff */
[----:B------:R-:W-:Y:S02]  /*1370*/  @P1 LEA.HI.X R79, R36, R79, R34, 0x1, P5 ;  /* 0x0000004f244f1211 */ /* 0x000fe400028f0c22 */
[----:B------:R-:W0:Y:S01]  /*1380*/  @P6 LDC.64 R36, c[0x0][0x270] ;  /* 0x00009c00ff246b82 */ /* 0x000e220000000a00 */
[----:B------:R-:W-:-:S13]  /*1390*/  LOP3.LUT P1, RZ, R70, 0x80000, RZ, 0xc0, !PT ;  /* 0x0008000046ff7812 */ /* 0x000fda000782c0ff */
[----:B------:R-:W2:Y:S01]  /*13a0*/  @P1 LDC.64 R110, c[0x0][0x220] ;  /* 0x00008800ff6e1b82 */ /* 0x000ea20000000a00 */
[-C--:B0-----:R-:W-:Y:S02]  /*13b0*/  @P6 IMAD R34, R31, R36.reuse, RZ ;  /* 0x000000241f226224 */ /* 0x081fe400078e02ff */
[----:B------:R-:W-:-:S04]  /*13c0*/  @P6 IMAD.WIDE.U32 R40, R8, R36, R40 ;  /* 0x0000002408286225 */ /* 0x000fc800078e0028 */
[----:B------:R-:W-:Y:S01]  /*13d0*/  @P6 IMAD R37, R8, R37, R34 ;  /* 0x0000002508256224 */ /* 0x000fe200078e0222 */
[----:B-----5:R-:W-:-:S04]  /*13e0*/  @P6 LEA R112, P5, R40, R112, 0x1 ;  /* 0x0000007028706211 */ /* 0x020fc800078a08ff */
[----:B------:R-:W-:Y:S02]  /*13f0*/  @P6 IADD3 R34, R41, R37, RZ ;  /* 0x0000002529226210 */ /* 0x000fe40007ffe0ff */
[----:B------:R-:W0:Y:S01]  /*1400*/  @P0 LDC.64 R36, c[0x0][0x270] ;  /* 0x00009c00ff240b82 */ /* 0x000e220000000a00 */
[----:B------:R-:W-:Y:S02]  /*1410*/  @P0 MOV R41, R91 ;  /* 0x0000005b00290202 */ /* 0x000fe40000000f00 */
[----:B------:R-:W-:Y:S02]  /*1420*/  @P6 LEA.HI.X R113, R40, R113, R34, 0x1, P5 ;  /* 0x0000007128716211 */ /* 0x000fe400028f0c22 */
[----:B------:R-:W-:Y:S02]  /*1430*/  @P0 MOV R40, R88 ;  /* 0x0000005800280202 */ /* 0x000fe40000000f00 */
[----:B------:R-:W-:-:S13]  /*1440*/  ISETP.NE.AND P6, PT, R42, RZ, PT ;  /* 0x000000ff2a00720c */ /* 0x000fda0003fc5270 */
[----:B------:R-:W4:Y:S01]  /*1450*/  @P6 LDC.64 R80, c[0x0][0x220] ;  /* 0x00008800ff506b82 */ /* 0x000f220000000a00 */
        /* <DEDUP_REMOVED lines=9> */
[----:B------:R-:W-:-:S13]  /*14f0*/  LOP3.LUT P0, RZ, R70, 0x20000, RZ, 0xc0, !PT ;  /* 0x0002000046ff7812 */ /* 0x000fda000780c0ff */
[----:B------:R-:W-:Y:S01]  /*1500*/  @P0 MOV R42, R88 ;  /* 0x00000058002a0202 */ /* 0x000fe20000000f00 */
[----:B------:R-:W1:Y:S01]  /*1510*/  @P0 LDC.64 R108, c[0x0][0x220] ;  /* 0x00008800ff6c0b82 */ /* 0x000e620000000a00 */
[----:B------:R-:W-:Y:S01]  /*1520*/  @P0 MOV R43, R91 ;  /* 0x0000005b002b0202 */ /* 0x000fe20000000f00 */
[-C--:B0-----:R-:W-:Y:S02]  /*1530*/  @P1 IMAD R34, R35, R36.reuse, RZ ;  /* 0x0000002423221224 */ /* 0x081fe400078e02ff */
[----:B------:R-:W-:-:S04]  /*1540*/  @P1 IMAD.WIDE.U32 R40, R10, R36, R40 ;  /* 0x000000240a281225 */ /* 0x000fc800078e0028 */
[----:B------:R-:W-:Y:S01]  /*1550*/  @P1 IMAD R37, R10, R37, R34 ;  /* 0x000000250a251224 */ /* 0x000fe200078e0222 */
[----:B--2---:R-:W-:-:S04]  /*1560*/  @P1 LEA R110, P5, R40, R110, 0x1 ;  /* 0x0000006e286e1211 */ /* 0x004fc800078a08ff */
[----:B------:R-:W-:Y:S02]  /*1570*/  @P1 IADD3 R34, R41, R37, RZ ;  /* 0x0000002529221210 */ /* 0x000fe40007ffe0ff */
[----:B------:R-:W0:Y:S01]  /*1580*/  @P6 LDC.64 R36, c[0x0][0x270] ;  /* 0x00009c00ff246b82 */ /* 0x000e220000000a00 */
[----:B------:R-:W-:Y:S02]  /*1590*/  @P6 MOV R41, R91 ;  /* 0x0000005b00296202 */ /* 0x000fe40000000f00 */
[----:B------:R-:W-:Y:S02]  /*15a0*/  @P1 LEA.HI.X R111, R40, R111, R34, 0x1, P5 ;  /* 0x0000006f286f1211 */ /* 0x000fe400028f0c22 */
[----:B------:R-:W-:Y:S02]  /*15b0*/  @P6 MOV R40, R88 ;  /* 0x0000005800286202 */ /* 0x000fe40000000f00 */
[----:B------:R-:W-:-:S13]  /*15c0*/  LOP3.LUT P1, RZ, R70, 0x10000, RZ, 0xc0, !PT ;  /* 0x0001000046ff7812 */ /* 0x000fda000782c0ff */
[----:B------:R-:W2:Y:S01]  /*15d0*/  @P1 LDC.64 R106, c[0x0][0x220] ;  /* 0x00008800ff6a1b82 */ /* 0x000ea20000000a00 */
[-C--:B0-----:R-:W-:Y:S02]  /*15e0*/  @P6 IMAD R34, R45, R36.reuse, RZ ;  /* 0x000000242d226224 */ /* 0x081fe400078e02ff */
[----:B------:R-:W-:-:S04]  /*15f0*/  @P6 IMAD.WIDE.U32 R40, R11, R36, R40 ;  /* 0x000000240b286225 */ /* 0x000fc800078e0028 */
[----:B------:R-:W-:Y:S01]  /*1600*/  @P6 IMAD R37, R11, R37, R34 ;  /* 0x000000250b256224 */ /* 0x000fe200078e0222 */
[----:B----4-:R-:W-:-:S04]  /*1610*/  @P6 LEA R80, P5, R40, R80, 0x1 ;  /* 0x0000005028506211 */ /* 0x010fc800078a08ff */
[----:B------:R-:W-:Y:S02]  /*1620*/  @P6 IADD3 R34, R41, R37, RZ ;  /* 0x0000002529226210 */ /* 0x000fe40007ffe0ff */
[----:B------:R-:W0:Y:S01]  /*1630*/  @P0 LDC.64 R36, c[0x0][0x270] ;  /* 0x00009c00ff240b82 */ /* 0x000e220000000a00 */
[----:B------:R-:W-:Y:S02]  /*1640*/  P2R R41, PR, RZ, 0x40 ;  /* 0x00000040ff297803 */ /* 0x000fe40000000000 */
[----:B------:R-:W-:Y:S02]  /*1650*/  @P6 LEA.HI.X R81, R40, R81, R34, 0x1, P5 ;  /* 0x0000005128516211 */ /* 0x000fe400028f0c22 */
[----:B------:R-:W-:-:S13]  /*1660*/  LOP3.LUT P6, RZ, R70, 0x8000, RZ, 0xc0, !PT ;  /* 0x0000800046ff7812 */ /* 0x000fda00078cc0ff */
        /* <DEDUP_REMOVED lines=34> */
[----:B------:R-:W4:Y:S01]  /*1890*/  @P6 LDC.64 R100, c[0x0][0x220] ;  /* 0x00008800ff646b82 */ /* 0x000f220000000a00 */
        /* <DEDUP_REMOVED lines=54> */
[----:B------:R-:W-:Y:S02]  /*1c00*/  MOV R32, RZ ;  /* 0x000000ff00207202 */ /* 0x000fe40000000f00 */
[----:B------:R-:W-:-:S02]  /*1c10*/  @P1 MOV R118, R88 ;  /* 0x0000005800761202 */ /* 0x000fc40000000f00 */
[----:B------:R-:W-:Y:S02]  /*1c20*/  @P1 MOV R119, R91 ;  /* 0x0000005b00771202 */ /* 0x000fe40000000f00 */
[----:B------:R1:W2:Y:S01]  /*1c30*/  @P4 LDG.E R32, desc[UR8][R84.64] ;  /* 0x0000000854204981 */ /* 0x0002a2000c1e1900 */
[----:B------:R-:W-:Y:S01]  /*1c40*/  LOP3.LUT P0, RZ, R70, 0x2000000, RZ, 0xc0, !PT ;  /* 0x0200000046ff7812 */ /* 0x000fe2000780c0ff */
        /* <DEDUP_REMOVED lines=14> */
[----:B0-----:R-:W-:-:S04]  /*1d30*/  @P6 LEA R74, P5, R36, R74, 0x1 ;  /* 0x0000004a244a6211 */ /* 0x001fc800078a08ff */
[----:B------:R-:W-:Y:S02]  /*1d40*/  @P6 LEA.HI.X R75, R36, R75, R30, 0x1, P5 ;  /* 0x0000004b244b6211 */ /* 0x000fe400028f0c1e */
[----:B------:R-:W0:Y:S01]  /*1d50*/  @P3 LDC.64 R36, c[0x0][0x270] ;  /* 0x00009c00ff243b82 */ /* 0x000e220000000a00 */
[C---:B------:R-:W-:Y:S02]  /*1d60*/  LOP3.LUT P4, RZ, R70.reuse, 0x20, RZ, 0xc0, !PT ;  /* 0x0000002046ff7812 */ /* 0x040fe4000788c0ff */
        /* <DEDUP_REMOVED lines=11> */
[----:B------:R3:W4:Y:S01]  /*1e20*/  @P0 LDG.E R30, desc[UR8][R116.64] ;  /* 0x00000008741e0981 */ /* 0x000722000c1e1900 */
[-C--:B0-----:R-:W-:Y:S02]  /*1e30*/  @P1 IMAD R44, R77, R36.reuse, RZ ;  /* 0x000000244d2c1224 */ /* 0x081fe400078e02ff */
[----:B------:R-:W0:Y:S01]  /*1e40*/  @P1 LDC.64 R76, c[0x0][0x220] ;  /* 0x00008800ff4c1b82 */ /* 0x000e220000000a00 */
[----:B------:R-:W-:-:S04]  /*1e50*/  @P1 IMAD.WIDE.U32 R118, R71, R36, R118 ;  /* 0x0000002447761225 */ /* 0x000fc800078e0076 */
[----:B------:R-:W-:-:S05]  /*1e60*/  @P1 IMAD R37, R71, R37, R44 ;  /* 0x0000002547251224 */ /* 0x000fca00078e022c */
[----:B------:R-:W-:Y:S02]  /*1e70*/  @P1 IADD3 R36, R119, R37, RZ ;  /* 0x0000002577241210 */ /* 0x000fe40007ffe0ff */
[----:B0-----:R-:W-:-:S04]  /*1e80*/  @P1 LEA R76, P5, R118, R76, 0x1 ;  /* 0x0000004c764c1211 */ /* 0x001fc800078a08ff */
[----:B------:R-:W-:Y:S02]  /*1e90*/  @P1 LEA.HI.X R77, R118, R77, R36, 0x1, P5 ;  /* 0x0000004d764d1211 */ /* 0x000fe400028f0c24 */
[----:B------:R-:W0:Y:S01]  /*1ea0*/  @P4 LDC.64 R36, c[0x0][0x270] ;  /* 0x00009c00ff244b82 */ /* 0x000e220000000a00 */
[----:B------:R-:W-:-:S04]  /*1eb0*/  IADD3 R71, R2, 0x150, RZ ;  /* 0x0000015002477810 */ /* 0x000fc80007ffe0ff */
[----:B-1----:R-:W-:Y:S02]  /*1ec0*/  SHF.R.S32.HI R85, RZ, 0x1f, R71 ;  /* 0x0000001fff557819 */ /* 0x002fe40000011447 */
[----:B------:R-:W-:Y:S02]  /*1ed0*/  MOV R44, RZ ;  /* 0x000000ff002c7202 */ /* 0x000fe40000000f00 */
[----:B---3--:R-:W-:Y:S02]  /*1ee0*/  @P4 MOV R116, R88 ;  /* 0x0000005800744202 */ /* 0x008fe40000000f00 */
[----:B------:R-:W-:Y:S02]  /*1ef0*/  @P4 MOV R117, R91 ;  /* 0x0000005b00754202 */ /* 0x000fe40000000f00 */
[----:B------:R1:W3:Y:S01]  /*1f00*/  @P6 LDG.E R44, desc[UR8][R78.64] ;  /* 0x000000084e2c6981 */ /* 0x0002e2000c1e1900 */
[-C--:B0-----:R-:W-:Y:S02]  /*1f10*/  @P4 IMAD R46, R85, R36.reuse, RZ ;  /* 0x00000024552e4224 */ /* 0x081fe400078e02ff */
[----:B------:R-:W0:Y:S01]  /*1f20*/  @P4 LDC.64 R84, c[0x0][0x220] ;  /* 0x00008800ff544b82 */ /* 0x000e220000000a00 */
[----:B------:R-:W-:Y:S01]  /*1f30*/  LOP3.LUT P6, RZ, R70, 0x10, RZ, 0xc0, !PT ;  /* 0x0000001046ff7812 */ /* 0x000fe200078cc0ff */
        /* <DEDUP_REMOVED lines=8> */
[----:B------:R-:W-:Y:S02]  /*1fc0*/  ISETP.NE.AND P1, PT, R34, RZ, PT ;  /* 0x000000ff2200720c */ /* 0x000fe40003f25270 */
[----:B------:R-:W-:Y:S02]  /*1fd0*/  LOP3.LUT P2, RZ, R70, 0x200000, RZ, 0xc0, !PT ;  /* 0x0020000046ff7812 */ /* 0x000fe4000784c0ff */
[----:B------:R-:W-:Y:S02]  /*1fe0*/  MOV R34, RZ ;  /* 0x000000ff00227202 */ /* 0x000fe40000000f00 */
[----:B------:R-:W-:-:S07]  /*1ff0*/  MOV R46, RZ ;  /* 0x000000ff002e7202 */ /* 0x000fce0000000f00 */
[----:B------:R1:W5:Y:S01]  /*2000*/  @P1 LDG.E R34, desc[UR8][R114.64] ;  /* 0x0000000872221981 */ /* 0x000362000c1e1900 */
[----:B0-----:R-:W-:-:S03]  /*2010*/  @P6 IMAD R50, R79, R36, RZ ;  /* 0x000000244f326224 */ /* 0x001fc600078e02ff */
[----:B------:R-:W3:Y:S01]  /*2020*/  @P2 LDG.E R46, desc[UR8][R112.64] ;  /* 0x00000008702e2981 */ /* 0x000ee2000c1e1900 */
[----:B------:R-:W0:Y:S01]  /*2030*/  @P6 LDC.64 R78, c[0x0][0x220] ;  /* 0x00008800ff4e6b82 */ /* 0x000e220000000a00 */
[C---:B------:R-:W-:Y:S02]  /*2040*/  LOP3.LUT P2, RZ, R70.reuse, 0x8, RZ, 0xc0, !PT ;  /* 0x0000000846ff7812 */ /* 0x040fe4000784c0ff */
[----:B-1----:R-:W-:Y:S02]  /*2050*/  @P6 MOV R114, R88 ;  /* 0x0000005800726202 */ /* 0x002fe40000000f00 */
[----:B------:R-:W-:Y:S01]  /*2060*/  @P6 MOV R115, R91 ;  /* 0x0000005b00736202 */ /* 0x000fe20000000f00 */
[C---:B------:R-:W-:Y:S02]  /*2070*/  @P6 IMAD R37, R71.reuse, R37, R50 ;  /* 0x0000002547256224 */ /* 0x040fe400078e0232 */
[----:B------:R-:W-:Y:S01]  /*2080*/  @P6 IMAD.WIDE.U32 R114, R71, R36, R114 ;  /* 0x0000002447726225 */ /* 0x000fe200078e0072 */
[----:B------:R-:W-:-:S04]  /*2090*/  LOP3.LUT P0, RZ, R70, 0x100000, RZ, 0xc0, !PT ;  /* 0x0010000046ff7812 */ /* 0x000fc8000780c0ff */
[----:B------:R-:W-:Y:S02]  /*20a0*/  @P6 IADD3 R36, R115, R37, RZ ;  /* 0x0000002573246210 */ /* 0x000fe40007ffe0ff */
[----:B0-----:R-:W-:-:S07]  /*20b0*/  @P6 LEA R78, P5, R114, R78, 0x1 ;  /* 0x0000004e724e6211 */ /* 0x001fce00078a08ff */
[----:B------:R0:W3:Y:S01]  /*20c0*/  @P0 LDG.E R48, desc[UR8][R82.64] ;  /* 0x0000000852300981 */ /* 0x0000e2000c1e1900 */
[----:B------:R-:W-:Y:S02]  /*20d0*/  @P6 LEA.HI.X R79, R114, R79, R36, 0x1, P5 ;  /* 0x0000004f724f6211 */ /* 0x000fe400028f0c24 */
[----:B------:R-:W1:Y:S01]  /*20e0*/  @P2 LDC.64 R36, c[0x0][0x270] ;  /* 0x00009c00ff242b82 */ /* 0x000e620000000a00 */
[----:B------:R-:W-:Y:S02]  /*20f0*/  ISETP.NE.AND P6, PT, R41, RZ, PT ;  /* 0x000000ff2900720c */ /* 0x000fe40003fc5270 */
[----:B------:R-:W-:-:S05]  /*2100*/  IADD3 R41, R2, 0x170, RZ ;  /* 0x0000017002297810 */ /* 0x000fca0007ffe0ff */
[----:B0-----:R-:W0:Y:S01]  /*2110*/  @P2 LDC.64 R82, c[0x0][0x220] ;  /* 0x00008800ff522b82 */ /* 0x001e220000000a00 */
[----:B------:R-:W-:Y:S02]  /*2120*/  SHF.R.S32.HI R71, RZ, 0x1f, R41 ;  /* 0x0000001fff477819 */ /* 0x000fe40000011429 */
[----:B------:R-:W-:Y:S02]  /*2130*/  @P2 MOV R112, R88 ;  /* 0x0000005800702202 */ /* 0x000fe40000000f00 */
[----:B------:R-:W-:Y:S01]  /*2140*/  @P2 MOV R113, R91 ;  /* 0x0000005b00712202 */ /* 0x000fe20000000f00 */
[----:B------:R2:W3:Y:S01]  /*2150*/  @P6 LDG.E R52, desc[UR8][R80.64] ;  /* 0x0000000850346981 */ /* 0x0004e2000c1e1900 */
[C---:B------:R-:W-:Y:S01]  /*2160*/  LOP3.LUT P6, RZ, R70.reuse, 0x4, RZ, 0xc0, !PT ;  /* 0x0000000446ff7812 */ /* 0x040fe200078cc0ff */
[-C--:B-1----:R-:W-:Y:S02]  /*2170*/  @P2 IMAD R56, R71, R36.reuse, RZ ;  /* 0x0000002447382224 */ /* 0x082fe400078e02ff */
[----:B------:R-:W-:Y:S01]  /*2180*/  @P2 IMAD.WIDE.U32 R112, R41, R36, R112 ;  /* 0x0000002429702225 */ /* 0x000fe200078e0070 */
[----:B------:R-:W-:-:S09]  /*2190*/  LOP3.LUT P1, RZ, R70, 0x80000, RZ, 0xc0, !PT ;  /* 0x0008000046ff7812 */ /* 0x000fd2000782c0ff */
[----:B--2---:R-:W1:Y:S01]  /*21a0*/  @P6 LDC.64 R80, c[0x0][0x220] ;  /* 0x00008800ff506b82 */ /* 0x004e620000000a00 */
[----:B------:R-:W-:Y:S01]  /*21b0*/  @P2 IMAD R37, R41, R37, R56 ;  /* 0x0000002529252224 */ /* 0x000fe200078e0238 */
[----:B0-----:R-:W-:-:S04]  /*21c0*/  @P2 LEA R82, P5, R112, R82, 0x1 ;  /* 0x0000005270522211 */ /* 0x001fc800078a08ff */
[----:B------:R-:W-:-:S04]  /*21d0*/  @P2 IADD3 R36, R113, R37, RZ ;  /* 0x0000002571242210 */ /* 0x000fc80007ffe0ff */
[----:B------:R-:W-:Y:S02]  /*21e0*/  @P2 LEA.HI.X R83, R112, R83, R36, 0x1, P5 ;  /* 0x0000005370532211 */ /* 0x000fe400028f0c24 */
[----:B------:R-:W0:Y:S01]  /*21f0*/  @P6 LDC.64 R36, c[0x0][0x270] ;  /* 0x00009c00ff246b82 */ /* 0x000e220000000a00 */
[----:B------:R-:W-:Y:S02]  /*2200*/  LOP3.LUT P0, RZ, R70, 0x10000, RZ, 0xc0, !PT ;  /* 0x0001000046ff7812 */ /* 0x000fe4000780c0ff */
[----:B------:R-:W-:Y:S02]  /*2210*/  IADD3 R41, R2, 0x180, RZ ;  /* 0x0000018002297810 */ /* 0x000fe40007ffe0ff */
[----:B------:R-:W-:Y:S02]  /*2220*/  MOV R50, RZ ;  /* 0x000000ff00327202 */ /* 0x000fe40000000f00 */
[----:B------:R-:W-:Y:S02]  /*2230*/  MOV R56, RZ ;  /* 0x000000ff00387202 */ /* 0x000fe40000000f00 */
[----:B------:R-:W-:-:S02]  /*2240*/  SHF.R.S32.HI R71, RZ, 0x1f, R41 ;  /* 0x0000001fff477819 */ /* 0x000fc40000011429 */
[----:B------:R-:W-:Y:S01]  /*2250*/  LOP3.LUT P5, RZ, R70, 0x20000, RZ, 0xc0, !PT ;  /* 0x0002000046ff7812 */ /* 0x000fe200078ac0ff */
[----:B------:R2:W3:Y:S01]  /*2260*/  @P1 LDG.E R50, desc[UR8][R110.64] ;  /* 0x000000086e321981 */ /* 0x0004e2000c1e1900 */
[----:B------:R-:W-:-:S03]  /*2270*/  ISETP.NE.AND P2, PT, R54, RZ, PT ;  /* 0x000000ff3600720c */ /* 0x000fc60003f45270 */
[----:B------:R4:W3:Y:S01]  /*2280*/  @P0 LDG.E R56, desc[UR8][R106.64] ;  /* 0x000000086a380981 */ /* 0x0008e2000c1e1900 */
[----:B------:R-:W-:Y:S02]  /*2290*/  LOP3.LUT P0, RZ, R70, 0x1, RZ, 0xc0, !PT ;  /* 0x0000000146ff7812 */ /* 0x000fe4000780c0ff */
[----:B--2---:R-:W-:Y:S02]  /*22a0*/  @P6 MOV R110, R88 ;  /* 0x00000058006e6202 */ /* 0x004fe40000000f00 */
[----:B------:R-:W-:Y:S01]  /*22b0*/  @P6 MOV R111, R91 ;  /* 0x0000005b006f6202 */ /* 0x000fe20000000f00 */
[-C--:B0-----:R-:W-:Y:S01]  /*22c0*/  @P6 IMAD R58, R71, R36.reuse, RZ ;  /* 0x00000024473a6224 */ /* 0x081fe200078e02ff */
[----:B------:R-:W-:Y:S01]  /*22d0*/  MOV R54, RZ ;  /* 0x000000ff00367202 */ /* 0x000fe20000000f00 */
[----:B------:R-:W-:-:S05]  /*22e0*/  @P6 IMAD.WIDE.U32 R110, R41, R36, R110 ;  /* 0x00000024296e6225 */ /* 0x000fca00078e006e */
[----:B------:R-:W2:Y:S01]  /*22f0*/  @P5 LDG.E R54, desc[UR8][R108.64] ;  /* 0x000000086c365981 */ /* 0x000ea2000c1e1900 */
[----:B------:R-:W-:Y:S01]  /*2300*/  @P6 IMAD R37, R41, R37, R58 ;  /* 0x0000002529256224 */ /* 0x000fe200078e023a */
[----:B-1----:R-:W-:-:S04]  /*2310*/  @P6 LEA R80, P5, R110, R80, 0x1 ;  /* 0x000000506e506211 */ /* 0x002fc800078a08ff */
[----:B------:R-:W-:-:S04]  /*2320*/  @P6 IADD3 R36, R111, R37, RZ ;  /* 0x000000256f246210 */ /* 0x000fc80007ffe0ff */
[----:B------:R-:W-:Y:S02]  /*2330*/  @P6 LEA.HI.X R81, R110, R81, R36, 0x1, P5 ;  /* 0x000000516e516211 */ /* 0x000fe400028f0c24 */
[----:B------:R-:W0:Y:S01]  /*2340*/  @P0 LDC.64 R36, c[0x0][0x270] ;  /* 0x00009c00ff240b82 */ /* 0x000e220000000a00 */
[----:B------:R-:W-:Y:S02]  /*2350*/  LOP3.LUT P1, RZ, R70, 0x8000, RZ, 0xc0, !PT ;  /* 0x0000800046ff7812 */ /* 0x000fe4000782c0ff */
[----:B------:R-:W-:Y:S02]  /*2360*/  IADD3 R41, R2, 0x190, RZ ;  /* 0x0000019002297810 */ /* 0x000fe40007ffe0ff */
[----:B------:R-:W-:Y:S02]  /*2370*/  MOV R58, RZ ;  /* 0x000000ff003a7202 */ /* 0x000fe40000000f00 */
[----:B------:R-:W-:Y:S02]  /*2380*/  SHF.R.S32.HI R71, RZ, 0x1f, R41 ;  /* 0x0000001fff477819 */ /* 0x000fe40000011429 */
[----:B----4-:R-:W-:-:S02]  /*2390*/  @P0 MOV R106, R88 ;  /* 0x00000058006a0202 */ /* 0x010fc40000000f00 */
[----:B------:R-:W-:-:S03]  /*23a0*/  @P0 MOV R107, R91 ;  /* 0x0000005b006b0202 */ /* 0x000fc60000000f00 */
[----:B------:R-:W4:Y:S01]  /*23b0*/  @P1 LDG.E R58, desc[UR8][R104.64] ;  /* 0x00000008683a1981 */ /* 0x000f22000c1e1900 */
        /* <DEDUP_REMOVED lines=8> */
[----:B------:R1:W4:Y:S01]  /*2440*/  @P5 LDG.E R60, desc[UR8][R102.64] ;  /* 0x00000008663c5981 */ /* 0x000322000c1e1900 */
[----:B0-----:R-:W-:-:S04]  /*2450*/  @P0 LEA R40, P5, R106, R36, 0x1 ;  /* 0x000000246a280211 */ /* 0x001fc800078a08ff */
[----:B------:R-:W-:Y:S02]  /*2460*/  @P0 LEA.HI.X R41, R106, R37, R41, 0x1, P5 ;  /* 0x000000256a290211 */ /* 0x000fe400028f0c29 */
[----:B------:R-:W-:Y:S02]  /*2470*/  ISETP.NE.AND P0, PT, R62, RZ, PT ;  /* 0x000000ff3e00720c */ /* 0x000fe40003f05270 */
[----:B------:R-:W-:-:S11]  /*2480*/  MOV R62, RZ ;  /* 0x000000ff003e7202 */ /* 0x000fd60000000f00 */
[----:B------:R0:W4:Y:S01]  /*2490*/  @P0 LDG.E R62, desc[UR8][R42.64] ;  /* 0x000000082a3e0981 */ /* 0x000122000c1e1900 */
[----:B------:R-:W-:-:S13]  /*24a0*/  ISETP.NE.AND P0, PT, R64, RZ, PT ;  /* 0x000000ff4000720c */ /* 0x000fda0003f05270 */
[----:B------:R-:W5:Y:S01]  /*24b0*/  @P0 LDC.64 R36, c[0x0][0x270] ;  /* 0x00009c00ff240b82 */ /* 0x000f620000000a00 */
[----:B------:R-:W-:-:S04]  /*24c0*/  IADD3 R71, R2, 0x1a0, RZ ;  /* 0x000001a002477810 */ /* 0x000fc80007ffe0ff */
[----:B------:R-:W-:Y:S02]  /*24d0*/  SHF.R.S32.HI R99, RZ, 0x1f, R71 ;  /* 0x0000001fff637819 */ /* 0x000fe40000011447 */
[----:B-1----:R-:W-:Y:S02]  /*24e0*/  @P0 MOV R102, R88 ;  /* 0x0000005800660202 */ /* 0x002fe40000000f00 */
[----:B------:R-:W-:Y:S01]  /*24f0*/  @P0 MOV R103, R91 ;  /* 0x0000005b00670202 */ /* 0x000fe20000000f00 */
[-C--:B-----5:R-:W-:Y:S02]  /*2500*/  @P0 IMAD R66, R99, R36.reuse, RZ ;  /* 0x0000002463420224 */ /* 0x0a0fe400078e02ff */
[----:B------:R-:W-:-:S04]  /*2510*/  @P0 IMAD.WIDE.U32 R102, R71, R36, R102 ;  /* 0x0000002447660225 */ /* 0x000fc800078e0066 */
[----:B------:R-:W-:Y:S02]  /*2520*/  @P0 IMAD R71, R71, R37, R66 ;  /* 0x0000002547470224 */ /* 0x000fe400078e0242 */
[----:B------:R-:W1:Y:S01]  /*2530*/  @P0 LDC.64 R36, c[0x0][0x220] ;  /* 0x00008800ff240b82 */ /* 0x000e620000000a00 */
[----:B------:R-:W-:Y:S02]  /*2540*/  MOV R66, RZ ;  /* 0x000000ff00427202 */ /* 0x000fe40000000f00 */
[----:B------:R-:W-:Y:S02]  /*2550*/  LOP3.LUT P5, RZ, R70, 0x1000, RZ, 0xc0, !PT ;  /* 0x0000100046ff7812 */ /* 0x000fe400078ac0ff */
[----:B------:R-:W-:Y:S02]  /*2560*/  MOV R64, RZ ;  /* 0x000000ff00407202 */ /* 0x000fe40000000f00 */
[----:B------:R-:W5:Y:S01]  /*2570*/  @P1 LDG.E R66, desc[UR8][R96.64] ;  /* 0x0000000860421981 */ /* 0x000f62000c1e1900 */
[----:B------:R-:W-:-:S02]  /*2580*/  ISETP.NE.AND P1, PT, R68, RZ, PT ;  /* 0x000000ff4400720c */ /* 0x000fc40003f25270 */
[----:B0-----:R-:W-:-:S06]  /*2590*/  @P0 IADD3 R43, R103, R71, RZ ;  /* 0x00000047672b0210 */ /* 0x001fcc0007ffe0ff */
[----:B------:R0:W5:Y:S01]  /*25a0*/  @P5 LDG.E R64, desc[UR8][R100.64] ;  /* 0x0000000864405981 */ /* 0x000162000c1e1900 */
[----:B-1----:R-:W-:-:S04]  /*25b0*/  @P0 LEA R42, P5, R102, R36, 0x1 ;  /* 0x00000024662a0211 */ /* 0x002fc800078a08ff */
[----:B------:R-:W-:Y:S02]  /*25c0*/  @P0 LEA.HI.X R43, R102, R37, R43, 0x1, P5 ;  /* 0x00000025662b0211 */ /* 0x000fe400028f0c2b */
[----:B------:R-:W1:Y:S01]  /*25d0*/  @P1 LDC.64 R36, c[0x0][0x270] ;  /* 0x00009c00ff241b82 */ /* 0x000e620000000a00 */
[----:B------:R-:W-:-:S04]  /*25e0*/  IADD3 R71, R2, 0x1b0, RZ ;  /* 0x000001b002477810 */ /* 0x000fc80007ffe0ff */
[----:B------:R-:W-:Y:S02]  /*25f0*/  SHF.R.S32.HI R99, RZ, 0x1f, R71 ;  /* 0x0000001fff637819 */ /* 0x000fe40000011447 */
[----:B0-----:R-:W-:Y:S02]  /*2600*/  @P1 MOV R100, R88 ;  /* 0x0000005800641202 */ /* 0x001fe40000000f00 */
        /* <DEDUP_REMOVED lines=8> */
[----:B------:R1:W5:Y:S01]  /*2690*/  @P5 LDG.E R68, desc[UR8][R72.64] ;  /* 0x0000000848445981 */ /* 0x000362000c1e1900 */
[----:B0-----:R-:W-:-:S04]  /*26a0*/  @P1 LEA R96, P5, R100, R36, 0x1 ;  /* 0x0000002464601211 */ /* 0x001fc800078a08ff */
[----:B------:R-:W-:Y:S02]  /*26b0*/  @P1 LEA.HI.X R97, R100, R37, R71, 0x1, P5 ;  /* 0x0000002564611211 */ /* 0x000fe400028f0c47 */
[----:B------:R-:W-:-:S06]  /*26c0*/  MOV R71, RZ ;  /* 0x000000ff00477202 */ /* 0x000fcc0000000f00 */
[----:B------:R-:W5:Y:S01]  /*26d0*/  @P2 LDG.E R71, desc[UR8][R92.64] ;  /* 0x000000085c472981 */ /* 0x000f62000c1e1900 */
[----:B------:R-:W-:-:S13]  /*26e0*/  ISETP.NE.AND P2, PT, R98, RZ, PT ;  /* 0x000000ff6200720c */ /* 0x000fda0003f45270 */
[----:B------:R-:W0:Y:S01]  /*26f0*/  @P2 LDC.64 R36, c[0x0][0x270] ;  /* 0x00009c00ff242b82 */ /* 0x000e220000000a00 */
[----:B-1----:R-:W-:-:S04]  /*2700*/  IADD3 R73, R2, 0x1c0, RZ ;  /* 0x000001c002497810 */ /* 0x002fc80007ffe0ff */
[----:B------:R-:W-:Y:S02]  /*2710*/  SHF.R.S32.HI R99, RZ, 0x1f, R73 ;  /* 0x0000001fff637819 */ /* 0x000fe40000011449 */
[----:B------:R-:W-:Y:S02]  /*2720*/  @P2 MOV R98, R88 ;  /* 0x0000005800622202 */ /* 0x000fe40000000f00 */
[----:B------:R-:W-:Y:S02]  /*2730*/  LOP3.LUT P5, RZ, R70, 0x100, RZ, 0xc0, !PT ;  /* 0x0000010046ff7812 */ /* 0x000fe400078ac0ff */
[----:B------:R-:W-:-:S11]  /*2740*/  MOV R72, RZ ;  /* 0x000000ff00487202 */ /* 0x000fd60000000f00 */
[----:B------:R1:W5:Y:S01]  /*2750*/  @P5 LDG.E R72, desc[UR8][R74.64] ;  /* 0x000000084a485981 */ /* 0x000362000c1e1900 */
[----:B0-----:R-:W-:Y:S01]  /*2760*/  @P2 IMAD R100, R99, R36, RZ ;  /* 0x0000002463642224 */ /* 0x001fe200078e02ff */
[----:B------:R-:W-:-:S03]  /*2770*/  @P2 MOV R99, R91 ;  /* 0x0000005b00632202 */ /* 0x000fc60000000f00 */
[----:B------:R-:W-:-:S04]  /*2780*/  @P2 IMAD.WIDE.U32 R98, R73, R36, R98 ;  /* 0x0000002449622225 */ /* 0x000fc800078e0062 */
[----:B------:R-:W-:Y:S02]  /*2790*/  @P2 IMAD R73, R73, R37, R100 ;  /* 0x0000002549492224 */ /* 0x000fe400078e0264 */
[----:B------:R-:W0:Y:S01]  /*27a0*/  @P2 LDC.64 R36, c[0x0][0x220] ;  /* 0x00008800ff242b82 */ /* 0x000e220000000a00 */
[----:B-1----:R-:W-:-:S06]  /*27b0*/  MOV R74, RZ ;  /* 0x000000ff004a7202 */ /* 0x002fcc0000000f00 */
[----:B------:R-:W5:Y:S01]  /*27c0*/  @P3 LDG.E R74, desc[UR8][R86.64] ;  /* 0x00000008564a3981 */ /* 0x000f62000c1e1900 */
[----:B------:R-:W-:Y:S02]  /*27d0*/  ISETP.NE.AND P3, PT, R95, RZ, PT ;  /* 0x000000ff5f00720c */ /* 0x000fe40003f65270 */
[----:B------:R-:W-:Y:S02]  /*27e0*/  @P2 IADD3 R73, R99, R73, RZ ;  /* 0x0000004963492210 */ /* 0x000fe40007ffe0ff */
[----:B0-----:R-:W-:-:S04]  /*27f0*/  @P2 LEA R92, P5, R98, R36, 0x1 ;  /* 0x00000024625c2211 */ /* 0x001fc800078a08ff */
[----:B------:R-:W-:-:S05]  /*2800*/  @P2 LEA.HI.X R93, R98, R37, R73, 0x1, P5 ;  /* 0x00000025625d2211 */ /* 0x000fca00028f0c49 */
[----:B------:R-:W0:Y:S01]  /*2810*/  @P3 LDC.64 R36, c[0x0][0x270] ;  /* 0x00009c00ff243b82 */ /* 0x000e220000000a00 */
[----:B------:R-:W-:-:S04]  /*2820*/  IADD3 R75, R2, 0x1d0, RZ ;  /* 0x000001d0024b7810 */ /* 0x000fc80007ffe0ff */
[----:B------:R-:W-:Y:S02]  /*2830*/  SHF.R.S32.HI R95, RZ, 0x1f, R75 ;  /* 0x0000001fff5f7819 */ /* 0x000fe4000001144b */
[----:B------:R-:W-:Y:S02]  /*2840*/  @P3 MOV R100, R88 ;  /* 0x0000005800643202 */ /* 0x000fe40000000f00 */
[----:B------:R-:W-:Y:S02]  /*2850*/  @P3 MOV R101, R91 ;  /* 0x0000005b00653202 */ /* 0x000fe40000000f00 */
[----:B------:R-:W-:Y:S02]  /*2860*/  LOP3.LUT P5, RZ, R70, 0x40, RZ, 0xc0, !PT ;  /* 0x0000004046ff7812 */ /* 0x000fe400078ac0ff */
[----:B------:R-:W-:Y:S01]  /*2870*/  MOV R73, RZ ;  /* 0x000000ff00497202 */ /* 0x000fe20000000f00 */
[----:B0-----:R-:W-:-:S10]  /*2880*/  @P3 IMAD R98, R95, R36, RZ ;  /* 0x000000245f623224 */ /* 0x001fd400078e02ff */
[----:B------:R0:W5:Y:S01]  /*2890*/  @P5 LDG.E R73, desc[UR8][R76.64] ;  /* 0x000000084c495981 */ /* 0x000162000c1e1900 */
[----:B------:R-:W-:-:S04]  /*28a0*/  @P3 IMAD.WIDE.U32 R100, R75, R36, R100 ;  /* 0x000000244b643225 */ /* 0x000fc800078e0064 */
[----:B------:R-:W-:Y:S02]  /*28b0*/  @P3 IMAD R75, R75, R37, R98 ;  /* 0x000000254b4b3224 */ /* 0x000fe400078e0262 */
[----:B------:R-:W1:Y:S01]  /*28c0*/  @P3 LDC.64 R36, c[0x0][0x220] ;  /* 0x00008800ff243b82 */ /* 0x000e620000000a00 */
[----:B0-----:R-:W-:-:S06]  /*28d0*/  MOV R76, RZ ;  /* 0x000000ff004c7202 */ /* 0x001fcc0000000f00 */
[----:B------:R-:W5:Y:S01]  /*28e0*/  @P4 LDG.E R76, desc[UR8][R84.64] ;  /* 0x00000008544c4981 */ /* 0x000f62000c1e1900 */
[----:B------:R-:W-:Y:S02]  /*28f0*/  ISETP.NE.AND P4, PT, R94, RZ, PT ;  /* 0x000000ff5e00720c */ /* 0x000fe40003f85270 */
[----:B------:R-:W-:Y:S02]  /*2900*/  @P3 IADD3 R75, R101, R75, RZ ;  /* 0x0000004b654b3210 */ /* 0x000fe40007ffe0ff */
[----:B-1----:R-:W-:-:S04]  /*2910*/  @P3 LEA R98, P5, R100, R36, 0x1 ;  /* 0x0000002464623211 */ /* 0x002fc800078a08ff */
        /* <DEDUP_REMOVED lines=16> */
[----:B------:R-:W-:Y:S02]  /*2a20*/  LOP3.LUT P5, RZ, R70, 0x8, RZ, 0xc0, !PT ;  /* 0x0000000846ff7812 */ /* 0x000fe400078ac0ff */
[----:B-1----:R-:W-:Y:S02]  /*2a30*/  CS2R R78, SRZ ;  /* 0x00000000004e7805 */ /* 0x002fe4000001ff00 */
[----:B------:R-:W-:-:S04]  /*2a40*/  IADD3 R85, R2, 0x1f0, RZ ;  /* 0x000001f002557810 */ /* 0x000fc80007ffe0ff */
[----:B------:R-:W-:Y:S01]  /*2a50*/  SHF.R.S32.HI R77, RZ, 0x1f, R85 ;  /* 0x0000001fff4d7819 */ /* 0x000fe20000011455 */
[----:B------:R-:W5:Y:S04]  /*2a60*/  @P6 LDG.E R78, desc[UR8][R80.64] ;  /* 0x00000008504e6981 */ /* 0x000f68000c1e1900 */
[----:B------:R0:W5:Y:S01]  /*2a70*/  @P5 LDG.E R79, desc[UR8][R82.64] ;  /* 0x00000008524f5981 */ /* 0x000162000c1e1900 */
        /* <DEDUP_REMOVED lines=13> */
[----:B------:R-:W5:Y:S04]  /*2b50*/  @P2 LDG.E R85, desc[UR8][R92.64] ;  /* 0x000000085c552981 */ /* 0x000f68000c1e1900 */
[----:B------:R-:W5:Y:S04]  /*2b60*/  @P3 LDG.E R86, desc[UR8][R98.64] ;  /* 0x0000000862563981 */ /* 0x000f68000c1e1900 */
[----:B------:R-:W5:Y:S01]  /*2b70*/  @P4 LDG.E R87, desc[UR8][R94.64] ;  /* 0x000000085e574981 */ /* 0x000f62000c1e1900 */
[----:B0-----:R-:W-:-:S04]  /*2b80*/  @!P5 LEA R36, P6, R82, R36, 0x1 ;  /* 0x000000245224d211 */ /* 0x001fc800078c08ff */
[----:B------:R-:W-:Y:S02]  /*2b90*/  @!P5 LEA.HI.X R37, R82, R37, R80, 0x1, P6 ;  /* 0x000000255225d211 */ /* 0x000fe400030f0c50 */
[----:B------:R-:W-:-:S13]  /*2ba0*/  LOP3.LUT P6, RZ, R70, 0x4000000, RZ, 0xc0, !PT ;  /* 0x0400000046ff7812 */ /* 0x000fda00078cc0ff */
[----:B------:R0:W3:Y:S01]  /*2bb0*/  @P6 LDG.E R84, desc[UR8][R38.64] ;  /* 0x0000000826546981 */ /* 0x0000e2000c1e1900 */
[----:B------:R-:W-:-:S06]  /*2bc0*/  CS2R R80, SRZ ;  /* 0x0000000000507805 */ /* 0x000fcc000001ff00 */
[----:B------:R-:W5:Y:S01]  /*2bd0*/  @!P5 LDG.E R80, desc[UR8][R36.64] ;  /* 0x000000082450d981 */ /* 0x000f62000c1e1900 */
[----:B------:R-:W-:Y:S02]  /*2be0*/  LOP3.LUT P5, RZ, R70, 0x1, RZ, 0xc0, !PT ;  /* 0x0000000146ff7812 */ /* 0x000fe400078ac0ff */
[----:B------:R-:W-:-:S06]  /*2bf0*/  CS2R R82, SRZ ;  /* 0x0000000000527805 */ /* 0x000fcc000001ff00 */
[----:B------:R1:W5:Y:S04]  /*2c00*/  @P0 LDG.E R82, desc[UR8][R42.64] ;  /* 0x000000082a520981 */ /* 0x000368000c1e1900 */
[----:B------:R-:W5:Y:S04]  /*2c10*/  @P1 LDG.E R83, desc[UR8][R96.64] ;  /* 0x0000000860531981 */ /* 0x000f68000c1e1900 */
[----:B------:R2:W5:Y:S01]  /*2c20*/  @P5 LDG.E R81, desc[UR8][R40.64] ;  /* 0x0000000828515981 */ /* 0x000562000c1e1900 */
[----:B0-----:R-:W-:-:S05]  /*2c30*/  HADD2.F32 R39, -RZ, R30.H1_H1 ;  /* 0x3000001eff277230 */ /* 0x001fca0000004100 */
[----:B-1----:R-:W-:Y:S01]  /*2c40*/  FMUL.FTZ R43, R39, R39 ;  /* 0x00000027272b7220 */ /* 0x002fe20000410000 */
[--C-:B---3--:R-:W-:Y:S02]  /*2c50*/  HADD2.F32 R37, -RZ, R84.reuse.H1_H1 ;  /* 0x30000054ff257230 */ /* 0x108fe40000004100 */
[----:B------:R-:W-:-:S03]  /*2c60*/  HADD2.F32 R36, -RZ, R84.H0_H0 ;  /* 0x20000054ff247230 */ /* 0x000fc60000004100 */
[----:B--2---:R-:W-:Y:S02]  /*2c70*/  FMUL.FTZ R41, R37, R37 ;  /* 0x0000002525297220 */ /* 0x004fe40000410000 */
        /* <DEDUP_REMOVED lines=90> */
[--C-:B-----5:R-:W-:Y:S02]  /*3220*/  HADD2.F32 R39, -RZ, R64.reuse.H1_H1 ;  /* 0x30000040ff277230 */ /* 0x120fe40000004100 */
        /* <DEDUP_REMOVED lines=203> */
.L_x_4126:
[----:B------:R-:W-:Y:S05]  /*3ee0*/  BSYNC B0 ;  /* 0x0000000000007941 */ /* 0x000fea0003800000 */
.L_x_4125:
        /* <DEDUP_REMOVED lines=28> */
.L_x_4129:
[----:B-1----:R-:W2:Y:S04]  /*40b0*/  LDG.E.STRONG.GPU R38, desc[UR8][R36.64] ;  /* 0x0000000824267981 */ /* 0x002ea8000c1ef900 */
[----:B--2---:R-:W-:Y:S01]  /*40c0*/  CCTL.IVALL ;  /* 0x00000000ff00798f */ /* 0x004fe20002000000 */
[----:B------:R-:W-:Y:S05]  /*40d0*/  YIELD ;  /* 0x0000000000007946 */ /* 0x000fea0003800000 */
[----:B------:R-:W-:-:S13]  /*40e0*/  ISETP.NE.AND P6, PT, R38, R97, PT ;  /* 0x000000612600720c */ /* 0x000fda0003fc5270 */
[----:B------:R-:W-:Y:S05]  /*40f0*/  @P6 BRA `(.L_x_4129) ;  /* 0xfffffffc00ec6947 */ /* 0x000fea000383ffff */
.L_x_4128:
        /* <DEDUP_REMOVED lines=11> */
.L_x_4131:
        /* <DEDUP_REMOVED lines=63> */
.L_x_4130:
        /* <DEDUP_REMOVED lines=18> */
.L_x_4133:
[----:B------:R-:W-:Y:S05]  /*46c0*/  BSYNC B0 ;  /* 0x0000000000007941 */ /* 0x000fea0003800000 */
.L_x_4132:
        /* <DEDUP_REMOVED lines=33> */
.L_x_4127:
        /* <DEDUP_REMOVED lines=9> */
[----:B------:R-:W-:-:S11]  /*4970*/  ISETP.NE.AND P0, PT, R36, RZ, PT ;  /* 0x000000ff2400720c */ /* 0x000fd60003f05270 */
[----:B------:R-:W1:Y:S01]  /*4980*/  @!P6 LDC.64 R40, c[0x0][0x218] ;  /* 0x00008600ff28eb82 */ /* 0x000e620000000a00 */
[----:B------:R-:W-:Y:S01]  /*4990*/  @!P6 FMUL.FTZ R37, R43, UR11 ;  /* 0x0000000b2b25ec20 */ /* 0x000fe20008410000 */
[----:B------:R-:W-:Y:S01]  /*49a0*/  @!P6 FMUL.FTZ R36, R42, UR11 ;  /* 0x0000000b2a24ec20 */ /* 0x000fe20008410000 */
[----:B0-----:R-:W-:-:S09]  /*49b0*/  ULEA UR5, UR6, UR5, 0x18 ;  /* 0x0000000506057291 */ /* 0x001fd2000f8ec03f */
[----:B------:R-:W-:Y:S01]  /*49c0*/  @!P5 STS.64 [UR5+0x88], R42 ;  /* 0x0000882aff00d988 */ /* 0x000fe20008000a05 */
[----:B-1----:R-:W-:-:S05]  /*49d0*/  @!P6 IMAD.WIDE R40, R24, 0x8, R40 ;  /* 0x000000081828e825 */ /* 0x002fca00078e0228 */
[----:B------:R0:W-:Y:S01]  /*49e0*/  @!P6 STG.E.64 desc[UR8][R40.64], R36 ;  /* 0x000000242800e986 */ /* 0x0001e2000c101b08 */
[----:B------:R-:W-:Y:S08]  /*49f0*/  BAR.SYNC.DEFER_BLOCKING 0x0 ;  /* 0x0000000000007b1d */ /* 0x000ff00000010000 */
[----:B0-----:R-:W0:Y:S01]  /*4a00*/  LDC.64 R36, c[0x0][0x230] ;  /* 0x00008c00ff247b82 */ /* 0x001e220000000a00 */
[----:B------:R-:W-:Y:S01]  /*4a10*/  MOV R40, 0x3f800000 ;  /* 0x3f80000000287802 */ /* 0x000fe20000000f00 */
[----:B------:R-:W1:Y:S01]  /*4a20*/  LDS.64 R38, [UR5+0x88] ;  /* 0x00008805ff267984 */ /* 0x000e620008000a00 */
[----:B0-----:R-:W-:-:S05]  /*4a30*/  IMAD.WIDE R36, R69, 0x2, R36 ;  /* 0x0000000245247825 */ /* 0x001fca00078e0224 */
[----:B------:R-:W2:Y:S01]  /*4a40*/  LDG.E.U16 R43, desc[UR8][R36.64] ;  /* 0x00000008242b7981 */ /* 0x000ea2000c1e1500 */
[----:B-1----:R-:W-:-:S04]  /*4a50*/  FMUL.FTZ R92, R38, UR11 ;  /* 0x0000000b265c7c20 */ /* 0x002fc80008410000 */
[----:B------:R-:W-:-:S04]  /*4a60*/  FMUL.FTZ R38, R92, R92 ;  /* 0x0000005c5c267220 */ /* 0x000fc80000410000 */
[----:B------:R-:W-:-:S05]  /*4a70*/  FFMA.FTZ R38, R39, UR11, -R38 ;  /* 0x0000000b27267c23 */ /* 0x000fca0008010826 */
[----:B------:R-:W-:-:S13]  /*4a80*/  FSETP.GTU.FTZ.AND P5, PT, R38, RZ, PT ;  /* 0x000000ff2600720b */ /* 0x000fda0003fbc000 */
[----:B------:R-:W0:Y:S02]  /*4a90*/  @P5 LDC R93, c[0x0][0x238] ;  /* 0x00008e00ff5d5b82 */ /* 0x000e240000000800 */
[----:B0-----:R-:W-:-:S06]  /*4aa0*/  @P5 FADD.FTZ R93, R38, R93 ;  /* 0x0000005d265d5221 */ /* 0x001fcc0000010000 */
[----:B------:R-:W0:Y:S01]  /*4ab0*/  LDC.64 R38, c[0x0][0x228] ;  /* 0x00008a00ff267b82 */ /* 0x000e220000000a00 */
[----:B------:R1:W3:Y:S01]  /*4ac0*/  @P5 MUFU.RSQ R40, R93 ;  /* 0x0000005d00285308 */ /* 0x0002e20000001400 */
[----:B0-----:R-:W-:Y:S02]  /*4ad0*/  IMAD.WIDE R38, R69, 0x2, R38 ;  /* 0x0000000245267825 */ /* 0x001fe400078e0226 */
[----:B------:R-:W4:Y:S04]  /*4ae0*/  LDG.E.U16 R69, desc[UR8][R36.64+0x2] ;  /* 0x0000020824457981 */ /* 0x000f28000c1e1500 */
[----:B------:R-:W5:Y:S04]  /*4af0*/  LDG.E.U16 R41, desc[UR8][R38.64] ;  /* 0x0000000826297981 */ /* 0x000f68000c1e1500 */
[----:B------:R-:W5:Y:S01]  /*4b00*/  LDG.E.U16 R42, desc[UR8][R38.64+0x2] ;  /* 0x00000208262a7981 */ /* 0x000f62000c1e1500 */
[----:B------:R-:W-:Y:S01]  /*4b10*/  ISETP.NE.AND P6, PT, RZ, UR10, PT ;  /* 0x0000000aff007c0c */ /* 0x000fe2000bfc5270 */
[----:B------:R-:W-:-:S02]  /*4b20*/  HADD2.F32 R95, -RZ, R84.H1_H1 ;  /* 0x30000054ff5f7230 */ /* 0x000fc40000004100 */
[----:B-1----:R-:W-:-:S03]  /*4b30*/  HADD2.F32 R93, -RZ, R84.H0_H0 ;  /* 0x20000054ff5d7230 */ /* 0x002fc60000004100 */
[--C-:B------:R-:W-:Y:S02]  /*4b40*/  FADD.FTZ R95, R95, -R92.reuse ;  /* 0x8000005c5f5f7221 */ /* 0x100fe40000010000 */
[----:B------:R-:W-:Y:S02]  /*4b50*/  FADD.FTZ R93, R93, -R92 ;  /* 0x8000005c5d5d7221 */ /* 0x000fe40000010000 */
[-C--:B---3--:R-:W-:Y:S02]  /*4b60*/  FMUL.FTZ R95, R95, R40.reuse ;  /* 0x000000285f5f7220 */ /* 0x088fe40000410000 */
[----:B------:R-:W-:Y:S01]  /*4b70*/  FMUL.FTZ R93, R93, R40 ;  /* 0x000000285d5d7220 */ /* 0x000fe20000410000 */
[----:B--2---:R-:W-:Y:S02]  /*4b80*/  SHF.L.U32 R84, R43, 0x10, RZ ;  /* 0x000000102b547819 */ /* 0x004fe400000006ff */
[----:B----4-:R-:W-:Y:S02]  /*4b90*/  SHF.L.U32 R43, R69, 0x10, RZ ;  /* 0x00000010452b7819 */ /* 0x010fe400000006ff */
[----:B-----5:R-:W-:-:S02]  /*4ba0*/  SHF.L.U32 R41, R41, 0x10, RZ ;  /* 0x0000001029297819 */ /* 0x020fc400000006ff */
        /* <DEDUP_REMOVED lines=14> */
.L_x_4134:
        /* <DEDUP_REMOVED lines=15> */
.L_x_4136:
[----:B------:R-:W-:Y:S05]  /*4d80*/  BSYNC B0 ;  /* 0x0000000000007941 */ /* 0x000fea0003800000 */
.L_x_4135:
        /* <DEDUP_REMOVED lines=19> */
.L_x_4137:
        /* <DEDUP_REMOVED lines=15> */
.L_x_4139:
[----:B------:R-:W-:Y:S05]  /*4fb0*/  BSYNC B0 ;  /* 0x0000000000007941 */ /* 0x000fea0003800000 */
.L_x_4138:
        /* <DEDUP_REMOVED lines=19> */
.L_x_4140:
        /* <DEDUP_REMOVED lines=15> */
.L_x_4142:
[----:B------:R-:W-:Y:S05]  /*51e0*/  BSYNC B0 ;  /* 0x0000000000007941 */ /* 0x000fea0003800000 */
.L_x_4141:
        /* <DEDUP_REMOVED lines=19> */
.L_x_4143:
        /* <DEDUP_REMOVED lines=15> */
.L_x_4145:
[----:B------:R-:W-:Y:S05]  /*5410*/  BSYNC B0 ;  /* 0x0000000000007941 */ /* 0x000fea0003800000 */
.L_x_4144:
        /* <DEDUP_REMOVED lines=23> */
.L_x_4146:
        /* <DEDUP_REMOVED lines=15> */
.L_x_4148:
[----:B------:R-:W-:Y:S05]  /*5680*/  BSYNC B0 ;  /* 0x0000000000007941 */ /* 0x000fea0003800000 */
.L_x_4147:
        /* <DEDUP_REMOVED lines=17> */
.L_x_4149:
        /* <DEDUP_REMOVED lines=15> */
.L_x_4151:
[----:B------:R-:W-:Y:S05]  /*5890*/  BSYNC B0 ;  /* 0x0000000000007941 */ /* 0x000fea0003800000 */
.L_x_4150:
[--C-:B0-----:R-:W-:Y:S02]  /*58a0*/  HADD2.F32 R93, -RZ, R50.reuse.H0_H0 ;  /* 0x20000032ff5d7230 */ /* 0x101fe40000004100 */
[--C-:B------:R-:W-:Y:S01]  /*58b0*/  FADD.FTZ R37, R69, -R92.reuse ;  /* 0x8000005c45257221 */ /* 0x100fe20000010000 */
[----:B------:R-:W-:Y:S02]  /*58c0*/  HADD2.F32 R95, -RZ, R50.H1_H1 ;  /* 0x30000032ff5f7230 */ /* 0x000fe40000004100 */
        /* <DEDUP_REMOVED lines=20> */
.L_x_4152:
        /* <DEDUP_REMOVED lines=15> */
.L_x_4154:
[----:B------:R-:W-:Y:S05]  /*5b00*/  BSYNC B0 ;  /* 0x0000000000007941 */ /* 0x000fea0003800000 */
.L_x_4153:
        /* <DEDUP_REMOVED lines=15> */
.L_x_4155:
        /* <DEDUP_REMOVED lines=15> */
.L_x_4157:
[----:B------:R-:W-:Y:S05]  /*5cf0*/  BSYNC B0 ;  /* 0x0000000000007941 */ /* 0x000fea0003800000 */
.L_x_4156:
[--C-:B------:R-:W-:Y:S01]  /*5d00*/  FADD.FTZ R37, R69, -R92.reuse ;  /* 0x8000005c45257221 */ /* 0x100fe20000010000 */
[--C-:B0-----:R-:W-:Y:S01]  /*5d10*/  FADD.FTZ R39, R95, -R92.reuse ;  /* 0x8000005c5f277221 */ /* 0x101fe20000010000 */
[--C-:B------:R-:W-:Y:S02]  /*5d20*/  HADD2.F32 R93, -RZ, R54.reuse.H0_H0 ;  /* 0x20000036ff5d7230 */ /* 0x100fe40000004100 */
        /* <DEDUP_REMOVED lines=20> */
.L_x_4158:
        /* <DEDUP_REMOVED lines=15> */
.L_x_4160:
[----:B------:R-:W-:Y:S05]  /*5f60*/  BSYNC B0 ;  /* 0x0000000000007941 */ /* 0x000fea0003800000 */
.L_x_4159:
[-C--:B------:R-:W-:Y:S01]  /*5f70*/  FMUL.FTZ R93, R93, R40.reuse ;  /* 0x000000285d5d7220 */ /* 0x080fe20000410000 */
[----:B------:R-:W-:Y:S01]  /*5f80*/  FMUL.FTZ R95, R95, R40 ;  /* 0x000000285f5f7220 */ /* 0x000fe20000410000 */
[--C-:B0-----:R-:W-:Y:S01]  /*5f90*/  FADD.FTZ R69, R99, -R92.reuse ;  /* 0x8000005c63457221 */ /* 0x101fe20000010000 */
        /* <DEDUP_REMOVED lines=14> */
.L_x_4161:
        /* <DEDUP_REMOVED lines=15> */
.L_x_4163:
[----:B------:R-:W-:Y:S05]  /*6170*/  BSYNC B0 ;  /* 0x0000000000007941 */ /* 0x000fea0003800000 */
.L_x_4162:
[-C--:B------:R-:W-:Y:S01]  /*6180*/  FMUL.FTZ R69, R69, R40.reuse ;  /* 0x0000002845457220 */ /* 0x080fe20000410000 */
[----:B------:R-:W-:Y:S01]  /*6190*/  FMUL.FTZ R97, R97, R40 ;  /* 0x0000002861617220 */ /* 0x000fe20000410000 */
[--C-:B0-----:R-:W-:Y:S02]  /*61a0*/  HADD2.F32 R93, -RZ, R58.reuse.H0_H0 ;  /* 0x2000003aff5d7230 */ /* 0x101fe40000004100 */
[----:B------:R-:W-:Y:S02]  /*61b0*/  HADD2.F32 R95, -RZ, R58.H1_H1 ;  /* 0x3000003aff5f7230 */ /* 0x000fe40000004100 */
[----:B------:R-:W-:Y:S01]  /*61c0*/  FFMA.FTZ R69, R41, R69, R84 ;  /* 0x0000004529457223 */ /* 0x000fe20000010054 */
[--C-:B------:R-:W-:Y:S02]  /*61d0*/  HADD2.F32 R99, -RZ, R60.reuse.H0_H0 ;  /* 0x2000003cff637230 */ /* 0x100fe40000004100 */
[----:B------:R-:W-:Y:S01]  /*61e0*/  FFMA.FTZ R30, R42, R97, R43 ;  /* 0x000000612a1e7223 */ /* 0x000fe2000001002b */
        /* <DEDUP_REMOVED lines=12> */
.L_x_4164:
        /* <DEDUP_REMOVED lines=15> */
.L_x_4166:
[----:B------:R-:W-:Y:S05]  /*63a0*/  BSYNC B0 ;  /* 0x0000000000007941 */ /* 0x000fea0003800000 */
.L_x_4165:
[--C-:B------:R-:W-:Y:S01]  /*63b0*/  FADD.FTZ R37, R93, -R92.reuse ;  /* 0x8000005c5d257221 */ /* 0x100fe20000010000 */
[--C-:B0-----:R-:W-:Y:S01]  /*63c0*/  FADD.FTZ R39, R95, -R92.reuse ;  /* 0x8000005c5f277221 */ /* 0x101fe20000010000 */
[--C-:B------:R-:W-:Y:S01]  /*63d0*/  FADD.FTZ R69, R99, -R92.reuse ;  /* 0x8000005c63457221 */ /* 0x100fe20000010000 */
[----:B------:R-:W-:Y:S01]  /*63e0*/  FADD.FTZ R93, R101, -R92 ;  /* 0x8000005c655d7221 */ /* 0x000fe20000010000 */
        /* <DEDUP_REMOVED lines=17> */
.L_x_4167:
        /* <DEDUP_REMOVED lines=15> */
.L_x_4169:
[----:B------:R-:W-:Y:S05]  /*65f0*/  BSYNC B0 ;  /* 0x0000000000007941 */ /* 0x000fea0003800000 */
.L_x_4168:
        /* <DEDUP_REMOVED lines=15> */
.L_x_4170:
        /* <DEDUP_REMOVED lines=15> */
.L_x_4172:
[----:B------:R-:W-:Y:S05]  /*67e0*/  BSYNC B0 ;  /* 0x0000000000007941 */ /* 0x000fea0003800000 */
.L_x_4171:
[----:B0-----:R-:W-:Y:S02]  /*67f0*/  HADD2.F32 R93, -RZ, R71.H0_H0 ;  /* 0x20000047ff5d7230 */ /* 0x001fe40000004100 */
[--C-:B------:R-:W-:Y:S01]  /*6800*/  FADD.FTZ R39, R69, -R92.reuse ;  /* 0x8000005c45277221 */ /* 0x100fe20000010000 */
[----:B------:R-:W-:Y:S02]  /*6810*/  HADD2.F32 R34, -RZ, R72.H0_H0 ;  /* 0x20000048ff227230 */ /* 0x000fe40000004100 */
[--C-:B------:R-:W-:Y:S01]  /*6820*/  FADD.FTZ R107, R107, -R92.reuse ;  /* 0x8000005c6b6b7221 */ /* 0x100fe20000010000 */
[----:B------:R-:W-:Y:S02]  /*6830*/  HADD2.F32 R44, -RZ, R76.H0_H0 ;  /* 0x2000004cff2c7230 */ /* 0x000fe40000004100 */
[--C-:B------:R-:W-:Y:S01]  /*6840*/  FADD.FTZ R30, R93, -R92.reuse ;  /* 0x8000005c5d1e7221 */ /* 0x100fe20000010000 */
[----:B------:R-:W-:Y:S02]  /*6850*/  HADD2.F32 R50, -RZ, R78.H0_H0 ;  /* 0x2000004eff327230 */ /* 0x000fe40000004100 */
[----:B------:R-:W-:Y:S01]  /*6860*/  FADD.FTZ R34, R34, -R92 ;  /* 0x8000005c22227221 */ /* 0x000fe20000010000 */
[----:B------:R-:W-:-:S02]  /*6870*/  HADD2.F32 R54, -RZ, R81.H1_H1 ;  /* 0x30000051ff367230 */ /* 0x000fc40000004100 */
[--C-:B------:R-:W-:Y:S01]  /*6880*/  FADD.FTZ R44, R44, -R92.reuse ;  /* 0x8000005c2c2c7221 */ /* 0x100fe20000010000 */
[----:B------:R-:W-:Y:S02]  /*6890*/  HADD2.F32 R32, -RZ, R82.H0_H0 ;  /* 0x20000052ff207230 */ /* 0x000fe40000004100 */
[--C-:B------:R-:W-:Y:S01]  /*68a0*/  FADD.FTZ R50, R50, -R92.reuse ;  /* 0x8000005c32327221 */ /* 0x100fe20000010000 */
[----:B------:R-:W-:Y:S02]  /*68b0*/  HADD2.F32 R115, -RZ, R64.H0_H0 ;  /* 0x20000040ff737230 */ /* 0x000fe40000004100 */
[----:B------:R-:W-:Y:S01]  /*68c0*/  FMUL.FTZ R39, R39, R40 ;  /* 0x0000002827277220 */ /* 0x000fe20000410000 */
[----:B------:R-:W-:Y:S02]  /*68d0*/  HADD2.F32 R119, -RZ, R66.H0_H0 ;  /* 0x20000042ff777230 */ /* 0x000fe40000004100 */
[----:B------:R-:W-:Y:S01]  /*68e0*/  FADD.FTZ R32, R32, -R92 ;  /* 0x8000005c20207221 */ /* 0x000fe20000010000 */
[----:B------:R-:W-:-:S02]  /*68f0*/  HADD2.F32 R123, -RZ, R68.H0_H0 ;  /* 0x20000044ff7b7230 */ /* 0x000fc40000004100 */
[--C-:B------:R-:W-:Y:S01]  /*6900*/  FADD.FTZ R115, R115, -R92.reuse ;  /* 0x8000005c73737221 */ /* 0x100fe20000010000 */
[----:B------:R-:W-:Y:S02]  /*6910*/  HADD2.F32 R36, -RZ, R74.H0_H0 ;  /* 0x2000004aff247230 */ /* 0x000fe40000004100 */
[--C-:B------:R-:W-:Y:S01]  /*6920*/  FADD.FTZ R119, R119, -R92.reuse ;  /* 0x8000005c77777221 */ /* 0x100fe20000010000 */
[----:B------:R-:W-:Y:S02]  /*6930*/  HADD2.F32 R38, -RZ, R73.H0_H0 ;  /* 0x20000049ff267230 */ /* 0x000fe40000004100 */
[--C-:B------:R-:W-:Y:S01]  /*6940*/  FADD.FTZ R123, R123, -R92.reuse ;  /* 0x8000005c7b7b7221 */ /* 0x100fe20000010000 */
        /* <DEDUP_REMOVED lines=11> */
[----:B------:R-:W-:Y:S01]  /*6a00*/  FMUL.FTZ R32, R32, R40 ;  /* 0x0000002820207220 */ /* 0x000fe20000410000 */
[----:B------:R-:W-:Y:S02]  /*6a10*/  HADD2.F32 R109, -RZ, R87.H0_H0 ;  /* 0x20000057ff6d7230 */ /* 0x000fe40000004100 */
[--C-:B------:R-:W-:Y:S01]  /*6a20*/  FADD.FTZ R56, R99, -R92.reuse ;  /* 0x8000005c63387221 */ /* 0x100fe20000010000 */
[----:B------:R-:W-:Y:S02]  /*6a30*/  HADD2.F32 R37, -RZ, R80.H0_H0 ;  /* 0x20000050ff257230 */ /* 0x000fe40000004100 */
[--C-:B------:R-:W-:Y:S01]  /*6a40*/  FADD.FTZ R58, R105, -R92.reuse ;  /* 0x8000005c693a7221 */ /* 0x100fe20000010000 */
[----:B------:R-:W-:Y:S02]  /*6a50*/  HADD2.F32 R71, -RZ, R71.H1_H1 ;  /* 0x30000047ff477230 */ /* 0x000fe40000004100 */
[----:B------:R-:W-:Y:S01]  /*6a60*/  FADD.FTZ R60, R109, -R92 ;  /* 0x8000005c6d3c7221 */ /* 0x000fe20000010000 */
[----:B------:R-:W-:-:S02]  /*6a70*/  HADD2.F32 R125, -RZ, R83.H1_H1 ;  /* 0x30000053ff7d7230 */ /* 0x000fc40000004100 */
[--C-:B------:R-:W-:Y:S01]  /*6a80*/  FADD.FTZ R83, R54, -R92.reuse ;  /* 0x8000005c36537221 */ /* 0x100fe20000010000 */
[----:B------:R-:W-:Y:S02]  /*6a90*/  HADD2.F32 R113, -RZ, R87.H1_H1 ;  /* 0x30000057ff717230 */ /* 0x000fe40000004100 */
[--C-:B------:R-:W-:Y:S01]  /*6aa0*/  FADD.FTZ R54, R95, -R92.reuse ;  /* 0x8000005c5f367221 */ /* 0x100fe20000010000 */
[----:B------:R-:W-:Y:S02]  /*6ab0*/  HADD2.F32 R74, -RZ, R74.H1_H1 ;  /* 0x3000004aff4a7230 */ /* 0x000fe40000004100 */
        /* <DEDUP_REMOVED lines=8> */
[----:B------:R-:W-:Y:S01]  /*6b40*/  FMUL.FTZ R37, R30, R40 ;  /* 0x000000281e257220 */ /* 0x000fe20000410000 */
[----:B------:R-:W-:Y:S02]  /*6b50*/  HADD2.F32 R76, -RZ, R76.H1_H1 ;  /* 0x3000004cff4c7230 */ /* 0x000fe40000004100 */
[----:B------:R-:W-:Y:S01]  /*6b60*/  FADD.FTZ R69, R74, -R92 ;  /* 0x8000005c4a457221 */ /* 0x000fe20000010000 */
[----:B------:R-:W-:-:S02]  /*6b70*/  HADD2.F32 R101, -RZ, R66.H1_H1 ;  /* 0x30000042ff657230 */ /* 0x000fc40000004100 */
[--C-:B------:R-:W-:Y:S01]  /*6b80*/  FADD.FTZ R71, R73, -R92.reuse ;  /* 0x8000005c49477221 */ /* 0x100fe20000010000 */
[----:B------:R-:W-:Y:S02]  /*6b90*/  HADD2.F32 R97, -RZ, R68.H1_H1 ;  /* 0x30000044ff617230 */ /* 0x000fe40000004100 */
[--C-:B------:R-:W-:Y:S01]  /*6ba0*/  FADD.FTZ R99, R121, -R92.reuse ;  /* 0x8000005c79637221 */ /* 0x100fe20000010000 */
[----:B------:R-:W-:Y:S02]  /*6bb0*/  HADD2.F32 R72, -RZ, R72.H1_H1 ;  /* 0x30000048ff487230 */ /* 0x000fe40000004100 */
[----:B------:R-:W-:Y:S01]  /*6bc0*/  FADD.FTZ R105, R117, -R92 ;  /* 0x8000005c75697221 */ /* 0x000fe20000010000 */
[----:B------:R-:W-:Y:S02]  /*6bd0*/  HADD2.F32 R75, -RZ, R75.H1_H1 ;  /* 0x3000004bff4b7230 */ /* 0x000fe40000004100 */
[----:B------:R-:W-:Y:S01]  /*6be0*/  FMUL.FTZ R113, R34, R40 ;  /* 0x0000002822717220 */ /* 0x000fe20000410000 */
[----:B------:R-:W-:-:S02]  /*6bf0*/  HADD2.F32 R79, -RZ, R79.H1_H1 ;  /* 0x3000004fff4f7230 */ /* 0x000fc40000004100 */
[-C--:B------:R-:W-:Y:S01]  /*6c00*/  FMUL.FTZ R125, R44, R40.reuse ;  /* 0x000000282c7d7220 */ /* 0x080fe20000410000 */
[----:B------:R-:W-:Y:S02]  /*6c10*/  HADD2.F32 R78, -RZ, R78.H1_H1 ;  /* 0x3000004eff4e7230 */ /* 0x000fe40000004100 */
[-C--:B------:R-:W-:Y:S01]  /*6c20*/  FMUL.FTZ R30, R50, R40.reuse ;  /* 0x00000028321e7220 */ /* 0x080fe20000410000 */
[----:B------:R-:W-:Y:S02]  /*6c30*/  HADD2.F32 R82, -RZ, R82.H1_H1 ;  /* 0x30000052ff527230 */ /* 0x000fe40000004100 */
[--C-:B------:R-:W-:Y:S01]  /*6c40*/  FADD.FTZ R103, R103, -R92.reuse ;  /* 0x8000005c67677221 */ /* 0x100fe20000010000 */
[----:B------:R-:W-:Y:S02]  /*6c50*/  HADD2.F32 R111, -RZ, R80.H1_H1 ;  /* 0x30000050ff6f7230 */ /* 0x000fe40000004100 */
[--C-:B------:R-:W-:Y:S01]  /*6c60*/  FADD.FTZ R73, R76, -R92.reuse ;  /* 0x8000005c4c497221 */ /* 0x100fe20000010000 */
        /* <DEDUP_REMOVED lines=12> */
[--C-:B------:R-:W-:Y:S01]  /*6d30*/  FADD.FTZ R101, R101, -R92.reuse ;  /* 0x8000005c65657221 */ /* 0x100fe20000010000 */
[--C-:B------:R-:W-:Y:S01]  /*6d40*/  FADD.FTZ R97, R97, -R92.reuse ;  /* 0x8000005c61617221 */ /* 0x100fe20000010000 */
[--C-:B------:R-:W-:Y:S01]  /*6d50*/  FADD.FTZ R85, R72, -R92.reuse ;  /* 0x8000005c48557221 */ /* 0x100fe20000010000 */
[----:B------:R-:W-:Y:S01]  /*6d60*/  FMUL.FTZ R76, R62, R40 ;  /* 0x000000283e4c7220 */ /* 0x000fe20000410000 */
[--C-:B------:R-:W-:Y:S01]  /*6d70*/  FADD.FTZ R75, R75, -R92.reuse ;  /* 0x8000005c4b4b7221 */ /* 0x100fe20000010000 */
[--C-:B------:R-:W-:Y:S01]  /*6d80*/  FADD.FTZ R79, R79, -R92.reuse ;  /* 0x8000005c4f4f7221 */ /* 0x100fe20000010000 */
[--C-:B------:R-:W-:Y:S01]  /*6d90*/  FADD.FTZ R81, R78, -R92.reuse ;  /* 0x8000005c4e517221 */ /* 0x100fe20000010000 */
[--C-:B------:R-:W-:Y:S01]  /*6da0*/  FADD.FTZ R87, R82, -R92.reuse ;  /* 0x8000005c52577221 */ /* 0x100fe20000010000 */
[----:B------:R-:W-:Y:S01]  /*6db0*/  FADD.FTZ R111, R111, -R92 ;  /* 0x8000005c6f6f7221 */ /* 0x000fe20000010000 */
        /* <DEDUP_REMOVED lines=17> */
[--C-:B------:R-:W-:Y:S01]  /*6ed0*/  FFMA.FTZ R30, R41, R74, R84.reuse ;  /* 0x0000004a291e7223 */ /* 0x100fe20000010054 */
[----:B------:R-:W-:Y:S01]  /*6ee0*/  FMUL.FTZ R103, R103, R40 ;  /* 0x0000002867677220 */ /* 0x000fe20000410000 */
[----:B------:R-:W-:Y:S01]  /*6ef0*/  FFMA.FTZ R41, R41, R76, R84 ;  /* 0x0000004c29297223 */ /* 0x000fe20000010054 */
        /* <DEDUP_REMOVED lines=48> */
.L_x_4173:
        /* <DEDUP_REMOVED lines=15> */
.L_x_4175:
[----:B------:R-:W-:Y:S05]  /*72f0*/  BSYNC B0 ;  /* 0x0000000000007941 */ /* 0x000fea0003800000 */
.L_x_4174:
        /* <DEDUP_REMOVED lines=11> */
.L_x_4176:
        /* <DEDUP_REMOVED lines=15> */
.L_x_4178:
[----:B------:R-:W-:Y:S05]  /*74a0*/  BSYNC B0 ;  /* 0x0000000000007941 */ /* 0x000fea0003800000 */
.L_x_4177:
[----:B------:R-:W-:Y:S01]  /*74b0*/  IADD3 R56, R2, 0x1f0, RZ ;  /* 0x000001f002387810 */ /* 0x000fe20007ffe0ff */
[----:B------:R-:W-:Y:S06]  /*74c0*/  @!P6 BRA `(.L_x_4179) ;  /* 0x000000000028e947 */ /* 0x000fec0003800000 */
        /* <DEDUP_REMOVED lines=10> */
.L_x_4179:
[----:B------:R-:W-:Y:S01]  /*7570*/  LOP3.LUT P5, RZ, R70, 0x800, RZ, 0xc0, !PT ;  /* 0x0000080046ff7812 */ /* 0x000fe200078ac0ff */
[----:B------:R-:W-:-:S12]  /*7580*/  BSSY B0, `(.L_x_4180) ;  /* 0x000000e000007945 */ /* 0x000fd80003800000 */
[----:B------:R-:W-:Y:S05]  /*7590*/  @!P5 BRA `(.L_x_4181) ;  /* 0x000000000030d947 */ /* 0x000fea0003800000 */
[----:B------:R-:W-:Y:S01]  /*75a0*/  ULDC.64 UR12, c[0x0][0x270] ;  /* 0x00009c00000c7ab9 */ /* 0x000fe20000000a00 */
[----:B------:R-:W-:Y:S01]  /*75b0*/  MOV R42, R88 ;  /* 0x00000058002a7202 */ /* 0x000fe20000000f00 */
[----:B01----:R-:W-:Y:S01]  /*75c0*/  IMAD R69, R59, UR12, RZ ;  /* 0x0000000c3b457c24 */ /* 0x003fe2000f8e02ff */
        /* <DEDUP_REMOVED lines=9> */
.L_x_4181:
[----:B------:R-:W-:Y:S05]  /*7660*/  BSYNC B0 ;  /* 0x0000000000007941 */ /* 0x000fea0003800000 */
.L_x_4180:
        /* <DEDUP_REMOVED lines=11> */
.L_x_4182:
        /* <DEDUP_REMOVED lines=8> */
[C---:B012---:R-:W-:Y:S02]  /*77a0*/  IMAD R69, R19.reuse, UR13, R66 ;  /* 0x0000000d13457c24 */ /* 0x047fe4000f8e0242 */
[----:B------:R-:W-:Y:S01]  /*77b0*/  IMAD.WIDE.U32 R42, R19, UR12, R42 ;  /* 0x0000000c132a7c25 */ /* 0x000fe2000f8e002a */
[----:B------:R-:W-:-:S04]  /*77c0*/  ULDC.64 UR12, c[0x0][0x210] ;  /* 0x00008400000c7ab9 */ /* 0x000fc80000000a00 */
[----:B------:R-:W-:Y:S02]  /*77d0*/  IADD3 R69, R43, R69, RZ ;  /* 0x000000452b457210 */ /* 0x000fe40007ffe0ff */
[----:B------:R-:W-:-:S04]  /*77e0*/  LEA R68, P5, R42, UR12, 0x1 ;  /* 0x0000000c2a447c11 */ /* 0x000fc8000f8a08ff */
[----:B------:R-:W-:-:S05]  /*77f0*/  LEA.HI.X R69, R42, UR13, R69, 0x1, P5 ;  /* 0x0000000d2a457c11 */ /* 0x000fca000a8f0c45 */
[----:B------:R3:W-:Y:S04]  /*7800*/  STG.E desc[UR8][R68.64], R101 ;  /* 0x0000006544007986 */ /* 0x0007e8000c101908 */
.L_x_4184:
[----:B------:R-:W-:Y:S05]  /*7810*/  BSYNC B0 ;  /* 0x0000000000007941 */ /* 0x000fea0003800000 */
.L_x_4183:
        /* <DEDUP_REMOVED lines=11> */
.L_x_4185:
[----:B------:R-:W-:Y:S01]  /*78d0*/  LOP3.LUT P5, RZ, R70, 0x200, RZ, 0xc0, !PT ;  /* 0x0000020046ff7812 */ /* 0x000fe200078ac0ff */
[----:B------:R-:W-:-:S12]  /*78e0*/  BSSY B0, `(.L_x_4186) ;  /* 0x000000e000007945 */ /* 0x000fd80003800000 */
[----:B------:R-:W-:Y:S05]  /*78f0*/  @!P5 BRA `(.L_x_4187) ;  /* 0x000000000030d947 */ /* 0x000fea0003800000 */
[----:B------:R-:W-:Y:S01]  /*7900*/  ULDC.64 UR12, c[0x0][0x270] ;  /* 0x00009c00000c7ab9 */ /* 0x000fe20000000a00 */
[----:B------:R-:W-:Y:S01]  /*7910*/  MOV R42, R88 ;  /* 0x00000058002a7202 */ /* 0x000fe20000000f00 */
[----:B0123--:R-:W-:Y:S01]  /*7920*/  IMAD R69, R63, UR12, RZ ;  /* 0x0000000c3f457c24 */ /* 0x00ffe2000f8e02ff */
        /* <DEDUP_REMOVED lines=9> */
.L_x_4187:
[----:B------:R-:W-:Y:S05]  /*79c0*/  BSYNC B0 ;  /* 0x0000000000007941 */ /* 0x000fea0003800000 */
.L_x_4186:
        /* <DEDUP_REMOVED lines=11> */
.L_x_4188:
        /* <DEDUP_REMOVED lines=8> */
[C---:B01234-:R-:W-:Y:S02]  /*7b00*/  IMAD R69, R21.reuse, UR13, R62 ;  /* 0x0000000d15457c24 */ /* 0x05ffe4000f8e023e */
[----:B------:R-:W-:Y:S01]  /*7b10*/  IMAD.WIDE.U32 R42, R21, UR12, R42 ;  /* 0x0000000c152a7c25 */ /* 0x000fe2000f8e002a */
[----:B------:R-:W-:-:S04]  /*7b20*/  ULDC.64 UR12, c[0x0][0x210] ;  /* 0x00008400000c7ab9 */ /* 0x000fc80000000a00 */
[----:B------:R-:W-:Y:S02]  /*7b30*/  IADD3 R69, R43, R69, RZ ;  /* 0x000000452b457210 */ /* 0x000fe40007ffe0ff */
[----:B------:R-:W-:-:S04]  /*7b40*/  LEA R68, P5, R42, UR12, 0x1 ;  /* 0x0000000c2a447c11 */ /* 0x000fc8000f8a08ff */
[----:B------:R-:W-:-:S05]  /*7b50*/  LEA.HI.X R69, R42, UR13, R69, 0x1, P5 ;  /* 0x0000000d2a457c11 */ /* 0x000fca000a8f0c45 */
[----:B------:R0:W-:Y:S04]  /*7b60*/  STG.E desc[UR8][R68.64], R97 ;  /* 0x0000006144007986 */ /* 0x0001e8000c101908 */
.L_x_4190:
[----:B------:R-:W-:Y:S05]  /*7b70*/  BSYNC B0 ;  /* 0x0000000000007941 */ /* 0x000fea0003800000 */
.L_x_4189:
        /* <DEDUP_REMOVED lines=11> */
.L_x_4191:
        /* <DEDUP_REMOVED lines=15> */
.L_x_4193:
[----:B------:R-:W-:Y:S05]  /*7d20*/  BSYNC B0 ;  /* 0x0000000000007941 */ /* 0x000fea0003800000 */
.L_x_4192:
        /* <DEDUP_REMOVED lines=11> */
.L_x_4194:
        /* <DEDUP_REMOVED lines=17> */
.L_x_4196:
[----:B------:R-:W-:Y:S05]  /*7ef0*/  BSYNC B0 ;  /* 0x0000000000007941 */ /* 0x000fea0003800000 */
.L_x_4195:
        /* <DEDUP_REMOVED lines=11> */
.L_x_4197:
        /* <DEDUP_REMOVED lines=17> */
.L_x_4199:
[----:B------:R-:W-:Y:S05]  /*80c0*/  BSYNC B0 ;  /* 0x0000000000007941 */ /* 0x000fea0003800000 */
.L_x_4198:
        /* <DEDUP_REMOVED lines=11> */
.L_x_4200:
        /* <DEDUP_REMOVED lines=17> */
.L_x_4202:
[----:B------:R-:W-:Y:S05]  /*8290*/  BSYNC B0 ;  /* 0x0000000000007941 */ /* 0x000fea0003800000 */
.L_x_4201:
        /* <DEDUP_REMOVED lines=11> */
.L_x_4203:
        /* <DEDUP_REMOVED lines=17> */
.L_x_4205:
[----:B------:R-:W-:Y:S05]  /*8460*/  BSYNC B0 ;  /* 0x0000000000007941 */ /* 0x000fea0003800000 */
.L_x_4204:
        /* <DEDUP_REMOVED lines=11> */
.L_x_4206:
        /* <DEDUP_REMOVED lines=17> */
.L_x_4208:
[----:B------:R-:W-:Y:S05]  /*8630*/  BSYNC B0 ;  /* 0x0000000000007941 */ /* 0x000fea0003800000 */
.L_x_4207:
        /* <DEDUP_REMOVED lines=11> */
.L_x_4209:
[----:B------:R-:W-:Y:S01]  /*86f0*/  LOP3.LUT P5, RZ, R70, 0x1, RZ, 0xc0, !PT ;  /* 0x0000000146ff7812 */ /* 0x000fe200078ac0ff */
[----:B------:R-:W-:-:S12]  /*8700*/  BSSY B0, `(.L_x_4210) ;  /* 0x0000010000007945 */ /* 0x000fd80003800000 */
        /* <DEDUP_REMOVED lines=15> */
.L_x_4211:
[----:B------:R-:W-:Y:S05]  /*8800*/  BSYNC B0 ;  /* 0x0000000000007941 */ /* 0x000fea0003800000 */
.L_x_4210:
        /* <DEDUP_REMOVED lines=11> */
.L_x_4212:
[----:B------:R-:W-:Y:S04]  /*88c0*/  BSSY B0, `(.L_x_4213) ;  /* 0x0000010000007945 */ /* 0x000fe80003800000 */
[----:B------:R-:W-:Y:S05]  /*88d0*/  @!P0 BRA `(.L_x_4214) ;  /* 0x0000000000388947 */ /* 0x000fea0003800000 */
[----:B------:R-:W-:Y:S01]  /*88e0*/  IADD3 R43, R2, 0x1a0, RZ ;  /* 0x000001a0022b7810 */ /* 0x000fe20007ffe0ff */
[----:B------:R-:W-:Y:S01]  /*88f0*/  ULDC.64 UR12, c[0x0][0x270] ;  /* 0x00009c00000c7ab9 */ /* 0x000fe20000000a00 */
[----:B------:R-:W-:Y:S02]  /*8900*/  MOV R38, R88 ;  /* 0x0000005800267202 */ /* 0x000fe40000000f00 */
[----:B------:R-:W-:Y:S02]  /*8910*/  SHF.R.S32.HI R40, RZ, 0x1f, R43 ;  /* 0x0000001fff287819 */ /* 0x000fe4000001142b */
[----:B0-----:R-:W-:Y:S02]  /*8920*/  MOV R39, R91 ;  /* 0x0000005b00277202 */ /* 0x001fe40000000f00 */
        /* <DEDUP_REMOVED lines=9> */
.L_x_4214:
[----:B------:R-:W-:Y:S05]  /*89c0*/  BSYNC B0 ;  /* 0x0000000000007941 */ /* 0x000fea0003800000 */
.L_x_4213:
        /* <DEDUP_REMOVED lines=11> */
.L_x_4215:
        /* <DEDUP_REMOVED lines=16> */
.L_x_4217:
[----:B------:R-:W-:Y:S05]  /*8b80*/  BSYNC B0 ;  /* 0x0000000000007941 */ /* 0x000fea0003800000 */
.L_x_4216:
        /* <DEDUP_REMOVED lines=11> */
.L_x_4218:
        /* <DEDUP_REMOVED lines=16> */
.L_x_4220:
[----:B------:R-:W-:Y:S05]  /*8d40*/  BSYNC B0 ;  /* 0x0000000000007941 */ /* 0x000fea0003800000 */
.L_x_4219:
        /* <DEDUP_REMOVED lines=11> */
.L_x_4221:
        /* <DEDUP_REMOVED lines=16> */
.L_x_4223:
[----:B------:R-:W-:Y:S05]  /*8f00*/  BSYNC B0 ;  /* 0x0000000000007941 */ /* 0x000fea0003800000 */
.L_x_4222:
        /* <DEDUP_REMOVED lines=11> */
.L_x_4224:
        /* <DEDUP_REMOVED lines=16> */
.L_x_4226:
[----:B------:R-:W-:Y:S05]  /*90c0*/  BSYNC B0 ;  /* 0x0000000000007941 */ /* 0x000fea0003800000 */
.L_x_4225:
        /* <DEDUP_REMOVED lines=11> */
.L_x_4227:
        /* <DEDUP_REMOVED lines=17> */
.L_x_4229:
[----:B------:R-:W-:Y:S05]  /*9290*/  BSYNC B0 ;  /* 0x0000000000007941 */ /* 0x000fea0003800000 */
.L_x_4228:
[----:B0-----:R-:W0:Y:S01]  /*92a0*/  LDC R37, c[0x0][0x10] ;  /* 0x00000400ff257b82 */ /* 0x001e220000000800 */
[----:B------:R-:W-:Y:S02]  /*92b0*/  IADD3 R26, R26, 0x1, RZ ;  /* 0x000000011a1a7810 */ /* 0x000fe40007ffe0ff */
[----:B0-----:R-:W-:-:S04]  /*92c0*/  IADD3 R24, R37, R24, RZ ;  /* 0x0000001825187210 */ /* 0x001fc80007ffe0ff */
[----:B------:R-:W-:-:S13]  /*92d0*/  ISETP.GE.AND P5, PT, R24, UR4, PT ;  /* 0x0000000418007c0c */ /* 0x000fda000bfa6270 */
[----:B------:R-:W-:Y:S05]  /*92e0*/  @!P5 BRA `(.L_x_4230) ;  /* 0xffffff780050d947 */ /* 0x000fea000383ffff */
[----:B------:R-:W-:Y:S05]  /*92f0*/  EXIT ;  /* 0x000000000000794d */ /* 0x000fea0003800000 */
.L_x_4231:
        /* <DEDUP_REMOVED lines=16> */
.L_x_5196:


//--------------------- .text._Z35group_norm_nhwc_fwd_one_pass_kernelI11Fp16IOFp16WLi64ELi56ELi448EEv26Group_norm_nhwc_fwd_params --------------------------
	.section	.text._Z35group_norm_nhwc_fwd_one_pass_kernelI11Fp16IOFp16WLi64ELi56ELi448EEv26Group_norm_nhwc_fwd_params,"ax",@progbits
	.align	128
        .global         _Z35group_norm_nhwc_fwd_one_pass_kernelI11Fp16IOFp16WLi64ELi56ELi448EEv26Group_norm_nhwc_fwd_params
        .type           _Z35group_norm_nhwc_fwd_one_pass_kernelI11Fp16IOFp16WLi64ELi56ELi448EEv26Group_norm_nhwc_fwd_params,@function
        .size           _Z35group_norm_nhwc_fwd_one_pass_kernelI11Fp16IOFp16WLi64ELi56ELi448EEv26Group_norm_nhwc_fwd_params,(.L_x_5197 - _Z35group_norm_nhwc_fwd_one_pass_kernelI11Fp16IOFp16WLi64ELi56ELi448EEv26Group_norm_nhwc_fwd_params)
        .other          _Z35group_norm_nhwc_fwd_one_pass_kernelI11Fp16IOFp16WLi64ELi56ELi448EEv26Group_norm_nhwc_fwd_params,@"STO_CUDA_ENTRY STV_DEFAULT"
_Z35group_norm_nhwc_fwd_one_pass_kernelI11Fp16IOFp16WLi64ELi56ELi448EEv26Group_norm_nhwc_fwd_params:
.text._Z35group_norm_nhwc_fwd_one_pass_kernelI11Fp16IOFp16WLi64ELi56ELi448EEv26Group_norm_nhwc_fwd_params:
        /* <DEDUP_REMOVED lines=23> */
.L_x_4253:
        /* <DEDUP_REMOVED lines=205> */
.L_x_4233:
[----:B------:R-:W-:Y:S05]  /*0e40*/  BSYNC B0 ;  /* 0x0000000000007941 */ /* 0x000fea0003800000 */
.L_x_4232:
        /* <DEDUP_REMOVED lines=28> */
.L_x_4236:
[----:B-1----:R-:W2:Y:S04]  /*1010*/  LDG.E.STRONG.GPU R11, desc[UR8][R8.64] ;  /* 0x00000008080b7981 */ /* 0x002ea8000c1ef900 */
[----:B--2---:R-:W-:Y:S01]  /*1020*/  CCTL.IVALL ;  /* 0x00000000ff00798f */ /* 0x004fe20002000000 */
[----:B------:R-:W-:Y:S05]  /*1030*/  YIELD ;  /* 0x0000000000007946 */ /* 0x000fea0003800000 */
[----:B------:R-:W-:-:S13]  /*1040*/  ISETP.NE.AND P1, PT, R11, R28, PT ;  /* 0x0000001c0b00720c */ /* 0x000fda0003f25270 */
[----:B------:R-:W-:Y:S05]  /*1050*/  @P1 BRA `(.L_x_4236) ;  /* 0xfffffffc00ec1947 */ /* 0x000fea000383ffff */
.L_x_4235:
        /* <DEDUP_REMOVED lines=11> */
.L_x_4238:
        /* <DEDUP_REMOVED lines=63> */
.L_x_4237:
        /* <DEDUP_REMOVED lines=19> */
.L_x_4240:
[----:B------:R-:W-:Y:S05]  /*1630*/  BSYNC B0 ;  /* 0x0000000000007941 */ /* 0x000fea0003800000 */
.L_x_4239:
        /* <DEDUP_REMOVED lines=32> */
.L_x_4234:
        /* <DEDUP_REMOVED lines=54> */
[----:B------:R-:W-:Y:S01]  /*1ba0*/  ISETP.GT.U32.OR P3, PT, R0, 0x1bf, P3 ;  /* 0x000001bf0000780c */ /* 0x000fe20001f64470 */
[----:B--2---:R-:W-:Y:S02]  /*1bb0*/  HADD2.F32 R11, -RZ, R28.H0_H0 ;  /* 0x2000001cff0b7230 */ /* 0x004fe40000004100 */
[----:B------:R-:W-:Y:S02]  /*1bc0*/  HADD2.F32 R28, -RZ, R22.H1_H1 ;  /* 0x30000016ff1c7230 */ /* 0x000fe40000004100 */
[----:B---3--:R-:W-:-:S03]  /*1bd0*/  HADD2.F32 R2, -RZ, R2.H0_H0 ;  /* 0x20000002ff027230 */ /* 0x008fc60000004100 */
[----:B------:R-:W-:Y:S02]  /*1be0*/  FADD.FTZ R28, R28, -R10 ;  /* 0x8000000a1c1c7221 */ /* 0x000fe40000010000 */
[--C-:B------:R-:W-:Y:S02]  /*1bf0*/  FFMA.FTZ R14, R2, R13, R11.reuse ;  /* 0x0000000d020e7223 */ /* 0x100fe4000001000b */
[----:B------:R-:W-:Y:S01]  /*1c00*/  FMUL.FTZ R28, R28, R9 ;  /* 0x000000091c1c7220 */ /* 0x000fe20000410000 */
[----:B------:R-:W-:-:S03]  /*1c10*/  FFMA.FTZ R13, R2, R12, R11 ;  /* 0x0000000c020d7223 */ /* 0x000fc6000001000b */
[C-C-:B------:R-:W-:Y:S01]  /*1c20*/  FFMA.FTZ R12, R2.reuse, R28, R11.reuse ;  /* 0x0000001c020c7223 */ /* 0x140fe2000001000b */
[----:B------:R-:W-:Y:S01]  /*1c30*/  FFMA.FTZ R2, R2, R15, R11 ;  /* 0x0000000f02027223 */ /* 0x000fe2000001000b */
[----:B------:R-:W-:Y:S02]  /*1c40*/  HADD2.F32 R15, -RZ, R22.H0_H0 ;  /* 0x20000016ff0f7230 */ /* 0x000fe40000004100 */
[----:B------:R-:W-:Y:S02]  /*1c50*/  HADD2.F32 R11, -RZ, R19.H0_H0 ;  /* 0x20000013ff0b7230 */ /* 0x000fe40000004100 */
[----:B------:R-:W-:Y:S02]  /*1c60*/  HADD2.F32 R19, -RZ, R18.H0_H0 ;  /* 0x20000012ff137230 */ /* 0x000fe40000004100 */
[--C-:B------:R-:W-:Y:S01]  /*1c70*/  FADD.FTZ R28, R15, -R10.reuse ;  /* 0x8000000a0f1c7221 */ /* 0x100fe20000010000 */
[----:B------:R-:W-:Y:S01]  /*1c80*/  IADD3 R15, R17, 0x30, RZ ;  /* 0x00000030110f7810 */ /* 0x000fe20007ffe0ff */
[--C-:B------:R-:W-:Y:S01]  /*1c90*/  FADD.FTZ R22, R21, -R10.reuse ;  /* 0x8000000a15167221 */ /* 0x100fe20000010000 */
[--C-:B------:R-:W-:Y:S01]  /*1ca0*/  FADD.FTZ R11, R11, -R10.reuse ;  /* 0x8000000a0b0b7221 */ /* 0x100fe20000010000 */
[----:B------:R-:W-:Y:S01]  /*1cb0*/  FADD.FTZ R10, R19, -R10 ;  /* 0x8000000a130a7221 */ /* 0x000fe20000010000 */
[----:B------:R-:W-:-:S02]  /*1cc0*/  ISETP.GE.U32.AND P1, PT, R15, UR12, PT ;  /* 0x0000000c0f007c0c */ /* 0x000fc4000bf26070 */
[----:B------:R-:W-:Y:S01]  /*1cd0*/  SHF.R.S32.HI R18, RZ, 0x1f, R15 ;  /* 0x0000001fff127819 */ /* 0x000fe2000001140f */
[----:B----4-:R-:W-:Y:S02]  /*1ce0*/  HADD2.F32 R23, -RZ, R23.H0_H0 ;  /* 0x20000017ff177230 */ /* 0x010fe40000004100 */
[-C--:B------:R-:W-:Y:S01]  /*1cf0*/  FMUL.FTZ R11, R11, R9.reuse ;  /* 0x000000090b0b7220 */ /* 0x080fe20000410000 */
[----:B-----5:R-:W-:Y:S02]  /*1d00*/  HADD2.F32 R8, -RZ, R8.H0_H0 ;  /* 0x20000008ff087230 */ /* 0x020fe40000004100 */
[-C--:B------:R-:W-:Y:S01]  /*1d10*/  FMUL.FTZ R19, R28, R9.reuse ;  /* 0x000000091c137220 */ /* 0x080fe20000410000 */
[-C--:B------:R-:W-:Y:S01]  /*1d20*/  FMUL.FTZ R21, R10, R9.reuse ;  /* 0x000000090a157220 */ /* 0x080fe20000410000 */
[----:B------:R-:W-:Y:S01]  /*1d30*/  ISETP.GE.AND.EX P1, PT, R18, UR13, PT, P1 ;  /* 0x0000000d12007c0c */ /* 0x000fe2000bf26310 */
[----:B------:R-:W-:Y:S01]  /*1d40*/  FMUL.FTZ R9, R22, R9 ;  /* 0x0000000916097220 */ /* 0x000fe20000410000 */
        /* <DEDUP_REMOVED lines=16> */
.L_x_4241:
        /* <DEDUP_REMOVED lines=14> */
.L_x_4243:
[----:B------:R-:W-:Y:S05]  /*1f30*/  BSYNC B0 ;  /* 0x0000000000007941 */ /* 0x000fea0003800000 */
.L_x_4242:
        /* <DEDUP_REMOVED lines=11> */
.L_x_4244:
        /* <DEDUP_REMOVED lines=14> */
.L_x_4246:
[----:B------:R-:W-:Y:S05]  /*20d0*/  BSYNC B0 ;  /* 0x0000000000007941 */ /* 0x000fea0003800000 */
.L_x_4245:
        /* <DEDUP_REMOVED lines=11> */
.L_x_4247:
        /* <DEDUP_REMOVED lines=14> */
.L_x_4249:
[----:B------:R-:W-:Y:S05]  /*2270*/  BSYNC B0 ;  /* 0x0000000000007941 */ /* 0x000fea0003800000 */
.L_x_4248:
        /* <DEDUP_REMOVED lines=11> */
.L_x_4250:
        /* <DEDUP_REMOVED lines=14> */
.L_x_4252:
[----:B------:R-:W-:Y:S05]  /*2410*/  BSYNC B0 ;  /* 0x0000000000007941 */ /* 0x000fea0003800000 */
.L_x_4251:
[----:B------:R-:W4:Y:S01]  /*2420*/  LDC R5, c[0x0][0x10] ;  /* 0x00000400ff057b82 */ /* 0x000f220000000800 */
[----:B------:R-:W-:Y:S02]  /*2430*/  IADD3 R4, R4, 0x1, RZ ;  /* 0x0000000104047810 */ /* 0x000fe40007ffe0ff */
[----:B----4-:R-:W-:-:S04]  /*2440*/  IADD3 R20, R5, R20, RZ ;  /* 0x0000001405147210 */ /* 0x010fc80007ffe0ff */
[----:B------:R-:W-:-:S13]  /*2450*/  ISETP.GE.AND P1, PT, R20, UR4, PT ;  /* 0x0000000414007c0c */ /* 0x000fda000bf26270 */
[----:B------:R-:W-:Y:S05]  /*2460*/  @!P1 BRA `(.L_x_4253) ;  /* 0xffffffdc00409947 */ /* 0x000fea000383ffff */
[----:B------:R-:W-:Y:S05]  /*2470*/  EXIT ;  /* 0x000000000000794d */ /* 0x000fea0003800000 */
.L_x_4254:
        /* <DEDUP_REMOVED lines=16> */
.L_x_5197:


//--------------------- .text._Z35group_norm_nhwc_fwd_one_pass_kernelI11Fp16IOFp16WLi128ELi56ELi448EEv26Group_norm_nhwc_fwd_params --------------------------
	.section	.text._Z35group_norm_nhwc_fwd_one_pass_kernelI11Fp16IOFp16WLi128ELi56ELi448EEv26Group_norm_nhwc_fwd_params,"ax",@progbits
	.align	128
        .global         _Z35group_norm_nhwc_fwd_one_pass_kernelI11Fp16IOFp16WLi128ELi56ELi448EEv26Group_norm_nhwc_fwd_params
        .type           _Z35group_norm_nhwc_fwd_one_pass_kernelI11Fp16IOFp16WLi128ELi56ELi448EEv26Group_norm_nhwc_fwd_params,@function
        .size           _Z35group_norm_nhwc_fwd_one_pass_kernelI11Fp16IOFp16WLi128ELi56ELi448EEv26Group_norm_nhwc_fwd_params,(.L_x_5198 - _Z35group_norm_nhwc_fwd_one_pass_kernelI11Fp16IOFp16WLi128ELi56ELi448EEv26Group_norm_nhwc_fwd_params)
        .other          _Z35group_norm_nhwc_fwd_one_pass_kernelI11Fp16IOFp16WLi128ELi56ELi448EEv26Group_norm_nhwc_fwd_params,@"STO_CUDA_ENTRY STV_DEFAULT"
_Z35group_norm_nhwc_fwd_one_pass_kernelI11Fp16IOFp16WLi128ELi56ELi448EEv26Group_norm_nhwc_fwd_params:
.text._Z35group_norm_nhwc_fwd_one_pass_kernelI11Fp16IOFp16WLi128ELi56ELi448EEv26Group_norm_nhwc_fwd_params:
        /* <DEDUP_REMOVED lines=47> */
.L_x_4291:
        /* <DEDUP_REMOVED lines=280> */
.L_x_4256:
[----:B------:R-:W-:Y:S05]  /*1470*/  BSYNC B0 ;  /* 0x0000000000007941 */ /* 0x000fea0003800000 */
.L_x_4255:
        /* <DEDUP_REMOVED lines=29> */
.L_x_4259:
[----:B0-----:R-:W2:Y:S04]  /*1650*/  LDG.E.STRONG.GPU R8, desc[UR8][R6.64] ;  /* 0x0000000806087981 */ /* 0x001ea8000c1ef900 */
[----:B--2---:R-:W-:Y:S01]  /*1660*/  CCTL.IVALL ;  /* 0x00000000ff00798f */ /* 0x004fe20002000000 */
[----:B------:R-:W-:Y:S05]  /*1670*/  YIELD ;  /* 0x0000000000007946 */ /* 0x000fea0003800000 */
[----:B------:R-:W-:-:S13]  /*1680*/  ISETP.NE.AND P0, PT, R8, R11, PT ;  /* 0x0000000b0800720c */ /* 0x000fda0003f05270 */
[----:B------:R-:W-:Y:S05]  /*1690*/  @P0 BRA `(.L_x_4259) ;  /* 0xfffffffc00ec0947 */ /* 0x000fea000383ffff */
.L_x_4258:
        /* <DEDUP_REMOVED lines=17> */
.L_x_4263:
        /* <DEDUP_REMOVED lines=115> */
.L_x_4262:
        /* <DEDUP_REMOVED lines=61> */
.L_x_4264:
[----:B------:R-:W-:-:S13]  /*22b0*/  ISETP.NE.OR P0, PT, R6, RZ, P0 ;  /* 0x000000ff0600720c */ /* 0x000fda0000705670 */
[----:B------:R-:W-:Y:S05]  /*22c0*/  @!P0 BRA `(.L_x_4260) ;  /* 0x00000000007c8947 */ /* 0x000fea0003800000 */
.L_x_4261:
        /* <DEDUP_REMOVED lines=31> */
.L_x_4260:
        /* <DEDUP_REMOVED lines=11> */
.L_x_4266:
[----:B------:R-:W-:Y:S05]  /*2570*/  BSYNC B0 ;  /* 0x0000000000007941 */ /* 0x000fea0003800000 */
.L_x_4265:
        /* <DEDUP_REMOVED lines=16> */
.L_x_4257:
        /* <DEDUP_REMOVED lines=49> */
[----:B--2---:R-:W-:Y:S02]  /*2990*/  HADD2.F32 R6, -RZ, R14.H0_H0 ;  /* 0x2000000eff067230 */ /* 0x004fe40000004100 */
[----:B---3--:R-:W-:Y:S02]  /*29a0*/  HADD2.F32 R7, -RZ, R15.H0_H0 ;  /* 0x2000000fff077230 */ /* 0x008fe40000004100 */
[----:B----4-:R-:W-:Y:S02]  /*29b0*/  HADD2.F32 R9, -RZ, R16.H0_H0 ;  /* 0x20000010ff097230 */ /* 0x010fe40000004100 */
[----:B-----5:R-:W-:-:S02]  /*29c0*/  HADD2.F32 R8, -RZ, R17.H0_H0 ;  /* 0x20000011ff087230 */ /* 0x020fc40000004100 */
[----:B------:R-:W-:Y:S01]  /*29d0*/  FADD.FTZ R17, R19, -R4 ;  /* 0x8000000413117221 */ /* 0x000fe20000010000 */
        /* <DEDUP_REMOVED lines=13> */
.L_x_4267:
        /* <DEDUP_REMOVED lines=14> */
.L_x_4269:
[----:B------:R-:W-:Y:S05]  /*2b90*/  BSYNC B0 ;  /* 0x0000000000007941 */ /* 0x000fea0003800000 */
.L_x_4268:
        /* <DEDUP_REMOVED lines=18> */
.L_x_4270:
        /* <DEDUP_REMOVED lines=14> */
.L_x_4272:
[----:B------:R-:W-:Y:S05]  /*2da0*/  BSYNC B0 ;  /* 0x0000000000007941 */ /* 0x000fea0003800000 */
.L_x_4271:
        /* <DEDUP_REMOVED lines=23> */
.L_x_4273:
        /* <DEDUP_REMOVED lines=14> */
.L_x_4275:
[----:B------:R-:W-:Y:S05]  /*3000*/  BSYNC B0 ;  /* 0x0000000000007941 */ /* 0x000fea0003800000 */
.L_x_4274:
        /* <DEDUP_REMOVED lines=17> */
.L_x_4276:
        /* <DEDUP_REMOVED lines=14> */
.L_x_4278:
[----:B------:R-:W-:Y:S05]  /*3200*/  BSYNC B0 ;  /* 0x0000000000007941 */ /* 0x000fea0003800000 */
.L_x_4277:
        /* <DEDUP_REMOVED lines=32> */
.L_x_4279:
        /* <DEDUP_REMOVED lines=14> */
.L_x_4281:
[----:B------:R-:W-:Y:S05]  /*34f0*/  BSYNC B0 ;  /* 0x0000000000007941 */ /* 0x000fea0003800000 */
.L_x_4280:
        /* <DEDUP_REMOVED lines=17> */
.L_x_4282:
        /* <DEDUP_REMOVED lines=14> */
.L_x_4284:
[----:B------:R-:W-:Y:S05]  /*36f0*/  BSYNC B0 ;  /* 0x0000000000007941 */ /* 0x000fea0003800000 */
.L_x_4283:
        /* <DEDUP_REMOVED lines=33> */
.L_x_4285:
        /* <DEDUP_REMOVED lines=14> */
.L_x_4287:
[----:B------:R-:W-:Y:S05]  /*39f0*/  BSYNC B0 ;  /* 0x0000000000007941 */ /* 0x000fea0003800000 */
.L_x_4286:
        /* <DEDUP_REMOVED lines=11> */
.L_x_4288:
        /* <DEDUP_REMOVED lines=13> */
.L_x_4290:
[----:B------:R-:W-:Y:S05]  /*3b80*/  BSYNC B0 ;  /* 0x0000000000007941 */ /* 0x000fea0003800000 */
.L_x_4289:
[----:B------:R-:W-:Y:S02]  /*3b90*/  UIADD3 UR11, UR12, UR11, URZ ;  /* 0x0000000b0c0b7290 */ /* 0x000fe4000fffe03f */
[----:B------:R-:W-:Y:S02]  /*3ba0*/  UIADD3 UR4, UR4, 0x1, URZ ;  /* 0x0000000104047890 */ /* 0x000fe4000fffe03f */
[----:B------:R-:W-:-:S06]  /*3bb0*/  UISETP.GE.AND UP0, UPT, UR11, UR5, UPT ;  /* 0x000000050b00728c */ /* 0x000fcc000bf06270 */
[----:B------:R-:W-:-:S13]  /*3bc0*/  PLOP3.LUT P0, PT, PT, PT, UP0, 0x80, 0x0 ;  /* 0x000000000000781c */ /* 0x000fda0003f0f008 */
[----:B------:R-:W-:Y:S05]  /*3bd0*/  @!P0 BRA `(.L_x_4291) ;  /* 0xffffffc400c48947 */ /* 0x000fea000383ffff */
[----:B------:R-:W-:Y:S05]  /*3be0*/  EXIT ;  /* 0x000000000000794d */ /* 0x000fea0003800000 */
.L_x_4292:
        /* <DEDUP_REMOVED lines=9> */
.L_x_5198:


//--------------------- .text._Z35group_norm_nhwc_fwd_one_pass_kernelI11Fp16IOFp16WLi256ELi56ELi448EEv26Group_norm_nhwc_fwd_params --------------------------
	.section	.text._Z35group_norm_nhwc_fwd_one_pass_kernelI11Fp16IOFp16WLi256ELi56ELi448EEv26Group_norm_nhwc_fwd_params,"ax",@progbits
	.align	128
        .global         _Z35group_norm_nhwc_fwd_one_pass_kernelI11Fp16IOFp16WLi256ELi56ELi448EEv26Group_norm_nhwc_fwd_params
        .type           _Z35group_norm_nhwc_fwd_one_pass_kernelI11Fp16IOFp16WLi256ELi56ELi448EEv26Group_norm_nhwc_fwd_params,@function
        .size           _Z35group_norm_nhwc_fwd_one_pass_kernelI11Fp16IOFp16WLi256ELi56ELi448EEv26Group_norm_nhwc_fwd_params,(.L_x_5199 - _Z35group_norm_nhwc_fwd_one_pass_kernelI11Fp16IOFp16WLi256ELi56ELi448EEv26Group_norm_nhwc_fwd_params)
        .other          _Z35group_norm_nhwc_fwd_one_pass_kernelI11Fp16IOFp16WLi256ELi56ELi448EEv26Group_norm_nhwc_fwd_params,@"STO_CUDA_ENTRY STV_DEFAULT"
_Z35group_norm_nhwc_fwd_one_pass_kernelI11Fp16IOFp16WLi256ELi56ELi448EEv26Group_norm_nhwc_fwd_params:
.text._Z35group_norm_nhwc_fwd_one_pass_kernelI11Fp16IOFp16WLi256ELi56ELi448EEv26Group_norm_nhwc_fwd_params:
        /* <DEDUP_REMOVED lines=59> */
.L_x_4350:
        /* <DEDUP_REMOVED lines=450> */
.L_x_4294:
[----:B------:R-:W-:Y:S05]  /*1fd0*/  BSYNC B0 ;  /* 0x0000000000007941 */ /* 0x000fea0003800000 */
.L_x_4293:
        /* <DEDUP_REMOVED lines=28> */
.L_x_4297:
[----:B--2---:R-:W2:Y:S04]  /*21a0*/  LDG.E.STRONG.GPU R19, desc[UR8][R16.64] ;  /* 0x0000000810137981 */ /* 0x004ea8000c1ef900 */
[----:B--2---:R-:W-:Y:S01]  /*21b0*/  CCTL.IVALL ;  /* 0x00000000ff00798f */ /* 0x004fe20002000000 */
[----:B------:R-:W-:Y:S05]  /*21c0*/  YIELD ;  /* 0x0000000000007946 */ /* 0x000fea0003800000 */
[----:B------:R-:W-:-:S13]  /*21d0*/  ISETP.NE.AND P6, PT, R19, R60, PT ;  /* 0x0000003c1300720c */ /* 0x000fda0003fc5270 */
[----:B------:R-:W-:Y:S05]  /*21e0*/  @P6 BRA `(.L_x_4297) ;  /* 0xfffffffc00ec6947 */ /* 0x000fea000383ffff */
.L_x_4296:
        /* <DEDUP_REMOVED lines=11> */
.L_x_4299:
        /* <DEDUP_REMOVED lines=63> */
.L_x_4298:
        /* <DEDUP_REMOVED lines=22> */
.L_x_4301:
[----:B------:R-:W-:Y:S05]  /*27f0*/  BSYNC B0 ;  /* 0x0000000000007941 */ /* 0x000fea0003800000 */
.L_x_4300:
        /* <DEDUP_REMOVED lines=33> */
.L_x_4295:
        /* <DEDUP_REMOVED lines=42> */
[----:B0-----:R-:W-:Y:S02]  /*2cb0*/  HADD2.F32 R22, -RZ, R35.H0_H0 ;  /* 0x20000023ff167230 */ /* 0x001fe40000004100 */
[----:B--2---:R-:W-:Y:S02]  /*2cc0*/  HADD2.F32 R35, -RZ, R60.H0_H0 ;  /* 0x2000003cff237230 */ /* 0x004fe40000004100 */
[----:B---3--:R-:W-:-:S02]  /*2cd0*/  HADD2.F32 R23, -RZ, R59.H0_H0 ;  /* 0x2000003bff177230 */ /* 0x008fc40000004100 */
[----:B-----5:R-:W-:-:S05]  /*2ce0*/  HADD2.F32 R60, -RZ, R61.H0_H0 ;  /* 0x2000003dff3c7230 */ /* 0x020fca0000004100 */
        /* <DEDUP_REMOVED lines=13> */
.L_x_4302:
        /* <DEDUP_REMOVED lines=14> */
.L_x_4304:
[----:B------:R-:W-:Y:S05]  /*2ea0*/  BSYNC B0 ;  /* 0x0000000000007941 */ /* 0x000fea0003800000 */
.L_x_4303:
        /* <DEDUP_REMOVED lines=23> */
.L_x_4305:
        /* <DEDUP_REMOVED lines=14> */
.L_x_4307:
[----:B------:R-:W-:Y:S05]  /*3100*/  BSYNC B0 ;  /* 0x0000000000007941 */ /* 0x000fea0003800000 */
.L_x_4306:
        /* <DEDUP_REMOVED lines=17> */
.L_x_4308:
        /* <DEDUP_REMOVED lines=14> */
.L_x_4310:
[----:B------:R-:W-:Y:S05]  /*3300*/  BSYNC B0 ;  /* 0x0000000000007941 */ /* 0x000fea0003800000 */
.L_x_4309:
        /* <DEDUP_REMOVED lines=23> */
.L_x_4311:
        /* <DEDUP_REMOVED lines=14> */
.L_x_4313:
[----:B------:R-:W-:Y:S05]  /*3560*/  BSYNC B0 ;  /* 0x0000000000007941 */ /* 0x000fea0003800000 */
.L_x_4312:
        /* <DEDUP_REMOVED lines=15> */
.L_x_4314:
        /* <DEDUP_REMOVED lines=14> */
.L_x_4316:
[----:B------:R-:W-:Y:S05]  /*3740*/  BSYNC B0 ;  /* 0x0000000000007941 */ /* 0x000fea0003800000 */
.L_x_4315:
        /* <DEDUP_REMOVED lines=23> */
.L_x_4317:
        /* <DEDUP_REMOVED lines=14> */
.L_x_4319:
[----:B------:R-:W-:Y:S05]  /*39a0*/  BSYNC B0 ;  /* 0x0000000000007941 */ /* 0x000fea0003800000 */
.L_x_4318:
        /* <DEDUP_REMOVED lines=23> */
.L_x_4320:
        /* <DEDUP_REMOVED lines=14> */
.L_x_4322:
[----:B------:R-:W-:Y:S05]  /*3c00*/  BSYNC B0 ;  /* 0x0000000000007941 */ /* 0x000fea0003800000 */
.L_x_4321:
        /* <DEDUP_REMOVED lines=23> */
.L_x_4323:
        /* <DEDUP_REMOVED lines=14> */
.L_x_4325:
[----:B------:R-:W-:Y:S05]  /*3e60*/  BSYNC B0 ;  /* 0x0000000000007941 */ /* 0x000fea0003800000 */
.L_x_4324:
        /* <DEDUP_REMOVED lines=23> */
.L_x_4326:
        /* <DEDUP_REMOVED lines=14> */
.L_x_4328:
[----:B------:R-:W-:Y:S05]  /*40c0*/  BSYNC B0 ;  /* 0x0000000000007941 */ /* 0x000fea0003800000 */
.L_x_4327:
        /* <DEDUP_REMOVED lines=23> */
.L_x_4329:
        /* <DEDUP_REMOVED lines=14> */
.L_x_4331:
[----:B------:R-:W-:Y:S05]  /*4320*/  BSYNC B0 ;  /* 0x0000000000007941 */ /* 0x000fea0003800000 */
.L_x_4330:
        /* <DEDUP_REMOVED lines=23> */
.L_x_4332:
        /* <DEDUP_REMOVED lines=14> */
.L_x_4334:
[----:B------:R-:W-:Y:S05]  /*4580*/  BSYNC B0 ;  /* 0x0000000000007941 */ /* 0x000fea0003800000 */
.L_x_4333:
        /* <DEDUP_REMOVED lines=23> */
.L_x_4335:
        /* <DEDUP_REMOVED lines=14> */
.L_x_4337:
[----:B------:R-:W-:Y:S05]  /*47e0*/  BSYNC B0 ;  /* 0x0000000000007941 */ /* 0x000fea0003800000 */
.L_x_4336:
        /* <DEDUP_REMOVED lines=23> */
.L_x_4338:
        /* <DEDUP_REMOVED lines=14> */
.L_x_4340:
[----:B------:R-:W-:Y:S05]  /*4a40*/  BSYNC B0 ;  /* 0x0000000000007941 */ /* 0x000fea0003800000 */
.L_x_4339:
        /* <DEDUP_REMOVED lines=22> */
.L_x_4341:
        /* <DEDUP_REMOVED lines=14> */
.L_x_4343:
[----:B------:R-:W-:Y:S05]  /*4c90*/  BSYNC B0 ;  /* 0x0000000000007941 */ /* 0x000fea0003800000 */
.L_x_4342:
        /* <DEDUP_REMOVED lines=22> */
.L_x_4344:
        /* <DEDUP_REMOVED lines=14> */
.L_x_4346:
[----:B------:R-:W-:Y:S05]  /*4ee0*/  BSYNC B0 ;  /* 0x0000000000007941 */ /* 0x000fea0003800000 */
.L_x_4345:
        /* <DEDUP_REMOVED lines=22> */
.L_x_4347:
        /* <DEDUP_REMOVED lines=13> */
.L_x_4349:
[----:B------:R-:W-:Y:S05]  /*5120*/  BSYNC B0 ;  /* 0x0000000000007941 */ /* 0x000fea0003800000 */
.L_x_4348:
[----:B0-----:R-:W0:Y:S01]  /*5130*/  LDC R17, c[0x0][0x10] ;  /* 0x00000400ff117b82 */ /* 0x001e220000000800 */
[----:B------:R-:W-:Y:S02]  /*5140*/  IADD3 R12, R12, 0x1, RZ ;  /* 0x000000010c0c7810 */ /* 0x000fe40007ffe0ff */
[----:B0-----:R-:W-:-:S04]  /*5150*/  IADD3 R10, R17, R10, RZ ;  /* 0x0000000a110a7210 */ /* 0x001fc80007ffe0ff */
[----:B------:R-:W-:-:S13]  /*5160*/  ISETP.GE.AND P5, PT, R10, UR4, PT ;  /* 0x000000040a007c0c */ /* 0x000fda000bfa6270 */
[----:B------:R-:W-:Y:S05]  /*5170*/  @!P5 BRA `(.L_x_4350) ;  /* 0xffffffb0008cd947 */ /* 0x000fea000383ffff */
[----:B------:R-:W-:Y:S05]  /*5180*/  EXIT ;  /* 0x000000000000794d */ /* 0x000fea0003800000 */
.L_x_4351:
        /* <DEDUP_REMOVED lines=15> */
.L_x_5199:


//--------------------- .text._Z35group_norm_nhwc_fwd_one_pass_kernelI11Fp16IOFp16WLi512ELi56ELi448EEv26Group_norm_nhwc_fwd_params --------------------------
	.section	.text._Z35group_norm_nhwc_fwd_one_pass_kernelI11Fp16IOFp16WLi512ELi56ELi448EEv26Group_norm_nhwc_fwd_params,"ax",@progbits
	.align	128
        .global         _Z35group_norm_nhwc_fwd_one_pass_kernelI11Fp16IOFp16WLi512ELi56ELi448EEv26Group_norm_nhwc_fwd_params
        .type           _Z35group_norm_nhwc_fwd_one_pass_kernelI11Fp16IOFp16WLi512ELi56ELi448EEv26Group_norm_nhwc_fwd_params,@function
        .size           _Z35group_norm_nhwc_fwd_one_pass_kernelI11Fp16IOFp16WLi512ELi56ELi448EEv26Group_norm_nhwc_fwd_params,(.L_x_5200 - _Z35group_norm_nhwc_fwd_one_pass_kernelI11Fp16IOFp16WLi512ELi56ELi448EEv26Group_norm_nhwc_fwd_params)
        .other          _Z35group_norm_nhwc_fwd_one_pass_kernelI11Fp16IOFp16WLi512ELi56ELi448EEv26Group_norm_nhwc_fwd_params,@"STO_CUDA_ENTRY STV_DEFAULT"
_Z35group_norm_nhwc_fwd_one_pass_kernelI11Fp16IOFp16WLi512ELi56ELi448EEv26Group_norm_nhwc_fwd_params:
.text._Z35group_norm_nhwc_fwd_one_pass_kernelI11Fp16IOFp16WLi512ELi56ELi448EEv26Group_norm_nhwc_fwd_params:
        /* <DEDUP_REMOVED lines=195> */
.L_x_4457:
        /* <DEDUP_REMOVED lines=811> */
.L_x_4353:
[----:B------:R-:W-:Y:S05]  /*3ee0*/  BSYNC B0 ;  /* 0x0000000000007941 */ /* 0x000fea0003800000 */
.L_x_4352:
        /* <DEDUP_REMOVED lines=28> */
.L_x_4356:
[----:B-1----:R-:W2:Y:S04]  /*40b0*/  LDG.E.STRONG.GPU R38, desc[UR8][R36.64] ;  /* 0x0000000824267981 */ /* 0x002ea8000c1ef900 */
[----:B--2---:R-:W-:Y:S01]  /*40c0*/  CCTL.IVALL ;  /* 0x00000000ff00798f */ /* 0x004fe20002000000 */
[----:B------:R-:W-:Y:S05]  /*40d0*/  YIELD ;  /* 0x0000000000007946 */ /* 0x000fea0003800000 */
[----:B------:R-:W-:-:S13]  /*40e0*/  ISETP.NE.AND P6, PT, R38, R97, PT ;  /* 0x000000612600720c */ /* 0x000fda0003fc5270 */
[----:B------:R-:W-:Y:S05]  /*40f0*/  @P6 BRA `(.L_x_4356) ;  /* 0xfffffffc00ec6947 */ /* 0x000fea000383ffff */
.L_x_4355:
        /* <DEDUP_REMOVED lines=11> */
.L_x_4358:
        /* <DEDUP_REMOVED lines=63> */
.L_x_4357:
        /* <DEDUP_REMOVED lines=18> */
.L_x_4360:
[----:B------:R-:W-:Y:S05]  /*46c0*/  BSYNC B0 ;  /* 0x0000000000007941 */ /* 0x000fea0003800000 */
.L_x_4359:
        /* <DEDUP_REMOVED lines=33> */
.L_x_4354:
        /* <DEDUP_REMOVED lines=42> */
[----:B--2---:R-:W-:Y:S02]  /*4b80*/  HADD2.F32 R84, -RZ, R43.H0_H0 ;  /* 0x2000002bff547230 */ /* 0x004fe40000004100 */
[----:B----4-:R-:W-:Y:S02]  /*4b90*/  HADD2.F32 R43, -RZ, R69.H0_H0 ;  /* 0x20000045ff2b7230 */ /* 0x010fe40000004100 */
[----:B-----5:R-:W-:-:S02]  /*4ba0*/  HADD2.F32 R41, -RZ, R41.H0_H0 ;  /* 0x20000029ff297230 */ /* 0x020fc40000004100 */
        /* <DEDUP_REMOVED lines=14> */
.L_x_4361:
        /* <DEDUP_REMOVED lines=15> */
.L_x_4363:
[----:B------:R-:W-:Y:S05]  /*4d80*/  BSYNC B0 ;  /* 0x0000000000007941 */ /* 0x000fea0003800000 */
.L_x_4362:
        /* <DEDUP_REMOVED lines=19> */
.L_x_4364:
        /* <DEDUP_REMOVED lines=15> */
.L_x_4366:
[----:B------:R-:W-:Y:S05]  /*4fb0*/  BSYNC B0 ;  /* 0x0000000000007941 */ /* 0x000fea0003800000 */
.L_x_4365:
        /* <DEDUP_REMOVED lines=19> */
.L_x_4367:
        /* <DEDUP_REMOVED lines=15> */
.L_x_4369:
[----:B------:R-:W-:Y:S05]  /*51e0*/  BSYNC B0 ;  /* 0x0000000000007941 */ /* 0x000fea0003800000 */
.L_x_4368:
        /* <DEDUP_REMOVED lines=19> */
.L_x_4370:
        /* <DEDUP_REMOVED lines=15> */
.L_x_4372:
[----:B------:R-:W-:Y:S05]  /*5410*/  BSYNC B0 ;  /* 0x0000000000007941 */ /* 0x000fea0003800000 */
.L_x_4371:
        /* <DEDUP_REMOVED lines=23> */
.L_x_4373:
        /* <DEDUP_REMOVED lines=15> */
.L_x_4375:
[----:B------:R-:W-:Y:S05]  /*5680*/  BSYNC B0 ;  /* 0x0000000000007941 */ /* 0x000fea0003800000 */
.L_x_4374:
        /* <DEDUP_REMOVED lines=17> */
.L_x_4376:
        /* <DEDUP_REMOVED lines=15> */
.L_x_4378:
[----:B------:R-:W-:Y:S05]  /*5890*/  BSYNC B0 ;  /* 0x0000000000007941 */ /* 0x000fea0003800000 */
.L_x_4377:
        /* <DEDUP_REMOVED lines=23> */
.L_x_4379:
        /* <DEDUP_REMOVED lines=15> */
.L_x_4381:
[----:B------:R-:W-:Y:S05]  /*5b00*/  BSYNC B0 ;  /* 0x0000000000007941 */ /* 0x000fea0003800000 */
.L_x_4380:
        /* <DEDUP_REMOVED lines=15> */
.L_x_4382:
        /* <DEDUP_REMOVED lines=15> */
.L_x_4384:
[----:B------:R-:W-:Y:S05]  /*5cf0*/  BSYNC B0 ;  /* 0x0000000000007941 */ /* 0x000fea0003800000 */
.L_x_4383:
        /* <DEDUP_REMOVED lines=23> */
.L_x_4385:
        /* <DEDUP_REMOVED lines=15> */
.L_x_4387:
[----:B------:R-:W-:Y:S05]  /*5f60*/  BSYNC B0 ;  /* 0x0000000000007941 */ /* 0x000fea0003800000 */
.L_x_4386:
        /* <DEDUP_REMOVED lines=17> */
.L_x_4388:
        /* <DEDUP_REMOVED lines=15> */
.L_x_4390:
[----:B------:R-:W-:Y:S05]  /*6170*/  BSYNC B0 ;  /* 0x0000000000007941 */ /* 0x000fea0003800000 */
.L_x_4389:
        /* <DEDUP_REMOVED lines=19> */
.L_x_4391:
        /* <DEDUP_REMOVED lines=15> */
.L_x_4393:
[----:B------:R-:W-:Y:S05]  /*63a0*/  BSYNC B0 ;  /* 0x0000000000007941 */ /* 0x000fea0003800000 */
.L_x_4392:
        /* <DEDUP_REMOVED lines=21> */
.L_x_4394:
        /* <DEDUP_REMOVED lines=15> */
.L_x_4396:
[----:B------:R-:W-:Y:S05]  /*65f0*/  BSYNC B0 ;  /* 0x0000000000007941 */ /* 0x000fea0003800000 */
.L_x_4395:
        /* <DEDUP_REMOVED lines=15> */
.L_x_4397:
        /* <DEDUP_REMOVED lines=15> */
.L_x_4399:
[----:B------:R-:W-:Y:S05]  /*67e0*/  BSYNC B0 ;  /* 0x0000000000007941 */ /* 0x000fea0003800000 */
.L_x_4398:
        /* <DEDUP_REMOVED lines=161> */
.L_x_4400:
        /* <DEDUP_REMOVED lines=15> */
.L_x_4402:
[----:B------:R-:W-:Y:S05]  /*72f0*/  BSYNC B0 ;  /* 0x0000000000007941 */ /* 0x000fea0003800000 */
.L_x_4401:
        /* <DEDUP_REMOVED lines=11> */
.L_x_4403:
        /* <DEDUP_REMOVED lines=15> */
.L_x_4405:
[----:B------:R-:W-:Y:S05]  /*74a0*/  BSYNC B0 ;  /* 0x0000000000007941 */ /* 0x000fea0003800000 */
.L_x_4404:
        /* <DEDUP_REMOVED lines=12> */
.L_x_4406:
        /* <DEDUP_REMOVED lines=15> */
.L_x_4408:
[----:B------:R-:W-:Y:S05]  /*7660*/  BSYNC B0 ;  /* 0x0000000000007941 */ /* 0x000fea0003800000 */
.L_x_4407:
        /* <DEDUP_REMOVED lines=11> */
.L_x_4409:
        /* <DEDUP_REMOVED lines=15> */
.L_x_4411:
[----:B------:R-:W-:Y:S05]  /*7810*/  BSYNC B0 ;  /* 0x0000000000007941 */ /* 0x000fea0003800000 */
.L_x_4410:
        /* <DEDUP_REMOVED lines=11> */
.L_x_4412:
        /* <DEDUP_REMOVED lines=15> */
.L_x_4414:
[----:B------:R-:W-:Y:S05]  /*79c0*/  BSYNC B0 ;  /* 0x0000000000007941 */ /* 0x000fea0003800000 */
.L_x_4413:
        /* <DEDUP_REMOVED lines=11> */
.L_x_4415:
        /* <DEDUP_REMOVED lines=15> */
.L_x_4417:
[----:B------:R-:W-:Y:S05]  /*7b70*/  BSYNC B0 ;  /* 0x0000000000007941 */ /* 0x000fea0003800000 */
.L_x_4416:
        /* <DEDUP_REMOVED lines=11> */
.L_x_4418:
        /* <DEDUP_REMOVED lines=15> */
.L_x_4420:
[----:B------:R-:W-:Y:S05]  /*7d20*/  BSYNC B0 ;  /* 0x0000000000007941 */ /* 0x000fea0003800000 */
.L_x_4419:
        /* <DEDUP_REMOVED lines=11> */
.L_x_4421:
        /* <DEDUP_REMOVED lines=17> */
.L_x_4423:
[----:B------:R-:W-:Y:S05]  /*7ef0*/  BSYNC B0 ;  /* 0x0000000000007941 */ /* 0x000fea0003800000 */
.L_x_4422:
        /* <DEDUP_REMOVED lines=11> */
.L_x_4424:
        /* <DEDUP_REMOVED lines=17> */
.L_x_4426:
[----:B------:R-:W-:Y:S05]  /*80c0*/  BSYNC B0 ;  /* 0x0000000000007941 */ /* 0x000fea0003800000 */
.L_x_4425:
        /* <DEDUP_REMOVED lines=11> */
.L_x_4427:
        /* <DEDUP_REMOVED lines=17> */
.L_x_4429:
[----:B------:R-:W-:Y:S05]  /*8290*/  BSYNC B0 ;  /* 0x0000000000007941 */ /* 0x000fea0003800000 */
.L_x_4428:
        /* <DEDUP_REMOVED lines=11> */
.L_x_4430:
        /* <DEDUP_REMOVED lines=17> */
.L_x_4432:
[----:B------:R-:W-:Y:S05]  /*8460*/  BSYNC B0 ;  /* 0x0000000000007941 */ /* 0x000fea0003800000 */
.L_x_4431:
        /* <DEDUP_REMOVED lines=11> */
.L_x_4433:
        /* <DEDUP_REMOVED lines=17> */
.L_x_4435:
[----:B------:R-:W-:Y:S05]  /*8630*/  BSYNC B0 ;  /* 0x0000000000007941 */ /* 0x000fea0003800000 */
.L_x_4434:
        /* <DEDUP_REMOVED lines=11> */
.L_x_4436:
        /* <DEDUP_REMOVED lines=17> */
.L_x_4438:
[----:B------:R-:W-:Y:S05]  /*8800*/  BSYNC B0 ;  /* 0x0000000000007941 */ /* 0x000fea0003800000 */
.L_x_4437:
        /* <DEDUP_REMOVED lines=11> */
.L_x_4439:
        /* <DEDUP_REMOVED lines=16> */
.L_x_4441:
[----:B------:R-:W-:Y:S05]  /*89c0*/  BSYNC B0 ;  /* 0x0000000000007941 */ /* 0x000fea0003800000 */
.L_x_4440:
        /* <DEDUP_REMOVED lines=11> */
.L_x_4442:
        /* <DEDUP_REMOVED lines=16> */
.L_x_4444:
[----:B------:R-:W-:Y:S05]  /*8b80*/  BSYNC B0 ;  /* 0x0000000000007941 */ /* 0x000fea0003800000 */
.L_x_4443:
        /* <DEDUP_REMOVED lines=11> */
.L_x_4445:
        /* <DEDUP_REMOVED lines=16> */
.L_x_4447:
[----:B------:R-:W-:Y:S05]  /*8d40*/  BSYNC B0 ;  /* 0x0000000000007941 */ /* 0x000fea0003800000 */
.L_x_4446:
        /* <DEDUP_REMOVED lines=11> */
.L_x_4448:
        /* <DEDUP_REMOVED lines=16> */
.L_x_4450:
[----:B------:R-:W-:Y:S05]  /*8f00*/  BSYNC B0 ;  /* 0x0000000000007941 */ /* 0x000fea0003800000 */
.L_x_4449:
        /* <DEDUP_REMOVED lines=11> */
.L_x_4451:
        /* <DEDUP_REMOVED lines=16> */
.L_x_4453:
[----:B------:R-:W-:Y:S05]  /*90c0*/  BSYNC B0 ;  /* 0x0000000000007941 */ /* 0x000fea0003800000 */
.L_x_4452:
        /* <DEDUP_REMOVED lines=11> */
.L_x_4454:
        /* <DEDUP_REMOVED lines=17> */
.L_x_4456:
[----:B------:R-:W-:Y:S05]  /*9290*/  BSYNC B0 ;  /* 0x0000000000007941 */ /* 0x000fea0003800000 */
.L_x_4455:
[----:B0-----:R-:W0:Y:S01]  /*92a0*/  LDC R37, c[0x0][0x10] ;  /* 0x00000400ff257b82 */ /* 0x001e220000000800 */
[----:B------:R-:W-:Y:S02]  /*92b0*/  IADD3 R26, R26, 0x1, RZ ;  /* 0x000000011a1a7810 */ /* 0x000fe40007ffe0ff */
[----:B0-----:R-:W-:-:S04]  /*92c0*/  IADD3 R24, R37, R24, RZ ;  /* 0x0000001825187210 */ /* 0x001fc80007ffe0ff */
[----:B------:R-:W-:-:S13]  /*92d0*/  ISETP.GE.AND P5, PT, R24, UR4, PT ;  /* 0x0000000418007c0c */ /* 0x000fda000bfa6270 */
[----:B------:R-:W-:Y:S05]  /*92e0*/  @!P5 BRA `(.L_x_4457) ;  /* 0xffffff780050d947 */ /* 0x000fea000383ffff */
[----:B------:R-:W-:Y:S05]  /*92f0*/  EXIT ;  /* 0x000000000000794d */ /* 0x000fea0003800000 */
.L_x_4458:
        /* <DEDUP_REMOVED lines=16> */
.L_x_5200:


//--------------------- .text._Z35group_norm_nhwc_fwd_one_pass_kernelI11Fp32IOFp32WLi64ELi56ELi448EEv26Group_norm_nhwc_fwd_params --------------------------
	.section	.text._Z35group_norm_nhwc_fwd_one_pass_kernelI11Fp32IOFp32WLi64ELi56ELi448EEv26Group_norm_nhwc_fwd_params,"ax",@progbits
	.align	128
        .global         _Z35group_norm_nhwc_fwd_one_pass_kernelI11Fp32IOFp32WLi64ELi56ELi448EEv26Group_norm_nhwc_fwd_params
        .type           _Z35group_norm_nhwc_fwd_one_pass_kernelI11Fp32IOFp32WLi64ELi56ELi448EEv26Group_norm_nhwc_fwd_params,@function
        .size           _Z35group_norm_nhwc_fwd_one_pass_kernelI11Fp32IOFp32WLi64ELi56ELi448EEv26Group_norm_nhwc_fwd_params,(.L_x_5201 - _Z35group_norm_nhwc_fwd_one_pass_kernelI11Fp32IOFp32WLi64ELi56ELi448EEv26Group_norm_nhwc_fwd_params)
        .other          _Z35group_norm_nhwc_fwd_one_pass_kernelI11Fp32IOFp32WLi64ELi56ELi448EEv26Group_norm_nhwc_fwd_params,@"STO_CUDA_ENTRY STV_DEFAULT"
_Z35group_norm_nhwc_fwd_one_pass_kernelI11Fp32IOFp32WLi64ELi56ELi448EEv26Group_norm_nhwc_fwd_params:
.text._Z35group_norm_nhwc_fwd_one_pass_kernelI11Fp32IOFp32WLi64ELi56ELi448EEv26Group_norm_nhwc_fwd_params:
        /* <DEDUP_REMOVED lines=19> */
[----:B------:R-:W-:-:S03]  /*0130*/  ULDC.64 UR8, c[0x0][0x208] ;  /* 0x0000820000087ab9 */ /* 0x000fc60000000a00 */
[----:B------:R-:W-:-:S13]  /*0140*/  ISETP.LT.U32.AND P0, PT, R2, 0x1c0, !P0 ;  /* 0x000001c00200780c */ /* 0x000fda0004701070 */
.L_x_4480:
[----:B0-----:R-:W0:Y:S01]  /*0150*/  LDC R11, c[0x0][0x288] ;  /* 0x0000a200ff0b7b82 */ /* 0x001e220000000800 */
[----:B------:R-:W-:Y:S01]  /*0160*/  IADD3 R25, R31, 0x20, RZ ;  /* 0x000000201f197810 */ /* 0x000fe20007ffe0ff */
[----:B------:R-:W-:Y:S01]  /*0170*/  ULDC.64 UR10, c[0x0][0x278] ;  /* 0x00009e00000a7ab9 */ /* 0x000fe20000000a00 */
[----:B------:R-:W-:Y:S02]  /*0180*/  SHF.R.S32.HI R29, RZ, 0x1f, R30 ;  /* 0x0000001fff1d7819 */ /* 0x000fe4000001141e */
[----:B------:R-:W-:-:S03]  /*0190*/  SHF.R.S32.HI R21, RZ, 0x1f, R25 ;  /* 0x0000001fff157819 */ /* 0x000fc60000011419 */
[----:B------:R-:W1:Y:S01]  /*01a0*/  @P0 LDC.64 R16, c[0x0][0x220] ;  /* 0x00008800ff100b82 */ /* 0x000e620000000a00 */
[----:B0-----:R-:W-:Y:S02]  /*01b0*/  IABS R7, R11 ;  /* 0x0000000b00077213 */ /* 0x001fe40000000000 */
[----:B------:R-:W-:Y:S02]  /*01c0*/  ISETP.NE.AND P3, PT, R11, RZ, PT ;  /* 0x000000ff0b00720c */ /* 0x000fe40003f65270 */
[----:B------:R-:W0:Y:S08]  /*01d0*/  I2F.RP R6, R7 ;  /* 0x0000000700067306 */ /* 0x000e300000209400 */
[----:B0-----:R-:W0:Y:S02]  /*01e0*/  MUFU.RCP R6, R6 ;  /* 0x0000000600067308 */ /* 0x001e240000001000 */
[----:B0-----:R-:W-:-:S06]  /*01f0*/  IADD3 R4, R6, 0xffffffe, RZ ;  /* 0x0ffffffe06047810 */ /* 0x001fcc0007ffe0ff */
[----:B------:R0:W2:Y:S02]  /*0200*/  F2I.FTZ.U32.TRUNC.NTZ R5, R4 ;  /* 0x0000000400057305 */ /* 0x0000a4000021f000 */
[----:B0-----:R-:W-:Y:S02]  /*0210*/  MOV R4, RZ ;  /* 0x000000ff00047202 */ /* 0x001fe40000000f00 */
[----:B--2---:R-:W-:-:S05]  /*0220*/  IADD3 R8, RZ, -R5, RZ ;  /* 0x80000005ff087210 */ /* 0x004fca0007ffe0ff */
        /* <DEDUP_REMOVED lines=13> */
[----:B------:R-:W-:Y:S02]  /*0300*/  ISETP.GE.U32.AND P2, PT, R30, UR10, PT ;  /* 0x0000000a1e007c0c */ /* 0x000fe4000bf46070 */
[----:B------:R-:W-:Y:S02]  /*0310*/  IADD3 R6, R31, 0x30, RZ ;  /* 0x000000301f067810 */ /* 0x000fe40007ffe0ff */
[----:B------:R-:W-:-:S04]  /*0320*/  ISETP.GE.AND.EX P2, PT, R29, UR11, PT, P2 ;  /* 0x0000000b1d007c0c */ /* 0x000fc8000bf46320 */
[----:B------:R-:W-:-:S03]  /*0330*/  ISETP.GT.U32.OR P2, PT, R2, 0x1bf, P2 ;  /* 0x000001bf0200780c */ /* 0x000fc60001744470 */
[----:B------:R-:W-:Y:S02]  /*0340*/  @P1 IADD3 R5, R5, 0x1, RZ ;  /* 0x0000000105051810 */ /* 0x000fe40007ffe0ff */
[----:B------:R-:W-:Y:S02]  /*0350*/  ISETP.GE.U32.AND P1, PT, R25, UR10, PT ;  /* 0x0000000a19007c0c */ /* 0x000fe4000bf26070 */
[----:B------:R-:W-:Y:S01]  /*0360*/  MOV R9, R5 ;  /* 0x0000000500097202 */ /* 0x000fe20000000f00 */
[----:B------:R-:W-:Y:S01]  /*0370*/  IMAD.WIDE.U32 R4, R4, 0x24924925, RZ ;  /* 0x2492492504047825 */ /* 0x000fe200078e00ff */
[----:B------:R-:W-:Y:S02]  /*0380*/  ISETP.GE.AND.EX P1, PT, R21, UR11, PT, P1 ;  /* 0x0000000b15007c0c */ /* 0x000fe4000bf26310 */
[----:B------:R-:W-:Y:S01]  /*0390*/  @!P4 IADD3 R9, -R9, RZ, RZ ;  /* 0x000000ff0909c210 */ /* 0x000fe20007ffe1ff */
[----:B------:R-:W-:Y:S01]  /*03a0*/  IMAD R8, R5, -0x1c, R2 ;  /* 0xffffffe405087824 */ /* 0x000fe200078e0202 */
[----:B------:R-:W-:Y:S01]  /*03b0*/  ISETP.GT.U32.OR P1, PT, R2, 0x1bf, P1 ;  /* 0x000001bf0200780c */ /* 0x000fe20000f24470 */
[----:B------:R-:W0:Y:S01]  /*03c0*/  @P0 LDC.64 R4, c[0x0][0x270] ;  /* 0x00009c00ff040b82 */ /* 0x000e220000000a00 */
[----:B------:R-:W-:-:S02]  /*03d0*/  @!P3 LOP3.LUT R9, RZ, R11, RZ, 0x33, !PT ;  /* 0x0000000bff09b212 */ /* 0x000fc400078e33ff */
[----:B------:R-:W-:Y:S02]  /*03e0*/  SHF.L.U32 R35, R8, 0x1, RZ ;  /* 0x0000000108237819 */ /* 0x000fe400000006ff */
[----:B------:R-:W-:Y:S02]  /*03f0*/  IADD3 R7, -R9, RZ, RZ ;  /* 0x000000ff09077210 */ /* 0x000fe40007ffe1ff */
[----:B------:R-:W-:Y:S01]  /*0400*/  ISETP.GE.U32.AND P3, PT, R6, UR10, PT ;  /* 0x0000000a06007c0c */ /* 0x000fe2000bf66070 */
[----:B------:R-:W2:Y:S01]  /*0410*/  @!P2 LDC.64 R12, c[0x0][0x270] ;  /* 0x00009c00ff0cab82 */ /* 0x000ea20000000a00 */
[----:B------:R-:W-:Y:S01]  /*0420*/  SHF.R.S32.HI R8, RZ, 0x1f, R9 ;  /* 0x0000001fff087819 */ /* 0x000fe20000011409 */
[----:B------:R-:W-:Y:S01]  /*0430*/  IMAD R28, R11, R7, R32 ;  /* 0x000000070b1c7224 */ /* 0x000fe200078e0220 */
[----:B------:R-:W-:Y:S02]  /*0440*/  SHF.R.S32.HI R7, RZ, 0x1f, R6 ;  /* 0x0000001fff077819 */ /* 0x000fe40000011406 */
[----:B------:R-:W-:Y:S01]  /*0450*/  SHF.R.S32.HI R11, RZ, 0x1f, R35 ;  /* 0x0000001fff0b7819 */ /* 0x000fe20000011423 */
[----:B------:R-:W-:Y:S01]  /*0460*/  IMAD R28, R28, 0x38, RZ ;  /* 0x000000381c1c7824 */ /* 0x000fe200078e02ff */
[----:B------:R-:W-:Y:S01]  /*0470*/  ISETP.GE.AND.EX P3, PT, R7, UR11, PT, P3 ;  /* 0x0000000b07007c0c */ /* 0x000fe2000bf66330 */
[----:B------:R-:W3:Y:S01]  /*0480*/  @!P1 LDC.64 R18, c[0x0][0x270] ;  /* 0x00009c00ff129b82 */ /* 0x000ee20000000a00 */
[----:B------:R-:W-:-:S02]  /*0490*/  ULDC.64 UR10, c[0x0][0x280] ;  /* 0x0000a000000a7ab9 */ /* 0x000fc40000000a00 */
[----:B------:R-:W-:Y:S01]  /*04a0*/  IADD3 R34, P4, R35, R28, RZ ;  /* 0x0000001c23227210 */ /* 0x000fe20007f9e0ff */
[----:B------:R-:W-:Y:S01]  /*04b0*/  IMAD R8, R8, UR10, RZ ;  /* 0x0000000a08087c24 */ /* 0x000fe2000f8e02ff */
[----:B------:R-:W-:Y:S02]  /*04c0*/  ISETP.GT.U32.OR P3, PT, R2, 0x1bf, P3 ;  /* 0x000001bf0200780c */ /* 0x000fe40001f64470 */
[----:B------:R-:W-:Y:S01]  /*04d0*/  LEA.HI.X.SX32 R35, R28, R11, 0x1, P4 ;  /* 0x0000000b1c237211 */ /* 0x000fe200020f0eff */
[----:B------:R-:W-:Y:S01]  /*04e0*/  IMAD R37, R9, UR11, R8 ;  /* 0x0000000b09257c24 */ /* 0x000fe2000f8e0208 */
[----:B------:R-:W4:Y:S01]  /*04f0*/  @!P2 LDC.64 R10, c[0x0][0x220] ;  /* 0x00008800ff0aab82 */ /* 0x000f220000000a00 */
[----:B0-----:R-:W-:Y:S02]  /*0500*/  @P0 IMAD R20, R3, R4, RZ ;  /* 0x0000000403140224 */ /* 0x001fe400078e02ff */
[----:B------:R-:W-:-:S04]  /*0510*/  IMAD.WIDE.U32 R34, R9, UR10, R34 ;  /* 0x0000000a09227c25 */ /* 0x000fc8000f8e0022 */
[----:B------:R-:W-:Y:S01]  /*0520*/  @P0 IMAD R27, R31, R5, R20 ;  /* 0x000000051f1b0224 */ /* 0x000fe200078e0214 */
[----:B------:R-:W-:Y:S01]  /*0530*/  IADD3 R37, R35, R37, RZ ;  /* 0x0000002523257210 */ /* 0x000fe20007ffe0ff */
[----:B------:R-:W0:Y:S01]  /*0540*/  @!P1 LDC.64 R8, c[0x0][0x220] ;  /* 0x00008800ff089b82 */ /* 0x000e220000000a00 */
[----:B------:R-:W-:Y:S01]  /*0550*/  @P0 MOV R36, R34 ;  /* 0x0000002200240202 */ /* 0x000fe20000000f00 */
[----:B--2---:R-:W-:Y:S01]  /*0560*/  @!P2 IMAD R22, R29, R12, RZ ;  /* 0x0000000c1d16a224 */ /* 0x004fe200078e02ff */
[----:B------:R-:W-:Y:S01]  /*0570*/  @!P1 MOV R5, R37 ;  /* 0x0000002500059202 */ /* 0x000fe20000000f00 */
[----:B---3--:R-:W-:Y:S02]  /*0580*/  @!P1 IMAD R24, R21, R18, RZ ;  /* 0x0000001215189224 */ /* 0x008fe400078e02ff */
[----:B------:R-:W-:Y:S01]  /*0590*/  @P0 IMAD.WIDE.U32 R20, R31, R4, R36 ;  /* 0x000000041f140225 */ /* 0x000fe200078e0024 */
[----:B------:R-:W-:Y:S01]  /*05a0*/  @!P1 MOV R4, R34 ;  /* 0x0000002200049202 */ /* 0x000fe20000000f00 */
[----:B------:R-:W2:Y:S02]  /*05b0*/  @!P3 LDC.64 R14, c[0x0][0x270] ;  /* 0x00009c00ff0ebb82 */ /* 0x000ea40000000a00 */
[C---:B------:R-:W-:Y:S01]  /*05c0*/  @!P1 IMAD R23, R25.reuse, R19, R24 ;  /* 0x0000001319179224 */ /* 0x040fe200078e0218 */
[----:B------:R-:W-:Y:S01]  /*05d0*/  @!P2 MOV R19, R37 ;  /* 0x000000250013a202 */ /* 0x000fe20000000f00 */
[----:B------:R-:W-:Y:S01]  /*05e0*/  @!P1 IMAD.WIDE.U32 R4, R25, R18, R4 ;  /* 0x0000001219049225 */ /* 0x000fe200078e0004 */
[----:B------:R-:W-:-:S02]  /*05f0*/  @!P2 MOV R18, R34 ;  /* 0x000000220012a202 */ /* 0x000fc40000000f00 */
[----:B------:R-:W-:Y:S01]  /*0600*/  @P0 IADD3 R27, R21, R27, RZ ;  /* 0x0000001b151b0210 */ /* 0x000fe20007ffe0ff */
[----:B------:R-:W-:Y:S01]  /*0610*/  @!P2 IMAD R25, R30, R13, R22 ;  /* 0x0000000d1e19a224 */ /* 0x000fe200078e0216 */
[----:B-1----:R-:W-:Y:S01]  /*0620*/  @P0 LEA R16, P4, R20, R16, 0x2 ;  /* 0x0000001014100211 */ /* 0x002fe200078810ff */
[----:B------:R-:W-:Y:S01]  /*0630*/  @!P2 IMAD.WIDE.U32 R18, R30, R12, R18 ;  /* 0x0000000c1e12a225 */ /* 0x000fe200078e0012 */
[----:B------:R-:W-:Y:S01]  /*0640*/  @!P1 IADD3 R23, R5, R23, RZ ;  /* 0x0000001705179210 */ /* 0x000fe20007ffe0ff */
[----:B------:R-:W1:Y:S01]  /*0650*/  @!P3 LDC.64 R12, c[0x0][0x220] ;  /* 0x00008800ff0cbb82 */ /* 0x000e620000000a00 */
[----:B------:R-:W-:Y:S02]  /*0660*/  @P0 LEA.HI.X R17, R20, R17, R27, 0x2, P4 ;  /* 0x0000001114110211 */ /* 0x000fe400020f141b */
[----:B------:R-:W-:Y:S02]  /*0670*/  @!P2 IADD3 R25, R19, R25, RZ ;  /* 0x000000191319a210 */ /* 0x000fe40007ffe0ff */
[----:B----4-:R-:W-:-:S02]  /*0680*/  @!P2 LEA R10, P4, R18, R10, 0x2 ;  /* 0x0000000a120aa211 */ /* 0x010fc400078810ff */
[----:B0-----:R-:W-:Y:S02]  /*0690*/  @!P1 LEA R8, P5, R4, R8, 0x2 ;  /* 0x0000000804089211 */ /* 0x001fe400078a10ff */
[----:B------:R-:W-:Y:S02]  /*06a0*/  @!P2 LEA.HI.X R11, R18, R11, R25, 0x2, P4 ;  /* 0x0000000b120ba211 */ /* 0x000fe400020f1419 */
[----:B------:R-:W-:Y:S01]  /*06b0*/  @!P3 MOV R18, R34 ;  /* 0x000000220012b202 */ /* 0x000fe20000000f00 */
[-C--:B--2---:R-:W-:Y:S01]  /*06c0*/  @!P3 IMAD R7, R7, R14.reuse, RZ ;  /* 0x0000000e0707b224 */ /* 0x084fe200078e02ff */
[----:B------:R-:W-:Y:S02]  /*06d0*/  @!P3 MOV R19, R37 ;  /* 0x000000250013b202 */ /* 0x000fe40000000f00 */
[----:B------:R-:W-:Y:S01]  /*06e0*/  @!P1 LEA.HI.X R9, R4, R9, R23, 0x2, P5 ;  /* 0x0000000904099211 */ /* 0x000fe200028f1417 */
[C---:B------:R-:W-:Y:S01]  /*06f0*/  @!P3 IMAD R21, R6.reuse, R15, R7 ;  /* 0x0000000f0615b224 */ /* 0x040fe200078e0207 */
[----:B------:R-:W-:Y:S01]  /*0700*/  MOV R5, RZ ;  /* 0x000000ff00057202 */ /* 0x000fe20000000f00 */
[----:B------:R-:W-:Y:S01]  /*0710*/  @!P3 IMAD.WIDE.U32 R14, R6, R14, R18 ;  /* 0x0000000e060eb225 */ /* 0x000fe200078e0012 */
[----:B------:R-:W-:-:S02]  /*0720*/  MOV R4, RZ ;  /* 0x000000ff00047202 */ /* 0x000fc40000000f00 */
[----:B------:R-:W-:Y:S02]  /*0730*/  CS2R R6, SRZ ;  /* 0x0000000000067805 */ /* 0x000fe4000001ff00 */
[----:B------:R-:W-:Y:S02]  /*0740*/  CS2R R24, SRZ ;  /* 0x0000000000187805 */ /* 0x000fe4000001ff00 */
[----:B------:R-:W2:Y:S01]  /*0750*/  @P0 LDG.E.64 R4, desc[UR8][R16.64] ;  /* 0x0000000810040981 */ /* 0x000ea2000c1e1b00 */
[----:B------:R-:W-:Y:S02]  /*0760*/  @!P3 IADD3 R15, R15, R21, RZ ;  /* 0x000000150f0fb210 */ /* 0x000fe40007ffe0ff */
[C---:B-1----:R-:W-:Y:S01]  /*0770*/  @!P3 LEA R12, P4, R14.reuse, R12, 0x2 ;  /* 0x0000000c0e0cb211 */ /* 0x042fe200078810ff */
[----:B------:R-:W3:Y:S01]  /*0780*/  @!P2 LDG.E.64 R6, desc[UR8][R10.64] ;  /* 0x000000080a06a981 */ /* 0x000ee2000c1e1b00 */
[----:B------:R-:W-:Y:S02]  /*0790*/  CS2R R26, SRZ ;  /* 0x00000000001a7805 */ /* 0x000fe4000001ff00 */
[----:B------:R-:W-:Y:S01]  /*07a0*/  @!P3 LEA.HI.X R13, R14, R13, R15, 0x2, P4 ;  /* 0x0000000d0e0db211 */ /* 0x000fe200020f140f */
[----:B------:R0:W4:Y:S04]  /*07b0*/  @!P1 LDG.E.64 R24, desc[UR8][R8.64] ;  /* 0x0000000808189981 */ /* 0x000128000c1e1b00 */
[----:B------:R-:W5:Y:S01]  /*07c0*/  @!P3 LDG.E.64 R26, desc[UR8][R12.64] ;  /* 0x000000080c1ab981 */ /* 0x000f62000c1e1b00 */
[----:B------:R-:W1:Y:S01]  /*07d0*/  S2UR UR6, SR_CgaCtaId ;  /* 0x00000000000679c3 */ /* 0x000e620000008800 */
[----:B------:R-:W-:Y:S01]  /*07e0*/  UMOV UR5, 0x400 ;  /* 0x0000040000057882 */ /* 0x000fe20000000000 */
[----:B------:R-:W-:Y:S01]  /*07f0*/  ISETP.NE.AND P2, PT, R2, RZ, PT ;  /* 0x000000ff0200720c */ /* 0x000fe20003f45270 */
[----:B------:R-:W0:Y:S01]  /*0800*/  S2R R14, SR_LANEID ;  /* 0x00000000000e7919 */ /* 0x000e220000000000 */
[----:B------:R-:W-:Y:S01]  /*0810*/  BSSY B0, `(.L_x_4459) ;  /* 0x000005b000007945 */ /* 0x000fe20003800000 */
[----:B-1----:R-:W-:Y:S01]  /*0820*/  ULEA UR5, UR6, UR5, 0x18 ;  /* 0x0000000506057291 */ /* 0x002fe2000f8ec03f */
[----:B0-----:R-:W-:-:S02]  /*0830*/  ISETP.GT.AND P1, PT, R14, 0x1e, PT ;  /* 0x0000001e0e00780c */ /* 0x001fc40003f24270 */
[----:B------:R-:W-:Y:S01]  /*0840*/  ISETP.NE.AND P3, PT, R14, RZ, PT ;  /* 0x000000ff0e00720c */ /* 0x000fe20003f65270 */
[----:B--2---:R-:W-:Y:S01]  /*0850*/  FMUL.FTZ R17, R5, R5 ;  /* 0x0000000505117220 */ /* 0x004fe20000410000 */
[C---:B------:R-:W-:Y:S01]  /*0860*/  FADD.FTZ R15, R4.reuse, R5 ;  /* 0x00000005040f7221 */ /* 0x040fe20000010000 */
[----:B---3--:R-:W-:Y:S02]  /*0870*/  FMUL.FTZ R19, R7, R7 ;  /* 0x0000000707137220 */ /* 0x008fe40000410000 */
[----:B------:R-:W-:Y:S01]  /*0880*/  FFMA.FTZ R17, R4, R4, R17 ;  /* 0x0000000404117223 */ /* 0x000fe20000010011 */
[C---:B------:R-:W-:Y:S01]  /*0890*/  FADD.FTZ R10, R6.reuse, R7 ;  /* 0x00000007060a7221 */ /* 0x040fe20000010000 */
[----:B------:R-:W-:Y:S01]  /*08a0*/  FADD.FTZ R15, RZ, R15 ;  /* 0x0000000fff0f7221 */ /* 0x000fe20000010000 */
[----:B------:R-:W-:Y:S01]  /*08b0*/  FFMA.FTZ R8, R6, R6, R19 ;  /* 0x0000000606087223 */ /* 0x000fe20000010013 */
[----:B------:R-:W-:Y:S01]  /*08c0*/  FADD.FTZ R17, RZ, R17 ;  /* 0x00000011ff117221 */ /* 0x000fe20000010000 */
[----:B----4-:R-:W-:Y:S01]  /*08d0*/  FMUL.FTZ R11, R25, R25 ;  /* 0x00000019190b7220 */ /* 0x010fe20000410000 */
[----:B------:R-:W-:Y:S01]  /*08e0*/  FADD.FTZ R10, R15, R10 ;  /* 0x0000000a0f0a7221 */ /* 0x000fe20000010000 */
[C---:B------:R-:W-:Y:S01]  /*08f0*/  FADD.FTZ R9, R24.reuse, R25 ;  /* 0x0000001918097221 */ /* 0x040fe20000010000 */
[----:B------:R-:W-:Y:S01]  /*0900*/  FADD.FTZ R8, R17, R8 ;  /* 0x0000000811087221 */ /* 0x000fe20000010000 */
[----:B------:R-:W-:Y:S01]  /*0910*/  FFMA.FTZ R11, R24, R24, R11 ;  /* 0x00000018180b7223 */ /* 0x000fe2000001000b */
[----:B-----5:R-:W-:Y:S01]  /*0920*/  FMUL.FTZ R13, R27, R27 ;  /* 0x0000001b1b0d7220 */ /* 0x020fe20000410000 */
[----:B------:R-:W-:Y:S01]  /*0930*/  FADD.FTZ R9, R10, R9 ;  /* 0x000000090a097221 */ /* 0x000fe20000010000 */
[----:B------:R-:W-:Y:S01]  /*0940*/  FADD.FTZ R22, R26, R27 ;  /* 0x0000001b1a167221 */ /* 0x000fe20000010000 */
[----:B------:R-:W-:Y:S01]  /*0950*/  FADD.FTZ R8, R8, R11 ;  /* 0x0000000b08087221 */ /* 0x000fe20000010000 */
[----:B------:R-:W-:Y:S01]  /*0960*/  FFMA.FTZ R13, R26, R26, R13 ;  /* 0x0000001a1a0d7223 */ /* 0x000fe2000001000d */
[----:B------:R-:W-:Y:S01]  /*0970*/  SHF.R.S32.HI R11, RZ, 0x1f, R2 ;  /* 0x0000001fff0b7819 */ /* 0x000fe20000011402 */
[----:B------:R-:W-:-:S02]  /*0980*/  FADD.FTZ R22, R9, R22 ;  /* 0x0000001609167221 */ /* 0x000fc40000010000 */
[----:B------:R-:W-:Y:S01]  /*0990*/  FADD.FTZ R23, R8, R13 ;  /* 0x0000000d08177221 */ /* 0x000fe20000010000 */
[----:B------:R-:W-:Y:S02]  /*09a0*/  LEA.HI R11, R11, R2, RZ, 0x5 ;  /* 0x000000020b0b7211 */ /* 0x000fe400078f28ff */
[----:B------:R-:W0:Y:S02]  /*09b0*/  SHFL.DOWN PT, R9, R22, 0x1, 0x1f ;  /* 0x08201f0016097f89 */ /* 0x000e2400000e0000 */
[----:B------:R-:W-:Y:S02]  /*09c0*/  SHF.R.S32.HI R11, RZ, 0x5, R11 ;  /* 0x00000005ff0b7819 */ /* 0x000fe4000001140b */
[----:B------:R-:W1:Y:S02]  /*09d0*/  SHFL.DOWN PT, R8, R23, 0x1, 0x1f ;  /* 0x08201f0017087f89 */ /* 0x000e6400000e0000 */
        /* <DEDUP_REMOVED lines=32> */
[----:B0-----:R-:W0:Y:S01]  /*0be0*/  LDS.128 R8, [UR5+0x40] ;  /* 0x00004005ff087984 */ /* 0x001e220008000c00 */
[----:B-1----:R-:W-:Y:S01]  /*0bf0*/  FADD.FTZ R33, R22, R20 ;  /* 0x0000001416217221 */ /* 0x002fe20000010000 */
[----:B------:R-:W-:-:S03]  /*0c00*/  FADD.FTZ R20, R23, R21 ;  /* 0x0000001517147221 */ /* 0x000fc60000010000 */
        /* <DEDUP_REMOVED lines=11> */
[----:B------:R-:W-:Y:S02]  /*0cc0*/  FADD.FTZ R8, R20, R9 ;  /* 0x0000000914087221 */ /* 0x000fe40000010000 */
[----:B------:R-:W0:Y:S01]  /*0cd0*/  LDS.128 R20, [UR5+0x70] ;  /* 0x00007005ff147984 */ /* 0x000e220008000c00 */
        /* <DEDUP_REMOVED lines=14> */
.L_x_4460:
[----:B------:R-:W-:Y:S05]  /*0dc0*/  BSYNC B0 ;  /* 0x0000000000007941 */ /* 0x000fea0003800000 */
.L_x_4459:
[----:B------:R-:W1:Y:S02]  /*0dd0*/  LDC R18, c[0x0][0xc] ;  /* 0x00000300ff127b82 */ /* 0x000e640000000800 */
[----:B-1----:R-:W-:-:S13]  /*0de0*/  ISETP.GE.U32.AND P1, PT, R18, 0x2, PT ;  /* 0x000000021200780c */ /* 0x002fda0003f26070 */
[----:B------:R-:W-:Y:S05]  /*0df0*/  @!P1 BRA `(.L_x_4461) ;  /* 0x0000000800789947 */ /* 0x000fea0003800000 */
[----:B------:R-:W-:Y:S05]  /*0e00*/  @P2 BRA `(.L_x_4462) ;  /* 0x00000000007c2947 */ /* 0x000fea0003800000 */
[----:B------:R-:W1:Y:S01]  /*0e10*/  LDC R14, c[0x0][0x10] ;  /* 0x00000400ff0e7b82 */ /* 0x000e620000000800 */
[----:B------:R-:W2:Y:S01]  /*0e20*/  S2R R15, SR_CTAID.Y ;  /* 0x00000000000f7919 */ /* 0x000ea20000002600 */
[C---:B------:R-:W-:Y:S02]  /*0e30*/  LOP3.LUT R17, R0.reuse, 0x1, RZ, 0xc0, !PT ;  /* 0x0000000100117812 */ /* 0x040fe400078ec0ff */
[----:B------:R-:W-:Y:S02]  /*0e40*/  LOP3.LUT P1, RZ, R0, 0x2, RZ, 0xc0, !PT ;  /* 0x0000000200ff7812 */ /* 0x000fe4000782c0ff */
[----:B------:R-:W-:Y:S02]  /*0e50*/  MOV R19, 0x1 ;  /* 0x0000000100137802 */ /* 0x000fe40000000f00 */
[----:B0-----:R-:W0:Y:S02]  /*0e60*/  LDC.64 R10, c[0x0][0x248] ;  /* 0x00009200ff0a7b82 */ /* 0x001e240000000a00 */
[----:B------:R-:W-:-:S06]  /*0e70*/  SEL R19, R19, 0xffffffff, !P1 ;  /* 0xffffffff13137807 */ /* 0x000fcc0004800000 */
[----:B------:R-:W3:Y:S01]  /*0e80*/  LDC.64 R8, c[0x0][0x240] ;  /* 0x00009000ff087b82 */ /* 0x000ee20000000a00 */
[----:B-1----:R-:W-:-:S04]  /*0e90*/  IMAD R12, R17, R14, RZ ;  /* 0x0000000e110c7224 */ /* 0x002fc800078e02ff */
[----:B------:R-:W-:-:S05]  /*0ea0*/  IMAD R13, R12, R18, RZ ;  /* 0x000000120c0d7224 */ /* 0x000fca00078e02ff */
[----:B------:R-:W-:Y:S02]  /*0eb0*/  SHF.L.U32 R13, R13, 0x1, RZ ;  /* 0x000000010d0d7819 */ /* 0x000fe400000006ff */
[----:B--2---:R-:W-:-:S03]  /*0ec0*/  IADD3 R21, R12, R15, RZ ;  /* 0x0000000f0c157210 */ /* 0x004fc60007ffe0ff */
[----:B0-----:R-:W-:-:S04]  /*0ed0*/  IMAD.WIDE R10, R13, 0x4, R10 ;  /* 0x000000040d0a7825 */ /* 0x001fc800078e020a */
[----:B------:R-:W-:-:S04]  /*0ee0*/  IMAD R13, R14, UR7, R15 ;  /* 0x000000070e0d7c24 */ /* 0x000fc8000f8e020f */
[----:B------:R-:W-:-:S04]  /*0ef0*/  IMAD.WIDE.U32 R12, R13, 0x8, R10 ;  /* 0x000000080d0c7825 */ /* 0x000fc800078e000a */
[----:B---3--:R-:W-:Y:S01]  /*0f00*/  IMAD.WIDE.U32 R10, R21, 0x4, R8 ;  /* 0x00000004150a7825 */ /* 0x008fe200078e0008 */
[----:B------:R-:W-:Y:S01]  /*0f10*/  SEL R21, R18, RZ, !P1 ;  /* 0x000000ff12157207 */ /* 0x000fe20004800000 */
[----:B------:R1:W-:Y:S03]  /*0f20*/  STG.E.64 desc[UR8][R12.64], R22 ;  /* 0x000000160c007986 */ /* 0x0003e6000c101b08 */
[----:B------:R-:W-:Y:S01]  /*0f30*/  ISETP.NE.AND P1, PT, R21, -0x1, PT ;  /* 0xffffffff1500780c */ /* 0x000fe20003f25270 */
[----:B------:R-:W-:Y:S06]  /*0f40*/  MEMBAR.ALL.GPU ;  /* 0x0000000000007992 */ /* 0x000fec000000a000 */
[----:B------:R-:W-:-:S00]  /*0f50*/  ERRBAR ;  /* 0x00000000000079ab */ /* 0x000fc00000000000 */
[----:B------:R-:W-:Y:S06]  /*0f60*/  CGAERRBAR ;  /* 0x00000000000075ab */ /* 0x000fec0000000000 */
[----:B------:R1:W-:Y:S01]  /*0f70*/  REDG.E.ADD.S32.STRONG.GPU desc[UR8][R10.64], R19 ;  /* 0x000000130a00798e */ /* 0x0003e2000c10e388 */
[----:B------:R-:W-:Y:S05]  /*0f80*/  @!P1 BRA `(.L_x_4462) ;  /* 0x00000000001c9947 */ /* 0x000fea0003800000 */
[----:B------:R-:W-:-:S04]  /*0f90*/  IMAD R15, R17, R14, R15 ;  /* 0x0000000e110f7224 */ /* 0x000fc800078e020f */
[----:B------:R-:W-:-:S07]  /*0fa0*/  IMAD.WIDE.U32 R8, R15, 0x4, R8 ;  /* 0x000000040f087825 */ /* 0x000fce00078e0008 */
.L_x_4463:
[----:B-1----:R-:W2:Y:S04]  /*0fb0*/  LDG.E.STRONG.GPU R10, desc[UR8][R8.64] ;  /* 0x00000008080a7981 */ /* 0x002ea8000c1ef900 */
[----:B--2---:R-:W-:Y:S01]  /*0fc0*/  CCTL.IVALL ;  /* 0x00000000ff00798f */ /* 0x004fe20002000000 */
[----:B------:R-:W-:Y:S05]  /*0fd0*/  YIELD ;  /* 0x0000000000007946 */ /* 0x000fea0003800000 */
[----:B------:R-:W-:-:S13]  /*0fe0*/  ISETP.NE.AND P1, PT, R10, R21, PT ;  /* 0x000000150a00720c */ /* 0x000fda0003f25270 */
[----:B------:R-:W-:Y:S05]  /*0ff0*/  @P1 BRA `(.L_x_4463) ;  /* 0xfffffffc00ec1947 */ /* 0x000fea000383ffff */
.L_x_4462:
[----:B------:R-:W-:Y:S01]  /*1000*/  ISETP.NE.AND P1, PT, R18, RZ, PT ;  /* 0x000000ff1200720c */ /* 0x000fe20003f25270 */
[----:B------:R-:W-:Y:S05]  /*1010*/  WARPSYNC.ALL ;  /* 0x0000000000007948 */ /* 0x000fea0003800000 */
[----:B------:R-:W-:Y:S07]  /*1020*/  BAR.SYNC.DEFER_BLOCKING 0x0 ;  /* 0x0000000000007b1d */ /* 0x000fee0000010000 */
[----:B------:R-:W-:Y:S05]  /*1030*/  @!P1 BRA `(.L_x_4461) ;  /* 0x0000000400e89947 */ /* 0x000fea0003800000 */
[----:B------:R-:W-:Y:S01]  /*1040*/  IADD3 R8, R18, -0x1, RZ ;  /* 0xffffffff12087810 */ /* 0x000fe20007ffe0ff */
[----:B-1----:R-:W-:-:S03]  /*1050*/  HFMA2.MMA R19, -RZ, RZ, 0, 0 ;  /* 0x00000000ff137435 */ /* 0x002fc600000001ff */
[----:B------:R-:W-:-:S13]  /*1060*/  ISETP.GE.U32.AND P1, PT, R8, 0x3, PT ;  /* 0x000000030800780c */ /* 0x000fda0003f26070 */
[----:B------:R-:W-:Y:S05]  /*1070*/  @!P1 BRA `(.L_x_4464) ;  /* 0x0000000400089947 */ /* 0x000fea0003800000 */
[----:B------:R-:W-:Y:S02]  /*1080*/  LOP3.LUT R9, R18, 0x3, RZ, 0xc0, !PT ;  /* 0x0000000312097812 */ /* 0x000fe400078ec0ff */
[----:B------:R-:W-:Y:S02]  /*1090*/  MOV R19, RZ ;  /* 0x000000ff00137202 */ /* 0x000fe40000000f00 */
[----:B------:R-:W-:-:S07]  /*10a0*/  IADD3 R20, -R9, R18, RZ ;  /* 0x0000001209147210 */ /* 0x000fce0007ffe1ff */
.L_x_4465:
[C---:B------:R-:W-:Y:S02]  /*10b0*/  ISETP.EQ.OR P4, PT, R19.reuse, UR7, P2 ;  /* 0x0000000713007c0c */ /* 0x040fe40009782670 */
[C---:B------:R-:W-:Y:S02]  /*10c0*/  IADD3 R10, R19.reuse, 0x1, RZ ;  /* 0x00000001130a7810 */ /* 0x040fe40007ffe0ff */
[----:B------:R-:W-:Y:S02]  /*10d0*/  IADD3 R17, R19, 0x2, RZ ;  /* 0x0000000213117810 */ /* 0x000fe40007ffe0ff */
[----:B------:R-:W-:Y:S02]  /*10e0*/  ISETP.EQ.OR P5, PT, R10, UR7, P2 ;  /* 0x000000070a007c0c */ /* 0x000fe400097a2670 */
[----:B------:R-:W-:-:S05]  /*10f0*/  ISETP.EQ.OR P3, PT, R17, UR7, P2 ;  /* 0x0000000711007c0c */ /* 0x000fca0009762670 */
[----:B------:R-:W1:Y:S01]  /*1100*/  @!P4 S2R R13, SR_CTAID.Y ;  /* 0x00000000000dc919 */ /* 0x000e620000002600 */
[----:B------:R-:W2:Y:S01]  /*1110*/  @!P4 LDC R12, c[0x0][0x10] ;  /* 0x00000400ff0ccb82 */ /* 0x000ea20000000800 */
[----:B0-----:R-:W-:-:S04]  /*1120*/  @!P4 LOP3.LUT R11, R0, 0x1, RZ, 0xc0, !PT ;  /* 0x00000001000bc812 */ /* 0x001fc800078ec0ff */
[----:B------:R-:W0:Y:S01]  /*1130*/  @!P5 S2R R21, SR_CTAID.Y ;  /* 0x000000000015d919 */ /* 0x000e220000002600 */
[----:B------:R-:W-:Y:S02]  /*1140*/  @!P5 LOP3.LUT R14, R0, 0x1, RZ, 0xc0, !PT ;  /* 0x00000001000ed812 */ /* 0x000fe400078ec0ff */
[----:B------:R-:W0:Y:S08]  /*1150*/  @!P5 LDC R33, c[0x0][0x10] ;  /* 0x00000400ff21db82 */ /* 0x000e300000000800 */
[----:B------:R-:W3:Y:S01]  /*1160*/  @!P4 LDC.64 R8, c[0x0][0x248] ;  /* 0x00009200ff08cb82 */ /* 0x000ee20000000a00 */
[----:B--2---:R-:W-:-:S07]  /*1170*/  @!P4 IMAD R11, R12, R11, RZ ;  /* 0x0000000b0c0bc224 */ /* 0x004fce00078e02ff */
[----:B------:R-:W2:Y:S01]  /*1180*/  @!P3 LDC R15, c[0x0][0x10] ;  /* 0x00000400ff0fbb82 */ /* 0x000ea20000000800 */
[----:B------:R-:W-:Y:S02]  /*1190*/  @!P4 IMAD R11, R11, R18, RZ ;  /* 0x000000120b0bc224 */ /* 0x000fe400078e02ff */
[----:B-1----:R-:W-:Y:S02]  /*11a0*/  @!P4 IMAD R13, R12, R19, R13 ;  /* 0x000000130c0dc224 */ /* 0x002fe400078e020d */
[----:B------:R-:W2:Y:S01]  /*11b0*/  @!P3 S2R R12, SR_CTAID.Y ;  /* 0x00000000000cb919 */ /* 0x000ea20000002600 */
[----:B------:R-:W-:Y:S01]  /*11c0*/  @!P4 SHF.L.U32 R11, R11, 0x1, RZ ;  /* 0x000000010b0bc819 */ /* 0x000fe200000006ff */
[----:B0-----:R-:W-:Y:S02]  /*11d0*/  @!P5 IMAD R21, R10, R33, R21 ;  /* 0x000000210a15d224 */ /* 0x001fe400078e0215 */
[----:B------:R-:W-:Y:S01]  /*11e0*/  @!P5 IMAD R33, R33, R14, RZ ;  /* 0x0000000e2121d224 */ /* 0x000fe200078e02ff */
[----:B------:R-:W-:Y:S01]  /*11f0*/  @!P3 LOP3.LUT R14, R0, 0x1, RZ, 0xc0, !PT ;  /* 0x00000001000eb812 */ /* 0x000fe200078ec0ff */
[----:B---3--:R-:W-:-:S02]  /*1200*/  @!P4 IMAD.WIDE R8, R11, 0x4, R8 ;  /* 0x000000040b08c825 */ /* 0x008fc400078e0208 */
[----:B------:R-:W0:Y:S02]  /*1210*/  @!P5 LDC.64 R10, c[0x0][0x248] ;  /* 0x00009200ff0adb82 */ /* 0x000e240000000a00 */
[----:B------:R-:W-:Y:S02]  /*1220*/  @!P5 IMAD R33, R33, R18, RZ ;  /* 0x000000122121d224 */ /* 0x000fe400078e02ff */
[----:B------:R-:W-:-:S03]  /*1230*/  @!P4 IMAD.WIDE.U32 R8, R13, 0x8, R8 ;  /* 0x000000080d08c825 */ /* 0x000fc600078e0008 */
[----:B------:R-:W-:-:S03]  /*1240*/  @!P5 SHF.L.U32 R33, R33, 0x1, RZ ;  /* 0x000000012121d819 */ /* 0x000fc600000006ff */
[----:B------:R-:W3:Y:S01]  /*1250*/  @!P4 LDG.E.64 R8, desc[UR8][R8.64] ;  /* 0x000000080808c981 */ /* 0x000ee2000c1e1b00 */
[----:B--2---:R-:W-:Y:S02]  /*1260*/  @!P3 IMAD R17, R17, R15, R12 ;  /* 0x0000000f1111b224 */ /* 0x004fe400078e020c */
[----:B------:R-:W-:Y:S01]  /*1270*/  @!P3 IMAD R15, R15, R14, RZ ;  /* 0x0000000e0f0fb224 */ /* 0x000fe200078e02ff */
[----:B------:R-:W-:Y:S01]  /*1280*/  IADD3 R14, R19, 0x3, RZ ;  /* 0x00000003130e7810 */ /* 0x000fe20007ffe0ff */
[----:B------:R-:W1:Y:S01]  /*1290*/  @!P3 LDC.64 R12, c[0x0][0x248] ;  /* 0x00009200ff0cbb82 */ /* 0x000e620000000a00 */
[----:B0-----:R-:W-:Y:S02]  /*12a0*/  @!P5 IMAD.WIDE R10, R33, 0x4, R10 ;  /* 0x00000004210ad825 */ /* 0x001fe400078e020a */
[----:B------:R-:W-:Y:S02]  /*12b0*/  ISETP.EQ.OR P1, PT, R14, UR7, P2 ;  /* 0x000000070e007c0c */ /* 0x000fe40009722670 */
[----:B------:R-:W-:-:S02]  /*12c0*/  @!P3 IMAD R16, R15, R18, RZ ;  /* 0x000000120f10b224 */ /* 0x000fc400078e02ff */
[----:B------:R-:W-:-:S03]  /*12d0*/  @!P5 IMAD.WIDE.U32 R10, R21, 0x8, R10 ;  /* 0x00000008150ad825 */ /* 0x000fc600078e000a */
[----:B------:R-:W-:-:S03]  /*12e0*/  @!P3 SHF.L.U32 R21, R16, 0x1, RZ ;  /* 0x000000011015b819 */ /* 0x000fc600000006ff */
[----:B------:R-:W2:Y:S03]  /*12f0*/  @!P5 LDG.E.64 R10, desc[UR8][R10.64] ;  /* 0x000000080a0ad981 */ /* 0x000ea6000c1e1b00 */
[----:B------:R-:W0:Y:S01]  /*1300*/  @!P1 S2R R15, SR_CTAID.Y ;  /* 0x00000000000f9919 */ /* 0x000e220000002600 */
[----:B-1----:R-:W-:Y:S02]  /*1310*/  @!P3 IMAD.WIDE R12, R21, 0x4, R12 ;  /* 0x00000004150cb825 */ /* 0x002fe400078e020c */
[----:B------:R-:W0:Y:S02]  /*1320*/  @!P1 LDC R21, c[0x0][0x10] ;  /* 0x00000400ff159b82 */ /* 0x000e240000000800 */
[----:B------:R-:W-:Y:S01]  /*1330*/  @!P3 IMAD.WIDE.U32 R16, R17, 0x8, R12 ;  /* 0x000000081110b825 */ /* 0x000fe200078e000c */
[----:B------:R-:W-:-:S03]  /*1340*/  @!P1 LOP3.LUT R12, R0, 0x1, RZ, 0xc0, !PT ;  /* 0x00000001000c9812 */ /* 0x000fc600078ec0ff */
[----:B0-----:R-:W-:Y:S02]  /*1350*/  @!P1 IMAD R15, R14, R21, R15 ;  /* 0x000000150e0f9224 */ /* 0x001fe400078e020f */
[----:B------:R-:W-:Y:S02]  /*1360*/  @!P1 IMAD R21, R21, R12, RZ ;  /* 0x0000000c15159224 */ /* 0x000fe400078e02ff */
[----:B------:R-:W0:Y:S02]  /*1370*/  @!P1 LDC.64 R12, c[0x0][0x248] ;  /* 0x00009200ff0c9b82 */ /* 0x000e240000000a00 */
[----:B------:R-:W-:-:S05]  /*1380*/  @!P1 IMAD R21, R21, R18, RZ ;  /* 0x0000001215159224 */ /* 0x000fca00078e02ff */
[----:B------:R-:W-:-:S05]  /*1390*/  @!P1 SHF.L.U32 R21, R21, 0x1, RZ ;  /* 0x0000000115159819 */ /* 0x000fca00000006ff */
[----:B0-----:R-:W-:-:S04]  /*13a0*/  @!P1 IMAD.WIDE R12, R21, 0x4, R12 ;  /* 0x00000004150c9825 */ /* 0x001fc800078e020c */
[----:B------:R-:W-:Y:S02]  /*13b0*/  @!P1 IMAD.WIDE.U32 R14, R15, 0x8, R12 ;  /* 0x000000080f0e9825 */ /* 0x000fe400078e000c */
[----:B------:R-:W4:Y:S04]  /*13c0*/  @!P3 LDG.E.64 R12, desc[UR8][R16.64] ;  /* 0x00000008100cb981 */ /* 0x000f28000c1e1b00 */
[----:B------:R-:W5:Y:S01]  /*13d0*/  @!P1 LDG.E.64 R14, desc[UR8][R14.64] ;  /* 0x000000080e0e9981 */ /* 0x000f62000c1e1b00 */
[----:B------:R-:W-:Y:S02]  /*13e0*/  IADD3 R20, R20, -0x4, RZ ;  /* 0xfffffffc14147810 */ /* 0x000fe40007ffe0ff */
[----:B------:R-:W-:Y:S01]  /*13f0*/  IADD3 R19, R19, 0x4, RZ ;  /* 0x0000000413137810 */ /* 0x000fe20007ffe0ff */
[----:B---3--:R-:W-:Y:S01]  /*1400*/  @!P4 FADD.FTZ R22, R22, R8 ;  /* 0x000000081616c221 */ /* 0x008fe20000010000 */
[----:B------:R-:W-:Y:S01]  /*1410*/  @!P4 FADD.FTZ R23, R23, R9 ;  /* 0x000000091717c221 */ /* 0x000fe20000010000 */
[----:B------:R-:W-:-:S02]  /*1420*/  ISETP.NE.AND P4, PT, R20, RZ, PT ;  /* 0x000000ff1400720c */ /* 0x000fc40003f85270 */
[----:B--2---:R-:W-:Y:S01]  /*1430*/  @!P5 FADD.FTZ R22, R22, R10 ;  /* 0x0000000a1616d221 */ /* 0x004fe20000010000 */
[----:B------:R-:W-:-:S03]  /*1440*/  @!P5 FADD.FTZ R23, R23, R11 ;  /* 0x0000000b1717d221 */ /* 0x000fc60000010000 */
[----:B----4-:R-:W-:Y:S01]  /*1450*/  @!P3 FADD.FTZ R22, R22, R12 ;  /* 0x0000000c1616b221 */ /* 0x010fe20000010000 */
[----:B------:R-:W-:-:S03]  /*1460*/  @!P3 FADD.FTZ R23, R23, R13 ;  /* 0x0000000d1717b221 */ /* 0x000fc60000010000 */
[----:B-----5:R-:W-:Y:S01]  /*1470*/  @!P1 FADD.FTZ R22, R22, R14 ;  /* 0x0000000e16169221 */ /* 0x020fe20000010000 */
[----:B------:R-:W-:Y:S02]  /*1480*/  @!P1 FADD.FTZ R23, R23, R15 ;  /* 0x0000000f17179221 */ /* 0x000fe40000010000 */
[----:B------:R-:W-:Y:S05]  /*1490*/  @P4 BRA `(.L_x_4465) ;  /* 0xfffffffc00044947 */ /* 0x000fea000383ffff */
.L_x_4464:
        /* <DEDUP_REMOVED lines=8> */
[----:B0-----:R-:W-:Y:S01]  /*1520*/  LOP3.LUT R11, R0, 0x1, RZ, 0xc0, !PT ;  /* 0x00000001000b7812 */ /* 0x001fe200078ec0ff */
[----:B------:R-:W-:-:S04]  /*1530*/  ULDC UR5, c[0x0][0x10] ;  /* 0x0000040000057ab9 */ /* 0x000fc80000000800 */
[----:B------:R-:W-:-:S04]  /*1540*/  IMAD R11, R11, UR5, RZ ;  /* 0x000000050b0b7c24 */ /* 0x000fc8000f8e02ff */
[----:B------:R-:W-:-:S05]  /*1550*/  IMAD R11, R11, R18, RZ ;  /* 0x000000120b0b7224 */ /* 0x000fca00078e02ff */
[----:B------:R-:W-:-:S05]  /*1560*/  SHF.L.U32 R11, R11, 0x1, RZ ;  /* 0x000000010b0b7819 */ /* 0x000fca00000006ff */
[----:B--2---:R-:W-:-:S04]  /*1570*/  IMAD.WIDE R8, R11, 0x4, R8 ;  /* 0x000000040b087825 */ /* 0x004fc800078e0208 */
[----:B-1----:R-:W-:-:S04]  /*1580*/  IMAD R11, R19, UR5, R12 ;  /* 0x00000005130b7c24 */ /* 0x002fc8000f8e020c */
[----:B------:R-:W-:-:S06]  /*1590*/  IMAD.WIDE.U32 R8, R11, 0x8, R8 ;  /* 0x000000080b087825 */ /* 0x000fcc00078e0008 */
[----:B------:R-:W2:Y:S02]  /*15a0*/  LDG.E.64 R8, desc[UR8][R8.64] ;  /* 0x0000000808087981 */ /* 0x000ea4000c1e1b00 */
[----:B--2---:R-:W-:Y:S01]  /*15b0*/  FADD.FTZ R22, R22, R8 ;  /* 0x0000000816167221 */ /* 0x004fe20000010000 */
[----:B------:R-:W-:-:S07]  /*15c0*/  FADD.FTZ R23, R23, R9 ;  /* 0x0000000917177221 */ /* 0x000fce0000010000 */
.L_x_4467:
[----:B------:R-:W-:Y:S05]  /*15d0*/  BSYNC B0 ;  /* 0x0000000000007941 */ /* 0x000fea0003800000 */
.L_x_4466:
[----:B------:R-:W-:Y:S05]  /*15e0*/  @!P3 BRA `(.L_x_4461) ;  /* 0x00000000007cb947 */ /* 0x000fea0003800000 */
[C---:B------:R-:W-:Y:S02]  /*15f0*/  IADD3 R14, R19.reuse, 0x1, RZ ;  /* 0x00000001130e7810 */ /* 0x040fe40007ffe0ff */
[----:B------:R-:W-:Y:S02]  /*1600*/  IADD3 R19, R19, 0x2, RZ ;  /* 0x0000000213137810 */ /* 0x000fe40007ffe0ff */
[----:B------:R-:W-:Y:S02]  /*1610*/  ISETP.EQ.OR P3, PT, R14, UR7, P2 ;  /* 0x000000070e007c0c */ /* 0x000fe40009762670 */
[----:B------:R-:W-:-:S04]  /*1620*/  ISETP.EQ.OR P1, PT, R19, UR7, P2 ;  /* 0x0000000713007c0c */ /* 0x000fc80009722670 */
[----:B------:R-:W-:-:S07]  /*1630*/  ISETP.EQ.OR P1, PT, R10, 0x2, P1 ;  /* 0x000000020a00780c */ /* 0x000fce0000f22670 */
[----:B------:R-:W1:Y:S01]  /*1640*/  @!P3 LDC R16, c[0x0][0x10] ;  /* 0x00000400ff10bb82 */ /* 0x000e620000000800 */
[----:B------:R-:W2:Y:S01]  /*1650*/  @!P3 S2R R15, SR_CTAID.Y ;  /* 0x00000000000fb919 */ /* 0x000ea20000002600 */
[----:B------:R-:W-:-:S04]  /*1660*/  @!P3 LOP3.LUT R17, R0, 0x1, RZ, 0xc0, !PT ;  /* 0x000000010011b812 */ /* 0x000fc800078ec0ff */
[----:B------:R-:W3:Y:S01]  /*1670*/  @!P1 S2R R12, SR_CTAID.Y ;  /* 0x00000000000c9919 */ /* 0x000ee20000002600 */
[----:B------:R-:W-:Y:S01]  /*1680*/  @!P1 LOP3.LUT R20, R0, 0x1, RZ, 0xc0, !PT ;  /* 0x0000000100149812 */ /* 0x000fe200078ec0ff */
[----:B------:R-:W4:Y:S08]  /*1690*/  @!P1 LDC R13, c[0x0][0x10] ;  /* 0x00000400ff0d9b82 */ /* 0x000f300000000800 */
[----:B0-----:R-:W0:Y:S08]  /*16a0*/  @!P3 LDC.64 R10, c[0x0][0x248] ;  /* 0x00009200ff0abb82 */ /* 0x001e300000000a00 */
[----:B------:R-:W5:Y:S01]  /*16b0*/  @!P1 LDC.64 R8, c[0x0][0x248] ;  /* 0x00009200ff089b82 */ /* 0x000f620000000a00 */
[----:B-1----:R-:W-:-:S04]  /*16c0*/  @!P3 IMAD R17, R16, R17, RZ ;  /* 0x000000111011b224 */ /* 0x002fc800078e02ff */
[----:B------:R-:W-:Y:S02]  /*16d0*/  @!P3 IMAD R17, R17, R18, RZ ;  /* 0x000000121111b224 */ /* 0x000fe400078e02ff */
[----:B----4-:R-:W-:-:S03]  /*16e0*/  @!P1 IMAD R21, R13, R20, RZ ;  /* 0x000000140d159224 */ /* 0x010fc600078e02ff */
[----:B------:R-:W-:Y:S01]  /*16f0*/  @!P3 SHF.L.U32 R17, R17, 0x1, RZ ;  /* 0x000000011111b819 */ /* 0x000fe200000006ff */
[----:B--2---:R-:W-:Y:S02]  /*1700*/  @!P3 IMAD R15, R14, R16, R15 ;  /* 0x000000100e0fb224 */ /* 0x004fe400078e020f */
[----:B------:R-:W-:Y:S02]  /*1710*/  @!P1 IMAD R21, R21, R18, RZ ;  /* 0x0000001215159224 */ /* 0x000fe400078e02ff */
[----:B---3--:R-:W-:Y:S02]  /*1720*/  @!P1 IMAD R13, R19, R13, R12 ;  /* 0x0000000d130d9224 */ /* 0x008fe400078e020c */
[----:B0-----:R-:W-:Y:S01]  /*1730*/  @!P3 IMAD.WIDE R10, R17, 0x4, R10 ;  /* 0x00000004110ab825 */ /* 0x001fe200078e020a */
[----:B------:R-:W-:-:S03]  /*1740*/  @!P1 SHF.L.U32 R21, R21, 0x1, RZ ;  /* 0x0000000115159819 */ /* 0x000fc600000006ff */
[----:B------:R-:W-:-:S04]  /*1750*/  @!P3 IMAD.WIDE.U32 R10, R15, 0x8, R10 ;  /* 0x000000080f0ab825 */ /* 0x000fc800078e000a */
[----:B-----5:R-:W-:Y:S02]  /*1760*/  @!P1 IMAD.WIDE R8, R21, 0x4, R8 ;  /* 0x0000000415089825 */ /* 0x020fe400078e0208 */
[----:B------:R-:W2:Y:S02]  /*1770*/  @!P3 LDG.E.64 R10, desc[UR8][R10.64] ;  /* 0x000000080a0ab981 */ /* 0x000ea4000c1e1b00 */
[----:B------:R-:W-:-:S06]  /*1780*/  @!P1 IMAD.WIDE.U32 R8, R13, 0x8, R8 ;  /* 0x000000080d089825 */ /* 0x000fcc00078e0008 */
[----:B------:R-:W3:Y:S01]  /*1790*/  @!P1 LDG.E.64 R8, desc[UR8][R8.64] ;  /* 0x0000000808089981 */ /* 0x000ee2000c1e1b00 */
[----:B--2---:R-:W-:Y:S01]  /*17a0*/  @!P3 FADD.FTZ R22, R22, R10 ;  /* 0x0000000a1616b221 */ /* 0x004fe20000010000 */
[----:B------:R-:W-:-:S03]  /*17b0*/  @!P3 FADD.FTZ R23, R23, R11 ;  /* 0x0000000b1717b221 */ /* 0x000fc60000010000 */
[----:B---3--:R-:W-:Y:S01]  /*17c0*/  @!P1 FADD.FTZ R22, R22, R8 ;  /* 0x0000000816169221 */ /* 0x008fe20000010000 */
[----:B------:R-:W-:-:S07]  /*17d0*/  @!P1 FADD.FTZ R23, R23, R9 ;  /* 0x0000000917179221 */ /* 0x000fce0000010000 */
.L_x_4461:
        /* <DEDUP_REMOVED lines=9> */
[----:B------:R-:W1:Y:S03]  /*1870*/  LDC.64 R8, c[0x0][0x228] ;  /* 0x00008a00ff087b82 */ /* 0x000e660000000a00 */
[----:B------:R-:W-:-:S05]  /*1880*/  IMAD R12, R13, -0x1c, R2 ;  /* 0xffffffe40d0c7824 */ /* 0x000fca00078e0202 */
[----:B------:R-:W-:Y:S01]  /*1890*/  SHF.L.U32 R17, R12, 0x1, RZ ;  /* 0x000000010c117819 */ /* 0x000fe200000006ff */
[----:B------:R-:W3:Y:S03]  /*18a0*/  @!P1 LDC.64 R14, c[0x0][0x218] ;  /* 0x00008600ff0e9b82 */ /* 0x000ee60000000a00 */
[----:B------:R-:W-:Y:S01]  /*18b0*/  IADD3 R17, R17, R28, RZ ;  /* 0x0000001c11117210 */ /* 0x000fe20007ffe0ff */
[----:B--2---:R-:W-:-:S04]  /*18c0*/  ULEA UR5, UR6, UR5, 0x18 ;  /* 0x0000000506057291 */ /* 0x004fc8000f8ec03f */
[----:B0-----:R-:W0:Y:S01]  /*18d0*/  LDC.64 R10, c[0x0][0x230] ;  /* 0x00008c00ff0a7b82 */ /* 0x001e220000000a00 */
[----:B------:R-:W-:Y:S02]  /*18e0*/  ULDC UR6, c[0x0][0x2a4] ;  /* 0x0000a90000067ab9 */ /* 0x000fe40000000800 */
[----:B------:R-:W-:Y:S01]  /*18f0*/  @!P1 FMUL.FTZ R13, R23, UR6 ;  /* 0x00000006170d9c20 */ /* 0x000fe20008410000 */
[----:B------:R-:W-:Y:S01]  /*1900*/  @!P1 FMUL.FTZ R12, R22, UR6 ;  /* 0x00000006160c9c20 */ /* 0x000fe20008410000 */
[----:B------:R-:W-:Y:S01]  /*1910*/  @!P2 STS.64 [UR5+0x88], R22 ;  /* 0x00008816ff00a988 */ /* 0x000fe20008000a05 */
[----:B-1----:R-:W-:-:S04]  /*1920*/  IMAD.WIDE R8, R17, 0x4, R8 ;  /* 0x0000000411087825 */ /* 0x002fc800078e0208 */
[----:B---3--:R-:W-:-:S05]  /*1930*/  @!P1 IMAD.WIDE R14, R32, 0x8, R14 ;  /* 0x00000008200e9825 */ /* 0x008fca00078e020e */
[----:B------:R1:W-:Y:S01]  /*1940*/  @!P1 STG.E.64 desc[UR8][R14.64], R12 ;  /* 0x0000000c0e009986 */ /* 0x0003e2000c101b08 */
[----:B0-----:R-:W-:Y:S01]  /*1950*/  IMAD.WIDE R10, R17, 0x4, R10 ;  /* 0x00000004110a7825 */ /* 0x001fe200078e020a */
[----:B------:R-:W-:Y:S06]  /*1960*/  BAR.SYNC.DEFER_BLOCKING 0x0 ;  /* 0x0000000000007b1d */ /* 0x000fec0000010000 */
[----:B------:R-:W2:Y:S04]  /*1970*/  LDG.E.64 R8, desc[UR8][R8.64] ;  /* 0x0000000808087981 */ /* 0x000ea8000c1e1b00 */
[----:B------:R-:W2:Y:S01]  /*1980*/  LDG.E.64 R10, desc[UR8][R10.64] ;  /* 0x000000080a0a7981 */ /* 0x000ea2000c1e1b00 */
[----:B-1----:R-:W-:-:S02]  /*1990*/  MOV R12, 0x3f800000 ;  /* 0x3f800000000c7802 */ /* 0x002fc40000000f00 */
[----:B------:R-:W-:Y:S01]  /*19a0*/  ISETP.GE.U32.AND P2, PT, R30, UR10, PT ;  /* 0x0000000a1e007c0c */ /* 0x000fe2000bf46070 */
[----:B------:R-:W0:Y:S01]  /*19b0*/  LDS.64 R16, [UR5+0x88] ;  /* 0x00008805ff107984 */ /* 0x000e220008000a00 */
[----:B------:R-:W-:Y:S02]  /*19c0*/  ULDC.U8 UR5, c[0x0][0x28c] ;  /* 0x0000a30000057ab9 */ /* 0x000fe40000000000 */
[----:B------:R-:W-:Y:S02]  /*19d0*/  ISETP.NE.AND P4, PT, RZ, UR5, PT ;  /* 0x00000005ff007c0c */ /* 0x000fe4000bf85270 */
[----:B------:R-:W-:-:S04]  /*19e0*/  ISETP.GE.AND.EX P2, PT, R29, UR11, PT, P2 ;  /* 0x0000000b1d007c0c */ /* 0x000fc8000bf46320 */
[----:B------:R-:W-:Y:S01]  /*19f0*/  ISETP.GT.U32.OR P2, PT, R2, 0x1bf, P2 ;  /* 0x000001bf0200780c */ /* 0x000fe20001744470 */
[----:B0-----:R-:W-:-:S04]  /*1a00*/  FMUL.FTZ R16, R16, UR6 ;  /* 0x0000000610107c20 */ /* 0x001fc80008410000 */
[C---:B------:R-:W-:Y:S01]  /*1a10*/  FMUL.FTZ R18, R16.reuse, R16 ;  /* 0x0000001010127220 */ /* 0x040fe20000410000 */
[C---:B------:R-:W-:Y:S01]  /*1a20*/  FADD.FTZ R5, -R16.reuse, R5 ;  /* 0x0000000510057221 */ /* 0x040fe20000010100 */
[C---:B------:R-:W-:Y:S01]  /*1a30*/  FADD.FTZ R13, -R16.reuse, R4 ;  /* 0x00000004100d7221 */ /* 0x040fe20000010100 */
[C---:B------:R-:W-:Y:S01]  /*1a40*/  FADD.FTZ R15, -R16.reuse, R6 ;  /* 0x00000006100f7221 */ /* 0x040fe20000010100 */
[----:B------:R-:W-:Y:S01]  /*1a50*/  FFMA.FTZ R17, R17, UR6, -R18 ;  /* 0x0000000611117c23 */ /* 0x000fe20008010812 */
[C---:B------:R-:W-:Y:S01]  /*1a60*/  FADD.FTZ R7, -R16.reuse, R7 ;  /* 0x0000000710077221 */ /* 0x040fe20000010100 */
[C---:B------:R-:W-:Y:S01]  /*1a70*/  FADD.FTZ R19, -R16.reuse, R24 ;  /* 0x0000001810137221 */ /* 0x040fe20000010100 */
[C---:B------:R-:W-:Y:S01]  /*1a80*/  FADD.FTZ R25, -R16.reuse, R25 ;  /* 0x0000001910197221 */ /* 0x040fe20000010100 */
[C---:B------:R-:W-:Y:S01]  /*1a90*/  FADD.FTZ R21, -R16.reuse, R26 ;  /* 0x0000001a10157221 */ /* 0x040fe20000010100 */
[----:B------:R-:W-:Y:S01]  /*1aa0*/  FSETP.GTU.FTZ.AND P1, PT, R17, RZ, PT ;  /* 0x000000ff1100720b */ /* 0x000fe20003f3c000 */
[----:B------:R-:W-:Y:S01]  /*1ab0*/  FADD.FTZ R27, -R16, R27 ;  /* 0x0000001b101b7221 */ /* 0x000fe20000010100 */
[----:B------:R-:W-:-:S04]  /*1ac0*/  IADD3 R16, R31, 0x20, RZ ;  /* 0x000000201f107810 */ /* 0x000fc80007ffe0ff */
[----:B------:R-:W-:-:S07]  /*1ad0*/  ISETP.GE.U32.AND P3, PT, R16, UR10, PT ;  /* 0x0000000a10007c0c */ /* 0x000fce000bf66070 */
[----:B------:R-:W0:Y:S02]  /*1ae0*/  @P1 LDC R18, c[0x0][0x238] ;  /* 0x00008e00ff121b82 */ /* 0x000e240000000800 */
[----:B0-----:R-:W-:Y:S01]  /*1af0*/  @P1 FADD.FTZ R18, R17, R18 ;  /* 0x0000001211121221 */ /* 0x001fe20000010000 */
[----:B------:R-:W-:-:S03]  /*1b00*/  IADD3 R17, R31, 0x30, RZ ;  /* 0x000000301f117810 */ /* 0x000fc60007ffe0ff */
[----:B------:R0:W1:Y:S01]  /*1b10*/  @P1 MUFU.RSQ R12, R18 ;  /* 0x00000012000c1308 */ /* 0x0000620000001400 */
[----:B------:R-:W-:Y:S02]  /*1b20*/  ISETP.GE.U32.AND P1, PT, R17, UR10, PT ;  /* 0x0000000a11007c0c */ /* 0x000fe4000bf26070 */
[----:B0-----:R-:W-:-:S04]  /*1b30*/  SHF.R.S32.HI R18, RZ, 0x1f, R16 ;  /* 0x0000001fff127819 */ /* 0x001fc80000011410 */
[----:B------:R-:W-:Y:S01]  /*1b40*/  ISETP.GE.AND.EX P3, PT, R18, UR11, PT, P3 ;  /* 0x0000000b12007c0c */ /* 0x000fe2000bf66330 */
[-C--:B-1----:R-:W-:Y:S01]  /*1b50*/  FMUL.FTZ R20, R5, R12.reuse ;  /* 0x0000000c05147220 */ /* 0x082fe20000410000 */
[-C--:B------:R-:W-:Y:S01]  /*1b60*/  FMUL.FTZ R5, R19, R12.reuse ;  /* 0x0000000c13057220 */ /* 0x080fe20000410000 */
[----:B------:R-:W-:Y:S01]  /*1b70*/  SHF.R.S32.HI R19, RZ, 0x1f, R17 ;  /* 0x0000001fff137819 */ /* 0x000fe20000011411 */
[-C--:B------:R-:W-:Y:S01]  /*1b80*/  FMUL.FTZ R13, R13, R12.reuse ;  /* 0x0000000c0d0d7220 */ /* 0x080fe20000410000 */
[-C--:B------:R-:W-:Y:S01]  /*1b90*/  FMUL.FTZ R15, R15, R12.reuse ;  /* 0x0000000c0f0f7220 */ /* 0x080fe20000410000 */
[-C--:B------:R-:W-:Y:S01]  /*1ba0*/  FMUL.FTZ R22, R7, R12.reuse ;  /* 0x0000000c07167220 */ /* 0x080fe20000410000 */
[-C--:B------:R-:W-:Y:S01]  /*1bb0*/  FMUL.FTZ R24, R25, R12.reuse ;  /* 0x0000000c19187220 */ /* 0x080fe20000410000 */
[-C--:B------:R-:W-:Y:S01]  /*1bc0*/  FMUL.FTZ R21, R21, R12.reuse ;  /* 0x0000000c15157220 */ /* 0x080fe20000410000 */
[----:B------:R-:W-:Y:S01]  /*1bd0*/  FMUL.FTZ R26, R27, R12 ;  /* 0x0000000c1b1a7220 */ /* 0x000fe20000410000 */
[----:B------:R-:W-:-:S02]  /*1be0*/  ISETP.GE.AND.EX P1, PT, R19, UR11, PT, P1 ;  /* 0x0000000b13007c0c */ /* 0x000fc4000bf26310 */
[C---:B------:R-:W-:Y:S02]  /*1bf0*/  ISETP.GT.U32.OR P3, PT, R2.reuse, 0x1bf, P3 ;  /* 0x000001bf0200780c */ /* 0x040fe40001f64470 */
[----:B------:R-:W-:Y:S01]  /*1c00*/  ISETP.GT.U32.OR P1, PT, R2, 0x1bf, P1 ;  /* 0x000001bf0200780c */ /* 0x000fe20000f24470 */
[C-C-:B--2---:R-:W-:Y:S01]  /*1c10*/  FFMA.FTZ R14, R8.reuse, R13, R10.reuse ;  /* 0x0000000d080e7223 */ /* 0x144fe2000001000a */
[C-C-:B------:R-:W-:Y:S01]  /*1c20*/  FFMA.FTZ R4, R8.reuse, R15, R10.reuse ;  /* 0x0000000f08047223 */ /* 0x140fe2000001000a */
[C-C-:B------:R-:W-:Y:S01]  /*1c30*/  FFMA.FTZ R6, R8.reuse, R5, R10.reuse ;  /* 0x0000000508067223 */ /* 0x140fe2000001000a */
[----:B------:R-:W-:Y:S01]  /*1c40*/  FFMA.FTZ R12, R8, R21, R10 ;  /* 0x00000015080c7223 */ /* 0x000fe2000001000a */
        /* <DEDUP_REMOVED lines=15> */
.L_x_4468:
        /* <DEDUP_REMOVED lines=8> */
[----:B------:R-:W-:Y:S02]  /*1dc0*/  ULDC.64 UR10, c[0x0][0x210] ;  /* 0x00008400000a7ab9 */ /* 0x000fe40000000a00 */
[----:B------:R-:W-:Y:S02]  /*1dd0*/  LEA R10, P5, R8, UR10, 0x2 ;  /* 0x0000000a080a7c11 */ /* 0x000fe4000f8a10ff */
[----:B------:R-:W-:-:S04]  /*1de0*/  IADD3 R11, R9, R11, RZ ;  /* 0x0000000b090b7210 */ /* 0x000fc80007ffe0ff */
[----:B------:R-:W-:-:S05]  /*1df0*/  LEA.HI.X R11, R8, UR11, R11, 0x2, P5 ;  /* 0x0000000b080b7c11 */ /* 0x000fca000a8f140b */
[----:B------:R0:W-:Y:S02]  /*1e00*/  STG.E.64 desc[UR8][R10.64], R14 ;  /* 0x0000000e0a007986 */ /* 0x0001e4000c101b08 */
.L_x_4470:
[----:B------:R-:W-:Y:S05]  /*1e10*/  BSYNC B0 ;  /* 0x0000000000007941 */ /* 0x000fea0003800000 */
.L_x_4469:
        /* <DEDUP_REMOVED lines=11> */
.L_x_4471:
[----:B------:R-:W-:Y:S04]  /*1ed0*/  BSSY B0, `(.L_x_4472) ;  /* 0x000000d000007945 */ /* 0x000fe80003800000 */
[----:B------:R-:W-:Y:S05]  /*1ee0*/  @P2 BRA `(.L_x_4473) ;  /* 0x00000000002c2947 */ /* 0x000fea0003800000 */
[----:B------:R-:W-:Y:S01]  /*1ef0*/  ULDC.64 UR10, c[0x0][0x270] ;  /* 0x00009c00000a7ab9 */ /* 0x000fe20000000a00 */
[----:B------:R-:W-:Y:S01]  /*1f00*/  MOV R8, R34 ;  /* 0x0000002200087202 */ /* 0x000fe20000000f00 */
[----:B------:R-:W-:Y:S01]  /*1f10*/  IMAD R29, R29, UR10, RZ ;  /* 0x0000000a1d1d7c24 */ /* 0x000fe2000f8e02ff */
[----:B------:R-:W-:-:S03]  /*1f20*/  MOV R9, R37 ;  /* 0x0000002500097202 */ /* 0x000fc60000000f00 */
[C---:B------:R-:W-:Y:S02]  /*1f30*/  IMAD R29, R30.reuse, UR11, R29 ;  /* 0x0000000b1e1d7c24 */ /* 0x040fe4000f8e021d */
[----:B------:R-:W-:Y:S01]  /*1f40*/  IMAD.WIDE.U32 R8, R30, UR10, R8 ;  /* 0x0000000a1e087c25 */ /* 0x000fe2000f8e0008 */
[----:B------:R-:W-:Y:S02]  /*1f50*/  ULDC.64 UR10, c[0x0][0x210] ;  /* 0x00008400000a7ab9 */ /* 0x000fe40000000a00 */
[----:B0-----:R-:W-:Y:S02]  /*1f60*/  LEA R10, P2, R8, UR10, 0x2 ;  /* 0x0000000a080a7c11 */ /* 0x001fe4000f8410ff */
[----:B------:R-:W-:-:S04]  /*1f70*/  IADD3 R29, R9, R29, RZ ;  /* 0x0000001d091d7210 */ /* 0x000fc80007ffe0ff */
[----:B------:R-:W-:-:S05]  /*1f80*/  LEA.HI.X R11, R8, UR11, R29, 0x2, P2 ;  /* 0x0000000b080b7c11 */ /* 0x000fca00090f141d */
[----:B------:R1:W-:Y:S02]  /*1f90*/  STG.E.64 desc[UR8][R10.64], R4 ;  /* 0x000000040a007986 */ /* 0x0003e4000c101b08 */
.L_x_4473:
[----:B------:R-:W-:Y:S05]  /*1fa0*/  BSYNC B0 ;  /* 0x0000000000007941 */ /* 0x000fea0003800000 */
.L_x_4472:
[----:B------:R-:W-:Y:S05]  /*1fb0*/  @!P4 BRA `(.L_x_4474) ;  /* 0x000000000028c947 */ /* 0x000fea0003800000 */
[----:B-1----:R-:W-:Y:S01]  /*1fc0*/  FMUL.FTZ R4, R6, -1.4426950216293334961 ;  /* 0xbfb8aa3b06047820 */ /* 0x002fe20000410000 */
        /* <DEDUP_REMOVED lines=9> */
.L_x_4474:
[----:B------:R-:W-:Y:S04]  /*2060*/  BSSY B0, `(.L_x_4475) ;  /* 0x000000d000007945 */ /* 0x000fe80003800000 */
[----:B------:R-:W-:Y:S05]  /*2070*/  @P3 BRA `(.L_x_4476) ;  /* 0x00000000002c3947 */ /* 0x000fea0003800000 */
[----:B------:R-:W-:Y:S01]  /*2080*/  ULDC.64 UR10, c[0x0][0x270] ;  /* 0x00009c00000a7ab9 */ /* 0x000fe20000000a00 */
[----:B-1----:R-:W-:Y:S01]  /*2090*/  MOV R4, R34 ;  /* 0x0000002200047202 */ /* 0x002fe20000000f00 */
[----:B0-----:R-:W-:Y:S01]  /*20a0*/  IMAD R11, R18, UR10, RZ ;  /* 0x0000000a120b7c24 */ /* 0x001fe2000f8e02ff */
        /* <DEDUP_REMOVED lines=8> */
.L_x_4476:
[----:B------:R-:W-:Y:S05]  /*2130*/  BSYNC B0 ;  /* 0x0000000000007941 */ /* 0x000fea0003800000 */
.L_x_4475:
[----:B------:R-:W-:Y:S05]  /*2140*/  @!P4 BRA `(.L_x_4477) ;  /* 0x000000000028c947 */ /* 0x000fea0003800000 */
[----:B-12---:R-:W-:Y:S01]  /*2150*/  FMUL.FTZ R4, R12, -1.4426950216293334961 ;  /* 0xbfb8aa3b0c047820 */ /* 0x006fe20000410000 */
[----:B------:R-:W-:-:S05]  /*2160*/  FMUL.FTZ R6, R13, -1.4426950216293334961 ;  /* 0xbfb8aa3b0d067820 */ /* 0x000fca0000410000 */
[----:B------:R-:W1:Y:S08]  /*2170*/  MUFU.EX2 R4, R4 ;  /* 0x0000000400047308 */ /* 0x000e700000000800 */
[----:B------:R-:W2:Y:S01]  /*2180*/  MUFU.EX2 R6, R6 ;  /* 0x0000000600067308 */ /* 0x000ea20000000800 */
[----:B-1----:R-:W-:-:S07]  /*2190*/  FADD.FTZ R5, R4, 1 ;  /* 0x3f80000004057421 */ /* 0x002fce0000010000 */
[----:B------:R-:W1:Y:S01]  /*21a0*/  MUFU.RCP R5, R5 ;  /* 0x0000000500057308 */ /* 0x000e620000001000 */
[----:B--2---:R-:W-:-:S07]  /*21b0*/  FADD.FTZ R7, R6, 1 ;  /* 0x3f80000006077421 */ /* 0x004fce0000010000 */
[----:B------:R-:W2:Y:S01]  /*21c0*/  MUFU.RCP R8, R7 ;  /* 0x0000000700087308 */ /* 0x000ea20000001000 */
[----:B-1----:R-:W-:Y:S01]  /*21d0*/  FMUL.FTZ R12, R12, R5 ;  /* 0x000000050c0c7220 */ /* 0x002fe20000410000 */
[----:B--2---:R-:W-:-:S07]  /*21e0*/  FMUL.FTZ R13, R13, R8 ;  /* 0x000000080d0d7220 */ /* 0x004fce0000410000 */
.L_x_4477:
[----:B------:R-:W-:Y:S04]  /*21f0*/  BSSY B0, `(.L_x_4478) ;  /* 0x000000c000007945 */ /* 0x000fe80003800000 */
[----:B------:R-:W-:Y:S05]  /*2200*/  @P1 BRA `(.L_x_4479) ;  /* 0x0000000000281947 */ /* 0x000fea0003800000 */
[----:B------:R-:W-:Y:S01]  /*2210*/  ULDC.64 UR10, c[0x0][0x270] ;  /* 0x00009c00000a7ab9 */ /* 0x000fe20000000a00 */
[----:B------:R-:W-:Y:S01]  /*2220*/  MOV R35, R37 ;  /* 0x0000002500237202 */ /* 0x000fe20000000f00 */
[----:B-12---:R-:W-:Y:S02]  /*2230*/  IMAD R4, R19, UR10, RZ ;  /* 0x0000000a13047c24 */ /* 0x006fe4000f8e02ff */
[----:B------:R-:W-:-:S04]  /*2240*/  IMAD.WIDE.U32 R34, R17, UR10, R34 ;  /* 0x0000000a11227c25 */ /* 0x000fc8000f8e0022 */
[----:B------:R-:W-:Y:S01]  /*2250*/  IMAD R17, R17, UR11, R4 ;  /* 0x0000000b11117c24 */ /* 0x000fe2000f8e0204 */
[----:B------:R-:W-:Y:S02]  /*2260*/  ULDC.64 UR10, c[0x0][0x210] ;  /* 0x00008400000a7ab9 */ /* 0x000fe40000000a00 */
[----:B------:R-:W-:Y:S02]  /*2270*/  LEA R4, P1, R34, UR10, 0x2 ;  /* 0x0000000a22047c11 */ /* 0x000fe4000f8210ff */
[----:B------:R-:W-:-:S04]  /*2280*/  IADD3 R17, R35, R17, RZ ;  /* 0x0000001123117210 */ /* 0x000fc80007ffe0ff */
[----:B------:R-:W-:-:S05]  /*2290*/  LEA.HI.X R5, R34, UR11, R17, 0x2, P1 ;  /* 0x0000000b22057c11 */ /* 0x000fca00088f1411 */
[----:B------:R3:W-:Y:S02]  /*22a0*/  STG.E.64 desc[UR8][R4.64], R12 ;  /* 0x0000000c04007986 */ /* 0x0007e4000c101b08 */
.L_x_4479:
[----:B------:R-:W-:Y:S05]  /*22b0*/  BSYNC B0 ;  /* 0x0000000000007941 */ /* 0x000fea0003800000 */
.L_x_4478:
[----:B-123--:R-:W1:Y:S01]  /*22c0*/  LDC R5, c[0x0][0x10] ;  /* 0x00000400ff057b82 */ /* 0x00ee620000000800 */
[----:B------:R-:W-:Y:S02]  /*22d0*/  IADD3 R0, R0, 0x1, RZ ;  /* 0x0000000100007810 */ /* 0x000fe40007ffe0ff */
[----:B-1----:R-:W-:-:S04]  /*22e0*/  IADD3 R32, R5, R32, RZ ;  /* 0x0000002005207210 */ /* 0x002fc80007ffe0ff */
[----:B------:R-:W-:-:S13]  /*22f0*/  ISETP.GE.AND P1, PT, R32, UR4, PT ;  /* 0x0000000420007c0c */ /* 0x000fda000bf26270 */
[----:B------:R-:W-:Y:S05]  /*2300*/  @!P1 BRA `(.L_x_4480) ;  /* 0xffffffdc00909947 */ /* 0x000fea000383ffff */
[----:B------:R-:W-:Y:S05]  /*2310*/  EXIT ;  /* 0x000000000000794d */ /* 0x000fea0003800000 */
.L_x_4481:
        /* <DEDUP_REMOVED lines=14> */
.L_x_5201:


//--------------------- .text._Z35group_norm_nhwc_fwd_one_pass_kernelI11Fp32IOFp32WLi128ELi56ELi448EEv26Group_norm_nhwc_fwd_params --------------------------
	.section	.text._Z35group_norm_nhwc_fwd_one_pass_kernelI11Fp32IOFp32WLi128ELi56ELi448EEv26Group_norm_nhwc_fwd_params,"ax",@progbits
	.align	128
        .global         _Z35group_norm_nhwc_fwd_one_pass_kernelI11Fp32IOFp32WLi128ELi56ELi448EEv26Group_norm_nhwc_fwd_params
        .type           _Z35group_norm_nhwc_fwd_one_pass_kernelI11Fp32IOFp32WLi128ELi56ELi448EEv26Group_norm_nhwc_fwd_params,@function
        .size           _Z35group_norm_nhwc_fwd_one_pass_kernelI11Fp32IOFp32WLi128ELi56ELi448EEv26Group_norm_nhwc_fwd_params,(.L_x_5202 - _Z35group_norm_nhwc_fwd_one_pass_kernelI11Fp32IOFp32WLi128ELi56ELi448EEv26Group_norm_nhwc_fwd_params)
        .other          _Z35group_norm_nhwc_fwd_one_pass_kernelI11Fp32IOFp32WLi128ELi56ELi448EEv26Group_norm_nhwc_fwd_params,@"STO_CUDA_ENTRY STV_DEFAULT"
_Z35group_norm_nhwc_fwd_one_pass_kernelI11Fp32IOFp32WLi128ELi56ELi448EEv26Group_norm_nhwc_fwd_params:
.text._Z35group_norm_nhwc_fwd_one_pass_kernelI11Fp32IOFp32WLi128ELi56ELi448EEv26Group_norm_nhwc_fwd_params:
        /* <DEDUP_REMOVED lines=10> */
[----:B------:R-:W-:Y:S01]  /*00a0*/  ULDC.64 UR8, c[0x0][0x218] ;  /* 0x0000860000087ab9 */ /* 0x000fe20000000a00 */
[----:B------:R-:W-:Y:S01]  /*00b0*/  R2UR UR11, R0 ;  /* 0x00000000000b72ca */ /* 0x000fe200000e0000 */
[----:B------:R-:W2:Y:S01]  /*00c0*/  S2R R42, SR_LANEID ;  /* 0x00000000002a7919 */ /* 0x000ea20000000000 */
[----:B------:R-:W-:Y:S01]  /*00d0*/  ISETP.NE.U32.AND P1, PT, RZ, UR8, PT ;  /* 0x00000008ff007c0c */ /* 0x000fe2000bf25070 */
[----:B------:R-:W-:Y:S01]  /*00e0*/  UMOV UR4, 0x400 ;  /* 0x0000040000047882 */ /* 0x000fe20000000000 */
[----:B------:R-:W-:Y:S01]  /*00f0*/  ULDC UR12, c[0x0][0x10] ;  /* 0x00000400000c7ab9 */ /* 0x000fe20000000800 */
[----:B------:R-:W-:Y:S01]  /*0100*/  ULDC.U8 UR13, c[0x0][0x28c] ;  /* 0x0000a300000d7ab9 */ /* 0x000fe20000000000 */
[----:B------:R-:W3:Y:S08]  /*0110*/  LDC R19, c[0x0][0x294] ;  /* 0x0000a500ff137b82 */ /* 0x000ef00000000800 */
[----:B------:R-:W4:Y:S01]  /*0120*/  S2UR UR6, SR_CgaCtaId ;  /* 0x00000000000679c3 */ /* 0x000f220000008800 */
[----:B0-----:R-:W-:-:S02]  /*0130*/  SHF.R.U32.HI R2, RZ, 0x2, R5 ;  /* 0x00000002ff027819 */ /* 0x001fc40000011605 */
[----:B-1----:R-:W-:Y:S02]  /*0140*/  LOP3.LUT P0, RZ, R5, UR10, RZ, 0xfc, !PT ;  /* 0x0000000a05ff7c12 */ /* 0x002fe4000f80fcff */
[----:B------:R-:W-:Y:S01]  /*0150*/  SHF.R.S32.HI R4, RZ, 0x1f, R5 ;  /* 0x0000001fff047819 */ /* 0x000fe20000011405 */
[----:B------:R-:W-:Y:S01]  /*0160*/  IMAD.WIDE.U32 R2, R2, 0x24924925, RZ ;  /* 0x2492492502027825 */ /* 0x000fe200078e00ff */
[----:B------:R-:W-:Y:S01]  /*0170*/  ISETP.NE.AND.EX P0, PT, RZ, UR9, !P0, P1 ;  /* 0x00000009ff007c0c */ /* 0x000fe2000c705310 */
[----:B------:R-:W-:Y:S01]  /*0180*/  ULDC.64 UR8, c[0x0][0x278] ;  /* 0x00009e0000087ab9 */ /* 0x000fe20000000a00 */
[----:B------:R-:W-:Y:S01]  /*0190*/  LEA.HI R4, R4, R5, RZ, 0x5 ;  /* 0x0000000504047211 */ /* 0x000fe200078f28ff */
[----:B---3--:R-:W-:Y:S01]  /*01a0*/  IMAD R19, R19, UR10, R3 ;  /* 0x0000000a13137c24 */ /* 0x008fe2000f8e0203 */
[----:B----4-:R-:W-:Y:S01]  /*01b0*/  ULEA UR4, UR6, UR4, 0x18 ;  /* 0x0000000406047291 */ /* 0x010fe2000f8ec03f */
[----:B------:R-:W-:Y:S01]  /*01c0*/  IMAD R36, R3, -0x1c, R5 ;  /* 0xffffffe403247824 */ /* 0x000fe200078e0205 */
[----:B------:R-:W-:-:S02]  /*01d0*/  ISETP.GE.U32.AND P4, PT, R5, 0x1c0, PT ;  /* 0x000001c00500780c */ /* 0x000fc40003f86070 */
[C---:B------:R-:W-:Y:S02]  /*01e0*/  IADD3 R30, R19.reuse, 0x10, RZ ;  /* 0x00000010131e7810 */ /* 0x040fe40007ffe0ff */
[C---:B------:R-:W-:Y:S02]  /*01f0*/  IADD3 R31, R19.reuse, 0x20, RZ ;  /* 0x00000020131f7810 */ /* 0x040fe40007ffe0ff */
[C---:B------:R-:W-:Y:S02]  /*0200*/  IADD3 R32, R19.reuse, 0x30, RZ ;  /* 0x0000003013207810 */ /* 0x040fe40007ffe0ff */
[C---:B------:R-:W-:Y:S02]  /*0210*/  IADD3 R34, R19.reuse, 0x70, RZ ;  /* 0x0000007013227810 */ /* 0x040fe40007ffe0ff */
[----:B------:R-:W-:Y:S02]  /*0220*/  ISETP.LT.U32.AND P1, PT, R19, UR8, PT ;  /* 0x0000000813007c0c */ /* 0x000fe4000bf21070 */
[----:B------:R-:W-:-:S02]  /*0230*/  SHF.R.S32.HI R33, RZ, 0x1f, R19 ;  /* 0x0000001fff217819 */ /* 0x000fc40000011413 */
[----:B------:R-:W-:Y:S02]  /*0240*/  ISETP.LT.U32.AND P2, PT, R30, UR8, PT ;  /* 0x000000081e007c0c */ /* 0x000fe4000bf41070 */
[----:B------:R-:W-:Y:S02]  /*0250*/  ISETP.LT.U32.AND P3, PT, R31, UR8, PT ;  /* 0x000000081f007c0c */ /* 0x000fe4000bf61070 */
[----:B------:R-:W-:Y:S02]  /*0260*/  SHF.R.S32.HI R35, RZ, 0x1f, R30 ;  /* 0x0000001fff237819 */ /* 0x000fe4000001141e */
[----:B------:R-:W-:Y:S02]  /*0270*/  SHF.R.S32.HI R37, RZ, 0x1f, R31 ;  /* 0x0000001fff257819 */ /* 0x000fe4000001141f */
[----:B------:R-:W-:Y:S02]  /*0280*/  ISETP.LT.U32.AND P5, PT, R32, UR8, PT ;  /* 0x0000000820007c0c */ /* 0x000fe4000bfa1070 */
[----:B------:R-:W-:-:S02]  /*0290*/  SHF.R.S32.HI R39, RZ, 0x1f, R32 ;  /* 0x0000001fff277819 */ /* 0x000fc40000011420 */
[----:B------:R-:W-:Y:S02]  /*02a0*/  SHF.R.S32.HI R4, RZ, 0x5, R4 ;  /* 0x00000005ff047819 */ /* 0x000fe40000011404 */
[----:B------:R-:W-:Y:S02]  /*02b0*/  SHF.L.U32 R36, R36, 0x1, RZ ;  /* 0x0000000124247819 */ /* 0x000fe400000006ff */
[----:B------:R-:W-:Y:S02]  /*02c0*/  SHF.R.S32.HI R41, RZ, 0x1f, R34 ;  /* 0x0000001fff297819 */ /* 0x000fe40000011422 */
[----:B------:R-:W-:Y:S02]  /*02d0*/  ISETP.LT.AND.EX P1, PT, R33, UR9, !P4, P1 ;  /* 0x0000000921007c0c */ /* 0x000fe4000e721310 */
[----:B------:R-:W-:Y:S02]  /*02e0*/  ISETP.LT.AND.EX P2, PT, R35, UR9, !P4, P2 ;  /* 0x0000000923007c0c */ /* 0x000fe4000e741320 */
[----:B------:R-:W-:-:S02]  /*02f0*/  ISETP.LT.AND.EX P3, PT, R37, UR9, !P4, P3 ;  /* 0x0000000925007c0c */ /* 0x000fc4000e761330 */
[----:B------:R-:W-:Y:S01]  /*0300*/  ISETP.LT.AND.EX P4, PT, R39, UR9, !P4, P5 ;  /* 0x0000000927007c0c */ /* 0x000fe2000e781350 */
[----:B------:R-:W-:Y:S01]  /*0310*/  ULDC.64 UR8, c[0x0][0x208] ;  /* 0x0000820000087ab9 */ /* 0x000fe20000000a00 */
[----:B------:R-:W-:Y:S01]  /*0320*/  LEA R38, R4, UR4, 0x3 ;  /* 0x0000000404267c11 */ /* 0x000fe2000f8e18ff */
[----:B--2---:R-:W-:-:S10]  /*0330*/  UMOV UR4, URZ ;  /* 0x0000003f00047c82 */ /* 0x004fd40008000000 */
.L_x_4518:
[----:B0-----:R-:W0:Y:S01]  /*0340*/  LDC R8, c[0x0][0x288] ;  /* 0x0000a200ff087b82 */ /* 0x001e220000000800 */
[----:B------:R-:W1:Y:S01]  /*0350*/  S2R R46, SR_TID.X ;  /* 0x00000000002e7919 */ /* 0x000e620000002100 */
[----:B------:R-:W-:Y:S01]  /*0360*/  ULDC.64 UR6, c[0x0][0x280] ;  /* 0x0000a00000067ab9 */ /* 0x000fe20000000a00 */
[----:B------:R-:W-:-:S05]  /*0370*/  ULDC.64 UR14, c[0x0][0x278] ;  /* 0x00009e00000e7ab9 */ /* 0x000fca0000000a00 */
[----:B------:R-:W2:Y:S08]  /*0380*/  @P1 LDC.64 R14, c[0x0][0x270] ;  /* 0x00009c00ff0e1b82 */ /* 0x000eb00000000a00 */
[----:B------:R-:W3:Y:S01]  /*0390*/  @P2 LDC.64 R20, c[0x0][0x270] ;  /* 0x00009c00ff142b82 */ /* 0x000ee20000000a00 */
[----:B0-----:R-:W-:-:S07]  /*03a0*/  IABS R5, R8 ;  /* 0x0000000800057213 */ /* 0x001fce0000000000 */
[----:B------:R-:W0:Y:S01]  /*03b0*/  @P3 LDC.64 R16, c[0x0][0x220] ;  /* 0x00008800ff103b82 */ /* 0x000e220000000a00 */
[----:B------:R-:W4:Y:S01]  /*03c0*/  I2F.RP R4, R5 ;  /* 0x0000000500047306 */ /* 0x000f220000209400 */
[----:B--2---:R-:W-:-:S04]  /*03d0*/  @P1 IMAD R10, R33, R14, RZ ;  /* 0x0000000e210a1224 */ /* 0x004fc800078e02ff */
[----:B------:R-:W-:Y:S02]  /*03e0*/  @P1 IMAD R25, R19, R15, R10 ;  /* 0x0000000f13191224 */ /* 0x000fe400078e020a */
[----:B------:R-:W2:Y:S01]  /*03f0*/  @P4 LDC.64 R10, c[0x0][0x270] ;  /* 0x00009c00ff0a4b82 */ /* 0x000ea20000000a00 */
[----:B---3--:R-:W-:Y:S01]  /*0400*/  @P2 IMAD R15, R35, R20, RZ ;  /* 0x00000014230f2224 */ /* 0x008fe200078e02ff */
[----:B----4-:R-:W3:Y:S03]  /*0410*/  MUFU.RCP R4, R4 ;  /* 0x0000000400047308 */ /* 0x010ee60000001000 */
[----:B------:R-:W-:Y:S01]  /*0420*/  @P2 IMAD R27, R30, R21, R15 ;  /* 0x000000151e1b2224 */ /* 0x000fe200078e020f */
[----:B---3--:R-:W-:-:S04]  /*0430*/  IADD3 R2, R4, 0xffffffe, RZ ;  /* 0x0ffffffe04027810 */ /* 0x008fc80007ffe0ff */
[----:B------:R3:W4:Y:S02]  /*0440*/  F2I.FTZ.U32.TRUNC.NTZ R3, R2 ;  /* 0x0000000200037305 */ /* 0x000724000021f000 */
[----:B---3--:R-:W-:Y:S01]  /*0450*/  HFMA2.MMA R2, -RZ, RZ, 0, 0 ;  /* 0x00000000ff027435 */ /* 0x008fe200000001ff */
[----:B----4-:R-:W-:-:S05]  /*0460*/  IADD3 R6, RZ, -R3, RZ ;  /* 0x80000003ff067210 */ /* 0x010fca0007ffe0ff */
[----:B------:R-:W-:Y:S01]  /*0470*/  IMAD R7, R6, R5, RZ ;  /* 0x0000000506077224 */ /* 0x000fe200078e02ff */
[----:B------:R-:W-:-:S03]  /*0480*/  IABS R6, UR11 ;  /* 0x0000000b00067c13 */ /* 0x000fc60008000000 */
[----:B------:R-:W-:Y:S01]  /*0490*/  IMAD.HI.U32 R3, R3, R7, R2 ;  /* 0x0000000703037227 */ /* 0x000fe200078e0002 */
[----:B------:R-:W-:-:S05]  /*04a0*/  LOP3.LUT R2, R8, UR11, RZ, 0x3c, !PT ;  /* 0x0000000b08027c12 */ /* 0x000fca000f8e3cff */
[----:B------:R-:W-:-:S05]  /*04b0*/  IMAD.HI.U32 R3, R3, R6, RZ ;  /* 0x0000000603037227 */ /* 0x000fca00078e00ff */
[----:B------:R-:W-:-:S05]  /*04c0*/  IADD3 R4, -R3, RZ, RZ ;  /* 0x000000ff03047210 */ /* 0x000fca0007ffe1ff */
[----:B------:R-:W-:Y:S01]  /*04d0*/  IMAD R4, R5, R4, R6 ;  /* 0x0000000405047224 */ /* 0x000fe200078e0206 */
[----:B------:R-:W-:-:S04]  /*04e0*/  SHF.R.S32.HI R6, RZ, 0x1f, R36 ;  /* 0x0000001fff067819 */ /* 0x000fc80000011424 */
[----:B------:R-:W-:-:S13]  /*04f0*/  ISETP.GT.U32.AND P5, PT, R5, R4, PT ;  /* 0x000000040500720c */ /* 0x000fda0003fa4070 */
[-C--:B------:R-:W-:Y:S02]  /*0500*/  @!P5 IADD3 R4, R4, -R5.reuse, RZ ;  /* 0x800000050404d210 */ /* 0x080fe40007ffe0ff */
[----:B------:R-:W-:Y:S02]  /*0510*/  @!P5 IADD3 R3, R3, 0x1, RZ ;  /* 0x000000010303d810 */ /* 0x000fe40007ffe0ff */
[----:B------:R-:W-:Y:S02]  /*0520*/  ISETP.GE.U32.AND P6, PT, R4, R5, PT ;  /* 0x000000050400720c */ /* 0x000fe40003fc6070 */
[----:B------:R-:W-:Y:S01]  /*0530*/  ISETP.GE.AND P5, PT, R2, RZ, PT ;  /* 0x000000ff0200720c */ /* 0x000fe20003fa6270 */
[----:B------:R-:W3:Y:S01]  /*0540*/  LDC R5, c[0x0][0x294] ;  /* 0x0000a500ff057b82 */ /* 0x000ee20000000800 */
[----:B-1----:R-:W-:-:S09]  /*0550*/  SHF.R.U32.HI R2, RZ, 0x2, R46 ;  /* 0x00000002ff027819 */ /* 0x002fd2000001162e */
[----:B------:R-:W-:Y:S02]  /*0560*/  @P6 IADD3 R3, R3, 0x1, RZ ;  /* 0x0000000103036810 */ /* 0x000fe40007ffe0ff */
[----:B------:R-:W-:Y:S02]  /*0570*/  ISETP.NE.AND P6, PT, R8, RZ, PT ;  /* 0x000000ff0800720c */ /* 0x000fe40003fc5270 */
[----:B------:R-:W-:Y:S01]  /*0580*/  MOV R7, R3 ;  /* 0x0000000300077202 */ /* 0x000fe20000000f00 */
[----:B------:R-:W-:-:S03]  /*0590*/  IMAD.WIDE.U32 R2, R2, 0x24924925, RZ ;  /* 0x2492492502027825 */ /* 0x000fc600078e00ff */
[----:B------:R-:W-:Y:S01]  /*05a0*/  @!P5 IADD3 R7, -R7, RZ, RZ ;  /* 0x000000ff0707d210 */ /* 0x000fe20007ffe1ff */
[----:B---3--:R-:W-:-:S06]  /*05b0*/  IMAD R40, R5, UR10, R3 ;  /* 0x0000000a05287c24 */ /* 0x008fcc000f8e0203 */
[----:B------:R-:W-:Y:S01]  /*05c0*/  @!P6 LOP3.LUT R7, RZ, R8, RZ, 0x33, !PT ;  /* 0x00000008ff07e212 */ /* 0x000fe200078e33ff */
[----:B------:R-:W1:Y:S03]  /*05d0*/  @P1 LDC.64 R4, c[0x0][0x220] ;  /* 0x00008800ff041b82 */ /* 0x000e660000000a00 */
[----:B------:R-:W-:Y:S02]  /*05e0*/  IADD3 R43, -R7, RZ, RZ ;  /* 0x000000ff072b7210 */ /* 0x000fe40007ffe1ff */
[----:B------:R-:W-:Y:S02]  /*05f0*/  SHF.R.S32.HI R3, RZ, 0x1f, R7 ;  /* 0x0000001fff037819 */ /* 0x000fe40000011407 */
[----:B------:R-:W-:Y:S01]  /*0600*/  IADD3 R22, R40, 0x40, RZ ;  /* 0x0000004028167810 */ /* 0x000fe20007ffe0ff */
[----:B------:R-:W-:Y:S02]  /*0610*/  IMAD R43, R8, R43, UR11 ;  /* 0x0000000b082b7e24 */ /* 0x000fe4000f8e022b */
[----:B------:R-:W-:Y:S01]  /*0620*/  IMAD R8, R3, UR6, RZ ;  /* 0x0000000603087c24 */ /* 0x000fe2000f8e02ff */
[----:B------:R-:W-:Y:S01]  /*0630*/  ISETP.GE.U32.AND P6, PT, R22, UR14, PT ;  /* 0x0000000e16007c0c */ /* 0x000fe2000bfc6070 */
[----:B------:R-:W-:Y:S01]  /*0640*/  IMAD R43, R43, 0x38, RZ ;  /* 0x000000382b2b7824 */ /* 0x000fe200078e02ff */
[----:B------:R-:W-:Y:S01]  /*0650*/  SHF.R.S32.HI R23, RZ, 0x1f, R22 ;  /* 0x0000001fff177819 */ /* 0x000fe20000011416 */
[----:B------:R-:W-:-:S02]  /*0660*/  IMAD R13, R7, UR7, R8 ;  /* 0x00000007070d7c24 */ /* 0x000fc4000f8e0208 */
[----:B------:R-:W3:Y:S01]  /*0670*/  @P3 LDC.64 R8, c[0x0][0x270] ;  /* 0x00009c00ff083b82 */ /* 0x000ee20000000a00 */
[----:B------:R-:W-:Y:S02]  /*0680*/  IADD3 R2, P5, R36, R43, RZ ;  /* 0x0000002b24027210 */ /* 0x000fe40007fbe0ff */
[----:B------:R-:W-:Y:S02]  /*0690*/  ISETP.GE.AND.EX P6, PT, R23, UR15, PT, P6 ;  /* 0x0000000f17007c0c */ /* 0x000fe4000bfc6360 */
[----:B------:R-:W-:Y:S02]  /*06a0*/  LEA.HI.X.SX32 R3, R43, R6, 0x1, P5 ;  /* 0x000000062b037211 */ /* 0x000fe400028f0eff */
[----:B------:R-:W-:Y:S01]  /*06b0*/  ISETP.LT.U32.AND P6, PT, R46, 0x1c0, !P6 ;  /* 0x000001c02e00780c */ /* 0x000fe200077c1070 */
[----:B------:R-:W-:Y:S02]  /*06c0*/  IMAD.WIDE.U32 R2, R7, UR6, R2 ;  /* 0x0000000607027c25 */ /* 0x000fe4000f8e0002 */
[----:B------:R-:W4:Y:S03]  /*06d0*/  @P2 LDC.64 R6, c[0x0][0x220] ;  /* 0x00008800ff062b82 */ /* 0x000f260000000a00 */
[----:B------:R-:W-:-:S02]  /*06e0*/  IADD3 R13, R3, R13, RZ ;  /* 0x0000000d030d7210 */ /* 0x000fc40007ffe0ff */
[-C--:B------:R-:W-:Y:S02]  /*06f0*/  @P1 MOV R12, R2.reuse ;  /* 0x00000002000c1202 */ /* 0x080fe40000000f00 */
[-C--:B------:R-:W-:Y:S02]  /*0700*/  @P2 MOV R24, R2.reuse ;  /* 0x0000000200182202 */ /* 0x080fe40000000f00 */
[----:B------:R-:W-:Y:S01]  /*0710*/  @P4 MOV R26, R2 ;  /* 0x00000002001a4202 */ /* 0x000fe20000000f00 */
[----:B------:R-:W-:Y:S02]  /*0720*/  @P1 IMAD.WIDE.U32 R18, R19, R14, R12 ;  /* 0x0000000e13121225 */ /* 0x000fe400078e000c */
[----:B------:R-:W5:Y:S03]  /*0730*/  @P6 LDC.64 R14, c[0x0][0x270] ;  /* 0x00009c00ff0e6b82 */ /* 0x000f660000000a00 */
[----:B------:R-:W-:-:S02]  /*0740*/  @P1 IADD3 R19, R19, R25, RZ ;  /* 0x0000001913131210 */ /* 0x000fc40007ffe0ff */
[----:B------:R-:W-:Y:S02]  /*0750*/  @P2 MOV R25, R13 ;  /* 0x0000000d00192202 */ /* 0x000fe40000000f00 */
[----:B-1----:R-:W-:Y:S01]  /*0760*/  @P1 LEA R4, P5, R18, R4, 0x2 ;  /* 0x0000000412041211 */ /* 0x002fe200078a10ff */
[----:B------:R-:W-:-:S03]  /*0770*/  @P2 IMAD.WIDE.U32 R20, R30, R20, R24 ;  /* 0x000000141e142225 */ /* 0x000fc600078e0018 */
[----:B------:R-:W-:Y:S02]  /*0780*/  @P1 LEA.HI.X R5, R18, R5, R19, 0x2, P5 ;  /* 0x0000000512051211 */ /* 0x000fe400028f1413 */
[----:B------:R-:W1:Y:S01]  /*0790*/  @P4 LDC.64 R18, c[0x0][0x220] ;  /* 0x00008800ff124b82 */ /* 0x000e620000000a00 */
[----:B---3--:R-:W-:Y:S01]  /*07a0*/  @P3 IMAD R24, R37, R8, RZ ;  /* 0x0000000825183224 */ /* 0x008fe200078e02ff */
[----:B------:R-:W-:Y:S02]  /*07b0*/  @P2 IADD3 R21, R21, R27, RZ ;  /* 0x0000001b15152210 */ /* 0x000fe40007ffe0ff */
[C---:B----4-:R-:W-:Y:S01]  /*07c0*/  @P2 LEA R6, P5, R20.reuse, R6, 0x2 ;  /* 0x0000000614062211 */ /* 0x050fe200078a10ff */
[----:B------:R-:W-:Y:S01]  /*07d0*/  @P3 IMAD R9, R31, R9, R24 ;  /* 0x000000091f093224 */ /* 0x000fe200078e0218 */
[----:B------:R-:W-:Y:S02]  /*07e0*/  @P3 MOV R24, R2 ;  /* 0x0000000200183202 */ /* 0x000fe40000000f00 */
[----:B------:R-:W-:-:S02]  /*07f0*/  @P2 LEA.HI.X R7, R20, R7, R21, 0x2, P5 ;  /* 0x0000000714072211 */ /* 0x000fc400028f1415 */
[----:B------:R-:W3:Y:S01]  /*0800*/  @P6 LDC.64 R20, c[0x0][0x220] ;  /* 0x00008800ff146b82 */ /* 0x000ee20000000a00 */
[-C--:B------:R-:W-:Y:S01]  /*0810*/  @P3 MOV R25, R13.reuse ;  /* 0x0000000d00193202 */ /* 0x080fe20000000f00 */
[----:B-----5:R-:W-:Y:S01]  /*0820*/  @P6 IMAD R23, R23, R14, RZ ;  /* 0x0000000e17176224 */ /* 0x020fe200078e02ff */
[----:B------:R-:W-:Y:S01]  /*0830*/  @P4 MOV R27, R13 ;  /* 0x0000000d001b4202 */ /* 0x000fe20000000f00 */
[----:B------:R-:W-:-:S04]  /*0840*/  @P3 IMAD.WIDE.U32 R24, R31, R8, R24 ;  /* 0x000000081f183225 */ /* 0x000fc800078e0018 */
[-C--:B--2---:R-:W-:Y:S01]  /*0850*/  @P4 IMAD R8, R39, R10.reuse, RZ ;  /* 0x0000000a27084224 */ /* 0x084fe200078e02ff */
[----:B------:R-:W-:Y:S01]  /*0860*/  @P3 IADD3 R9, R25, R9, RZ ;  /* 0x0000000919093210 */ /* 0x000fe20007ffe0ff */
[----:B------:R-:W-:Y:S01]  /*0870*/  @P4 IMAD.WIDE.U32 R26, R32, R10, R26 ;  /* 0x0000000a201a4225 */ /* 0x000fe200078e001a */
[----:B------:R-:W-:Y:S02]  /*0880*/  @P6 MOV R10, R2 ;  /* 0x00000002000a6202 */ /* 0x000fe40000000f00 */
[----:B------:R-:W-:Y:S01]  /*0890*/  IADD3 R25, R40, 0x50, RZ ;  /* 0x0000005028197810 */ /* 0x000fe20007ffe0ff */
[----:B------:R-:W-:Y:S01]  /*08a0*/  @P4 IMAD R29, R32, R11, R8 ;  /* 0x0000000b201d4224 */ /* 0x000fe200078e0208 */
[----:B------:R-:W-:Y:S01]  /*08b0*/  @P6 MOV R11, R13 ;  /* 0x0000000d000b6202 */ /* 0x000fe20000000f00 */
[----:B------:R-:W-:Y:S01]  /*08c0*/  @P6 IMAD R23, R22, R15, R23 ;  /* 0x0000000f16176224 */ /* 0x000fe200078e0217 */
[----:B0-----:R-:W-:Y:S01]  /*08d0*/  @P3 LEA R8, P5, R24, R16, 0x2 ;  /* 0x0000001018083211 */ /* 0x001fe200078a10ff */
[----:B------:R-:W-:-:S03]  /*08e0*/  @P6 IMAD.WIDE.U32 R14, R22, R14, R10 ;  /* 0x0000000e160e6225 */ /* 0x000fc600078e000a */
[----:B------:R-:W-:Y:S02]  /*08f0*/  @P3 LEA.HI.X R9, R24, R17, R9, 0x2, P5 ;  /* 0x0000001118093211 */ /* 0x000fe400028f1409 */
[----:B------:R-:W-:Y:S02]  /*0900*/  @P4 IADD3 R11, R27, R29, RZ ;  /* 0x0000001d1b0b4210 */ /* 0x000fe40007ffe0ff */
[C---:B-1----:R-:W-:Y:S02]  /*0910*/  @P4 LEA R10, P5, R26.reuse, R18, 0x2 ;  /* 0x000000121a0a4211 */ /* 0x042fe400078a10ff */
[----:B------:R-:W-:Y:S02]  /*0920*/  @P6 IADD3 R15, R15, R23, RZ ;  /* 0x000000170f0f6210 */ /* 0x000fe40007ffe0ff */
[----:B------:R-:W-:Y:S02]  /*0930*/  @P4 LEA.HI.X R11, R26, R19, R11, 0x2, P5 ;  /* 0x000000131a0b4211 */ /* 0x000fe400028f140b */
[----:B---3--:R-:W-:-:S04]  /*0940*/  @P6 LEA R20, P5, R14, R20, 0x2 ;  /* 0x000000140e146211 */ /* 0x008fc800078a10ff */
[----:B------:R-:W-:Y:S02]  /*0950*/  @P6 LEA.HI.X R21, R14, R21, R15, 0x2, P5 ;  /* 0x000000150e156211 */ /* 0x000fe400028f140f */
        /* <DEDUP_REMOVED lines=11> */
[----:B------:R-:W-:Y:S02]  /*0a10*/  CS2R R14, SRZ ;  /* 0x00000000000e7805 */ /* 0x000fe4000001ff00 */
[----:B------:R-:W-:Y:S02]  /*0a20*/  IADD3 R25, R40, 0x60, RZ ;  /* 0x0000006028197810 */ /* 0x000fe40007ffe0ff */
[----:B------:R-:W-:Y:S02]  /*0a30*/  @P5 IADD3 R17, R17, R19, RZ ;  /* 0x0000001311115210 */ /* 0x000fe40007ffe0ff */
[----:B------:R0:W2:Y:S01]  /*0a40*/  @P6 LDG.E.64 R14, desc[UR8][R20.64] ;  /* 0x00000008140e6981 */ /* 0x0000a2000c1e1b00 */
[----:B-1----:R-:W-:-:S04]  /*0a50*/  @P5 LEA R22, P6, R16, R22, 0x2 ;  /* 0x0000001610165211 */ /* 0x002fc800078c10ff */
[----:B------:R-:W-:Y:S02]  /*0a60*/  @P5 LEA.HI.X R23, R16, R23, R17, 0x2, P6 ;  /* 0x0000001710175211 */ /* 0x000fe400030f1411 */
[----:B------:R-:W-:Y:S02]  /*0a70*/  ISETP.GE.U32.AND P6, PT, R25, UR14, PT ;  /* 0x0000000e19007c0c */ /* 0x000fe4000bfc6070 */
[----:B------:R-:W-:-:S04]  /*0a80*/  SHF.R.S32.HI R17, RZ, 0x1f, R25 ;  /* 0x0000001fff117819 */ /* 0x000fc80000011419 */
[----:B------:R-:W-:-:S04]  /*0a90*/  ISETP.GE.AND.EX P6, PT, R17, UR15, PT, P6 ;  /* 0x0000000f11007c0c */ /* 0x000fc8000bfc6360 */
[----:B------:R-:W-:-:S13]  /*0aa0*/  ISETP.LT.U32.AND P6, PT, R46, 0x1c0, !P6 ;  /* 0x000001c02e00780c */ /* 0x000fda00077c1070 */
[----:B------:R-:W1:Y:S01]  /*0ab0*/  @P6 LDC.64 R26, c[0x0][0x270] ;  /* 0x00009c00ff1a6b82 */ /* 0x000e620000000a00 */
[----:B------:R-:W-:Y:S02]  /*0ac0*/  @P6 MOV R18, R2 ;  /* 0x0000000200126202 */ /* 0x000fe40000000f00 */
[----:B------:R-:W-:-:S05]  /*0ad0*/  @P6 MOV R19, R13 ;  /* 0x0000000d00136202 */ /* 0x000fca0000000f00 */
[----:B------:R-:W3:Y:S01]  /*0ae0*/  @P6 LDC.64 R44, c[0x0][0x220] ;  /* 0x00008800ff2c6b82 */ /* 0x000ee20000000a00 */
[-C--:B-1----:R-:W-:Y:S02]  /*0af0*/  @P6 IMAD R16, R17, R26.reuse, RZ ;  /* 0x0000001a11106224 */ /* 0x082fe400078e02ff */
[----:B------:R-:W-:-:S04]  /*0b00*/  @P6 IMAD.WIDE.U32 R18, R25, R26, R18 ;  /* 0x0000001a19126225 */ /* 0x000fc800078e0012 */
[----:B0-----:R-:W-:Y:S01]  /*0b10*/  @P6 IMAD R21, R25, R27, R16 ;  /* 0x0000001b19156224 */ /* 0x001fe200078e0210 */
[----:B------:R-:W-:-:S04]  /*0b20*/  CS2R R16, SRZ ;  /* 0x0000000000107805 */ /* 0x000fc8000001ff00 */
[----:B------:R-:W-:Y:S02]  /*0b30*/  @P6 IADD3 R19, R19, R21, RZ ;  /* 0x0000001513136210 */ /* 0x000fe40007ffe0ff */
[----:B------:R0:W4:Y:S01]  /*0b40*/  @P5 LDG.E.64 R16, desc[UR8][R22.64] ;  /* 0x0000000816105981 */ /* 0x000122000c1e1b00 */
[C---:B---3--:R-:W-:Y:S02]  /*0b50*/  @P6 LEA R44, P5, R18.reuse, R44, 0x2 ;  /* 0x0000002c122c6211 */ /* 0x048fe400078a10ff */
[----:B------:R-:W-:Y:S02]  /*0b60*/  CS2R R20, SRZ ;  /* 0x0000000000147805 */ /* 0x000fe4000001ff00 */
[----:B------:R-:W-:Y:S02]  /*0b70*/  @P6 LEA.HI.X R45, R18, R45, R19, 0x2, P5 ;  /* 0x0000002d122d6211 */ /* 0x000fe400028f1413 */
[----:B------:R-:W-:Y:S02]  /*0b80*/  CS2R R18, SRZ ;  /* 0x0000000000127805 */ /* 0x000fe4000001ff00 */
[----:B------:R-:W-:Y:S01]  /*0b90*/  ISETP.GE.U32.AND P5, PT, R34, UR14, PT ;  /* 0x0000000e22007c0c */ /* 0x000fe2000bfa6070 */
[----:B------:R-:W3:Y:S03]  /*0ba0*/  @P2 LDG.E.64 R20, desc[UR8][R6.64] ;  /* 0x0000000806142981 */ /* 0x000ee6000c1e1b00 */
[----:B------:R-:W-:Y:S01]  /*0bb0*/  ISETP.GE.AND.EX P5, PT, R41, UR15, PT, P5 ;  /* 0x0000000f29007c0c */ /* 0x000fe2000bfa6350 */
[----:B------:R1:W5:Y:S03]  /*0bc0*/  @P1 LDG.E.64 R18, desc[UR8][R4.64] ;  /* 0x0000000804121981 */ /* 0x000366000c1e1b00 */
[----:B------:R-:W-:-:S13]  /*0bd0*/  ISETP.LT.U32.AND P5, PT, R46, 0x1c0, !P5 ;  /* 0x000001c02e00780c */ /* 0x000fda0006fa1070 */
[----:B------:R-:W1:Y:S01]  /*0be0*/  @P5 LDC.64 R48, c[0x0][0x270] ;  /* 0x00009c00ff305b82 */ /* 0x000e620000000a00 */
[----:B0-----:R-:W-:Y:S02]  /*0bf0*/  CS2R R22, SRZ ;  /* 0x0000000000167805 */ /* 0x001fe4000001ff00 */
[----:B------:R-:W-:Y:S02]  /*0c00*/  CS2R R24, SRZ ;  /* 0x0000000000187805 */ /* 0x000fe4000001ff00 */
[----:B-1----:R-:W-:Y:S02]  /*0c10*/  @P5 MOV R4, R2 ;  /* 0x0000000200045202 */ /* 0x002fe40000000f00 */
[----:B------:R-:W2:Y:S01]  /*0c20*/  @P3 LDG.E.64 R22, desc[UR8][R8.64] ;  /* 0x0000000808163981 */ /* 0x000ea2000c1e1b00 */
[----:B------:R-:W0:Y:S01]  /*0c30*/  @P5 LDC.64 R28, c[0x0][0x220] ;  /* 0x00008800ff1c5b82 */ /* 0x000e220000000a00 */
[----:B------:R-:W-:Y:S02]  /*0c40*/  @P5 MOV R5, R13 ;  /* 0x0000000d00055202 */ /* 0x000fe40000000f00 */
[----:B------:R3:W4:Y:S01]  /*0c50*/  @P4 LDG.E.64 R24, desc[UR8][R10.64] ;  /* 0x000000080a184981 */ /* 0x000722000c1e1b00 */
[----:B------:R-:W-:-:S04]  /*0c60*/  @P5 IMAD R26, R41, R48, RZ ;  /* 0x00000030291a5224 */ /* 0x000fc800078e02ff */
[C---:B------:R-:W-:Y:S01]  /*0c70*/  @P5 IMAD R47, R34.reuse, R49, R26 ;  /* 0x00000031222f5224 */ /* 0x040fe200078e021a */
[----:B------:R-:W-:Y:S01]  /*0c80*/  CS2R R26, SRZ ;  /* 0x00000000001a7805 */ /* 0x000fe2000001ff00 */
[----:B------:R-:W-:-:S05]  /*0c90*/  @P5 IMAD.WIDE.U32 R4, R34, R48, R4 ;  /* 0x0000003022045225 */ /* 0x000fca00078e0004 */
[----:B------:R-:W4:Y:S01]  /*0ca0*/  @P6 LDG.E.64 R26, desc[UR8][R44.64] ;  /* 0x000000082c1a6981 */ /* 0x000f22000c1e1b00 */
[----:B------:R-:W-:Y:S02]  /*0cb0*/  @P5 IADD3 R5, R5, R47, RZ ;  /* 0x0000002f05055210 */ /* 0x000fe40007ffe0ff */
[----:B0-----:R-:W-:-:S04]  /*0cc0*/  @P5 LEA R6, P6, R4, R28, 0x2 ;  /* 0x0000001c04065211 */ /* 0x001fc800078c10ff */
[----:B------:R-:W-:Y:S02]  /*0cd0*/  @P5 LEA.HI.X R7, R4, R29, R5, 0x2, P6 ;  /* 0x0000001d04075211 */ /* 0x000fe400030f1405 */
[----:B------:R-:W-:-:S06]  /*0ce0*/  CS2R R28, SRZ ;  /* 0x00000000001c7805 */ /* 0x000fcc000001ff00 */
[----:B------:R0:W4:Y:S01]  /*0cf0*/  @P5 LDG.E.64 R28, desc[UR8][R6.64] ;  /* 0x00000008061c5981 */ /* 0x000122000c1e1b00 */
[C---:B------:R-:W-:Y:S02]  /*0d00*/  ISETP.GT.AND P5, PT, R42.reuse, 0x1e, PT ;  /* 0x0000001e2a00780c */ /* 0x040fe40003fa4270 */
[----:B------:R-:W-:Y:S01]  /*0d10*/  ISETP.NE.AND P6, PT, R42, RZ, PT ;  /* 0x000000ff2a00720c */ /* 0x000fe20003fc5270 */
[----:B------:R-:W-:Y:S01]  /*0d20*/  BSSY B0, `(.L_x_4482) ;  /* 0x000006b000007945 */ /* 0x000fe20003800000 */
[----:B---3--:R-:W-:Y:S01]  /*0d30*/  FMUL.FTZ R11, R21, R21 ;  /* 0x00000015150b7220 */ /* 0x008fe20000410000 */
[----:B-----5:R-:W-:Y:S01]  /*0d40*/  FMUL.FTZ R5, R19, R19 ;  /* 0x0000001313057220 */ /* 0x020fe20000410000 */
[----:B------:R-:W-:-:S03]  /*0d50*/  FADD.FTZ R4, R18, R19 ;  /* 0x0000001312047221 */ /* 0x000fc60000010000 */
[----:B------:R-:W-:Y:S01]  /*0d60*/  FFMA.FTZ R5, R18, R18, R5 ;  /* 0x0000001212057223 */ /* 0x000fe20000010005 */
[C---:B------:R-:W-:Y:S01]  /*0d70*/  FFMA.FTZ R8, R20.reuse, R20, R11 ;  /* 0x0000001414087223 */ /* 0x040fe2000001000b */
[----:B------:R-:W-:Y:S01]  /*0d80*/  FADD.FTZ R9, R20, R21 ;  /* 0x0000001514097221 */ /* 0x000fe20000010000 */
[----:B------:R-:W-:Y:S01]  /*0d90*/  FADD.FTZ R4, RZ, R4 ;  /* 0x00000004ff047221 */ /* 0x000fe20000010000 */
[----:B------:R-:W-:-:S03]  /*0da0*/  FADD.FTZ R5, RZ, R5 ;  /* 0x00000005ff057221 */ /* 0x000fc60000010000 */
[----:B------:R-:W-:Y:S01]  /*0db0*/  FADD.FTZ R4, R4, R9 ;  /* 0x0000000904047221 */ /* 0x000fe20000010000 */
[----:B------:R-:W-:Y:S01]  /*0dc0*/  FADD.FTZ R5, R5, R8 ;  /* 0x0000000805057221 */ /* 0x000fe20000010000 */
[----:B--2---:R-:W-:Y:S01]  /*0dd0*/  FMUL.FTZ R11, R23, R23 ;  /* 0x00000017170b7220 */ /* 0x004fe20000410000 */
[----:B0-----:R-:W-:-:S03]  /*0de0*/  FADD.FTZ R7, R22, R23 ;  /* 0x0000001716077221 */ /* 0x001fc60000010000 */
[----:B------:R-:W-:Y:S01]  /*0df0*/  FFMA.FTZ R6, R22, R22, R11 ;  /* 0x0000001616067223 */ /* 0x000fe2000001000b */
[----:B----4-:R-:W-:Y:S01]  /*0e00*/  FMUL.FTZ R9, R25, R25 ;  /* 0x0000001919097220 */ /* 0x010fe20000410000 */
[----:B------:R-:W-:Y:S01]  /*0e10*/  FADD.FTZ R4, R4, R7 ;  /* 0x0000000704047221 */ /* 0x000fe20000010000 */
[C---:B------:R-:W-:Y:S01]  /*0e20*/  FADD.FTZ R7, R24.reuse, R25 ;  /* 0x0000001918077221 */ /* 0x040fe20000010000 */
[----:B------:R-:W-:Y:S01]  /*0e30*/  FADD.FTZ R5, R5, R6 ;  /* 0x0000000605057221 */ /* 0x000fe20000010000 */
[----:B------:R-:W-:Y:S01]  /*0e40*/  FFMA.FTZ R6, R24, R24, R9 ;  /* 0x0000001818067223 */ /* 0x000fe20000010009 */
[----:B------:R-:W-:Y:S01]  /*0e50*/  FMUL.FTZ R9, R15, R15 ;  /* 0x0000000f0f097220 */ /* 0x000fe20000410000 */
        /* <DEDUP_REMOVED lines=8> */
[----:B------:R-:W-:-:S02]  /*0ee0*/  FFMA.FTZ R6, R16, R16, R9 ;  /* 0x0000001010067223 */ /* 0x000fc40000010009 */
[----:B------:R-:W-:Y:S02]  /*0ef0*/  FADD.FTZ R4, R4, R7 ;  /* 0x0000000704047221 */ /* 0x000fe40000010000 */
[----:B------:R-:W-:Y:S01]  /*0f00*/  FADD.FTZ R5, R5, R6 ;  /* 0x0000000605057221 */ /* 0x000fe20000010000 */
[----:B------:R-:W-:Y:S01]  /*0f10*/  FMUL.FTZ R9, R27, R27 ;  /* 0x0000001b1b097220 */ /* 0x000fe20000410000 */
[----:B------:R-:W-:-:S03]  /*0f20*/  FADD.FTZ R7, R26, R27 ;  /* 0x0000001b1a077221 */ /* 0x000fc60000010000 */
[----:B------:R-:W-:Y:S01]  /*0f30*/  FFMA.FTZ R6, R26, R26, R9 ;  /* 0x0000001a1a067223 */ /* 0x000fe20000010009 */
[----:B------:R-:W-:-:S03]  /*0f40*/  FADD.FTZ R4, R4, R7 ;  /* 0x0000000704047221 */ /* 0x000fc60000010000 */
[----:B------:R-:W-:Y:S01]  /*0f50*/  FADD.FTZ R5, R5, R6 ;  /* 0x0000000605057221 */ /* 0x000fe20000010000 */
[----:B------:R-:W-:Y:S01]  /*0f60*/  FMUL.FTZ R9, R29, R29 ;  /* 0x0000001d1d097220 */ /* 0x000fe20000410000 */
[----:B------:R-:W-:-:S03]  /*0f70*/  FADD.FTZ R7, R28, R29 ;  /* 0x0000001d1c077221 */ /* 0x000fc60000010000 */
[----:B------:R-:W-:Y:S01]  /*0f80*/  FFMA.FTZ R6, R28, R28, R9 ;  /* 0x0000001c1c067223 */ /* 0x000fe20000010009 */
[----:B------:R-:W-:-:S03]  /*0f90*/  FADD.FTZ R4, R4, R7 ;  /* 0x0000000704047221 */ /* 0x000fc60000010000 */
[----:B------:R-:W-:Y:S02]  /*0fa0*/  FADD.FTZ R5, R5, R6 ;  /* 0x0000000605057221 */ /* 0x000fe40000010000 */
        /* <DEDUP_REMOVED lines=34> */
[----:B------:R-:W0:Y:S01]  /*11d0*/  LDS.128 R8, [UR6+0x20] ;  /* 0x00002006ff087984 */ /* 0x000e220008000c00 */
[----:B-1----:R-:W-:Y:S01]  /*11e0*/  FADD.FTZ R7, R44, R4 ;  /* 0x000000042c077221 */ /* 0x002fe20000010000 */
        /* <DEDUP_REMOVED lines=30> */
.L_x_4483:
[----:B------:R-:W-:Y:S05]  /*13d0*/  BSYNC B0 ;  /* 0x0000000000007941 */ /* 0x000fea0003800000 */
.L_x_4482:
[----:B------:R-:W1:Y:S02]  /*13e0*/  LDC R6, c[0x0][0xc] ;  /* 0x00000300ff067b82 */ /* 0x000e640000000800 */
[----:B-1----:R-:W-:-:S13]  /*13f0*/  ISETP.GE.U32.AND P6, PT, R6, 0x2, PT ;  /* 0x000000020600780c */ /* 0x002fda0003fc6070 */
[----:B------:R-:W-:Y:S05]  /*1400*/  @!P6 BRA `(.L_x_4484) ;  /* 0x0000001000a0e947 */ /* 0x000fea0003800000 */
[----:B------:R-:W1:Y:S01]  /*1410*/  LDC.64 R8, c[0x0][0x240] ;  /* 0x00009000ff087b82 */ /* 0x000e620000000a00 */
[----:B------:R-:W-:-:S04]  /*1420*/  ULOP3.LUT UR6, UR4, 0x1, URZ, 0xc0, !UPT ;  /* 0x0000000104067892 */ /* 0x000fc8000f8ec03f */
[----:B------:R-:W-:-:S03]  /*1430*/  UIMAD UR6, UR6, UR12, URZ ;  /* 0x0000000c060672a4 */ /* 0x000fc6000f8e023f */
[----:B------:R-:W2:Y:S03]  /*1440*/  LDC.64 R4, c[0x0][0x248] ;  /* 0x00009200ff047b82 */ /* 0x000ea60000000a00 */
[----:B------:R-:W-:-:S05]  /*1450*/  IADD3 R7, R0, UR6, RZ ;  /* 0x0000000600077c10 */ /* 0x000fca000fffe0ff */
[----:B-1----:R-:W-:-:S04]  /*1460*/  IMAD.WIDE.U32 R8, R7, 0x4, R8 ;  /* 0x0000000407087825 */ /* 0x002fc800078e0008 */
[----:B------:R-:W-:-:S05]  /*1470*/  IMAD R7, R6, UR6, RZ ;  /* 0x0000000606077c24 */ /* 0x000fca000f8e02ff */
[----:B------:R-:W-:-:S05]  /*1480*/  SHF.L.U32 R7, R7, 0x1, RZ ;  /* 0x0000000107077819 */ /* 0x000fca00000006ff */
[----:B--2---:R-:W-:Y:S01]  /*1490*/  IMAD.WIDE R4, R7, 0x4, R4 ;  /* 0x0000000407047825 */ /* 0x004fe200078e0204 */
[----:B------:R-:W-:Y:S06]  /*14a0*/  @P5 BRA `(.L_x_4485) ;  /* 0x00000000005c5947 */ /* 0x000fec0003800000 */
[----:B------:R-:W1:Y:S01]  /*14b0*/  S2R R11, SR_CTAID.X ;  /* 0x00000000000b7919 */ /* 0x000e620000002500 */
[----:B------:R-:W2:Y:S01]  /*14c0*/  S2UR UR6, SR_CTAID.Y ;  /* 0x00000000000679c3 */ /* 0x000ea20000002600 */
[----:B------:R-:W-:-:S06]  /*14d0*/  ULOP3.LUT UP0, URZ, UR4, 0x2, URZ, 0xc0, !UPT ;  /* 0x00000002043f7892 */ /* 0x000fcc000f80c03f */
[----:B------:R-:W-:-:S04]  /*14e0*/  PLOP3.LUT P6, PT, PT, PT, UP0, 0x80, 0x0 ;  /* 0x000000000000781c */ /* 0x000fc80003fcf008 */
[----:B------:R-:W-:-:S04]  /*14f0*/  SEL R46, R6, RZ, !P6 ;  /* 0x000000ff062e7207 */ /* 0x000fc80007000000 */
[----:B------:R-:W-:Y:S02]  /*1500*/  ISETP.NE.AND P6, PT, R46, -0x1, PT ;  /* 0xffffffff2e00780c */ /* 0x000fe40003fc5270 */
[----:B--2---:R-:W-:Y:S01]  /*1510*/  MOV R0, UR6 ;  /* 0x0000000600007c02 */ /* 0x004fe20008000f00 */
[----:B------:R-:W-:Y:S02]  /*1520*/  UMOV UR6, 0xffffffff ;  /* 0xffffffff00067882 */ /* 0x000fe40000000000 */
[----:B------:R-:W-:Y:S02]  /*1530*/  USEL UR6, UR6, 0x1, UP0 ;  /* 0x0000000106067887 */ /* 0x000fe40008000000 */
[----:B-1----:R-:W-:-:S04]  /*1540*/  IMAD R11, R11, UR12, R0 ;  /* 0x0000000c0b0b7c24 */ /* 0x002fc8000f8e0200 */
        /* <DEDUP_REMOVED lines=8> */
.L_x_4486:
[----:B-1----:R-:W2:Y:S04]  /*15d0*/  LDG.E.STRONG.GPU R7, desc[UR8][R8.64] ;  /* 0x0000000808077981 */ /* 0x002ea8000c1ef900 */
[----:B--2---:R-:W-:Y:S01]  /*15e0*/  CCTL.IVALL ;  /* 0x00000000ff00798f */ /* 0x004fe20002000000 */
[----:B------:R-:W-:Y:S05]  /*15f0*/  YIELD ;  /* 0x0000000000007946 */ /* 0x000fea0003800000 */
[----:B------:R-:W-:-:S13]  /*1600*/  ISETP.NE.AND P6, PT, R7, R46, PT ;  /* 0x0000002e0700720c */ /* 0x000fda0003fc5270 */
[----:B------:R-:W-:Y:S05]  /*1610*/  @P6 BRA `(.L_x_4486) ;  /* 0xfffffffc00ec6947 */ /* 0x000fea000383ffff */
.L_x_4485:
[----:B------:R-:W-:Y:S01]  /*1620*/  ISETP.NE.AND P6, PT, R6, RZ, PT ;  /* 0x000000ff0600720c */ /* 0x000fe20003fc5270 */
[----:B------:R-:W-:Y:S05]  /*1630*/  WARPSYNC.ALL ;  /* 0x0000000000007948 */ /* 0x000fea0003800000 */
[----:B------:R-:W-:Y:S07]  /*1640*/  BAR.SYNC.DEFER_BLOCKING 0x0 ;  /* 0x0000000000007b1d */ /* 0x000fee0000010000 */
[----:B------:R-:W-:Y:S05]  /*1650*/  @!P6 BRA `(.L_x_4484) ;  /* 0x00000010000ce947 */ /* 0x000fea0003800000 */
[----:B-1----:R-:W-:-:S04]  /*1660*/  IADD3 R7, R6, -0x1, RZ ;  /* 0xffffffff06077810 */ /* 0x002fc80007ffe0ff */
[----:B------:R-:W-:Y:S01]  /*1670*/  ISETP.GE.U32.AND P6, PT, R7, 0x3, PT ;  /* 0x000000030700780c */ /* 0x000fe20003fc6070 */
[----:B------:R-:W-:-:S12]  /*1680*/  HFMA2.MMA R7, -RZ, RZ, 0, 0 ;  /* 0x00000000ff077435 */ /* 0x000fd800000001ff */
[----:B------:R-:W-:Y:S05]  /*1690*/  @!P6 BRA `(.L_x_4487) ;  /* 0x0000000c007ce947 */ /* 0x000fea0003800000 */
[----:B------:R-:W-:-:S04]  /*16a0*/  LOP3.LUT R7, R6, 0x3, RZ, 0xc0, !PT ;  /* 0x0000000306077812 */ /* 0x000fc800078ec0ff */
[----:B------:R-:W-:-:S04]  /*16b0*/  IADD3 R7, -R7, R6, RZ ;  /* 0x0000000607077210 */ /* 0x000fc80007ffe1ff */
[C---:B------:R-:W-:Y:S02]  /*16c0*/  ISETP.GT.AND P6, PT, R7.reuse, RZ, PT ;  /* 0x000000ff0700720c */ /* 0x040fe40003fc4270 */
[----:B------:R-:W-:Y:S02]  /*16d0*/  R2UR UR6, R7 ;  /* 0x00000000070672ca */ /* 0x000fe400000e0000 */
[----:B------:R-:W-:-:S09]  /*16e0*/  MOV R7, RZ ;  /* 0x000000ff00077202 */ /* 0x000fd20000000f00 */
[----:B------:R-:W-:Y:S05]  /*16f0*/  @!P6 BRA `(.L_x_4488) ;  /* 0x0000000800e8e947 */ /* 0x000fea0003800000 */
[----:B------:R-:W-:-:S06]  /*1700*/  UISETP.GT.AND UP0, UPT, UR6, 0xc, UPT ;  /* 0x0000000c0600788c */ /* 0x000fcc000bf04270 */
[----:B------:R-:W-:Y:S01]  /*1710*/  PLOP3.LUT P6, PT, PT, PT, UP0, 0x40, 0x0 ;  /* 0x000000000000781c */ /* 0x000fe20003fce808 */
[----:B------:R-:W-:-:S12]  /*1720*/  UPLOP3.LUT UP0, UPT, UPT, UPT, UPT, 0x80, 0x0 ;  /* 0x000000000000789c */ /* 0x000fd80003f0f070 */
[----:B------:R-:W-:Y:S05]  /*1730*/  @P6 BRA `(.L_x_4489) ;  /* 0x0000000400d46947 */ /* 0x000fea0003800000 */
[----:B------:R-:W-:-:S11]  /*1740*/  UPLOP3.LUT UP0, UPT, UPT, UPT, UPT, 0x40, 0x0 ;  /* 0x000000000000789c */ /* 0x000fd60003f0e870 */
.L_x_4490:
[----:B------:R-:W-:-:S13]  /*1750*/  ISETP.EQ.OR P6, PT, R7, UR10, P5 ;  /* 0x0000000a07007c0c */ /* 0x000fda000afc2670 */
[----:B------:R-:W-:-:S04]  /*1760*/  @!P6 IMAD R9, R7, UR12, R0 ;  /* 0x0000000c0709ec24 */ /* 0x000fc8000f8e0200 */
[----:B------:R-:W-:-:S06]  /*1770*/  @!P6 IMAD.WIDE.U32 R8, R9, 0x8, R4 ;  /* 0x000000080908e825 */ /* 0x000fcc00078e0004 */
[----:B------:R-:W0:Y:S01]  /*1780*/  @!P6 LDG.E.64 R8, desc[UR8][R8.64] ;  /* 0x000000080808e981 */ /* 0x000e22000c1e1b00 */
[----:B------:R-:W-:Y:S01]  /*1790*/  IADD3 R11, R7, 0x1, RZ ;  /* 0x00000001070b7810 */ /* 0x000fe20007ffe0ff */
[----:B0-----:R-:W-:Y:S01]  /*17a0*/  @!P6 FADD.FTZ R44, R44, R8 ;  /* 0x000000082c2ce221 */ /* 0x001fe20000010000 */
        /* <DEDUP_REMOVED lines=110> */
.L_x_4489:
[----:B------:R-:W-:-:S06]  /*1e90*/  UISETP.GT.AND UP1, UPT, UR6, 0x4, UPT ;  /* 0x000000040600788c */ /* 0x000fcc000bf24270 */
[----:B------:R-:W-:-:S13]  /*1ea0*/  PLOP3.LUT P6, PT, PT, PT, UP1, 0x40, 0x0 ;  /* 0x000000000000781c */ /* 0x000fda0003fce818 */
[----:B------:R-:W-:Y:S05]  /*1eb0*/  @P6 BRA `(.L_x_4491) ;  /* 0x0000000000ec6947 */ /* 0x000fea0003800000 */
        /* <DEDUP_REMOVED lines=59> */
.L_x_4491:
[----:B------:R-:W-:-:S06]  /*2270*/  UISETP.NE.OR UP0, UPT, UR6, URZ, UP0 ;  /* 0x0000003f0600728c */ /* 0x000fcc0008705670 */
[----:B------:R-:W-:-:S13]  /*2280*/  PLOP3.LUT P6, PT, PT, PT, UP0, 0x80, 0x0 ;  /* 0x000000000000781c */ /* 0x000fda0003fcf008 */
[----:B------:R-:W-:Y:S05]  /*2290*/  @!P6 BRA `(.L_x_4487) ;  /* 0x00000000007ce947 */ /* 0x000fea0003800000 */
.L_x_4488:
        /* <DEDUP_REMOVED lines=31> */
.L_x_4487:
        /* <DEDUP_REMOVED lines=9> */
[----:B------:R-:W-:-:S04]  /*2520*/  IMAD R9, R7, UR12, R0 ;  /* 0x0000000c07097c24 */ /* 0x000fc8000f8e0200 */
[----:B------:R-:W-:-:S06]  /*2530*/  IMAD.WIDE.U32 R8, R9, 0x8, R4 ;  /* 0x0000000809087825 */ /* 0x000fcc00078e0004 */
[----:B------:R-:W0:Y:S02]  /*2540*/  LDG.E.64 R8, desc[UR8][R8.64] ;  /* 0x0000000808087981 */ /* 0x000e24000c1e1b00 */
[----:B0-----:R-:W-:Y:S01]  /*2550*/  FADD.FTZ R44, R44, R8 ;  /* 0x000000082c2c7221 */ /* 0x001fe20000010000 */
[----:B------:R-:W-:-:S07]  /*2560*/  FADD.FTZ R45, R45, R9 ;  /* 0x000000092d2d7221 */ /* 0x000fce0000010000 */
.L_x_4493:
[----:B------:R-:W-:Y:S05]  /*2570*/  BSYNC B0 ;  /* 0x0000000000007941 */ /* 0x000fea0003800000 */
.L_x_4492:
[----:B------:R-:W-:-:S13]  /*2580*/  ISETP.NE.AND P6, PT, R6, 0x1, PT ;  /* 0x000000010600780c */ /* 0x000fda0003fc5270 */
[----:B------:R-:W-:Y:S05]  /*2590*/  @!P6 BRA `(.L_x_4484) ;  /* 0x00000000003ce947 */ /* 0x000fea0003800000 */
[----:B------:R-:W-:-:S04]  /*25a0*/  IADD3 R9, R7, 0x1, RZ ;  /* 0x0000000107097810 */ /* 0x000fc80007ffe0ff */
[----:B------:R-:W-:-:S13]  /*25b0*/  ISETP.EQ.OR P6, PT, R9, UR10, P5 ;  /* 0x0000000a09007c0c */ /* 0x000fda000afc2670 */
[----:B------:R-:W-:-:S04]  /*25c0*/  @!P6 IMAD R9, R9, UR12, R0 ;  /* 0x0000000c0909ec24 */ /* 0x000fc8000f8e0200 */
[----:B------:R-:W-:-:S06]  /*25d0*/  @!P6 IMAD.WIDE.U32 R8, R9, 0x8, R4 ;  /* 0x000000080908e825 */ /* 0x000fcc00078e0004 */
[----:B------:R-:W0:Y:S01]  /*25e0*/  @!P6 LDG.E.64 R8, desc[UR8][R8.64] ;  /* 0x000000080808e981 */ /* 0x000e22000c1e1b00 */
[----:B------:R-:W-:Y:S01]  /*25f0*/  IADD3 R7, R7, 0x2, RZ ;  /* 0x0000000207077810 */ /* 0x000fe20007ffe0ff */
[----:B0-----:R-:W-:Y:S01]  /*2600*/  @!P6 FADD.FTZ R44, R44, R8 ;  /* 0x000000082c2ce221 */ /* 0x001fe20000010000 */
[----:B------:R-:W-:Y:S02]  /*2610*/  @!P6 FADD.FTZ R45, R45, R9 ;  /* 0x000000092d2de221 */ /* 0x000fe40000010000 */
[----:B------:R-:W-:-:S04]  /*2620*/  ISETP.EQ.OR P6, PT, R7, UR10, P5 ;  /* 0x0000000a07007c0c */ /* 0x000fc8000afc2670 */
[----:B------:R-:W-:-:S13]  /*2630*/  ISETP.EQ.OR P6, PT, R6, 0x2, P6 ;  /* 0x000000020600780c */ /* 0x000fda00037c2670 */
[----:B------:R-:W-:-:S04]  /*2640*/  @!P6 IMAD R7, R7, UR12, R0 ;  /* 0x0000000c0707ec24 */ /* 0x000fc8000f8e0200 */
[----:B------:R-:W-:-:S06]  /*2650*/  @!P6 IMAD.WIDE.U32 R4, R7, 0x8, R4 ;  /* 0x000000080704e825 */ /* 0x000fcc00078e0004 */
[----:B------:R-:W2:Y:S02]  /*2660*/  @!P6 LDG.E.64 R4, desc[UR8][R4.64] ;  /* 0x000000080404e981 */ /* 0x000ea4000c1e1b00 */
[----:B--2---:R-:W-:Y:S01]  /*2670*/  @!P6 FADD.FTZ R44, R44, R4 ;  /* 0x000000042c2ce221 */ /* 0x004fe20000010000 */
[----:B------:R-:W-:-:S07]  /*2680*/  @!P6 FADD.FTZ R45, R45, R5 ;  /* 0x000000052d2de221 */ /* 0x000fce0000010000 */
.L_x_4484:
[----:B------:R-:W2:Y:S01]  /*2690*/  S2UR UR7, SR_CgaCtaId ;  /* 0x00000000000779c3 */ /* 0x000ea20000008800 */
[----:B-1----:R-:W-:Y:S01]  /*26a0*/  MOV R7, UR11 ;  /* 0x0000000b00077c02 */ /* 0x002fe20008000f00 */
[----:B------:R-:W-:Y:S01]  /*26b0*/  UMOV UR6, 0x400 ;  /* 0x0000040000067882 */ /* 0x000fe20000000000 */
[----:B------:R-:W-:Y:S01]  /*26c0*/  ULDC UR14, c[0x0][0x2a4] ;  /* 0x0000a900000e7ab9 */ /* 0x000fe20000000800 */
[----:B------:R-:W-:Y:S01]  /*26d0*/  IADD3 R43, R36, R43, RZ ;  /* 0x0000002b242b7210 */ /* 0x000fe20007ffe0ff */
[----:B------:R-:W-:Y:S01]  /*26e0*/  @P0 FMUL.FTZ R9, R45, UR14 ;  /* 0x0000000e2d090c20 */ /* 0x000fe20008410000 */
[----:B------:R-:W-:Y:S02]  /*26f0*/  @P0 FMUL.FTZ R8, R44, UR14 ;  /* 0x0000000e2c080c20 */ /* 0x000fe40008410000 */
[----:B------:R-:W1:Y:S08]  /*2700*/  @P0 LDC.64 R4, c[0x0][0x218] ;  /* 0x00008600ff040b82 */ /* 0x000e700000000a00 */
[----:B------:R-:W3:Y:S01]  /*2710*/  LDC.64 R10, c[0x0][0x230] ;  /* 0x00008c00ff0a7b82 */ /* 0x000ee20000000a00 */
[----:B--2---:R-:W-:Y:S01]  /*2720*/  ULEA UR6, UR7, UR6, 0x18 ;  /* 0x0000000607067291 */ /* 0x004fe2000f8ec03f */
[----:B-1----:R-:W-:-:S08]  /*2730*/  @P0 IMAD.WIDE R4, R7, 0x8, R4 ;  /* 0x0000000807040825 */ /* 0x002fd000078e0204 */
[----:B------:R-:W-:Y:S01]  /*2740*/  @!P5 STS.64 [UR6+0x88], R44 ;  /* 0x0000882cff00d988 */ /* 0x000fe20008000a06 */
[----:B------:R-:W1:Y:S03]  /*2750*/  LDC.64 R6, c[0x0][0x228] ;  /* 0x00008a00ff067b82 */ /* 0x000e660000000a00 */
[----:B------:R2:W-:Y:S01]  /*2760*/  @P0 STG.E.64 desc[UR8][R4.64], R8 ;  /* 0x0000000804000986 */ /* 0x0005e2000c101b08 */
[----:B---3--:R-:W-:-:S04]  /*2770*/  IMAD.WIDE R10, R43, 0x4, R10 ;  /* 0x000000042b0a7825 */ /* 0x008fc800078e020a */
[----:B------:R-:W-:Y:S01]  /*2780*/  BAR.SYNC.DEFER_BLOCKING 0x0 ;  /* 0x0000000000007b1d */ /* 0x000fe20000010000 */
[----:B-1----:R-:W-:-:S06]  /*2790*/  IMAD.WIDE R6, R43, 0x4, R6 ;  /* 0x000000042b067825 */ /* 0x002fcc00078e0206 */
[----:B------:R-:W3:Y:S04]  /*27a0*/  LDG.E.64 R6, desc[UR8][R6.64] ;  /* 0x0000000806067981 */ /* 0x000ee8000c1e1b00 */
[----:B--2---:R1:W3:Y:S01]  /*27b0*/  LDG.E.64 R4, desc[UR8][R10.64] ;  /* 0x000000080a047981 */ /* 0x0042e2000c1e1b00 */
[----:B------:R-:W-:-:S03]  /*27c0*/  ISETP.NE.AND P6, PT, RZ, UR13, PT ;  /* 0x0000000dff007c0c */ /* 0x000fc6000bfc5270 */
[----:B------:R-:W2:Y:S02]  /*27d0*/  LDS.64 R8, [UR6+0x88] ;  /* 0x00008806ff087984 */ /* 0x000ea40008000a00 */
[----:B--2---:R-:W-:-:S04]  /*27e0*/  FMUL.FTZ R8, R8, UR14 ;  /* 0x0000000e08087c20 */ /* 0x004fc80008410000 */
[C---:B------:R-:W-:Y:S01]  /*27f0*/  FMUL.FTZ R46, R8.reuse, R8 ;  /* 0x00000008082e7220 */ /* 0x040fe20000410000 */
[C---:B------:R-:W-:Y:S01]  /*2800*/  FADD.FTZ R18, -R8.reuse, R18 ;  /* 0x0000001208127221 */ /* 0x040fe20000010100 */
[----:B-1----:R-:W-:Y:S02]  /*2810*/  FADD.FTZ R10, -R8, R19 ;  /* 0x00000013080a7221 */ /* 0x002fe40000010100 */
[----:B------:R-:W-:-:S05]  /*2820*/  FFMA.FTZ R9, R9, UR14, -R46 ;  /* 0x0000000e09097c23 */ /* 0x000fca000801082e */
[----:B------:R-:W-:-:S13]  /*2830*/  FSETP.GTU.FTZ.AND P5, PT, R9, RZ, PT ;  /* 0x000000ff0900720b */ /* 0x000fda0003fbc000 */
[----:B------:R-:W1:Y:S02]  /*2840*/  @P5 LDC R46, c[0x0][0x238] ;  /* 0x00008e00ff2e5b82 */ /* 0x000e640000000800 */
[----:B-1----:R-:W-:Y:S01]  /*2850*/  @P5 FADD.FTZ R43, R9, R46 ;  /* 0x0000002e092b5221 */ /* 0x002fe20000010000 */
[----:B------:R-:W-:-:S10]  /*2860*/  HFMA2.MMA R9, -RZ, RZ, 1.875, 0 ;  /* 0x3f800000ff097435 */ /* 0x000fd400000001ff */
[----:B------:R-:W1:Y:S02]  /*2870*/  @P5 MUFU.RSQ R9, R43 ;  /* 0x0000002b00095308 */ /* 0x000e640000001400 */
[-C--:B-1----:R-:W-:Y:S01]  /*2880*/  FMUL.FTZ R11, R18, R9.reuse ;  /* 0x00000009120b7220 */ /* 0x082fe20000410000 */
[----:B------:R-:W-:-:S03]  /*2890*/  FMUL.FTZ R18, R10, R9 ;  /* 0x000000090a127220 */ /* 0x000fc60000410000 */
[----:B---3--:R-:W-:Y:S01]  /*28a0*/  FFMA.FTZ R10, R6, R11, R4 ;  /* 0x0000000b060a7223 */ /* 0x008fe20000010004 */
[----:B------:R-:W-:Y:S01]  /*28b0*/  FFMA.FTZ R11, R7, R18, R5 ;  /* 0x00000012070b7223 */ /* 0x000fe20000010005 */
[----:B------:R-:W-:Y:S06]  /*28c0*/  @!P6 BRA `(.L_x_4494) ;  /* 0x000000000028e947 */ /* 0x000fec0003800000 */
        /* <DEDUP_REMOVED lines=8> */
[----:B-1----:R-:W-:Y:S01]  /*2950*/  FMUL.FTZ R10, R10, R19 ;  /* 0x000000130a0a7220 */ /* 0x002fe20000410000 */
[----:B0-----:R-:W-:-:S07]  /*2960*/  FMUL.FTZ R11, R11, R44 ;  /* 0x0000002c0b0b7220 */ /* 0x001fce0000410000 */
.L_x_4494:
[----:B------:R-:W-:Y:S04]  /*2970*/  BSSY B0, `(.L_x_4495) ;  /* 0x000000d000007945 */ /* 0x000fe80003800000 */
[----:B------:R-:W-:Y:S05]  /*2980*/  @!P1 BRA `(.L_x_4496) ;  /* 0x00000000002c9947 */ /* 0x000fea0003800000 */
[----:B------:R-:W-:Y:S01]  /*2990*/  ULDC.64 UR6, c[0x0][0x270] ;  /* 0x00009c0000067ab9 */ /* 0x000fe20000000a00 */
[----:B------:R-:W-:Y:S01]  /*29a0*/  MOV R18, R2 ;  /* 0x0000000200127202 */ /* 0x000fe20000000f00 */
[----:B------:R-:W-:Y:S01]  /*29b0*/  IMAD R43, R33, UR6, RZ ;  /* 0x00000006212b7c24 */ /* 0x000fe2000f8e02ff */
[----:B------:R-:W-:-:S03]  /*29c0*/  MOV R19, R13 ;  /* 0x0000000d00137202 */ /* 0x000fc60000000f00 */
[C---:B------:R-:W-:Y:S02]  /*29d0*/  IMAD R43, R40.reuse, UR7, R43 ;  /* 0x00000007282b7c24 */ /* 0x040fe4000f8e022b */
[----:B0-----:R-:W-:Y:S01]  /*29e0*/  IMAD.WIDE.U32 R44, R40, UR6, R18 ;  /* 0x00000006282c7c25 */ /* 0x001fe2000f8e0012 */
[----:B------:R-:W-:-:S04]  /*29f0*/  ULDC.64 UR6, c[0x0][0x210] ;  /* 0x0000840000067ab9 */ /* 0x000fc80000000a00 */
[----:B------:R-:W-:Y:S02]  /*2a00*/  IADD3 R43, R45, R43, RZ ;  /* 0x0000002b2d2b7210 */ /* 0x000fe40007ffe0ff */
[----:B------:R-:W-:-:S04]  /*2a10*/  LEA R18, P5, R44, UR6, 0x2 ;  /* 0x000000062c127c11 */ /* 0x000fc8000f8a10ff */
[----:B------:R-:W-:-:S05]  /*2a20*/  LEA.HI.X R19, R44, UR7, R43, 0x2, P5 ;  /* 0x000000072c137c11 */ /* 0x000fca000a8f142b */
[----:B------:R1:W-:Y:S04]  /*2a30*/  STG.E.64 desc[UR8][R18.64], R10 ;  /* 0x0000000a12007986 */ /* 0x0003e8000c101b08 */
.L_x_4496:
[----:B------:R-:W-:Y:S05]  /*2a40*/  BSYNC B0 ;  /* 0x0000000000007941 */ /* 0x000fea0003800000 */
.L_x_4495:
[----:B------:R-:W2:Y:S01]  /*2a50*/  S2R R40, SR_TID.X ;  /* 0x0000000000287919 */ /* 0x000ea20000002100 */
[----:B0-----:R-:W0:Y:S01]  /*2a60*/  LDC R45, c[0x0][0x294] ;  /* 0x0000a500ff2d7b82 */ /* 0x001e220000000800 */
[C---:B------:R-:W-:Y:S01]  /*2a70*/  FADD.FTZ R20, -R8.reuse, R20 ;  /* 0x0000001408147221 */ /* 0x040fe20000010100 */
[----:B-1----:R-:W-:-:S03]  /*2a80*/  FADD.FTZ R10, -R8, R21 ;  /* 0x00000015080a7221 */ /* 0x002fc60000010100 */
[-C--:B------:R-:W-:Y:S01]  /*2a90*/  FMUL.FTZ R11, R20, R9.reuse ;  /* 0x00000009140b7220 */ /* 0x080fe20000410000 */
[----:B------:R-:W-:-:S03]  /*2aa0*/  FMUL.FTZ R18, R10, R9 ;  /* 0x000000090a127220 */ /* 0x000fc60000410000 */
[----:B------:R-:W-:Y:S01]  /*2ab0*/  FFMA.FTZ R10, R6, R11, R4 ;  /* 0x0000000b060a7223 */ /* 0x000fe20000010004 */
[----:B------:R-:W-:Y:S01]  /*2ac0*/  FFMA.FTZ R11, R7, R18, R5 ;  /* 0x00000012070b7223 */ /* 0x000fe20000010005 */
[----:B------:R-:W-:Y:S06]  /*2ad0*/  @!P6 BRA `(.L_x_4497) ;  /* 0x000000000028e947 */ /* 0x000fec0003800000 */
[----:B------:R-:W-:Y:S01]  /*2ae0*/  FMUL.FTZ R18, R10, -1.4426950216293334961 ;  /* 0xbfb8aa3b0a127820 */ /* 0x000fe20000410000 */
[----:B------:R-:W-:-:S05]  /*2af0*/  FMUL.FTZ R20, R11, -1.4426950216293334961 ;  /* 0xbfb8aa3b0b147820 */ /* 0x000fca0000410000 */
[----:B------:R-:W1:Y:S08]  /*2b00*/  MUFU.EX2 R18, R18 ;  /* 0x0000001200127308 */ /* 0x000e700000000800 */
[----:B------:R-:W3:Y:S01]  /*2b10*/  MUFU.EX2 R20, R20 ;  /* 0x0000001400147308 */ /* 0x000ee20000000800 */
[----:B-1----:R-:W-:-:S07]  /*2b20*/  FADD.FTZ R19, R18, 1 ;  /* 0x3f80000012137421 */ /* 0x002fce0000010000 */
[----:B------:R-:W1:Y:S01]  /*2b30*/  MUFU.RCP R19, R19 ;  /* 0x0000001300137308 */ /* 0x000e620000001000 */
[----:B---3--:R-:W-:-:S07]  /*2b40*/  FADD.FTZ R21, R20, 1 ;  /* 0x3f80000014157421 */ /* 0x008fce0000010000 */
[----:B------:R-:W3:Y:S01]  /*2b50*/  MUFU.RCP R44, R21 ;  /* 0x00000015002c7308 */ /* 0x000ee20000001000 */
[----:B-1----:R-:W-:Y:S01]  /*2b60*/  FMUL.FTZ R10, R10, R19 ;  /* 0x000000130a0a7220 */ /* 0x002fe20000410000 */
[----:B---3--:R-:W-:-:S07]  /*2b70*/  FMUL.FTZ R11, R11, R44 ;  /* 0x0000002c0b0b7220 */ /* 0x008fce0000410000 */
.L_x_4497:
        /* <DEDUP_REMOVED lines=12> */
[----:B------:R1:W-:Y:S04]  /*2c40*/  STG.E.64 desc[UR8][R18.64], R10 ;  /* 0x0000000a12007986 */ /* 0x0003e8000c101b08 */
.L_x_4499:
[----:B------:R-:W-:Y:S05]  /*2c50*/  BSYNC B0 ;  /* 0x0000000000007941 */ /* 0x000fea0003800000 */
.L_x_4498:
[----:B-12---:R-:W-:Y:S01]  /*2c60*/  SHF.R.U32.HI R10, RZ, 0x2, R40 ;  /* 0x00000002ff0a7819 */ /* 0x006fe20000011628 */
[C---:B------:R-:W-:Y:S01]  /*2c70*/  FADD.FTZ R22, -R8.reuse, R22 ;  /* 0x0000001608167221 */ /* 0x040fe20000010100 */
[C---:B------:R-:W-:Y:S01]  /*2c80*/  FADD.FTZ R44, -R8.reuse, R24 ;  /* 0x00000018082c7221 */ /* 0x040fe20000010100 */
[----:B------:R-:W-:Y:S02]  /*2c90*/  FADD.FTZ R46, -R8, R25 ;  /* 0x00000019082e7221 */ /* 0x000fe40000010100 */
[----:B------:R-:W-:-:S04]  /*2ca0*/  IMAD.WIDE.U32 R10, R10, 0x24924925, RZ ;  /* 0x249249250a0a7825 */ /* 0x000fc800078e00ff */
[----:B------:R-:W-:Y:S01]  /*2cb0*/  FADD.FTZ R10, -R8, R23 ;  /* 0x00000017080a7221 */ /* 0x000fe20000010100 */
[----:B0-----:R-:W-:Y:S02]  /*2cc0*/  IMAD R19, R45, UR10, R11 ;  /* 0x0000000a2d137c24 */ /* 0x001fe4000f8e020b */
[-C--:B------:R-:W-:Y:S01]  /*2cd0*/  FMUL.FTZ R11, R22, R9.reuse ;  /* 0x00000009160b7220 */ /* 0x080fe20000410000 */
[----:B------:R-:W-:-:S03]  /*2ce0*/  FMUL.FTZ R18, R10, R9 ;  /* 0x000000090a127220 */ /* 0x000fc60000410000 */
        /* <DEDUP_REMOVED lines=13> */
.L_x_4500:
[----:B------:R-:W-:Y:S04]  /*2dc0*/  BSSY B0, `(.L_x_4501) ;  /* 0x000000d000007945 */ /* 0x000fe80003800000 */
[----:B------:R-:W-:Y:S05]  /*2dd0*/  @!P3 BRA `(.L_x_4502) ;  /* 0x00000000002cb947 */ /* 0x000fea0003800000 */
[----:B------:R-:W-:Y:S01]  /*2de0*/  ULDC.64 UR6, c[0x0][0x270] ;  /* 0x00009c0000067ab9 */ /* 0x000fe20000000a00 */
        /* <DEDUP_REMOVED lines=8> */
[----:B------:R-:W-:-:S05]  /*2e70*/  LEA.HI.X R21, R22, UR7, R21, 0x2, P5 ;  /* 0x0000000716157c11 */ /* 0x000fca000a8f1415 */
[----:B------:R0:W-:Y:S02]  /*2e80*/  STG.E.64 desc[UR8][R20.64], R10 ;  /* 0x0000000a14007986 */ /* 0x0001e4000c101b08 */
.L_x_4502:
[----:B------:R-:W-:Y:S05]  /*2e90*/  BSYNC B0 ;  /* 0x0000000000007941 */ /* 0x000fea0003800000 */
.L_x_4501:
[-C--:B0-----:R-:W-:Y:S01]  /*2ea0*/  FMUL.FTZ R11, R44, R9.reuse ;  /* 0x000000092c0b7220 */ /* 0x081fe20000410000 */
[----:B------:R-:W-:Y:S01]  /*2eb0*/  FMUL.FTZ R46, R46, R9 ;  /* 0x000000092e2e7220 */ /* 0x000fe20000410000 */
[----:B------:R-:W-:Y:S01]  /*2ec0*/  ULDC.64 UR14, c[0x0][0x278] ;  /* 0x00009e00000e7ab9 */ /* 0x000fe20000000a00 */
        /* <DEDUP_REMOVED lines=14> */
.L_x_4503:
        /* <DEDUP_REMOVED lines=13> */
.L_x_4505:
[----:B------:R-:W-:Y:S05]  /*3080*/  BSYNC B0 ;  /* 0x0000000000007941 */ /* 0x000fea0003800000 */
.L_x_4504:
[----:B------:R-:W-:Y:S01]  /*3090*/  FADD.FTZ R14, -R8, R14 ;  /* 0x0000000e080e7221 */ /* 0x000fe20000010100 */
[----:B------:R-:W-:Y:S01]  /*30a0*/  ISETP.GE.U32.AND P5, PT, R18, UR14, PT ;  /* 0x0000000e12007c0c */ /* 0x000fe2000bfa6070 */
[----:B0-----:R-:W-:Y:S01]  /*30b0*/  FADD.FTZ R10, -R8, R15 ;  /* 0x0000000f080a7221 */ /* 0x001fe20000010100 */
[----:B------:R-:W-:Y:S01]  /*30c0*/  SHF.R.S32.HI R25, RZ, 0x1f, R18 ;  /* 0x0000001fff197819 */ /* 0x000fe20000011412 */
[-C--:B------:R-:W-:Y:S01]  /*30d0*/  FMUL.FTZ R11, R14, R9.reuse ;  /* 0x000000090e0b7220 */ /* 0x080fe20000410000 */
[----:B------:R-:W-:Y:S01]  /*30e0*/  IADD3 R14, R19, 0x50, RZ ;  /* 0x00000050130e7810 */ /* 0x000fe20007ffe0ff */
[----:B------:R-:W-:Y:S01]  /*30f0*/  FMUL.FTZ R20, R10, R9 ;  /* 0x000000090a147220 */ /* 0x000fe20000410000 */
[----:B------:R-:W-:Y:S01]  /*3100*/  ISETP.GE.AND.EX P5, PT, R25, UR15, PT, P5 ;  /* 0x0000000f19007c0c */ /* 0x000fe2000bfa6350 */
[----:B------:R-:W-:Y:S02]  /*3110*/  FFMA.FTZ R10, R6, R11, R4 ;  /* 0x0000000b060a7223 */ /* 0x000fe40000010004 */
        /* <DEDUP_REMOVED lines=13> */
.L_x_4506:
        /* <DEDUP_REMOVED lines=13> */
.L_x_4508:
[----:B------:R-:W-:Y:S05]  /*32c0*/  BSYNC B0 ;  /* 0x0000000000007941 */ /* 0x000fea0003800000 */
.L_x_4507:
        /* <DEDUP_REMOVED lines=22> */
.L_x_4509:
        /* <DEDUP_REMOVED lines=13> */
.L_x_4511:
[----:B------:R-:W-:Y:S05]  /*3500*/  BSYNC B0 ;  /* 0x0000000000007941 */ /* 0x000fea0003800000 */
.L_x_4510:
[C---:B------:R-:W-:Y:S01]  /*3510*/  FADD.FTZ R26, -R8.reuse, R26 ;  /* 0x0000001a081a7221 */ /* 0x040fe20000010100 */
[----:B------:R-:W-:Y:S01]  /*3520*/  ISETP.GE.U32.AND P5, PT, R15, UR14, PT ;  /* 0x0000000e0f007c0c */ /* 0x000fe2000bfa6070 */
[----:B0-----:R-:W-:Y:S01]  /*3530*/  FADD.FTZ R10, -R8, R27 ;  /* 0x0000001b080a7221 */ /* 0x001fe20000010100 */
[----:B------:R-:W-:Y:S01]  /*3540*/  SHF.R.S32.HI R21, RZ, 0x1f, R15 ;  /* 0x0000001fff157819 */ /* 0x000fe2000001140f */
[-C--:B------:R-:W-:Y:S02]  /*3550*/  FMUL.FTZ R11, R26, R9.reuse ;  /* 0x000000091a0b7220 */ /* 0x080fe40000410000 */
        /* <DEDUP_REMOVED lines=16> */
.L_x_4512:
        /* <DEDUP_REMOVED lines=13> */
.L_x_4514:
[----:B------:R-:W-:Y:S05]  /*3730*/  BSYNC B0 ;  /* 0x0000000000007941 */ /* 0x000fea0003800000 */
.L_x_4513:
[----:B------:R-:W-:Y:S01]  /*3740*/  FADD.FTZ R28, -R8, R28 ;  /* 0x0000001c081c7221 */ /* 0x000fe20000010100 */
[----:B------:R-:W-:Y:S01]  /*3750*/  ISETP.GE.U32.AND P5, PT, R34, UR14, PT ;  /* 0x0000000e22007c0c */ /* 0x000fe2000bfa6070 */
[----:B------:R-:W-:Y:S02]  /*3760*/  FADD.FTZ R8, -R8, R29 ;  /* 0x0000001d08087221 */ /* 0x000fe40000010100 */
[-C--:B0-----:R-:W-:Y:S01]  /*3770*/  FMUL.FTZ R11, R28, R9.reuse ;  /* 0x000000091c0b7220 */ /* 0x081fe20000410000 */
[----:B------:R-:W-:Y:S01]  /*3780*/  ISETP.GE.AND.EX P5, PT, R41, UR15, PT, P5 ;  /* 0x0000000f29007c0c */ /* 0x000fe2000bfa6350 */
[----:B------:R-:W-:Y:S02]  /*3790*/  FMUL.FTZ R8, R8, R9 ;  /* 0x0000000908087220 */ /* 0x000fe40000410000 */
[----:B------:R-:W-:Y:S01]  /*37a0*/  FFMA.FTZ R6, R6, R11, R4 ;  /* 0x0000000b06067223 */ /* 0x000fe20000010004 */
[----:B------:R-:W-:Y:S01]  /*37b0*/  ISETP.LT.U32.AND P5, PT, R40, 0x1c0, !P5 ;  /* 0x000001c02800780c */ /* 0x000fe20006fa1070 */
        /* <DEDUP_REMOVED lines=12> */
.L_x_4515:
[----:B------:R-:W-:Y:S04]  /*3880*/  BSSY B0, `(.L_x_4516) ;  /* 0x000000c000007945 */ /* 0x000fe80003800000 */
[----:B------:R-:W-:Y:S05]  /*3890*/  @!P5 BRA `(.L_x_4517) ;  /* 0x000000000028d947 */ /* 0x000fea0003800000 */
[----:B------:R-:W-:Y:S01]  /*38a0*/  ULDC.64 UR6, c[0x0][0x270] ;  /* 0x00009c0000067ab9 */ /* 0x000fe20000000a00 */
[----:B------:R-:W-:Y:S01]  /*38b0*/  MOV R3, R13 ;  /* 0x0000000d00037202 */ /* 0x000fe20000000f00 */
[----:B------:R-:W-:Y:S02]  /*38c0*/  IMAD R9, R41, UR6, RZ ;  /* 0x0000000629097c24 */ /* 0x000fe4000f8e02ff */
[----:B------:R-:W-:-:S04]  /*38d0*/  IMAD.WIDE.U32 R4, R34, UR6, R2 ;  /* 0x0000000622047c25 */ /* 0x000fc8000f8e0002 */
[----:B------:R-:W-:Y:S01]  /*38e0*/  IMAD R9, R34, UR7, R9 ;  /* 0x0000000722097c24 */ /* 0x000fe2000f8e0209 */
[----:B------:R-:W-:Y:S02]  /*38f0*/  ULDC.64 UR6, c[0x0][0x210] ;  /* 0x0000840000067ab9 */ /* 0x000fe40000000a00 */
[----:B------:R-:W-:Y:S02]  /*3900*/  LEA R2, P5, R4, UR6, 0x2 ;  /* 0x0000000604027c11 */ /* 0x000fe4000f8a10ff */
[----:B------:R-:W-:-:S04]  /*3910*/  IADD3 R9, R5, R9, RZ ;  /* 0x0000000905097210 */ /* 0x000fc80007ffe0ff */
[----:B------:R-:W-:-:S05]  /*3920*/  LEA.HI.X R3, R4, UR7, R9, 0x2, P5 ;  /* 0x0000000704037c11 */ /* 0x000fca000a8f1409 */
[----:B------:R0:W-:Y:S02]  /*3930*/  STG.E.64 desc[UR8][R2.64], R6 ;  /* 0x0000000602007986 */ /* 0x0001e4000c101b08 */
.L_x_4517:
[----:B------:R-:W-:Y:S05]  /*3940*/  BSYNC B0 ;  /* 0x0000000000007941 */ /* 0x000fea0003800000 */
.L_x_4516:
[----:B------:R-:W-:Y:S02]  /*3950*/  UIADD3 UR11, UR12, UR11, URZ ;  /* 0x0000000b0c0b7290 */ /* 0x000fe4000fffe03f */
[----:B------:R-:W-:Y:S02]  /*3960*/  UIADD3 UR4, UR4, 0x1, URZ ;  /* 0x0000000104047890 */ /* 0x000fe4000fffe03f */
[----:B------:R-:W-:-:S06]  /*3970*/  UISETP.GE.AND UP0, UPT, UR11, UR5, UPT ;  /* 0x000000050b00728c */ /* 0x000fcc000bf06270 */
[----:B------:R-:W-:-:S13]  /*3980*/  PLOP3.LUT P5, PT, PT, PT, UP0, 0x80, 0x0 ;  /* 0x000000000000781c */ /* 0x000fda0003faf008 */
[----:B------:R-:W-:Y:S05]  /*3990*/  @!P5 BRA `(.L_x_4518) ;  /* 0xffffffc80068d947 */ /* 0x000fea000383ffff */
[----:B------:R-:W-:Y:S05]  /*39a0*/  EXIT ;  /* 0x000000000000794d */ /* 0x000fea0003800000 */
.L_x_4519:
        /* <DEDUP_REMOVED lines=13> */
.L_x_5202:


//--------------------- .text._Z35group_norm_nhwc_fwd_one_pass_kernelI11Fp32IOFp32WLi256ELi56ELi448EEv26Group_norm_nhwc_fwd_params --------------------------
	.section	.text._Z35group_norm_nhwc_fwd_one_pass_kernelI11Fp32IOFp32WLi256ELi56ELi448EEv26Group_norm_nhwc_fwd_params,"ax",@progbits
	.align	128
        .global         _Z35group_norm_nhwc_fwd_one_pass_kernelI11Fp32IOFp32WLi256ELi56ELi448EEv26Group_norm_nhwc_fwd_params
        .type           _Z35group_norm_nhwc_fwd_one_pass_kernelI11Fp32IOFp32WLi256ELi56ELi448EEv26Group_norm_nhwc_fwd_params,@function
        .size           _Z35group_norm_nhwc_fwd_one_pass_kernelI11Fp32IOFp32WLi256ELi56ELi448EEv26Group_norm_nhwc_fwd_params,(.L_x_5203 - _Z35group_norm_nhwc_fwd_one_pass_kernelI11Fp32IOFp32WLi256ELi56ELi448EEv26Group_norm_nhwc_fwd_params)
        .other          _Z35group_norm_nhwc_fwd_one_pass_kernelI11Fp32IOFp32WLi256ELi56ELi448EEv26Group_norm_nhwc_fwd_params,@"STO_CUDA_ENTRY STV_DEFAULT"
_Z35group_norm_nhwc_fwd_one_pass_kernelI11Fp32IOFp32WLi256ELi56ELi448EEv26Group_norm_nhwc_fwd_params:
.text._Z35group_norm_nhwc_fwd_one_pass_kernelI11Fp32IOFp32WLi256ELi56ELi448EEv26Group_norm_nhwc_fwd_params:
        /* <DEDUP_REMOVED lines=27> */
[----:B------:R-:W-:Y:S02]  /*01b0*/  SHF.R.S32.HI R3, RZ, 0x5, R3 ;  /* 0x00000005ff037819 */ /* 0x000fe40000011403 */
[----:B------:R-:W-:Y:S02]  /*01c0*/  ISETP.LT.U32.AND P2, PT, R55, UR8, PT ;  /* 0x0000000837007c0c */ /* 0x000fe4000bf41070 */
[----:B------:R-:W-:Y:S02]  /*01d0*/  SHF.R.S32.HI R57, RZ, 0x1f, R55 ;  /* 0x0000001fff397819 */ /* 0x000fe40000011437 */
[----:B------:R-:W-:Y:S02]  /*01e0*/  ISETP.LT.U32.AND P1, PT, R54, UR8, PT ;  /* 0x0000000836007c0c */ /* 0x000fe4000bf21070 */
        /* <DEDUP_REMOVED lines=14> */
[C---:B------:R-:W-:Y:S02]  /*02d0*/  IADD3 R73, R55.reuse, 0xd0, RZ ;  /* 0x000000d037497810 */ /* 0x040fe40007ffe0ff */
[C---:B------:R-:W-:Y:S02]  /*02e0*/  IADD3 R74, R55.reuse, 0xe0, RZ ;  /* 0x000000e0374a7810 */ /* 0x040fe40007ffe0ff */
[----:B------:R-:W-:Y:S02]  /*02f0*/  IADD3 R75, R55, 0xf0, RZ ;  /* 0x000000f0374b7810 */ /* 0x000fe40007ffe0ff */
[----:B------:R-:W-:Y:S02]  /*0300*/  ISETP.LT.AND.EX P2, PT, R57, UR9, !P0, P2 ;  /* 0x0000000939007c0c */ /* 0x000fe4000c741320 */
[----:B------:R-:W-:Y:S02]  /*0310*/  ISETP.LT.AND.EX P1, PT, R59, UR9, !P0, P1 ;  /* 0x000000093b007c0c */ /* 0x000fe4000c721310 */
[----:B------:R-:W-:Y:S01]  /*0320*/  ISETP.LT.AND.EX P0, PT, R61, UR9, !P0, P3 ;  /* 0x000000093d007c0c */ /* 0x000fe2000c701330 */
[----:B-1----:R-:W-:-:S12]  /*0330*/  ULDC.64 UR8, c[0x0][0x208] ;  /* 0x0000820000087ab9 */ /* 0x002fd80000000a00 */
.L_x_4577:
[----:B01----:R-:W0:Y:S01]  /*0340*/  LDC R9, c[0x0][0x288] ;  /* 0x0000a200ff097b82 */ /* 0x003e220000000800 */
[----:B------:R-:W-:Y:S01]  /*0350*/  ULDC.64 UR14, c[0x0][0x278] ;  /* 0x00009e00000e7ab9 */ /* 0x000fe20000000a00 */
[----:B------:R-:W-:Y:S01]  /*0360*/  SHF.R.S32.HI R77, RZ, 0x1f, R63 ;  /* 0x0000001fff4d7819 */ /* 0x000fe2000001143f */
[----:B------:R-:W-:Y:S01]  /*0370*/  ULDC.64 UR12, c[0x0][0x280] ;  /* 0x0000a000000c7ab9 */ /* 0x000fe20000000a00 */
[----:B------:R-:W-:Y:S02]  /*0380*/  SHF.R.S32.HI R81, RZ, 0x1f, R64 ;  /* 0x0000001fff517819 */ /* 0x000fe40000011440 */
[----:B------:R-:W-:Y:S02]  /*0390*/  ISETP.GE.U32.AND P6, PT, R64, UR14, PT ;  /* 0x0000000e40007c0c */ /* 0x000fe4000bfc6070 */
[----:B------:R-:W1:Y:S01]  /*03a0*/  @P2 LDC.64 R10, c[0x0][0x220] ;  /* 0x00008800ff0a2b82 */ /* 0x000e620000000a00 */
[----:B------:R-:W-:Y:S02]  /*03b0*/  SHF.R.S32.HI R83, RZ, 0x1f, R65 ;  /* 0x0000001fff537819 */ /* 0x000fe40000011441 */
[----:B------:R-:W-:-:S02]  /*03c0*/  ISETP.GE.AND.EX P6, PT, R81, UR15, PT, P6 ;  /* 0x0000000f51007c0c */ /* 0x000fc4000bfc6360 */
[----:B------:R-:W-:Y:S02]  /*03d0*/  SHF.R.S32.HI R85, RZ, 0x1f, R66 ;  /* 0x0000001fff557819 */ /* 0x000fe40000011442 */
[----:B------:R-:W-:Y:S01]  /*03e0*/  ISETP.GT.U32.OR P6, PT, R0, 0x1bf, P6 ;  /* 0x000001bf0000780c */ /* 0x000fe200037c4470 */
[----:B------:R-:W2:Y:S01]  /*03f0*/  @P1 LDC.64 R12, c[0x0][0x220] ;  /* 0x00008800ff0c1b82 */ /* 0x000ea20000000a00 */
[----:B0-----:R-:W-:-:S07]  /*0400*/  IABS R5, R9 ;  /* 0x0000000900057213 */ /* 0x001fce0000000000 */
[----:B------:R-:W0:Y:S01]  /*0410*/  @P0 LDC.64 R14, c[0x0][0x270] ;  /* 0x00009c00ff0e0b82 */ /* 0x000e220000000a00 */
[----:B------:R-:W3:Y:S07]  /*0420*/  I2F.RP R4, R5 ;  /* 0x0000000500047306 */ /* 0x000eee0000209400 */
[----:B------:R-:W4:Y:S01]  /*0430*/  @P0 LDC.64 R16, c[0x0][0x220] ;  /* 0x00008800ff100b82 */ /* 0x000f220000000a00 */
[----:B---3--:R-:W3:Y:S02]  /*0440*/  MUFU.RCP R4, R4 ;  /* 0x0000000400047308 */ /* 0x008ee40000001000 */
[----:B---3--:R-:W-:-:S06]  /*0450*/  IADD3 R2, R4, 0xffffffe, RZ ;  /* 0x0ffffffe04027810 */ /* 0x008fcc0007ffe0ff */
[----:B------:R3:W5:Y:S02]  /*0460*/  F2I.FTZ.U32.TRUNC.NTZ R3, R2 ;  /* 0x0000000200037305 */ /* 0x000764000021f000 */
[----:B---3--:R-:W-:Y:S02]  /*0470*/  MOV R2, RZ ;  /* 0x000000ff00027202 */ /* 0x008fe40000000f00 */
[----:B-----5:R-:W-:-:S05]  /*0480*/  IADD3 R6, RZ, -R3, RZ ;  /* 0x80000003ff067210 */ /* 0x020fca0007ffe0ff */
[----:B------:R-:W-:Y:S01]  /*0490*/  IMAD R7, R6, R5, RZ ;  /* 0x0000000506077224 */ /* 0x000fe200078e02ff */
[----:B------:R-:W-:-:S03]  /*04a0*/  IABS R6, R58 ;  /* 0x0000003a00067213 */ /* 0x000fc60000000000 */
[----:B------:R-:W-:Y:S01]  /*04b0*/  IMAD.HI.U32 R3, R3, R7, R2 ;  /* 0x0000000703037227 */ /* 0x000fe200078e0002 */
[----:B------:R-:W-:-:S04]  /*04c0*/  LOP3.LUT R2, R58, R9, RZ, 0x3c, !PT ;  /* 0x000000093a027212 */ /* 0x000fc800078e3cff */
[----:B------:R-:W-:Y:S01]  /*04d0*/  ISETP.GE.AND P5, PT, R2, RZ, PT ;  /* 0x000000ff0200720c */ /* 0x000fe20003fa6270 */
[----:B------:R-:W-:-:S05]  /*04e0*/  IMAD.HI.U32 R3, R3, R6, RZ ;  /* 0x0000000603037227 */ /* 0x000fca00078e00ff */
        /* <DEDUP_REMOVED lines=9> */
[----:B------:R-:W-:Y:S02]  /*0580*/  @P3 IADD3 R3, R3, 0x1, RZ ;  /* 0x0000000103033810 */ /* 0x000fe40007ffe0ff */
[----:B------:R-:W-:Y:S02]  /*0590*/  ISETP.GE.U32.AND P3, PT, R63, UR14, PT ;  /* 0x0000000e3f007c0c */ /* 0x000fe4000bf66070 */
[----:B------:R-:W-:Y:S02]  /*05a0*/  @!P5 IADD3 R3, -R3, RZ, RZ ;  /* 0x000000ff0303d210 */ /* 0x000fe40007ffe1ff */
[----:B------:R-:W-:Y:S02]  /*05b0*/  @!P4 LOP3.LUT R3, RZ, R9, RZ, 0x33, !PT ;  /* 0x00000009ff03c212 */ /* 0x000fe400078e33ff */
[----:B------:R-:W-:Y:S02]  /*05c0*/  ISETP.GE.AND.EX P3, PT, R77, UR15, PT, P3 ;  /* 0x0000000f4d007c0c */ /* 0x000fe4000bf66330 */
[----:B------:R-:W-:-:S02]  /*05d0*/  IADD3 R79, -R3, RZ, RZ ;  /* 0x000000ff034f7210 */ /* 0x000fc40007ffe1ff */
[----:B------:R-:W-:Y:S02]  /*05e0*/  SHF.R.S32.HI R2, RZ, 0x1f, R3 ;  /* 0x0000001fff027819 */ /* 0x000fe40000011403 */
[----:B------:R-:W-:Y:S01]  /*05f0*/  ISETP.GT.U32.OR P3, PT, R0, 0x1bf, P3 ;  /* 0x000001bf0000780c */ /* 0x000fe20001f64470 */
[----:B------:R-:W-:Y:S02]  /*0600*/  IMAD R79, R9, R79, R58 ;  /* 0x0000004f094f7224 */ /* 0x000fe400078e023a */
[----:B------:R-:W5:Y:S01]  /*0610*/  @P1 LDC.64 R8, c[0x0][0x270] ;  /* 0x00009c00ff081b82 */ /* 0x000f620000000a00 */
[----:B------:R-:W-:Y:S02]  /*0620*/  IMAD R2, R2, UR12, RZ ;  /* 0x0000000c02027c24 */ /* 0x000fe4000f8e02ff */
[----:B------:R-:W-:Y:S02]  /*0630*/  IMAD R79, R79, 0x38, RZ ;  /* 0x000000384f4f7824 */ /* 0x000fe400078e02ff */
[----:B------:R-:W-:-:S02]  /*0640*/  IMAD R23, R3, UR13, R2 ;  /* 0x0000000d03177c24 */ /* 0x000fc4000f8e0202 */
[----:B---3--:R-:W-:Y:S01]  /*0650*/  @P2 IMAD R2, R57, R6, RZ ;  /* 0x0000000639022224 */ /* 0x008fe200078e02ff */
[----:B------:R-:W-:Y:S02]  /*0660*/  IADD3 R24, P4, R60, R79, RZ ;  /* 0x0000004f3c187210 */ /* 0x000fe40007f9e0ff */
[----:B------:R-:W3:Y:S01]  /*0670*/  @!P3 LDC.64 R18, c[0x0][0x270] ;  /* 0x00009c00ff12bb82 */ /* 0x000ee20000000a00 */
[----:B------:R-:W-:Y:S01]  /*0680*/  @P2 IMAD R7, R55, R7, R2 ;  /* 0x0000000737072224 */ /* 0x000fe200078e0202 */
[----:B------:R-:W-:-:S03]  /*0690*/  LEA.HI.X.SX32 R25, R79, R4, 0x1, P4 ;  /* 0x000000044f197211 */ /* 0x000fc600020f0eff */
[----:B------:R-:W-:-:S03]  /*06a0*/  IMAD.WIDE.U32 R24, R3, UR12, R24 ;  /* 0x0000000c03187c25 */ /* 0x000fc6000f8e0018 */
[----:B------:R-:W4:Y:S02]  /*06b0*/  @!P3 LDC.64 R20, c[0x0][0x220] ;  /* 0x00008800ff14bb82 */ /* 0x000f240000000a00 */
[----:B------:R-:W-:Y:S01]  /*06c0*/  IADD3 R23, R25, R23, RZ ;  /* 0x0000001719177210 */ /* 0x000fe20007ffe0ff */
[----:B-----5:R-:W-:Y:S01]  /*06d0*/  @P1 IMAD R4, R59, R8, RZ ;  /* 0x000000083b041224 */ /* 0x020fe200078e02ff */
[-C--:B------:R-:W-:Y:S02]  /*06e0*/  @P2 MOV R22, R24.reuse ;  /* 0x0000001800162202 */ /* 0x080fe40000000f00 */
[----:B------:R-:W-:Y:S01]  /*06f0*/  @P1 MOV R5, R23 ;  /* 0x0000001700051202 */ /* 0x000fe20000000f00 */
[----:B------:R-:W-:Y:S01]  /*0700*/  @P1 IMAD R9, R54, R9, R4 ;  /* 0x0000000936091224 */ /* 0x000fe200078e0204 */
[----:B------:R-:W-:Y:S01]  /*0710*/  @P1 MOV R4, R24 ;  /* 0x0000001800041202 */ /* 0x000fe20000000f00 */
[----:B------:R-:W-:-:S04]  /*0720*/  @P2 IMAD.WIDE.U32 R2, R55, R6, R22 ;  /* 0x0000000637022225 */ /* 0x000fc800078e0016 */
[----:B------:R-:W-:Y:S01]  /*0730*/  @P1 IMAD.WIDE.U32 R4, R54, R8, R4 ;  /* 0x0000000836041225 */ /* 0x000fe200078e0004 */
[----:B------:R-:W-:Y:S02]  /*0740*/  @P2 IADD3 R7, R3, R7, RZ ;  /* 0x0000000703072210 */ /* 0x000fe40007ffe0ff */
[----:B-1----:R-:W-:Y:S02]  /*0750*/  @P2 LEA R8, P5, R2, R10, 0x2 ;  /* 0x0000000a02082211 */ /* 0x002fe400078a10ff */
[----:B------:R-:W-:Y:S01]  /*0760*/  @P1 IADD3 R3, R5, R9, RZ ;  /* 0x0000000905031210 */ /* 0x000fe20007ffe0ff */
[----:B0-----:R-:W-:Y:S01]  /*0770*/  @P0 IMAD R5, R61, R14, RZ ;  /* 0x0000000e3d050224 */ /* 0x001fe200078e02ff */
[----:B--2---:R-:W-:Y:S02]  /*0780*/  @P1 LEA R6, P4, R4, R12, 0x2 ;  /* 0x0000000c04061211 */ /* 0x004fe400078810ff */
[----:B------:R-:W-:Y:S01]  /*0790*/  @P2 LEA.HI.X R9, R2, R11, R7, 0x2, P5 ;  /* 0x0000000b02092211 */ /* 0x000fe200028f1407 */
[----:B------:R-:W-:Y:S01]  /*07a0*/  @P0 IMAD R5, R56, R15, R5 ;  /* 0x0000000f38050224 */ /* 0x000fe200078e0205 */
[----:B------:R-:W-:Y:S01]  /*07b0*/  @P1 LEA.HI.X R7, R4, R13, R3, 0x2, P4 ;  /* 0x0000000d04071211 */ /* 0x000fe200020f1403 */
[----:B---3--:R-:W-:Y:S01]  /*07c0*/  @!P3 IMAD R4, R77, R18, RZ ;  /* 0x000000124d04b224 */ /* 0x008fe200078e02ff */
[----:B------:R-:W-:-:S02]  /*07d0*/  @P0 MOV R2, R24 ;  /* 0x0000001800020202 */ /* 0x000fc40000000f00 */
[----:B------:R-:W-:Y:S01]  /*07e0*/  @P0 MOV R3, R23 ;  /* 0x0000001700030202 */ /* 0x000fe20000000f00 */
[----:B------:R-:W-:Y:S01]  /*07f0*/  @!P3 IMAD R13, R63, R19, R4 ;  /* 0x000000133f0db224 */ /* 0x000fe200078e0204 */
[----:B------:R-:W-:Y:S02]  /*0800*/  ISETP.GE.U32.AND P4, PT, R65, UR14, PT ;  /* 0x0000000e41007c0c */ /* 0x000fe4000bf86070 */
[----:B------:R-:W-:Y:S01]  /*0810*/  @!P3 MOV R10, R24 ;  /* 0x00000018000ab202 */ /* 0x000fe20000000f00 */
[----:B------:R-:W-:Y:S01]  /*0820*/  @P0 IMAD.WIDE.U32 R2, R56, R14, R2 ;  /* 0x0000000e38020225 */ /* 0x000fe200078e0002 */
[----:B------:R-:W-:Y:S01]  /*0830*/  ISETP.GE.AND.EX P4, PT, R83, UR15, PT, P4 ;  /* 0x0000000f53007c0c */ /* 0x000fe2000bf86340 */
[----:B------:R-:W0:Y:S01]  /*0840*/  @!P6 LDC.64 R14, c[0x0][0x270] ;  /* 0x00009c00ff0eeb82 */ /* 0x000e220000000a00 */
[----:B------:R-:W-:Y:S02]  /*0850*/  @!P3 MOV R11, R23 ;  /* 0x00000017000bb202 */ /* 0x000fe40000000f00 */
[----:B------:R-:W-:-:S02]  /*0860*/  ISETP.GT.U32.OR P4, PT, R0, 0x1bf, P4 ;  /* 0x000001bf0000780c */ /* 0x000fc40002784470 */
[----:B------:R-:W-:Y:S01]  /*0870*/  @P0 IADD3 R3, R3, R5, RZ ;  /* 0x0000000503030210 */ /* 0x000fe20007ffe0ff */
[----:B------:R-:W-:Y:S01]  /*0880*/  @!P3 IMAD.WIDE.U32 R10, R63, R18, R10 ;  /* 0x000000123f0ab225 */ /* 0x000fe200078e000a */
[C---:B----4-:R-:W-:Y:S01]  /*0890*/  @P0 LEA R4, P5, R2.reuse, R16, 0x2 ;  /* 0x0000001002040211 */ /* 0x050fe200078a10ff */
[----:B------:R-:W1:Y:S03]  /*08a0*/  @!P6 LDC.64 R18, c[0x0][0x220] ;  /* 0x00008800ff12eb82 */ /* 0x000e660000000a00 */
[----:B------:R-:W-:Y:S02]  /*08b0*/  @P0 LEA.HI.X R5, R2, R17, R3, 0x2, P5 ;  /* 0x0000001102050211 */ /* 0x000fe400028f1403 */
[----:B------:R-:W-:Y:S02]  /*08c0*/  @!P3 IADD3 R2, R11, R13, RZ ;  /* 0x0000000d0b02b210 */ /* 0x000fe40007ffe0ff */
[----:B------:R-:W-:Y:S01]  /*08d0*/  @!P3 LEA R12, P5, R10, R20, 0x2 ;  /* 0x000000140a0cb211 */ /* 0x000fe200078a10ff */
[----:B------:R-:W2:Y:S01]  /*08e0*/  @!P4 LDC.64 R16, c[0x0][0x270] ;  /* 0x00009c00ff10cb82 */ /* 0x000ea20000000a00 */
[----:B------:R-:W-:-:S02]  /*08f0*/  @!P6 MOV R3, R23 ;  /* 0x000000170003e202 */ /* 0x000fc40000000f00 */
[----:B------:R-:W-:Y:S02]  /*0900*/  @!P3 LEA.HI.X R13, R10, R21, R2, 0x2, P5 ;  /* 0x000000150a0db211 */ /* 0x000fe400028f1402 */
[----:B------:R-:W-:Y:S02]  /*0910*/  CS2R R20, SRZ ;  /* 0x0000000000147805 */ /* 0x000fe4000001ff00 */
[----:B------:R-:W-:Y:S01]  /*0920*/  ISETP.GE.U32.AND P5, PT, R66, UR14, PT ;  /* 0x0000000e42007c0c */ /* 0x000fe2000bfa6070 */
[----:B0-----:R-:W-:-:S03]  /*0930*/  @!P6 IMAD R2, R81, R14, RZ ;  /* 0x0000000e5102e224 */ /* 0x001fc600078e02ff */
[----:B------:R-:W-:Y:S01]  /*0940*/  ISETP.GE.AND.EX P5, PT, R85, UR15, PT, P5 ;  /* 0x0000000f55007c0c */ /* 0x000fe2000bfa6350 */
[----:B------:R-:W0:Y:S01]  /*0950*/  @!P4 LDC.64 R26, c[0x0][0x220] ;  /* 0x00008800ff1acb82 */ /* 0x000e220000000a00 */
[----:B------:R0:W3:Y:S01]  /*0960*/  @!P3 LDG.E.64 R20, desc[UR8][R12.64] ;  /* 0x000000080c14b981 */ /* 0x0000e2000c1e1b00 */
[----:B------:R-:W-:Y:S01]  /*0970*/  @!P6 IMAD R11, R64, R15, R2 ;  /* 0x0000000f400be224 */ /* 0x000fe200078e0202 */
[----:B------:R-:W-:Y:S02]  /*0980*/  @!P6 MOV R2, R24 ;  /* 0x000000180002e202 */ /* 0x000fe40000000f00 */
[----:B------:R-:W-:-:S03]  /*0990*/  ISETP.GT.U32.OR P5, PT, R0, 0x1bf, P5 ;  /* 0x000001bf0000780c */ /* 0x000fc60002fa4470 */
[----:B------:R-:W-:-:S05]  /*09a0*/  @!P6 IMAD.WIDE.U32 R2, R64, R14, R2 ;  /* 0x0000000e4002e225 */ /* 0x000fca00078e0002 */
[----:B------:R-:W-:Y:S01]  /*09b0*/  @!P6 IADD3 R3, R3, R11, RZ ;  /* 0x0000000b0303e210 */ /* 0x000fe20007ffe0ff */
[----:B--2---:R-:W-:Y:S01]  /*09c0*/  @!P4 IMAD R14, R83, R16, RZ ;  /* 0x00000010530ec224 */ /* 0x004fe200078e02ff */
[----:B-1----:R-:W-:-:S03]  /*09d0*/  @!P6 LEA R10, P3, R2, R18, 0x2 ;  /* 0x00000012020ae211 */ /* 0x002fc600078610ff */
[----:B------:R-:W1:Y:S01]  /*09e0*/  @!P5 LDC.64 R28, c[0x0][0x270] ;  /* 0x00009c00ff1cdb82 */ /* 0x000e620000000a00 */
[----:B------:R-:W-:Y:S01]  /*09f0*/  @!P6 LEA.HI.X R11, R2, R19, R3, 0x2, P3 ;  /* 0x00000013020be211 */ /* 0x000fe200018f1403 */
[C---:B------:R-:W-:Y:S01]  /*0a00*/  @!P4 IMAD R17, R65.reuse, R17, R14 ;  /* 0x000000114111c224 */ /* 0x040fe200078e020e */
[----:B------:R-:W-:Y:S02]  /*0a10*/  MOV R3, RZ ;  /* 0x000000ff00037202 */ /* 0x000fe40000000f00 */
[----:B------:R-:W-:Y:S02]  /*0a20*/  MOV R2, RZ ;  /* 0x000000ff00027202 */ /* 0x000fe40000000f00 */
[----:B------:R-:W-:Y:S01]  /*0a30*/  @!P4 MOV R14, R24 ;  /* 0x00000018000ec202 */ /* 0x000fe20000000f00 */
[----:B------:R-:W2:Y:S01]  /*0a40*/  @!P5 LDC.64 R18, c[0x0][0x220] ;  /* 0x00008800ff12db82 */ /* 0x000ea20000000a00 */
[----:B------:R-:W-:Y:S02]  /*0a50*/  @!P4 MOV R15, R23 ;  /* 0x00000017000fc202 */ /* 0x000fe40000000f00 */
[----:B------:R4:W5:Y:S01]  /*0a60*/  @!P6 LDG.E.64 R2, desc[UR8][R10.64] ;  /* 0x000000080a02e981 */ /* 0x000962000c1e1b00 */
[----:B------:R-:W-:Y:S01]  /*0a70*/  SHF.R.S32.HI R87, RZ, 0x1f, R67 ;  /* 0x0000001fff577819 */ /* 0x000fe20000011443 */
[----:B------:R-:W-:Y:S01]  /*0a80*/  @!P4 IMAD.WIDE.U32 R14, R65, R16, R14 ;  /* 0x00000010410ec225 */ /* 0x000fe200078e000e */
[----:B------:R-:W-:-:S04]  /*0a90*/  ISETP.GE.U32.AND P6, PT, R67, UR14, PT ;  /* 0x0000000e43007c0c */ /* 0x000fc8000bfc6070 */
[----:B------:R-:W-:Y:S02]  /*0aa0*/  ISETP.GE.AND.EX P6, PT, R87, UR15, PT, P6 ;  /* 0x0000000f57007c0c */ /* 0x000fe4000bfc6360 */
[----:B------:R-:W-:Y:S02]  /*0ab0*/  @!P4 IADD3 R15, R15, R17, RZ ;  /* 0x000000110f0fc210 */ /* 0x000fe40007ffe0ff */
[----:B0-----:R-:W-:Y:S02]  /*0ac0*/  @!P4 LEA R12, P3, R14, R26, 0x2 ;  /* 0x0000001a0e0cc211 */ /* 0x001fe400078610ff */
[----:B------:R-:W-:Y:S02]  /*0ad0*/  ISETP.GT.U32.OR P6, PT, R0, 0x1bf, P6 ;  /* 0x000001bf0000780c */ /* 0x000fe400037c4470 */
[----:B------:R-:W-:Y:S02]  /*0ae0*/  @!P4 LEA.HI.X R13, R14, R27, R15, 0x2, P3 ;  /* 0x0000001b0e0dc211 */ /* 0x000fe400018f140f */
[----:B------:R-:W-:-:S02]  /*0af0*/  SHF.R.S32.HI R89, RZ, 0x1f, R68 ;  /* 0x0000001fff597819 */ /* 0x000fc40000011444 */
[----:B------:R-:W-:Y:S01]  /*0b00*/  ISETP.GE.U32.AND P3, PT, R68, UR14, PT ;  /* 0x0000000e44007c0c */ /* 0x000fe2000bf66070 */
[----:B-1----:R-:W-:Y:S01]  /*0b10*/  @!P5 IMAD R14, R85, R28, RZ ;  /* 0x0000001c550ed224 */ /* 0x002fe200078e02ff */
[----:B----4-:R-:W-:Y:S02]  /*0b20*/  @!P5 MOV R10, R24 ;  /* 0x00000018000ad202 */ /* 0x010fe40000000f00 */
[----:B------:R-:W-:Y:S02]  /*0b30*/  ISETP.GE.AND.EX P3, PT, R89, UR15, PT, P3 ;  /* 0x0000000f59007c0c */ /* 0x000fe4000bf66330 */
[----:B------:R-:W-:Y:S02]  /*0b40*/  @!P5 MOV R11, R23 ;  /* 0x00000017000bd202 */ /* 0x000fe40000000f00 */
[----:B------:R-:W-:Y:S02]  /*0b50*/  CS2R R26, SRZ ;  /* 0x00000000001a7805 */ /* 0x000fe4000001ff00 */
[----:B------:R-:W-:Y:S01]  /*0b60*/  ISETP.GT.U32.OR P3, PT, R0, 0x1bf, P3 ;  /* 0x000001bf0000780c */ /* 0x000fe20001f64470 */
[C---:B------:R-:W-:Y:S01]  /*0b70*/  @!P5 IMAD R15, R66.reuse, R29, R14 ;  /* 0x0000001d420fd224 */ /* 0x040fe200078e020e */
[----:B------:R-:W0:Y:S01]  /*0b80*/  @!P6 LDC.64 R30, c[0x0][0x270] ;  /* 0x00009c00ff1eeb82 */ /* 0x000e220000000a00 */
[----:B------:R-:W-:Y:S01]  /*0b90*/  @!P5 IMAD.WIDE.U32 R10, R66, R28, R10 ;  /* 0x0000001c420ad225 */ /* 0x000fe200078e000a */
[----:B------:R0:W4:Y:S04]  /*0ba0*/  @!P4 LDG.E.64 R26, desc[UR8][R12.64] ;  /* 0x000000080c1ac981 */ /* 0x000128000c1e1b00 */
[----:B------:R-:W-:-:S02]  /*0bb0*/  @!P5 IADD3 R11, R11, R15, RZ ;  /* 0x0000000f0b0bd210 */ /* 0x000fc40007ffe0ff */
[C---:B--2---:R-:W-:Y:S01]  /*0bc0*/  @!P5 LEA R14, P4, R10.reuse, R18, 0x2 ;  /* 0x000000120a0ed211 */ /* 0x044fe200078810ff */
[----:B------:R-:W1:Y:S01]  /*0bd0*/  @!P6 LDC.64 R34, c[0x0][0x220] ;  /* 0x00008800ff22eb82 */ /* 0x000e620000000a00 */
[----:B------:R-:W-:Y:S02]  /*0be0*/  SHF.R.S32.HI R91, RZ, 0x1f, R69 ;  /* 0x0000001fff5b7819 */ /* 0x000fe40000011445 */
[----:B------:R-:W-:Y:S02]  /*0bf0*/  @!P5 LEA.HI.X R15, R10, R19, R11, 0x2, P4 ;  /* 0x000000130a0fd211 */ /* 0x000fe400020f140b */
[----:B------:R-:W-:-:S03]  /*0c00*/  ISETP.GE.U32.AND P4, PT, R69, UR14, PT ;  /* 0x0000000e45007c0c */ /* 0x000fc6000bf86070 */
[----:B------:R-:W2:Y:S01]  /*0c10*/  @!P3 LDC.64 R32, c[0x0][0x270] ;  /* 0x00009c00ff20bb82 */ /* 0x000ea20000000a00 */
[----:B------:R-:W-:-:S04]  /*0c20*/  ISETP.GE.AND.EX P4, PT, R91, UR15, PT, P4 ;  /* 0x0000000f5b007c0c */ /* 0x000fc8000bf86340 */
[----:B------:R-:W-:Y:S01]  /*0c30*/  ISETP.GT.U32.OR P4, PT, R0, 0x1bf, P4 ;  /* 0x000001bf0000780c */ /* 0x000fe20002784470 */
[----:B0-----:R-:W-:Y:S02]  /*0c40*/  @!P6 IMAD R12, R87, R30, RZ ;  /* 0x0000001e570ce224 */ /* 0x001fe400078e02ff */
[----:B------:R-:W0:Y:S01]  /*0c50*/  @!P3 LDC.64 R36, c[0x0][0x220] ;  /* 0x00008800ff24bb82 */ /* 0x000e220000000a00 */
[----:B------:R-:W-:Y:S01]  /*0c60*/  @!P6 MOV R13, R23 ;  /* 0x00000017000de202 */ /* 0x000fe20000000f00 */
[----:B------:R-:W-:Y:S01]  /*0c70*/  @!P6 IMAD R17, R67, R31, R12 ;  /* 0x0000001f4311e224 */ /* 0x000fe200078e020c */
[----:B------:R-:W-:Y:S02]  /*0c80*/  @!P6 MOV R12, R24 ;  /* 0x00000018000ce202 */ /* 0x000fe40000000f00 */
[----:B------:R-:W-:-:S05]  /*0c90*/  CS2R R28, SRZ ;  /* 0x00000000001c7805 */ /* 0x000fca000001ff00 */
[----:B------:R-:W0:Y:S01]  /*0ca0*/  @!P4 LDC.64 R10, c[0x0][0x270] ;  /* 0x00009c00ff0acb82 */ /* 0x000e220000000a00 */
[----:B------:R-:W-:Y:S01]  /*0cb0*/  @!P6 IMAD.WIDE.U32 R12, R67, R30, R12 ;  /* 0x0000001e430ce225 */ /* 0x000fe200078e000c */
[----:B------:R0:W4:Y:S03]  /*0cc0*/  @!P5 LDG.E.64 R28, desc[UR8][R14.64] ;  /* 0x000000080e1cd981 */ /* 0x000126000c1e1b00 */
[----:B--2---:R-:W-:Y:S01]  /*0cd0*/  @!P3 IMAD R16, R89, R32, RZ ;  /* 0x000000205910b224 */ /* 0x004fe200078e02ff */
[----:B------:R-:W-:Y:S02]  /*0ce0*/  @!P3 MOV R18, R24 ;  /* 0x000000180012b202 */ /* 0x000fe40000000f00 */
[----:B------:R-:W-:Y:S01]  /*0cf0*/  @!P3 MOV R19, R23 ;  /* 0x000000170013b202 */ /* 0x000fe20000000f00 */
[----:B------:R-:W-:Y:S01]  /*0d00*/  @!P3 IMAD R33, R68, R33, R16 ;  /* 0x000000214421b224 */ /* 0x000fe200078e0210 */
[----:B------:R-:W-:-:S02]  /*0d10*/  @!P6 IADD3 R13, R13, R17, RZ ;  /* 0x000000110d0de210 */ /* 0x000fc40007ffe0ff */
[----:B-1----:R-:W-:Y:S02]  /*0d20*/  @!P6 LEA R16, P5, R12, R34, 0x2 ;  /* 0x000000220c10e211 */ /* 0x002fe400078a10ff */
[----:B------:R-:W-:Y:S01]  /*0d30*/  CS2R R30, SRZ ;  /* 0x00000000001e7805 */ /* 0x000fe2000001ff00 */
[----:B------:R-:W-:Y:S01]  /*0d40*/  @!P3 IMAD.WIDE.U32 R18, R68, R32, R18 ;  /* 0x000000204412b225 */ /* 0x000fe200078e0012 */
[----:B------:R-:W-:Y:S02]  /*0d50*/  @!P6 LEA.HI.X R17, R12, R35, R13, 0x2, P5 ;  /* 0x000000230c11e211 */ /* 0x000fe400028f140d */
[----:B------:R-:W1:Y:S02]  /*0d60*/  @!P4 LDC.64 R34, c[0x0][0x220] ;  /* 0x00008800ff22cb82 */ /* 0x000e640000000a00 */
[----:B------:R-:W-:Y:S01]  /*0d70*/  @!P3 IADD3 R13, R19, R33, RZ ;  /* 0x00000021130db210 */ /* 0x000fe20007ffe0ff */
[----:B------:R1:W2:Y:S01]  /*0d80*/  @!P6 LDG.E.64 R30, desc[UR8][R16.64] ;  /* 0x00000008101ee981 */ /* 0x0002a2000c1e1b00 */
[----:B0-----:R-:W-:-:S02]  /*0d90*/  @!P3 LEA R12, P5, R18, R36, 0x2 ;  /* 0x00000024120cb211 */ /* 0x001fc400078a10ff */
[----:B------:R-:W-:Y:S02]  /*0da0*/  SHF.R.S32.HI R93, RZ, 0x1f, R70 ;  /* 0x0000001fff5d7819 */ /* 0x000fe40000011446 */
[----:B------:R-:W-:Y:S01]  /*0db0*/  ISETP.GE.U32.AND P6, PT, R70, UR14, PT ;  /* 0x0000000e46007c0c */ /* 0x000fe2000bfc6070 */
[----:B------:R-:W-:Y:S01]  /*0dc0*/  @!P4 IMAD R14, R91, R10, RZ ;  /* 0x0000000a5b0ec224 */ /* 0x000fe200078e02ff */
[----:B------:R-:W-:Y:S02]  /*0dd0*/  @!P3 LEA.HI.X R13, R18, R37, R13, 0x2, P5 ;  /* 0x00000025120db211 */ /* 0x000fe400028f140d */
[----:B------:R-:W-:Y:S02]  /*0de0*/  ISETP.GE.AND.EX P6, PT, R93, UR15, PT, P6 ;  /* 0x0000000f5d007c0c */ /* 0x000fe4000bfc6360 */
[----:B------:R-:W-:Y:S02]  /*0df0*/  SHF.R.S32.HI R95, RZ, 0x1f, R71 ;  /* 0x0000001fff5f7819 */ /* 0x000fe40000011447 */
[----:B------:R-:W-:Y:S01]  /*0e00*/  ISETP.GE.U32.AND P5, PT, R71, UR14, PT ;  /* 0x0000000e47007c0c */ /* 0x000fe2000bfa6070 */
[----:B------:R-:W-:Y:S01]  /*0e10*/  @!P4 IMAD R19, R69, R11, R14 ;  /* 0x0000000b4513c224 */ /* 0x000fe200078e020e */
[----:B------:R-:W-:-:S02]  /*0e20*/  ISETP.GT.U32.OR P6, PT, R0, 0x1bf, P6 ;  /* 0x000001bf0000780c */ /* 0x000fc400037c4470 */
[----:B------:R-:W-:Y:S02]  /*0e30*/  ISETP.GE.AND.EX P5, PT, R95, UR15, PT, P5 ;  /* 0x0000000f5f007c0c */ /* 0x000fe4000bfa6350 */
[----:B------:R-:W-:Y:S02]  /*0e40*/  @!P4 MOV R14, R24 ;  /* 0x00000018000ec202 */ /* 0x000fe40000000f00 */
[----:B------:R-:W-:Y:S02]  /*0e50*/  @!P4 MOV R15, R23 ;  /* 0x00000017000fc202 */ /* 0x000fe40000000f00 */
[----:B------:R-:W-:Y:S02]  /*0e60*/  CS2R R32, SRZ ;  /* 0x0000000000207805 */ /* 0x000fe4000001ff00 */
[----:B------:R-:W-:Y:S01]  /*0e70*/  ISETP.GT.U32.OR P5, PT, R0, 0x1bf, P5 ;  /* 0x000001bf0000780c */ /* 0x000fe20002fa4470 */
[----:B------:R-:W-:-:S03]  /*0e80*/  @!P4 IMAD.WIDE.U32 R10, R69, R10, R14 ;  /* 0x0000000a450ac225 */ /* 0x000fc600078e000e */
[----:B------:R0:W2:Y:S01]  /*0e90*/  @!P3 LDG.E.64 R32, desc[UR8][R12.64] ;  /* 0x000000080c20b981 */ /* 0x0000a2000c1e1b00 */
[----:B------:R-:W0:Y:S01]  /*0ea0*/  @!P6 LDC.64 R38, c[0x0][0x270] ;  /* 0x00009c00ff26eb82 */ /* 0x000e220000000a00 */
[----:B------:R-:W-:Y:S02]  /*0eb0*/  @!P4 IADD3 R11, R11, R19, RZ ;  /* 0x000000130b0bc210 */ /* 0x000fe40007ffe0ff */
[C---:B-1----:R-:W-:Y:S02]  /*0ec0*/  @!P4 LEA R16, P3, R10.reuse, R34, 0x2 ;  /* 0x000000220a10c211 */ /* 0x042fe400078610ff */
[----:B------:R-:W-:Y:S02]  /*0ed0*/  SHF.R.S32.HI R97, RZ, 0x1f, R72 ;  /* 0x0000001fff617819 */ /* 0x000fe40000011448 */
[----:B------:R-:W-:Y:S01]  /*0ee0*/  @!P4 LEA.HI.X R17, R10, R35, R11, 0x2, P3 ;  /* 0x000000230a11c211 */ /* 0x000fe200018f140b */
[----:B------:R-:W1:Y:S01]  /*0ef0*/  @!P5 LDC.64 R40, c[0x0][0x270] ;  /* 0x00009c00ff28db82 */ /* 0x000e620000000a00 */
[----:B------:R-:W-:-:S04]  /*0f00*/  ISETP.GE.U32.AND P3, PT, R72, UR14, PT ;  /* 0x0000000e48007c0c */ /* 0x000fc8000bf66070 */
[----:B------:R-:W-:-:S03]  /*0f10*/  ISETP.GE.AND.EX P3, PT, R97, UR15, PT, P3 ;  /* 0x0000000f61007c0c */ /* 0x000fc6000bf66330 */
[----:B------:R-:W1:Y:S01]  /*0f20*/  @!P6 LDC.64 R10, c[0x0][0x220] ;  /* 0x00008800ff0aeb82 */ /* 0x000e620000000a00 */
[----:B------:R-:W-:-:S07]  /*0f30*/  ISETP.GT.U32.OR P3, PT, R0, 0x1bf, P3 ;  /* 0x000001bf0000780c */ /* 0x000fce0001f64470 */
[----:B------:R-:W3:Y:S01]  /*0f40*/  @!P5 LDC.64 R14, c[0x0][0x220] ;  /* 0x00008800ff0edb82 */ /* 0x000ee20000000a00 */
[----:B0-----:R-:W-:Y:S01]  /*0f50*/  @!P6 IMAD R18, R93, R38, RZ ;  /* 0x000000265d12e224 */ /* 0x001fe200078e02ff */
[----:B------:R-:W-:-:S03]  /*0f60*/  @!P6 MOV R19, R23 ;  /* 0x000000170013e202 */ /* 0x000fc60000000f00 */
[----:B------:R-:W-:-:S03]  /*0f70*/  @!P6 IMAD R39, R70, R39, R18 ;  /* 0x000000274627e224 */ /* 0x000fc600078e0212 */
[----:B------:R-:W0:Y:S01]  /*0f80*/  @!P3 LDC.64 R12, c[0x0][0x270] ;  /* 0x00009c00ff0cbb82 */ /* 0x000e220000000a00 */
[----:B-1----:R-:W-:Y:S01]  /*0f90*/  @!P5 IMAD R36, R95, R40, RZ ;  /* 0x000000285f24d224 */ /* 0x002fe200078e02ff */
[-C--:B------:R-:W-:Y:S02]  /*0fa0*/  @!P6 MOV R18, R24.reuse ;  /* 0x000000180012e202 */ /* 0x080fe40000000f00 */
[----:B------:R-:W-:Y:S02]  /*0fb0*/  CS2R R34, SRZ ;  /* 0x0000000000227805 */ /* 0x000fe4000001ff00 */
[----:B------:R-:W-:Y:S01]  /*0fc0*/  @!P5 MOV R37, R23 ;  /* 0x000000170025d202 */ /* 0x000fe20000000f00 */
[C---:B------:R-:W-:Y:S01]  /*0fd0*/  @!P5 IMAD R41, R71.reuse, R41, R36 ;  /* 0x000000294729d224 */ /* 0x040fe200078e0224 */
[----:B------:R-:W-:Y:S01]  /*0fe0*/  @!P5 MOV R36, R24 ;  /* 0x000000180024d202 */ /* 0x000fe20000000f00 */
[----:B------:R-:W-:Y:S01]  /*0ff0*/  @!P6 IMAD.WIDE.U32 R18, R70, R38, R18 ;  /* 0x000000264612e225 */ /* 0x000fe200078e0012 */
[----:B------:R1:W2:Y:S03]  /*1000*/  @!P4 LDG.E.64 R34, desc[UR8][R16.64] ;  /* 0x000000081022c981 */ /* 0x0002a6000c1e1b00 */
[----:B------:R-:W-:Y:S01]  /*1010*/  @!P5 IMAD.WIDE.U32 R36, R71, R40, R36 ;  /* 0x000000284724d225 */ /* 0x000fe200078e0024 */
[----:B------:R-:W-:-:S02]  /*1020*/  @!P6 IADD3 R19, R19, R39, RZ ;  /* 0x000000271313e210 */ /* 0x000fc40007ffe0ff */
[C---:B------:R-:W-:Y:S01]  /*1030*/  @!P6 LEA R10, P4, R18.reuse, R10, 0x2 ;  /* 0x0000000a120ae211 */ /* 0x040fe200078810ff */
[----:B-1----:R-:W1:Y:S03]  /*1040*/  @!P3 LDC.64 R16, c[0x0][0x220] ;  /* 0x00008800ff10bb82 */ /* 0x002e660000000a00 */
[----:B------:R-:W-:Y:S02]  /*1050*/  @!P6 LEA.HI.X R11, R18, R11, R19, 0x2, P4 ;  /* 0x0000000b120be211 */ /* 0x000fe400020f1413 */
[----:B------:R-:W-:Y:S02]  /*1060*/  @!P5 IADD3 R18, R37, R41, RZ ;  /* 0x000000292512d210 */ /* 0x000fe40007ffe0ff */
[----:B---3--:R-:W-:Y:S01]  /*1070*/  @!P5 LEA R14, P4, R36, R14, 0x2 ;  /* 0x0000000e240ed211 */ /* 0x008fe200078810ff */
[----:B0-----:R-:W-:Y:S01]  /*1080*/  @!P3 IMAD R19, R97, R12, RZ ;  /* 0x0000000c6113b224 */ /* 0x001fe200078e02ff */
[----:B------:R-:W-:-:S02]  /*1090*/  SHF.R.S32.HI R99, RZ, 0x1f, R73 ;  /* 0x0000001fff637819 */ /* 0x000fc40000011449 */
[----:B------:R-:W-:Y:S02]  /*10a0*/  @!P5 LEA.HI.X R15, R36, R15, R18, 0x2, P4 ;  /* 0x0000000f240fd211 */ /* 0x000fe400020f1412 */
[----:B------:R-:W-:Y:S01]  /*10b0*/  ISETP.GE.U32.AND P4, PT, R73, UR14, PT ;  /* 0x0000000e49007c0c */ /* 0x000fe2000bf86070 */
[----:B------:R-:W-:Y:S01]  /*10c0*/  @!P3 IMAD R47, R72, R13, R19 ;  /* 0x0000000d482fb224 */ /* 0x000fe200078e0213 */
[----:B------:R-:W-:Y:S02]  /*10d0*/  @!P3 MOV R18, R24 ;  /* 0x000000180012b202 */ /* 0x000fe40000000f00 */
[----:B------:R-:W-:Y:S02]  /*10e0*/  ISETP.GE.AND.EX P4, PT, R99, UR15, PT, P4 ;  /* 0x0000000f63007c0c */ /* 0x000fe4000bf86340 */
[----:B------:R-:W-:Y:S02]  /*10f0*/  @!P3 MOV R19, R23 ;  /* 0x000000170013b202 */ /* 0x000fe40000000f00 */
[----:B------:R-:W-:-:S02]  /*1100*/  CS2R R36, SRZ ;  /* 0x0000000000247805 */ /* 0x000fc4000001ff00 */
[----:B------:R-:W-:Y:S02]  /*1110*/  CS2R R40, SRZ ;  /* 0x0000000000287805 */ /* 0x000fe4000001ff00 */
[----:B------:R-:W-:Y:S02]  /*1120*/  CS2R R42, SRZ ;  /* 0x00000000002a7805 */ /* 0x000fe4000001ff00 */
[----:B------:R-:W-:Y:S01]  /*1130*/  ISETP.GT.U32.OR P4, PT, R0, 0x1bf, P4 ;  /* 0x000001bf0000780c */ /* 0x000fe20002784470 */
[----:B------:R-:W-:Y:S01]  /*1140*/  @!P3 IMAD.WIDE.U32 R12, R72, R12, R18 ;  /* 0x0000000c480cb225 */ /* 0x000fe200078e0012 */
[----:B------:R-:W-:Y:S01]  /*1150*/  CS2R R38, SRZ ;  /* 0x0000000000267805 */ /* 0x000fe2000001ff00 */
[----:B------:R0:W3:Y:S01]  /*1160*/  @P2 LDG.E.64 R36, desc[UR8][R8.64] ;  /* 0x0000000808242981 */ /* 0x0000e2000c1e1b00 */
[----:B------:R-:W-:-:S03]  /*1170*/  SHF.R.S32.HI R101, RZ, 0x1f, R74 ;  /* 0x0000001fff657819 */ /* 0x000fc6000001144a */
[----:B------:R-:W2:Y:S01]  /*1180*/  @!P6 LDG.E.64 R40, desc[UR8][R10.64] ;  /* 0x000000080a28e981 */ /* 0x000ea2000c1e1b00 */
[----:B-1----:R-:W-:-:S03]  /*1190*/  @!P3 LEA R16, P6, R12, R16, 0x2 ;  /* 0x000000100c10b211 */ /* 0x002fc600078c10ff */
[----:B------:R-:W2:Y:S01]  /*11a0*/  @!P5 LDG.E.64 R42, desc[UR8][R14.64] ;  /* 0x000000080e2ad981 */ /* 0x000ea2000c1e1b00 */
[----:B------:R-:W-:Y:S02]  /*11b0*/  ISETP.GE.U32.AND P5, PT, R74, UR14, PT ;  /* 0x0000000e4a007c0c */ /* 0x000fe4000bfa6070 */
[----:B------:R-:W-:Y:S02]  /*11c0*/  CS2R R44, SRZ ;  /* 0x00000000002c7805 */ /* 0x000fe4000001ff00 */
[----:B0-----:R-:W-:Y:S01]  /*11d0*/  @!P3 IADD3 R8, R13, R47, RZ ;  /* 0x0000002f0d08b210 */ /* 0x001fe20007ffe0ff */
[----:B------:R0:W5:Y:S01]  /*11e0*/  @P1 LDG.E.64 R38, desc[UR8][R6.64] ;  /* 0x0000000806261981 */ /* 0x000162000c1e1b00 */
[----:B------:R-:W-:Y:S01]  /*11f0*/  ISETP.GE.AND.EX P5, PT, R101, UR15, PT, P5 ;  /* 0x0000000f65007c0c */ /* 0x000fe2000bfa6350 */
[----:B------:R-:W1:Y:S01]  /*1200*/  @!P4 LDC.64 R18, c[0x0][0x270] ;  /* 0x00009c00ff12cb82 */ /* 0x000e620000000a00 */
[----:B------:R-:W-:Y:S01]  /*1210*/  @!P3 LEA.HI.X R17, R12, R17, R8, 0x2, P6 ;  /* 0x000000110c11b211 */ /* 0x000fe200030f1408 */
[----:B------:R1:W4:Y:S01]  /*1220*/  @P0 LDG.E.64 R44, desc[UR8][R4.64] ;  /* 0x00000008042c0981 */ /* 0x000322000c1e1b00 */
[----:B------:R-:W-:-:S02]  /*1230*/  SHF.R.S32.HI R103, RZ, 0x1f, R75 ;  /* 0x0000001fff677819 */ /* 0x000fc4000001144b */
[----:B------:R-:W-:Y:S02]  /*1240*/  ISETP.GE.U32.AND P6, PT, R75, UR14, PT ;  /* 0x0000000e4b007c0c */ /* 0x000fe4000bfc6070 */
[----:B------:R-:W-:Y:S01]  /*1250*/  ISETP.GT.U32.OR P5, PT, R0, 0x1bf, P5 ;  /* 0x000001bf0000780c */ /* 0x000fe20002fa4470 */
[----:B0-----:R-:W0:Y:S01]  /*1260*/  @!P4 LDC.64 R6, c[0x0][0x220] ;  /* 0x00008800ff06cb82 */ /* 0x001e220000000a00 */
[----:B------:R-:W-:-:S04]  /*1270*/  ISETP.GE.AND.EX P6, PT, R103, UR15, PT, P6 ;  /* 0x0000000f67007c0c */ /* 0x000fc8000bfc6360 */
[----:B------:R-:W-:-:S07]  /*1280*/  ISETP.GT.U32.OR P6, PT, R0, 0x1bf, P6 ;  /* 0x000001bf0000780c */ /* 0x000fce00037c4470 */
[----:B------:R-:W0:Y:S01]  /*1290*/  @!P5 LDC.64 R10, c[0x0][0x270] ;  /* 0x00009c00ff0adb82 */ /* 0x000e220000000a00 */
[----:B-1----:R-:W-:-:S07]  /*12a0*/  @!P4 IMAD R14, R99, R18, RZ ;  /* 0x00000012630ec224 */ /* 0x002fce00078e02ff */
[----:B------:R-:W1:Y:S01]  /*12b0*/  @!P6 LDC.64 R8, c[0x0][0x270] ;  /* 0x00009c00ff08eb82 */ /* 0x000e620000000a00 */
[----:B------:R-:W-:Y:S01]  /*12c0*/  @!P4 IMAD R19, R73, R19, R14 ;  /* 0x000000134913c224 */ /* 0x000fe200078e020e */
[----:B------:R-:W-:Y:S02]  /*12d0*/  @!P4 MOV R14, R24 ;  /* 0x00000018000ec202 */ /* 0x000fe40000000f00 */
[----:B------:R-:W-:-:S04]  /*12e0*/  @!P4 MOV R15, R23 ;  /* 0x00000017000fc202 */ /* 0x000fc80000000f00 */
[----:B------:R-:W1:Y:S01]  /*12f0*/  @!P5 LDC.64 R12, c[0x0][0x220] ;  /* 0x00008800ff0cdb82 */ /* 0x000e620000000a00 */
[----:B------:R-:W-:Y:S01]  /*1300*/  CS2R R46, SRZ ;  /* 0x00000000002e7805 */ /* 0x000fe2000001ff00 */
[----:B------:R-:W-:-:S05]  /*1310*/  @!P4 IMAD.WIDE.U32 R14, R73, R18, R14 ;  /* 0x00000012490ec225 */ /* 0x000fca00078e000e */
[----:B------:R0:W2:Y:S01]  /*1320*/  @!P3 LDG.E.64 R46, desc[UR8][R16.64] ;  /* 0x00000008102eb981 */ /* 0x0000a2000c1e1b00 */
[----:B------:R-:W1:Y:S01]  /*1330*/  @!P6 LDC.64 R4, c[0x0][0x220] ;  /* 0x00008800ff04eb82 */ /* 0x000e620000000a00 */
[----:B0-----:R-:W-:Y:S01]  /*1340*/  @!P5 IMAD R18, R101, R10, RZ ;  /* 0x0000000a6512d224 */ /* 0x001fe200078e02ff */
[----:B------:R-:W-:Y:S02]  /*1350*/  @!P4 IADD3 R15, R15, R19, RZ ;  /* 0x000000130f0fc210 */ /* 0x000fe40007ffe0ff */
[----:B------:R-:W-:Y:S01]  /*1360*/  @!P4 LEA R6, P3, R14, R6, 0x2 ;  /* 0x000000060e06c211 */ /* 0x000fe200078610ff */
[----:B------:R-:W-:Y:S01]  /*1370*/  @!P5 IMAD R51, R74, R11, R18 ;  /* 0x0000000b4a33d224 */ /* 0x000fe200078e0212 */
[----:B------:R-:W-:Y:S02]  /*1380*/  @!P5 MOV R16, R24 ;  /* 0x000000180010d202 */ /* 0x000fe40000000f00 */
[----:B------:R-:W-:Y:S01]  /*1390*/  @!P5 MOV R17, R23 ;  /* 0x000000170011d202 */ /* 0x000fe20000000f00 */
[----:B-1----:R-:W-:Y:S01]  /*13a0*/  @!P6 IMAD R18, R103, R8, RZ ;  /* 0x000000086712e224 */ /* 0x002fe200078e02ff */
[----:B------:R-:W-:-:S02]  /*13b0*/  @!P4 LEA.HI.X R7, R14, R7, R15, 0x2, P3 ;  /* 0x000000070e07c211 */ /* 0x000fc400018f140f */
[----:B------:R-:W-:Y:S01]  /*13c0*/  @!P6 MOV R14, R24 ;  /* 0x00000018000ee202 */ /* 0x000fe20000000f00 */
[----:B------:R-:W-:Y:S01]  /*13d0*/  @!P5 IMAD.WIDE.U32 R10, R74, R10, R16 ;  /* 0x0000000a4a0ad225 */ /* 0x000fe200078e0010 */
[----:B------:R-:W-:Y:S02]  /*13e0*/  @!P6 MOV R15, R23 ;  /* 0x00000017000fe202 */ /* 0x000fe40000000f00 */
[----:B------:R-:W-:Y:S01]  /*13f0*/  CS2R R48, SRZ ;  /* 0x0000000000307805 */ /* 0x000fe2000001ff00 */
[----:B------:R-:W-:Y:S01]  /*1400*/  @!P6 IMAD R19, R75, R9, R18 ;  /* 0x000000094b13e224 */ /* 0x000fe200078e0212 */
[----:B------:R-:W-:Y:S01]  /*1410*/  @!P5 IADD3 R11, R11, R51, RZ ;  /* 0x000000330b0bd210 */ /* 0x000fe20007ffe0ff */
[----:B------:R-:W-:Y:S01]  /*1420*/  @!P6 IMAD.WIDE.U32 R8, R75, R8, R14 ;  /* 0x000000084b08e225 */ /* 0x000fe200078e000e */
[C---:B------:R-:W-:Y:S02]  /*1430*/  @!P5 LEA R12, P3, R10.reuse, R12, 0x2 ;  /* 0x0000000c0a0cd211 */ /* 0x040fe400078610ff */
[----:B------:R-:W-:Y:S01]  /*1440*/  CS2R R50, SRZ ;  /* 0x0000000000327805 */ /* 0x000fe2000001ff00 */
[----:B------:R-:W2:Y:S01]  /*1450*/  @!P4 LDG.E.64 R48, desc[UR8][R6.64] ;  /* 0x000000080630c981 */ /* 0x000ea2000c1e1b00 */
[----:B------:R-:W-:-:S02]  /*1460*/  @!P5 LEA.HI.X R13, R10, R13, R11, 0x2, P3 ;  /* 0x0000000d0a0dd211 */ /* 0x000fc400018f140b */
[----:B------:R-:W-:Y:S02]  /*1470*/  @!P6 IADD3 R9, R9, R19, RZ ;  /* 0x000000130909e210 */ /* 0x000fe40007ffe0ff */
[C---:B------:R-:W-:Y:S02]  /*1480*/  @!P6 LEA R4, P3, R8.reuse, R4, 0x2 ;  /* 0x000000040804e211 */ /* 0x040fe400078610ff */
[----:B------:R-:W-:Y:S01]  /*1490*/  CS2R R52, SRZ ;  /* 0x0000000000347805 */ /* 0x000fe2000001ff00 */
[----:B------:R-:W2:Y:S01]  /*14a0*/  @!P5 LDG.E.64 R50, desc[UR8][R12.64] ;  /* 0x000000080c32d981 */ /* 0x000ea2000c1e1b00 */
[----:B------:R-:W-:-:S05]  /*14b0*/  @!P6 LEA.HI.X R5, R8, R5, R9, 0x2, P3 ;  /* 0x000000050805e211 */ /* 0x000fca00018f1409 */
[----:B------:R0:W2:Y:S02]  /*14c0*/  @!P6 LDG.E.64 R52, desc[UR8][R4.64] ;  /* 0x000000080434e981 */ /* 0x0000a4000c1e1b00 */
[----:B0-----:R-:W-:Y:S01]  /*14d0*/  FADD.FTZ R4, R20, R21 ;  /* 0x0000001514047221 */ /* 0x001fe20000010000 */
[----:B------:R-:W-:Y:S01]  /*14e0*/  ISETP.GT.AND P3, PT, R76, 0x1e, PT ;  /* 0x0000001e4c00780c */ /* 0x000fe20003f64270 */
[----:B---3--:R-:W-:Y:S01]  /*14f0*/  FADD.FTZ R6, R36, R37 ;  /* 0x0000002524067221 */ /* 0x008fe20000010000 */
[----:B------:R-:W-:-:S03]  /*1500*/  FMUL.FTZ R9, R37, R37 ;  /* 0x0000002525097220 */ /* 0x000fc60000410000 */
[----:B------:R-:W-:Y:S01]  /*1510*/  FADD.FTZ R6, RZ, R6 ;  /* 0x00000006ff067221 */ /* 0x000fe20000010000 */
[----:B------:R-:W-:Y:S01]  /*1520*/  FFMA.FTZ R9, R36, R36, R9 ;  /* 0x0000002424097223 */ /* 0x000fe20000010009 */
[----:B-----5:R-:W-:Y:S01]  /*1530*/  FADD.FTZ R7, R38, R39 ;  /* 0x0000002726077221 */ /* 0x020fe20000010000 */
[----:B------:R-:W-:-:S03]  /*1540*/  FMUL.FTZ R11, R39, R39 ;  /* 0x00000027270b7220 */ /* 0x000fc60000410000 */
[----:B------:R-:W-:Y:S01]  /*1550*/  FADD.FTZ R6, R6, R7 ;  /* 0x0000000706067221 */ /* 0x000fe20000010000 */
[----:B----4-:R-:W-:Y:S01]  /*1560*/  FADD.FTZ R5, R44, R45 ;  /* 0x0000002d2c057221 */ /* 0x010fe20000010000 */
[----:B------:R-:W-:Y:S01]  /*1570*/  FFMA.FTZ R8, R38, R38, R11 ;  /* 0x0000002626087223 */ /* 0x000fe2000001000b */
[----:B------:R-:W-:Y:S01]  /*1580*/  FADD.FTZ R9, RZ, R9 ;  /* 0x00000009ff097221 */ /* 0x000fe20000010000 */
[----:B------:R-:W-:Y:S01]  /*1590*/  FMUL.FTZ R11, R45, R45 ;  /* 0x0000002d2d0b7220 */ /* 0x000fe20000410000 */
[----:B------:R-:W-:Y:S01]  /*15a0*/  FADD.FTZ R5, R6, R5 ;  /* 0x0000000506057221 */ /* 0x000fe20000010000 */
[----:B------:R-:W-:Y:S01]  /*15b0*/  FMUL.FTZ R7, R21, R21 ;  /* 0x0000001515077220 */ /* 0x000fe20000410000 */
[----:B------:R-:W-:Y:S01]  /*15c0*/  FADD.FTZ R8, R9, R8 ;  /* 0x0000000809087221 */ /* 0x000fe20000010000 */
[----:B------:R-:W-:Y:S01]  /*15d0*/  FFMA.FTZ R11, R44, R44, R11 ;  /* 0x0000002c2c0b7223 */ /* 0x000fe2000001000b */
[----:B------:R-:W-:Y:S01]  /*15e0*/  FADD.FTZ R4, R5, R4 ;  /* 0x0000000405047221 */ /* 0x000fe20000010000 */
[----:B------:R-:W-:Y:S01]  /*15f0*/  FADD.FTZ R5, R2, R3 ;  /* 0x0000000302057221 */ /* 0x000fe20000010000 */
[----:B------:R-:W-:Y:S01]  /*1600*/  FMUL.FTZ R9, R3, R3 ;  /* 0x0000000303097220 */ /* 0x000fe20000410000 */
[----:B------:R-:W-:Y:S01]  /*1610*/  FADD.FTZ R8, R8, R11 ;  /* 0x0000000b08087221 */ /* 0x000fe20000010000 */
[----:B------:R-:W-:Y:S01]  /*1620*/  FFMA.FTZ R7, R20, R20, R7 ;  /* 0x0000001414077223 */ /* 0x000fe20000010007 */
[----:B------:R-:W-:Y:S01]  /*1630*/  FADD.FTZ R4, R4, R5 ;  /* 0x0000000504047221 */ /* 0x000fe20000010000 */
[----:B------:R-:W-:Y:S01]  /*1640*/  FFMA.FTZ R6, R2, R2, R9 ;  /* 0x0000000202067223 */ /* 0x000fe20000010009 */
[----:B------:R-:W-:Y:S01]  /*1650*/  FADD.FTZ R5, R26, R27 ;  /* 0x0000001b1a057221 */ /* 0x000fe20000010000 */
[----:B------:R-:W-:Y:S01]  /*1660*/  FADD.FTZ R7, R8, R7 ;  /* 0x0000000708077221 */ /* 0x000fe20000010000 */
[----:B------:R-:W-:-:S02]  /*1670*/  FMUL.FTZ R9, R27, R27 ;  /* 0x0000001b1b097220 */ /* 0x000fc40000410000 */
[----:B------:R-:W-:Y:S01]  /*1680*/  FADD.FTZ R4, R4, R5 ;  /* 0x0000000504047221 */ /* 0x000fe20000010000 */
[----:B------:R-:W-:Y:S01]  /*1690*/  FADD.FTZ R6, R7, R6 ;  /* 0x0000000607067221 */ /* 0x000fe20000010000 */
[----:B------:R-:W-:Y:S01]  /*16a0*/  FFMA.FTZ R9, R26, R26, R9 ;  /* 0x0000001a1a097223 */ /* 0x000fe20000010009 */
[----:B------:R-:W-:Y:S01]  /*16b0*/  FADD.FTZ R5, R28, R29 ;  /* 0x0000001d1c057221 */ /* 0x000fe20000010000 */
[----:B------:R-:W-:Y:S02]  /*16c0*/  FMUL.FTZ R7, R29, R29 ;  /* 0x0000001d1d077220 */ /* 0x000fe40000410000 */
[----:B------:R-:W-:Y:S01]  /*16d0*/  FADD.FTZ R6, R6, R9 ;  /* 0x0000000906067221 */ /* 0x000fe20000010000 */
[----:B------:R-:W-:Y:S01]  /*16e0*/  FADD.FTZ R4, R4, R5 ;  /* 0x0000000504047221 */ /* 0x000fe20000010000 */
[----:B------:R-:W-:Y:S01]  /*16f0*/  FFMA.FTZ R7, R28, R28, R7 ;  /* 0x0000001c1c077223 */ /* 0x000fe20000010007 */
[----:B--2---:R-:W-:Y:S01]  /*1700*/  FMUL.FTZ R9, R31, R31 ;  /* 0x0000001f1f097220 */ /* 0x004fe20000410000 */
[----:B------:R-:W-:-:S02]  /*1710*/  FADD.FTZ R5, R30, R31 ;  /* 0x0000001f1e057221 */ /* 0x000fc40000010000 */
[----:B------:R-:W-:Y:S01]  /*1720*/  FADD.FTZ R6, R6, R7 ;  /* 0x0000000706067221 */ /* 0x000fe20000010000 */
[----:B------:R-:W-:Y:S01]  /*1730*/  FFMA.FTZ R9, R30, R30, R9 ;  /* 0x0000001e1e097223 */ /* 0x000fe20000010009 */
[----:B------:R-:W-:Y:S01]  /*1740*/  FADD.FTZ R4, R4, R5 ;  /* 0x0000000504047221 */ /* 0x000fe20000010000 */
[----:B------:R-:W-:Y:S01]  /*1750*/  FMUL.FTZ R7, R33, R33 ;  /* 0x0000002121077220 */ /* 0x000fe20000410000 */
[----:B------:R-:W-:Y:S01]  /*1760*/  FADD.FTZ R5, R32, R33 ;  /* 0x0000002120057221 */ /* 0x000fe20000010000 */
[----:B------:R-:W-:Y:S01]  /*1770*/  FADD.FTZ R6, R6, R9 ;  /* 0x0000000906067221 */ /* 0x000fe20000010000 */
[----:B------:R-:W-:Y:S01]  /*1780*/  FMUL.FTZ R9, R35, R35 ;  /* 0x0000002323097220 */ /* 0x000fe20000410000 */
[----:B------:R-:W-:Y:S01]  /*1790*/  FFMA.FTZ R7, R32, R32, R7 ;  /* 0x0000002020077223 */ /* 0x000fe20000010007 */
[----:B------:R-:W-:Y:S01]  /*17a0*/  FADD.FTZ R4, R4, R5 ;  /* 0x0000000504047221 */ /* 0x000fe20000010000 */
[C---:B------:R-:W-:Y:S01]  /*17b0*/  FADD.FTZ R5, R34.reuse, R35 ;  /* 0x0000002322057221 */ /* 0x040fe20000010000 */
[----:B------:R-:W-:Y:S01]  /*17c0*/  FFMA.FTZ R9, R34, R34, R9 ;  /* 0x0000002222097223 */ /* 0x000fe20000010009 */
[----:B------:R-:W-:Y:S01]  /*17d0*/  FADD.FTZ R6, R6, R7 ;  /* 0x0000000706067221 */ /* 0x000fe20000010000 */
[----:B------:R-:W-:Y:S01]  /*17e0*/  FMUL.FTZ R7, R41, R41 ;  /* 0x0000002929077220 */ /* 0x000fe20000410000 */
[----:B------:R-:W-:Y:S01]  /*17f0*/  FADD.FTZ R4, R4, R5 ;  /* 0x0000000504047221 */ /* 0x000fe20000010000 */
[----:B------:R-:W-:Y:S01]  /*1800*/  FADD.FTZ R5, R40, R41 ;  /* 0x0000002928057221 */ /* 0x000fe20000010000 */
[----:B------:R-:W-:Y:S01]  /*1810*/  FADD.FTZ R6, R6, R9 ;  /* 0x0000000906067221 */ /* 0x000fe20000010000 */
[----:B------:R-:W-:Y:S01]  /*1820*/  FFMA.FTZ R7, R40, R40, R7 ;  /* 0x0000002828077223 */ /* 0x000fe20000010007 */
        /* <DEDUP_REMOVED lines=9> */
[----:B------:R-:W-:-:S02]  /*18c0*/  FFMA.FTZ R7, R46, R46, R7 ;  /* 0x0000002e2e077223 */ /* 0x000fc40000010007 */
[----:B------:R-:W-:Y:S02]  /*18d0*/  FADD.FTZ R4, R4, R5 ;  /* 0x0000000504047221 */ /* 0x000fe40000010000 */
[----:B------:R-:W-:Y:S01]  /*18e0*/  FADD.FTZ R6, R6, R7 ;  /* 0x0000000706067221 */ /* 0x000fe20000010000 */
[----:B------:R-:W-:Y:S01]  /*18f0*/  FMUL.FTZ R9, R49, R49 ;  /* 0x0000003131097220 */ /* 0x000fe20000410000 */
[----:B------:R-:W-:-:S03]  /*1900*/  FADD.FTZ R5, R48, R49 ;  /* 0x0000003130057221 */ /* 0x000fc60000010000 */
[----:B------:R-:W-:Y:S01]  /*1910*/  FFMA.FTZ R9, R48, R48, R9 ;  /* 0x0000003030097223 */ /* 0x000fe20000010009 */
[----:B------:R-:W-:Y:S01]  /*1920*/  FADD.FTZ R4, R4, R5 ;  /* 0x0000000504047221 */ /* 0x000fe20000010000 */
[----:B------:R-:W-:Y:S02]  /*1930*/  FMUL.FTZ R7, R51, R51 ;  /* 0x0000003333077220 */ /* 0x000fe40000410000 */
[----:B------:R-:W-:Y:S01]  /*1940*/  FADD.FTZ R6, R6, R9 ;  /* 0x0000000906067221 */ /* 0x000fe20000010000 */
[C---:B------:R-:W-:Y:S01]  /*1950*/  FADD.FTZ R5, R50.reuse, R51 ;  /* 0x0000003332057221 */ /* 0x040fe20000010000 */
[----:B------:R-:W-:Y:S01]  /*1960*/  FFMA.FTZ R7, R50, R50, R7 ;  /* 0x0000003232077223 */ /* 0x000fe20000010007 */
[----:B------:R-:W-:Y:S02]  /*1970*/  FMUL.FTZ R9, R53, R53 ;  /* 0x0000003535097220 */ /* 0x000fe40000410000 */
        /* <DEDUP_REMOVED lines=27> */
[C---:B------:R-:W-:Y:S02]  /*1b30*/  ISETP.GT.AND P3, PT, R76.reuse, 0xf, PT ;  /* 0x0000000f4c00780c */ /* 0x040fe40003f64270 */
[----:B------:R-:W-:Y:S02]  /*1b40*/  ISETP.NE.AND P5, PT, R76, RZ, PT ;  /* 0x000000ff4c00720c */ /* 0x000fe40003fa5270 */
[----:B------:R-:W-:Y:S01]  /*1b50*/  ISETP.NE.AND P4, PT, R0, RZ, PT ;  /* 0x000000ff0000720c */ /* 0x000fe20003f85270 */
[----:B------:R-:W-:Y:S08]  /*1b60*/  BSSY B0, `(.L_x_4520) ;  /* 0x000002c000007945 */ /* 0x000ff00003800000 */
[----:B0-----:R-:W-:Y:S01]  /*1b70*/  @!P3 FADD.FTZ R4, R4, R5 ;  /* 0x000000050404b221 */ /* 0x001fe20000010000 */
[----:B-1----:R-:W-:-:S04]  /*1b80*/  @!P3 FADD.FTZ R6, R6, R7 ;  /* 0x000000070606b221 */ /* 0x002fc80000010000 */
        /* <DEDUP_REMOVED lines=24> */
[----:B----4-:R-:W-:Y:S01]  /*1d10*/  FADD.FTZ R105, R105, R4 ;  /* 0x0000000469697221 */ /* 0x010fe20000010000 */
[----:B------:R-:W-:Y:S02]  /*1d20*/  FADD.FTZ R4, R16, R5 ;  /* 0x0000000510047221 */ /* 0x000fe40000010000 */
[----:B0-----:R-:W0:Y:S01]  /*1d30*/  LDS.128 R16, [UR5+0x70] ;  /* 0x00007005ff107984 */ /* 0x001e220008000c00 */
        /* <DEDUP_REMOVED lines=14> */
.L_x_4521:
[----:B------:R-:W-:Y:S05]  /*1e20*/  BSYNC B0 ;  /* 0x0000000000007941 */ /* 0x000fea0003800000 */
.L_x_4520:
        /* <DEDUP_REMOVED lines=8> */
[----:B------:R-:W3:Y:S08]  /*1eb0*/  LDC.64 R6, c[0x0][0x248] ;  /* 0x00009200ff067b82 */ /* 0x000ef00000000a00 */
[----:B------:R-:W4:Y:S01]  /*1ec0*/  LDC.64 R4, c[0x0][0x240] ;  /* 0x00009000ff047b82 */ /* 0x000f220000000a00 */
[----:B-1----:R-:W-:-:S04]  /*1ed0*/  IMAD R9, R8, R13, RZ ;  /* 0x0000000d08097224 */ /* 0x002fc800078e02ff */
[----:B------:R-:W-:-:S05]  /*1ee0*/  IMAD R8, R9, R10, RZ ;  /* 0x0000000a09087224 */ /* 0x000fca00078e02ff */
[----:B------:R-:W-:Y:S02]  /*1ef0*/  SHF.L.U32 R11, R8, 0x1, RZ ;  /* 0x00000001080b7819 */ /* 0x000fe400000006ff */
[----:B--2---:R-:W-:Y:S02]  /*1f00*/  IADD3 R9, R9, R12, RZ ;  /* 0x0000000c09097210 */ /* 0x004fe40007ffe0ff */
[----:B------:R-:W-:Y:S01]  /*1f10*/  MOV R8, 0xffffffff ;  /* 0xffffffff00087802 */ /* 0x000fe20000000f00 */
[----:B---3--:R-:W-:-:S04]  /*1f20*/  IMAD.WIDE R6, R11, 0x4, R6 ;  /* 0x000000040b067825 */ /* 0x008fc800078e0206 */
[----:B------:R-:W-:Y:S02]  /*1f30*/  IMAD R11, R13, UR7, R12 ;  /* 0x000000070d0b7c24 */ /* 0x000fe4000f8e020c */
[----:B----4-:R-:W-:Y:S01]  /*1f40*/  IMAD.WIDE.U32 R4, R9, 0x4, R4 ;  /* 0x0000000409047825 */ /* 0x010fe200078e0004 */
        /* <DEDUP_REMOVED lines=10> */
.L_x_4524:
[----:B-1----:R-:W2:Y:S04]  /*1ff0*/  LDG.E.STRONG.GPU R6, desc[UR8][R4.64] ;  /* 0x0000000804067981 */ /* 0x002ea8000c1ef900 */
[----:B--2---:R-:W-:Y:S01]  /*2000*/  CCTL.IVALL ;  /* 0x00000000ff00798f */ /* 0x004fe20002000000 */
[----:B------:R-:W-:Y:S05]  /*2010*/  YIELD ;  /* 0x0000000000007946 */ /* 0x000fea0003800000 */
[----:B------:R-:W-:-:S13]  /*2020*/  ISETP.NE.AND P3, PT, R6, R9, PT ;  /* 0x000000090600720c */ /* 0x000fda0003f65270 */
[----:B------:R-:W-:Y:S05]  /*2030*/  @P3 BRA `(.L_x_4524) ;  /* 0xfffffffc00ec3947 */ /* 0x000fea000383ffff */
.L_x_4523:
        /* <DEDUP_REMOVED lines=11> */
.L_x_4526:
[----:B------:R-:W-:-:S13]  /*20f0*/  ISETP.EQ.OR P5, PT, R11, UR7, P4 ;  /* 0x000000070b007c0c */ /* 0x000fda000a7a2670 */
[----:B------:R-:W1:Y:S01]  /*2100*/  @!P5 LDC R6, c[0x0][0x10] ;  /* 0x00000400ff06db82 */ /* 0x000e620000000800 */
[----:B------:R-:W2:Y:S01]  /*2110*/  @!P5 S2R R8, SR_CTAID.Y ;  /* 0x000000000008d919 */ /* 0x000ea20000002600 */
[----:B------:R-:W-:-:S06]  /*2120*/  @!P5 LOP3.LUT R7, R78, 0x1, RZ, 0xc0, !PT ;  /* 0x000000014e07d812 */ /* 0x000fcc00078ec0ff */
[----:B------:R-:W3:Y:S01]  /*2130*/  @!P5 LDC.64 R4, c[0x0][0x248] ;  /* 0x00009200ff04db82 */ /* 0x000ee20000000a00 */
[----:B-1----:R-:W-:-:S04]  /*2140*/  @!P5 IMAD R7, R7, R6, RZ ;  /* 0x000000060707d224 */ /* 0x002fc800078e02ff */
[----:B------:R-:W-:-:S05]  /*2150*/  @!P5 IMAD R7, R7, R10, RZ ;  /* 0x0000000a0707d224 */ /* 0x000fca00078e02ff */
[----:B------:R-:W-:-:S05]  /*2160*/  @!P5 SHF.L.U32 R7, R7, 0x1, RZ ;  /* 0x000000010707d819 */ /* 0x000fca00000006ff */
[----:B---3--:R-:W-:-:S04]  /*2170*/  @!P5 IMAD.WIDE R4, R7, 0x4, R4 ;  /* 0x000000040704d825 */ /* 0x008fc800078e0204 */
[----:B--2---:R-:W-:-:S04]  /*2180*/  @!P5 IMAD R7, R6, R11, R8 ;  /* 0x0000000b0607d224 */ /* 0x004fc800078e0208 */
[----:B------:R-:W-:-:S06]  /*2190*/  @!P5 IMAD.WIDE.U32 R4, R7, 0x8, R4 ;  /* 0x000000080704d825 */ /* 0x000fcc00078e0004 */
[----:B------:R-:W0:Y:S01]  /*21a0*/  @!P5 LDG.E.64 R4, desc[UR8][R4.64] ;  /* 0x000000080404d981 */ /* 0x000e22000c1e1b00 */
[C---:B------:R-:W-:Y:S02]  /*21b0*/  IADD3 R6, R11.reuse, 0x1, RZ ;  /* 0x000000010b067810 */ /* 0x040fe40007ffe0ff */
[C---:B------:R-:W-:Y:S02]  /*21c0*/  IADD3 R8, R11.reuse, 0x2, RZ ;  /* 0x000000020b087810 */ /* 0x040fe40007ffe0ff */
[----:B------:R-:W-:Y:S02]  /*21d0*/  ISETP.EQ.OR P3, PT, R6, UR7, P4 ;  /* 0x0000000706007c0c */ /* 0x000fe4000a762670 */
[----:B------:R-:W-:Y:S02]  /*21e0*/  ISETP.EQ.OR P6, PT, R8, UR7, P4 ;  /* 0x0000000708007c0c */ /* 0x000fe4000a7c2670 */
[----:B------:R-:W-:-:S09]  /*21f0*/  IADD3 R14, R11, 0x3, RZ ;  /* 0x000000030b0e7810 */ /* 0x000fd20007ffe0ff */
[----:B------:R-:W1:Y:S01]  /*2200*/  @!P3 S2R R9, SR_CTAID.Y ;  /* 0x000000000009b919 */ /* 0x000e620000002600 */
[----:B------:R-:W1:Y:S01]  /*2210*/  @!P3 LDC R7, c[0x0][0x10] ;  /* 0x00000400ff07bb82 */ /* 0x000e620000000800 */
[----:B------:R-:W-:Y:S01]  /*2220*/  @!P3 LOP3.LUT R16, R78, 0x1, RZ, 0xc0, !PT ;  /* 0x000000014e10b812 */ /* 0x000fe200078ec0ff */
[----:B------:R-:W2:Y:S06]  /*2230*/  @!P6 S2R R15, SR_CTAID.Y ;  /* 0x00000000000fe919 */ /* 0x000eac0000002600 */
[----:B------:R-:W2:Y:S01]  /*2240*/  @!P6 LDC R13, c[0x0][0x10] ;  /* 0x00000400ff0deb82 */ /* 0x000ea20000000800 */
[-C--:B-1----:R-:W-:Y:S01]  /*2250*/  @!P3 IMAD R9, R6, R7.reuse, R9 ;  /* 0x000000070609b224 */ /* 0x082fe200078e0209 */
[----:B------:R-:W-:Y:S01]  /*2260*/  @!P6 LOP3.LUT R6, R78, 0x1, RZ, 0xc0, !PT ;  /* 0x000000014e06e812 */ /* 0x000fe200078ec0ff */
[----:B------:R-:W-:-:S02]  /*2270*/  @!P3 IMAD R7, R16, R7, RZ ;  /* 0x000000071007b224 */ /* 0x000fc400078e02ff */
[-C--:B--2---:R-:W-:Y:S02]  /*2280*/  @!P6 IMAD R15, R8, R13.reuse, R15 ;  /* 0x0000000d080fe224 */ /* 0x084fe400078e020f */
[----:B------:R-:W-:Y:S02]  /*2290*/  @!P3 IMAD R7, R7, R10, RZ ;  /* 0x0000000a0707b224 */ /* 0x000fe400078e02ff */
[----:B------:R-:W-:-:S03]  /*22a0*/  @!P6 IMAD R13, R6, R13, RZ ;  /* 0x0000000d060de224 */ /* 0x000fc600078e02ff */
[----:B------:R-:W-:Y:S01]  /*22b0*/  @!P3 SHF.L.U32 R7, R7, 0x1, RZ ;  /* 0x000000010707b819 */ /* 0x000fe200000006ff */
[----:B------:R-:W-:-:S05]  /*22c0*/  @!P6 IMAD R13, R13, R10, RZ ;  /* 0x0000000a0d0de224 */ /* 0x000fca00078e02ff */
[----:B------:R-:W-:Y:S01]  /*22d0*/  @!P6 SHF.L.U32 R13, R13, 0x1, RZ ;  /* 0x000000010d0de819 */ /* 0x000fe200000006ff */
[----:B0-----:R-:W-:Y:S01]  /*22e0*/  @!P5 FADD.FTZ R18, R18, R4 ;  /* 0x000000041212d221 */ /* 0x001fe20000010000 */
[----:B------:R-:W-:Y:S01]  /*22f0*/  @!P5 FADD.FTZ R19, R19, R5 ;  /* 0x000000051313d221 */ /* 0x000fe20000010000 */
[----:B------:R-:W-:Y:S01]  /*2300*/  ISETP.EQ.OR P5, PT, R14, UR7, P4 ;  /* 0x000000070e007c0c */ /* 0x000fe2000a7a2670 */
[----:B------:R-:W0:-:S12]  /*2310*/  @!P3 LDC.64 R4, c[0x0][0x248] ;  /* 0x00009200ff04bb82 */ /* 0x000e180000000a00 */
[----:B------:R-:W1:Y:S01]  /*2320*/  @!P5 S2R R105, SR_CTAID.Y ;  /* 0x000000000069d919 */ /* 0x000e620000002600 */
[----:B------:R-:W1:Y:S01]  /*2330*/  @!P5 LDC R17, c[0x0][0x10] ;  /* 0x00000400ff11db82 */ /* 0x000e620000000800 */
[----:B------:R-:W-:Y:S01]  /*2340*/  @!P5 LOP3.LUT R6, R78, 0x1, RZ, 0xc0, !PT ;  /* 0x000000014e06d812 */ /* 0x000fe200078ec0ff */
[----:B0-----:R-:W-:-:S04]  /*2350*/  @!P3 IMAD.WIDE R4, R7, 0x4, R4 ;  /* 0x000000040704b825 */ /* 0x001fc800078e0204 */
[----:B------:R-:W-:Y:S02]  /*2360*/  @!P3 IMAD.WIDE.U32 R4, R9, 0x8, R4 ;  /* 0x000000080904b825 */ /* 0x000fe400078e0004 */
[----:B------:R-:W0:Y:S04]  /*2370*/  @!P6 LDC.64 R8, c[0x0][0x248] ;  /* 0x00009200ff08eb82 */ /* 0x000e280000000a00 */
[----:B------:R-:W2:Y:S01]  /*2380*/  @!P3 LDG.E.64 R4, desc[UR8][R4.64] ;  /* 0x000000080404b981 */ /* 0x000ea2000c1e1b00 */
[-C--:B-1----:R-:W-:Y:S02]  /*2390*/  @!P5 IMAD R105, R14, R17.reuse, R105 ;  /* 0x000000110e69d224 */ /* 0x082fe400078e0269 */
[----:B------:R-:W-:Y:S02]  /*23a0*/  @!P5 IMAD R17, R6, R17, RZ ;  /* 0x000000110611d224 */ /* 0x000fe400078e02ff */
[----:B------:R-:W1:Y:S02]  /*23b0*/  @!P5 LDC.64 R6, c[0x0][0x248] ;  /* 0x00009200ff06db82 */ /* 0x000e640000000a00 */
[----:B------:R-:W-:-:S05]  /*23c0*/  @!P5 IMAD R17, R17, R10, RZ ;  /* 0x0000000a1111d224 */ /* 0x000fca00078e02ff */
[----:B------:R-:W-:Y:S01]  /*23d0*/  @!P5 SHF.L.U32 R17, R17, 0x1, RZ ;  /* 0x000000011111d819 */ /* 0x000fe200000006ff */
[----:B0-----:R-:W-:-:S04]  /*23e0*/  @!P6 IMAD.WIDE R8, R13, 0x4, R8 ;  /* 0x000000040d08e825 */ /* 0x001fc800078e0208 */
[----:B------:R-:W-:-:S06]  /*23f0*/  @!P6 IMAD.WIDE.U32 R8, R15, 0x8, R8 ;  /* 0x000000080f08e825 */ /* 0x000fcc00078e0008 */
[----:B------:R-:W3:Y:S01]  /*2400*/  @!P6 LDG.E.64 R8, desc[UR8][R8.64] ;  /* 0x000000080808e981 */ /* 0x000ee2000c1e1b00 */
[----:B-1----:R-:W-:-:S04]  /*2410*/  @!P5 IMAD.WIDE R6, R17, 0x4, R6 ;  /* 0x000000041106d825 */ /* 0x002fc800078e0206 */
        /* <DEDUP_REMOVED lines=12> */
.L_x_4525:
        /* <DEDUP_REMOVED lines=19> */
.L_x_4528:
[----:B------:R-:W-:Y:S05]  /*2610*/  BSYNC B0 ;  /* 0x0000000000007941 */ /* 0x000fea0003800000 */
.L_x_4527:
        /* <DEDUP_REMOVED lines=8> */
[----:B------:R-:W2:Y:S01]  /*26a0*/  @!P3 S2R R12, SR_CTAID.Y ;  /* 0x00000000000cb919 */ /* 0x000ea20000002600 */
[----:B------:R-:W-:Y:S02]  /*26b0*/  @!P3 LOP3.LUT R13, R78, 0x1, RZ, 0xc0, !PT ;  /* 0x000000014e0db812 */ /* 0x000fe400078ec0ff */
[----:B------:R-:W3:Y:S08]  /*26c0*/  @!P3 LDC R8, c[0x0][0x10] ;  /* 0x00000400ff08bb82 */ /* 0x000ef00000000800 */
[----:B------:R-:W4:Y:S01]  /*26d0*/  @!P5 LDC.64 R6, c[0x0][0x248] ;  /* 0x00009200ff06db82 */ /* 0x000f220000000a00 */
[----:B-1----:R-:W-:Y:S01]  /*26e0*/  @!P5 IMAD R11, R4, R9, R5 ;  /* 0x00000009040bd224 */ /* 0x002fe200078e0205 */
[----:B------:R-:W-:Y:S01]  /*26f0*/  @!P5 LOP3.LUT R4, R78, 0x1, RZ, 0xc0, !PT ;  /* 0x000000014e04d812 */ /* 0x000fe200078ec0ff */
[----:B---3--:R-:W-:-:S04]  /*2700*/  @!P3 IMAD R13, R13, R8, RZ ;  /* 0x000000080d0db224 */ /* 0x008fc800078e02ff */
[----:B------:R-:W-:Y:S02]  /*2710*/  @!P5 IMAD R9, R4, R9, RZ ;  /* 0x000000090409d224 */ /* 0x000fe400078e02ff */
[----:B------:R-:W1:Y:S01]  /*2720*/  @!P3 LDC.64 R4, c[0x0][0x248] ;  /* 0x00009200ff04bb82 */ /* 0x000e620000000a00 */
[-C--:B------:R-:W-:Y:S02]  /*2730*/  @!P3 IMAD R13, R13, R10.reuse, RZ ;  /* 0x0000000a0d0db224 */ /* 0x080fe400078e02ff */
[----:B------:R-:W-:-:S03]  /*2740*/  @!P5 IMAD R9, R9, R10, RZ ;  /* 0x0000000a0909d224 */ /* 0x000fc600078e02ff */
[----:B------:R-:W-:Y:S02]  /*2750*/  @!P3 SHF.L.U32 R13, R13, 0x1, RZ ;  /* 0x000000010d0db819 */ /* 0x000fe400000006ff */
[----:B------:R-:W-:-:S05]  /*2760*/  @!P5 SHF.L.U32 R9, R9, 0x1, RZ ;  /* 0x000000010909d819 */ /* 0x000fca00000006ff */
[----:B----4-:R-:W-:-:S04]  /*2770*/  @!P5 IMAD.WIDE R6, R9, 0x4, R6 ;  /* 0x000000040906d825 */ /* 0x010fc800078e0206 */
[----:B--2---:R-:W-:Y:S02]  /*2780*/  @!P3 IMAD R9, R15, R8, R12 ;  /* 0x000000080f09b224 */ /* 0x004fe400078e020c */
[----:B------:R-:W-:-:S04]  /*2790*/  @!P5 IMAD.WIDE.U32 R6, R11, 0x8, R6 ;  /* 0x000000080b06d825 */ /* 0x000fc800078e0006 */
[----:B-1----:R-:W-:Y:S02]  /*27a0*/  @!P3 IMAD.WIDE R4, R13, 0x4, R4 ;  /* 0x000000040d04b825 */ /* 0x002fe400078e0204 */
[----:B------:R-:W0:Y:S02]  /*27b0*/  @!P5 LDG.E.64 R6, desc[UR8][R6.64] ;  /* 0x000000080606d981 */ /* 0x000e24000c1e1b00 */
[----:B------:R-:W-:-:S06]  /*27c0*/  @!P3 IMAD.WIDE.U32 R4, R9, 0x8, R4 ;  /* 0x000000080904b825 */ /* 0x000fcc00078e0004 */
[----:B------:R-:W2:Y:S01]  /*27d0*/  @!P3 LDG.E.64 R4, desc[UR8][R4.64] ;  /* 0x000000080404b981 */ /* 0x000ea2000c1e1b00 */
[----:B0-----:R-:W-:Y:S01]  /*27e0*/  @!P5 FADD.FTZ R18, R18, R6 ;  /* 0x000000061212d221 */ /* 0x001fe20000010000 */
[----:B------:R-:W-:-:S03]  /*27f0*/  @!P5 FADD.FTZ R19, R19, R7 ;  /* 0x000000071313d221 */ /* 0x000fc60000010000 */
[----:B--2---:R-:W-:Y:S01]  /*2800*/  @!P3 FADD.FTZ R18, R18, R4 ;  /* 0x000000041212b221 */ /* 0x004fe20000010000 */
[----:B------:R-:W-:-:S07]  /*2810*/  @!P3 FADD.FTZ R19, R19, R5 ;  /* 0x000000051313b221 */ /* 0x000fce0000010000 */
.L_x_4522:
[----:B------:R-:W-:Y:S01]  /*2820*/  ULDC.64 UR12, c[0x0][0x218] ;  /* 0x00008600000c7ab9 */ /* 0x000fe20000000a00 */
[----:B------:R-:W-:Y:S01]  /*2830*/  LOP3.LUT P3, RZ, R0, UR7, RZ, 0xfc, !PT ;  /* 0x0000000700ff7c12 */ /* 0x000fe2000f86fcff */
[----:B------:R-:W2:Y:S01]  /*2840*/  S2UR UR6, SR_CgaCtaId ;  /* 0x00000000000679c3 */ /* 0x000ea20000008800 */
[----:B------:R-:W-:Y:S01]  /*2850*/  ISETP.EQ.U32.AND P5, PT, RZ, UR12, PT ;  /* 0x0000000cff007c0c */ /* 0x000fe2000bfa2070 */
[----:B------:R-:W-:Y:S01]  /*2860*/  UMOV UR5, 0x400 ;  /* 0x0000040000057882 */ /* 0x000fe20000000000 */
[----:B------:R-:W-:Y:S02]  /*2870*/  IADD3 R79, R60, R79, RZ ;  /* 0x0000004f3c4f7210 */ /* 0x000fe40007ffe0ff */
[----:B------:R-:W-:Y:S01]  /*2880*/  ISETP.EQ.OR.EX P3, PT, RZ, UR13, P3, P5 ;  /* 0x0000000dff007c0c */ /* 0x000fe20009f62750 */
[----:B------:R-:W-:Y:S02]  /*2890*/  ULDC.64 UR12, c[0x0][0x278] ;  /* 0x00009e00000c7ab9 */ /* 0x000fe40000000a00 */
        /* <DEDUP_REMOVED lines=12> */
[----:B------:R-:W-:Y:S06]  /*2960*/  BAR.SYNC.DEFER_BLOCKING 0x0 ;  /* 0x0000000000007b1d */ /* 0x000fec0000010000 */
[----:B------:R-:W2:Y:S04]  /*2970*/  LDG.E.64 R4, desc[UR8][R4.64] ;  /* 0x0000000804047981 */ /* 0x000ea8000c1e1b00 */
[----:B------:R-:W2:Y:S01]  /*2980*/  LDG.E.64 R6, desc[UR8][R6.64] ;  /* 0x0000000806067981 */ /* 0x000ea2000c1e1b00 */
[----:B-1----:R-:W-:-:S02]  /*2990*/  MOV R10, 0x3f800000 ;  /* 0x3f800000000a7802 */ /* 0x002fc40000000f00 */
[----:B------:R-:W-:Y:S01]  /*29a0*/  ISETP.NE.AND P6, PT, RZ, UR10, PT ;  /* 0x0000000aff007c0c */ /* 0x000fe2000bfc5270 */
[----:B------:R-:W1:Y:S01]  /*29b0*/  LDS.64 R12, [UR5+0x88] ;  /* 0x00008805ff0c7984 */ /* 0x000e620008000a00 */
[----:B------:R-:W-:Y:S01]  /*29c0*/  ISETP.GE.U32.AND P5, PT, R63, UR12, PT ;  /* 0x0000000c3f007c0c */ /* 0x000fe2000bfa6070 */
[----:B-1----:R-:W-:-:S04]  /*29d0*/  FMUL.FTZ R12, R12, UR6 ;  /* 0x000000060c0c7c20 */ /* 0x002fc80008410000 */
[C---:B------:R-:W-:Y:S01]  /*29e0*/  FMUL.FTZ R14, R12.reuse, R12 ;  /* 0x0000000c0c0e7220 */ /* 0x040fe20000410000 */
[C---:B------:R-:W-:Y:S01]  /*29f0*/  FADD.FTZ R9, -R12.reuse, R36 ;  /* 0x000000240c097221 */ /* 0x040fe20000010100 */
[C---:B------:R-:W-:Y:S01]  /*2a00*/  FADD.FTZ R37, -R12.reuse, R37 ;  /* 0x000000250c257221 */ /* 0x040fe20000010100 */
[----:B0-----:R-:W-:Y:S01]  /*2a10*/  FADD.FTZ R19, -R12, R38 ;  /* 0x000000260c137221 */ /* 0x001fe20000010100 */
[----:B------:R-:W-:-:S05]  /*2a20*/  FFMA.FTZ R13, R13, UR6, -R14 ;  /* 0x000000060d0d7c23 */ /* 0x000fca000801080e */
[----:B------:R-:W-:-:S13]  /*2a30*/  FSETP.GTU.FTZ.AND P3, PT, R13, RZ, PT ;  /* 0x000000ff0d00720b */ /* 0x000fda0003f7c000 */
[----:B------:R-:W0:Y:S02]  /*2a40*/  @P3 LDC R14, c[0x0][0x238] ;  /* 0x00008e00ff0e3b82 */ /* 0x000e240000000800 */
[----:B0-----:R-:W-:-:S04]  /*2a50*/  @P3 FADD.FTZ R13, R13, R14 ;  /* 0x0000000e0d0d3221 */ /* 0x001fc80000010000 */
        /* <DEDUP_REMOVED lines=16> */
.L_x_4529:
        /* <DEDUP_REMOVED lines=13> */
.L_x_4531:
[----:B------:R-:W-:Y:S05]  /*2c30*/  BSYNC B0 ;  /* 0x0000000000007941 */ /* 0x000fea0003800000 */
.L_x_4530:
[C---:B------:R-:W-:Y:S01]  /*2c40*/  FADD.FTZ R39, -R12.reuse, R39 ;  /* 0x000000270c277221 */ /* 0x040fe20000010100 */
[C---:B0-----:R-:W-:Y:S01]  /*2c50*/  FADD.FTZ R9, -R12.reuse, R44 ;  /* 0x0000002c0c097221 */ /* 0x041fe20000010100 */
[----:B------:R-:W-:Y:S01]  /*2c60*/  FADD.FTZ R45, -R12, R45 ;  /* 0x0000002d0c2d7221 */ /* 0x000fe20000010100 */
[-C--:B------:R-:W-:Y:S01]  /*2c70*/  FMUL.FTZ R19, R19, R10.reuse ;  /* 0x0000000a13137220 */ /* 0x080fe20000410000 */
[-C--:B------:R-:W-:Y:S01]  /*2c80*/  FMUL.FTZ R14, R39, R10.reuse ;  /* 0x0000000a270e7220 */ /* 0x080fe20000410000 */
[-C--:B------:R-:W-:Y:S01]  /*2c90*/  FMUL.FTZ R37, R9, R10.reuse ;  /* 0x0000000a09257220 */ /* 0x080fe20000410000 */
[----:B------:R-:W-:Y:S01]  /*2ca0*/  ISETP.GE.AND.EX P5, PT, R77, UR13, PT, P5 ;  /* 0x0000000d4d007c0c */ /* 0x000fe2000bfa6350 */
[----:B------:R-:W-:Y:S01]  /*2cb0*/  FMUL.FTZ R18, R45, R10 ;  /* 0x0000000a2d127220 */ /* 0x000fe20000410000 */
        /* <DEDUP_REMOVED lines=13> */
.L_x_4532:
        /* <DEDUP_REMOVED lines=13> */
.L_x_4534:
[----:B------:R-:W-:Y:S05]  /*2e60*/  BSYNC B0 ;  /* 0x0000000000007941 */ /* 0x000fea0003800000 */
.L_x_4533:
        /* <DEDUP_REMOVED lines=14> */
.L_x_4535:
        /* <DEDUP_REMOVED lines=13> */
.L_x_4537:
[----:B------:R-:W-:Y:S05]  /*3020*/  BSYNC B0 ;  /* 0x0000000000007941 */ /* 0x000fea0003800000 */
.L_x_4536:
[----:B------:R-:W-:Y:S01]  /*3030*/  FADD.FTZ R21, -R12, R21 ;  /* 0x000000150c157221 */ /* 0x000fe20000010100 */
[-C--:B------:R-:W-:Y:S01]  /*3040*/  FMUL.FTZ R19, R19, R10.reuse ;  /* 0x0000000a13137220 */ /* 0x080fe20000410000 */
[----:B------:R-:W-:Y:S02]  /*3050*/  ISETP.GE.U32.AND P3, PT, R64, UR12, PT ;  /* 0x0000000c40007c0c */ /* 0x000fe4000bf66070 */
[----:B------:R-:W-:Y:S01]  /*3060*/  FMUL.FTZ R14, R21, R10 ;  /* 0x0000000a150e7220 */ /* 0x000fe20000410000 */
[----:B------:R-:W-:Y:S01]  /*3070*/  ISETP.GE.U32.AND P4, PT, R65, UR12, PT ;  /* 0x0000000c41007c0c */ /* 0x000fe2000bf86070 */
[----:B0-----:R-:W-:Y:S01]  /*3080*/  FFMA.FTZ R8, R4, R19, R6 ;  /* 0x0000001304087223 */ /* 0x001fe20000010006 */
        /* <DEDUP_REMOVED lines=13> */
.L_x_4538:
        /* <DEDUP_REMOVED lines=13> */
.L_x_4540:
[----:B------:R-:W-:Y:S05]  /*3230*/  BSYNC B0 ;  /* 0x0000000000007941 */ /* 0x000fea0003800000 */
.L_x_4539:
[C---:B0-----:R-:W-:Y:S01]  /*3240*/  FADD.FTZ R9, -R12.reuse, R2 ;  /* 0x000000020c097221 */ /* 0x041fe20000010100 */
[----:B------:R-:W-:Y:S01]  /*3250*/  FADD.FTZ R3, -R12, R3 ;  /* 0x000000030c037221 */ /* 0x000fe20000010100 */
[----:B------:R-:W-:Y:S01]  /*3260*/  ISETP.GE.U32.AND P5, PT, R66, UR12, PT ;  /* 0x0000000c42007c0c */ /* 0x000fe2000bfa6070 */
[C---:B------:R-:W-:Y:S01]  /*3270*/  FADD.FTZ R11, -R12.reuse, R26 ;  /* 0x0000001a0c0b7221 */ /* 0x040fe20000010100 */
[----:B------:R-:W-:Y:S01]  /*3280*/  ISETP.GE.AND.EX P3, PT, R81, UR13, PT, P3 ;  /* 0x0000000d51007c0c */ /* 0x000fe2000bf66330 */
[----:B------:R-:W-:Y:S01]  /*3290*/  FADD.FTZ R27, -R12, R27 ;  /* 0x0000001b0c1b7221 */ /* 0x000fe20000010100 */
[----:B------:R-:W-:Y:S01]  /*32a0*/  ISETP.GE.AND.EX P4, PT, R83, UR13, PT, P4 ;  /* 0x0000000d53007c0c */ /* 0x000fe2000bf86340 */
[-C--:B------:R-:W-:Y:S01]  /*32b0*/  FMUL.FTZ R9, R9, R10.reuse ;  /* 0x0000000a09097220 */ /* 0x080fe20000410000 */
[-C--:B------:R-:W-:Y:S01]  /*32c0*/  FMUL.FTZ R8, R3, R10.reuse ;  /* 0x0000000a03087220 */ /* 0x080fe20000410000 */
[----:B------:R-:W-:Y:S01]  /*32d0*/  ISETP.GE.AND.EX P5, PT, R85, UR13, PT, P5 ;  /* 0x0000000d55007c0c */ /* 0x000fe2000bfa6350 */
[-C--:B------:R-:W-:Y:S01]  /*32e0*/  FMUL.FTZ R17, R11, R10.reuse ;  /* 0x0000000a0b117220 */ /* 0x080fe20000410000 */
[C---:B------:R-:W-:Y:S01]  /*32f0*/  ISETP.GT.U32.OR P3, PT, R0.reuse, 0x1bf, P3 ;  /* 0x000001bf0000780c */ /* 0x040fe20001f64470 */
[----:B------:R-:W-:Y:S01]  /*3300*/  FMUL.FTZ R16, R27, R10 ;  /* 0x0000000a1b107220 */ /* 0x000fe20000410000 */
[----:B------:R-:W-:Y:S01]  /*3310*/  ISETP.GT.U32.OR P4, PT, R0, 0x1bf, P4 ;  /* 0x000001bf0000780c */ /* 0x000fe20002784470 */
        /* <DEDUP_REMOVED lines=13> */
.L_x_4541:
        /* <DEDUP_REMOVED lines=13> */
.L_x_4543:
[----:B------:R-:W-:Y:S05]  /*34c0*/  BSYNC B0 ;  /* 0x0000000000007941 */ /* 0x000fea0003800000 */
.L_x_4542:
        /* <DEDUP_REMOVED lines=14> */
.L_x_4544:
[----:B------:R-:W-:Y:S04]  /*35b0*/  BSSY B0, `(.L_x_4545) ;  /* 0x000000d000007945 */ /* 0x000fe80003800000 */
[----:B------:R-:W-:Y:S05]  /*35c0*/  @P4 BRA `(.L_x_4546) ;  /* 0x00000000002c4947 */ /* 0x000fea0003800000 */
        /* <DEDUP_REMOVED lines=11> */
.L_x_4546:
[----:B------:R-:W-:Y:S05]  /*3680*/  BSYNC B0 ;  /* 0x0000000000007941 */ /* 0x000fea0003800000 */
.L_x_4545:
[----:B------:R-:W-:Y:S01]  /*3690*/  FADD.FTZ R29, -R12, R29 ;  /* 0x0000001d0c1d7221 */ /* 0x000fe20000010100 */
[-C--:B------:R-:W-:Y:S01]  /*36a0*/  FMUL.FTZ R19, R19, R10.reuse ;  /* 0x0000000a13137220 */ /* 0x080fe20000410000 */
[----:B------:R-:W-:Y:S02]  /*36b0*/  ISETP.GE.U32.AND P3, PT, R67, UR12, PT ;  /* 0x0000000c43007c0c */ /* 0x000fe4000bf66070 */
[----:B0-----:R-:W-:Y:S01]  /*36c0*/  FMUL.FTZ R8, R29, R10 ;  /* 0x0000000a1d087220 */ /* 0x001fe20000410000 */
[----:B------:R-:W-:Y:S01]  /*36d0*/  ISETP.GE.U32.AND P4, PT, R68, UR12, PT ;  /* 0x0000000c44007c0c */ /* 0x000fe2000bf86070 */
[----:B------:R-:W-:Y:S01]  /*36e0*/  FFMA.FTZ R2, R4, R19, R6 ;  /* 0x0000001304027223 */ /* 0x000fe20000010006 */
        /* <DEDUP_REMOVED lines=13> */
.L_x_4547:
        /* <DEDUP_REMOVED lines=13> */
.L_x_4549:
[----:B------:R-:W-:Y:S05]  /*3890*/  BSYNC B0 ;  /* 0x0000000000007941 */ /* 0x000fea0003800000 */
.L_x_4548:
[C---:B0-----:R-:W-:Y:S01]  /*38a0*/  FADD.FTZ R3, -R12.reuse, R30 ;  /* 0x0000001e0c037221 */ /* 0x041fe20000010100 */
[C---:B------:R-:W-:Y:S01]  /*38b0*/  FADD.FTZ R31, -R12.reuse, R31 ;  /* 0x0000001f0c1f7221 */ /* 0x040fe20000010100 */
[----:B------:R-:W-:Y:S01]  /*38c0*/  ISETP.GE.U32.AND P5, PT, R69, UR12, PT ;  /* 0x0000000c45007c0c */ /* 0x000fe2000bfa6070 */
[C---:B------:R-:W-:Y:S01]  /*38d0*/  FADD.FTZ R9, -R12.reuse, R32 ;  /* 0x000000200c097221 */ /* 0x040fe20000010100 */
[-C--:B------:R-:W-:Y:S01]  /*38e0*/  FMUL.FTZ R3, R3, R10.reuse ;  /* 0x0000000a03037220 */ /* 0x080fe20000410000 */
[----:B------:R-:W-:Y:S01]  /*38f0*/  ISETP.GE.AND.EX P3, PT, R87, UR13, PT, P3 ;  /* 0x0000000d57007c0c */ /* 0x000fe2000bf66330 */
[----:B------:R-:W-:Y:S01]  /*3900*/  FADD.FTZ R33, -R12, R33 ;  /* 0x000000210c217221 */ /* 0x000fe20000010100 */
[----:B------:R-:W-:Y:S01]  /*3910*/  ISETP.GE.AND.EX P4, PT, R89, UR13, PT, P4 ;  /* 0x0000000d59007c0c */ /* 0x000fe2000bf86340 */
[-C--:B------:R-:W-:Y:S01]  /*3920*/  FMUL.FTZ R8, R31, R10.reuse ;  /* 0x0000000a1f087220 */ /* 0x080fe20000410000 */
[----:B------:R-:W-:Y:S01]  /*3930*/  FFMA.FTZ R2, R4, R3, R6 ;  /* 0x0000000304027223 */ /* 0x000fe20000010006 */
[----:B------:R-:W-:Y:S01]  /*3940*/  ISETP.GE.AND.EX P5, PT, R91, UR13, PT, P5 ;  /* 0x0000000d5b007c0c */ /* 0x000fe2000bfa6350 */
[-C--:B------:R-:W-:Y:S01]  /*3950*/  FMUL.FTZ R17, R9, R10.reuse ;  /* 0x0000000a09117220 */ /* 0x080fe20000410000 */
[C---:B------:R-:W-:Y:S01]  /*3960*/  ISETP.GT.U32.OR P3, PT, R0.reuse, 0x1bf, P3 ;  /* 0x000001bf0000780c */ /* 0x040fe20001f64470 */
[----:B------:R-:W-:Y:S01]  /*3970*/  FMUL.FTZ R16, R33, R10 ;  /* 0x0000000a21107220 */ /* 0x000fe20000410000 */
        /* <DEDUP_REMOVED lines=13> */
.L_x_4550:
        /* <DEDUP_REMOVED lines=13> */
.L_x_4552:
[----:B------:R-:W-:Y:S05]  /*3b20*/  BSYNC B0 ;  /* 0x0000000000007941 */ /* 0x000fea0003800000 */
.L_x_4551:
        /* <DEDUP_REMOVED lines=14> */
.L_x_4553:
        /* <DEDUP_REMOVED lines=13> */
.L_x_4555:
[----:B------:R-:W-:Y:S05]  /*3ce0*/  BSYNC B0 ;  /* 0x0000000000007941 */ /* 0x000fea0003800000 */
.L_x_4554:
        /* <DEDUP_REMOVED lines=19> */
.L_x_4556:
        /* <DEDUP_REMOVED lines=13> */
.L_x_4558:
[----:B------:R-:W-:Y:S05]  /*3ef0*/  BSYNC B0 ;  /* 0x0000000000007941 */ /* 0x000fea0003800000 */
.L_x_4557:
        /* <DEDUP_REMOVED lines=27> */
.L_x_4559:
        /* <DEDUP_REMOVED lines=13> */
.L_x_4561:
[----:B------:R-:W-:Y:S05]  /*4180*/  BSYNC B0 ;  /* 0x0000000000007941 */ /* 0x000fea0003800000 */
.L_x_4560:
        /* <DEDUP_REMOVED lines=14> */
.L_x_4562:
        /* <DEDUP_REMOVED lines=13> */
.L_x_4564:
[----:B------:R-:W-:Y:S05]  /*4340*/  BSYNC B0 ;  /* 0x0000000000007941 */ /* 0x000fea0003800000 */
.L_x_4563:
        /* <DEDUP_REMOVED lines=19> */
.L_x_4565:
        /* <DEDUP_REMOVED lines=13> */
.L_x_4567:
[----:B------:R-:W-:Y:S05]  /*4550*/  BSYNC B0 ;  /* 0x0000000000007941 */ /* 0x000fea0003800000 */
.L_x_4566:
[C---:B0-----:R-:W-:Y:S01]  /*4560*/  FADD.FTZ R3, -R12.reuse, R48 ;  /* 0x000000300c037221 */ /* 0x041fe20000010100 */
[C---:B------:R-:W-:Y:S01]  /*4570*/  FADD.FTZ R9, -R12.reuse, R50 ;  /* 0x000000320c097221 */ /* 0x040fe20000010100 */
[C---:B------:R-:W-:Y:S01]  /*4580*/  FADD.FTZ R11, -R12.reuse, R52 ;  /* 0x000000340c0b7221 */ /* 0x040fe20000010100 */
[----:B------:R-:W-:Y:S01]  /*4590*/  ISETP.GE.U32.AND P5, PT, R75, UR12, PT ;  /* 0x0000000c4b007c0c */ /* 0x000fe2000bfa6070 */
[C---:B------:R-:W-:Y:S01]  /*45a0*/  FADD.FTZ R49, -R12.reuse, R49 ;  /* 0x000000310c317221 */ /* 0x040fe20000010100 */
[C---:B------:R-:W-:Y:S01]  /*45b0*/  FADD.FTZ R51, -R12.reuse, R51 ;  /* 0x000000330c337221 */ /* 0x040fe20000010100 */
[----:B------:R-:W-:Y:S01]  /*45c0*/  FADD.FTZ R53, -R12, R53 ;  /* 0x000000350c357221 */ /* 0x000fe20000010100 */
[-C--:B------:R-:W-:Y:S01]  /*45d0*/  FMUL.FTZ R3, R3, R10.reuse ;  /* 0x0000000a03037220 */ /* 0x080fe20000410000 */
[-C--:B------:R-:W-:Y:S01]  /*45e0*/  FMUL.FTZ R9, R9, R10.reuse ;  /* 0x0000000a09097220 */ /* 0x080fe20000410000 */
[-C--:B------:R-:W-:Y:S01]  /*45f0*/  FMUL.FTZ R11, R11, R10.reuse ;  /* 0x0000000a0b0b7220 */ /* 0x080fe20000410000 */
[----:B------:R-:W-:Y:S01]  /*4600*/  ISETP.GE.AND.EX P4, PT, R99, UR13, PT, P4 ;  /* 0x0000000d63007c0c */ /* 0x000fe2000bf86340 */
[-C--:B------:R-:W-:Y:S01]  /*4610*/  FMUL.FTZ R12, R49, R10.reuse ;  /* 0x0000000a310c7220 */ /* 0x080fe20000410000 */
[----:B------:R-:W-:Y:S01]  /*4620*/  ISETP.GE.AND.EX P3, PT, R101, UR13, PT, P3 ;  /* 0x0000000d65007c0c */ /* 0x000fe2000bf66330 */
[-C--:B------:R-:W-:Y:S01]  /*4630*/  FMUL.FTZ R14, R51, R10.reuse ;  /* 0x0000000a330e7220 */ /* 0x080fe20000410000 */
[----:B------:R-:W-:Y:S01]  /*4640*/  ISETP.GE.AND.EX P5, PT, R103, UR13, PT, P5 ;  /* 0x0000000d67007c0c */ /* 0x000fe2000bfa6350 */
[----:B------:R-:W-:Y:S01]  /*4650*/  FMUL.FTZ R16, R53, R10 ;  /* 0x0000000a35107220 */ /* 0x000fe20000410000 */
[C-C-:B------:R-:W-:Y:S01]  /*4660*/  FFMA.FTZ R10, R4.reuse, R3, R6.reuse ;  /* 0x00000003040a7223 */ /* 0x140fe20000010006 */
[C-C-:B------:R-:W-:Y:S01]  /*4670*/  FFMA.FTZ R8, R4.reuse, R9, R6.reuse ;  /* 0x0000000904087223 */ /* 0x140fe20000010006 */
[----:B------:R-:W-:Y:S01]  /*4680*/  FFMA.FTZ R2, R4, R11, R6 ;  /* 0x0000000b04027223 */ /* 0x000fe20000010006 */
[C---:B------:R-:W-:Y:S01]  /*4690*/  ISETP.GT.U32.OR P4, PT, R0.reuse, 0x1bf, P4 ;  /* 0x000001bf0000780c */ /* 0x040fe20002784470 */
[C-C-:B------:R-:W-:Y:S01]  /*46a0*/  FFMA.FTZ R9, R5.reuse, R14, R7.reuse ;  /* 0x0000000e05097223 */ /* 0x140fe20000010007 */
[C---:B------:R-:W-:Y:S01]  /*46b0*/  ISETP.GT.U32.OR P3, PT, R0.reuse, 0x1bf, P3 ;  /* 0x000001bf0000780c */ /* 0x040fe20001f64470 */
        /* <DEDUP_REMOVED lines=14> */
.L_x_4568:
        /* <DEDUP_REMOVED lines=13> */
.L_x_4570:
[----:B------:R-:W-:Y:S05]  /*4870*/  BSYNC B0 ;  /* 0x0000000000007941 */ /* 0x000fea0003800000 */
.L_x_4569:
        /* <DEDUP_REMOVED lines=11> */
.L_x_4571:
[----:B------:R-:W-:Y:S04]  /*4930*/  BSSY B0, `(.L_x_4572) ;  /* 0x000000d000007945 */ /* 0x000fe80003800000 */
[----:B------:R-:W-:Y:S05]  /*4940*/  @P3 BRA `(.L_x_4573) ;  /* 0x00000000002c3947 */ /* 0x000fea0003800000 */
[----:B------:R-:W-:Y:S01]  /*4950*/  ULDC.64 UR12, c[0x0][0x270] ;  /* 0x00009c00000c7ab9 */ /* 0x000fe20000000a00 */
[----:B0-----:R-:W-:Y:S01]  /*4960*/  MOV R4, R24 ;  /* 0x0000001800047202 */ /* 0x001fe20000000f00 */
        /* <DEDUP_REMOVED lines=9> */
.L_x_4573:
[----:B------:R-:W-:Y:S05]  /*4a00*/  BSYNC B0 ;  /* 0x0000000000007941 */ /* 0x000fea0003800000 */
.L_x_4572:
[----:B------:R-:W-:Y:S05]  /*4a10*/  @!P6 BRA `(.L_x_4574) ;  /* 0x000000000028e947 */ /* 0x000fea0003800000 */
        /* <DEDUP_REMOVED lines=10> */
.L_x_4574:
[----:B------:R-:W-:Y:S04]  /*4ac0*/  BSSY B0, `(.L_x_4575) ;  /* 0x000000c000007945 */ /* 0x000fe80003800000 */
[----:B------:R-:W-:Y:S05]  /*4ad0*/  @P5 BRA `(.L_x_4576) ;  /* 0x0000000000285947 */ /* 0x000fea0003800000 */
[----:B------:R-:W-:Y:S01]  /*4ae0*/  ULDC.64 UR12, c[0x0][0x270] ;  /* 0x00009c00000c7ab9 */ /* 0x000fe20000000a00 */
[----:B------:R-:W-:Y:S01]  /*4af0*/  MOV R22, R24 ;  /* 0x0000001800167202 */ /* 0x000fe20000000f00 */
[----:B01----:R-:W-:-:S04]  /*4b00*/  IMAD R4, R103, UR12, RZ ;  /* 0x0000000c67047c24 */ /* 0x003fc8000f8e02ff */
[----:B------:R-:W-:-:S04]  /*4b10*/  IMAD.WIDE.U32 R22, R75, UR12, R22 ;  /* 0x0000000c4b167c25 */ /* 0x000fc8000f8e0016 */
[----:B------:R-:W-:Y:S01]  /*4b20*/  IMAD R5, R75, UR13, R4 ;  /* 0x0000000d4b057c24 */ /* 0x000fe2000f8e0204 */
[----:B------:R-:W-:Y:S02]  /*4b30*/  ULDC.64 UR12, c[0x0][0x210] ;  /* 0x00008400000c7ab9 */ /* 0x000fe40000000a00 */
[----:B------:R-:W-:Y:S02]  /*4b40*/  LEA R4, P3, R22, UR12, 0x2 ;  /* 0x0000000c16047c11 */ /* 0x000fe4000f8610ff */
[----:B------:R-:W-:-:S04]  /*4b50*/  IADD3 R5, R23, R5, RZ ;  /* 0x0000000517057210 */ /* 0x000fc80007ffe0ff */
[----:B------:R-:W-:-:S05]  /*4b60*/  LEA.HI.X R5, R22, UR13, R5, 0x2, P3 ;  /* 0x0000000d16057c11 */ /* 0x000fca00098f1405 */
[----:B------:R2:W-:Y:S02]  /*4b70*/  STG.E.64 desc[UR8][R4.64], R2 ;  /* 0x0000000204007986 */ /* 0x0005e4000c101b08 */
.L_x_4576:
[----:B------:R-:W-:Y:S05]  /*4b80*/  BSYNC B0 ;  /* 0x0000000000007941 */ /* 0x000fea0003800000 */
.L_x_4575:
[----:B--2---:R-:W2:Y:S01]  /*4b90*/  LDC R3, c[0x0][0x10] ;  /* 0x00000400ff037b82 */ /* 0x004ea20000000800 */
[----:B------:R-:W-:Y:S02]  /*4ba0*/  IADD3 R78, R78, 0x1, RZ ;  /* 0x000000014e4e7810 */ /* 0x000fe40007ffe0ff */
[----:B--2---:R-:W-:-:S04]  /*4bb0*/  IADD3 R58, R3, R58, RZ ;  /* 0x0000003a033a7210 */ /* 0x004fc80007ffe0ff */
[----:B------:R-:W-:-:S13]  /*4bc0*/  ISETP.GE.AND P3, PT, R58, UR4, PT ;  /* 0x000000043a007c0c */ /* 0x000fda000bf66270 */
[----:B------:R-:W-:Y:S05]  /*4bd0*/  @!P3 BRA `(.L_x_4577) ;  /* 0xffffffb400d8b947 */ /* 0x000fea000383ffff */
[----:B------:R-:W-:Y:S05]  /*4be0*/  EXIT ;  /* 0x000000000000794d */ /* 0x000fea0003800000 */
.L_x_4578:
        /* <DEDUP_REMOVED lines=9> */
.L_x_5203:


//--------------------- .text._Z35group_norm_nhwc_fwd_one_pass_kernelI11Fp32IOFp32WLi512ELi56ELi448EEv26Group_norm_nhwc_fwd_params --------------------------
	.section	.text._Z35group_norm_nhwc_fwd_one_pass_kernelI11Fp32IOFp32WLi512ELi56ELi448EEv26Group_norm_nhwc_fwd_params,"ax",@progbits
	.align	128
        .global         _Z35group_norm_nhwc_fwd_one_pass_kernelI11Fp32IOFp32WLi512ELi56ELi448EEv26Group_norm_nhwc_fwd_params
        .type           _Z35group_norm_nhwc_fwd_one_pass_kernelI11Fp32IOFp32WLi512ELi56ELi448EEv26Group_norm_nhwc_fwd_params,@function
        .size           _Z35group_norm_nhwc_fwd_one_pass_kernelI11Fp32IOFp32WLi512ELi56ELi448EEv26Group_norm_nhwc_fwd_params,(.L_x_5204 - _Z35group_norm_nhwc_fwd_one_pass_kernelI11Fp32IOFp32WLi512ELi56ELi448EEv26Group_norm_nhwc_fwd_params)
        .other          _Z35group_norm_nhwc_fwd_one_pass_kernelI11Fp32IOFp32WLi512ELi56ELi448EEv26Group_norm_nhwc_fwd_params,@"STO_CUDA_ENTRY STV_DEFAULT"
_Z35group_norm_nhwc_fwd_one_pass_kernelI11Fp32IOFp32WLi512ELi56ELi448EEv26Group_norm_nhwc_fwd_params:
.text._Z35group_norm_nhwc_fwd_one_pass_kernelI11Fp32IOFp32WLi512ELi56ELi448EEv26Group_norm_nhwc_fwd_params:
        /* <DEDUP_REMOVED lines=16> */
[----:B-1----:R-:W-:-:S05]  /*0100*/  IMAD R2, R3, UR7, R11 ;  /* 0x0000000703027c24 */ /* 0x002fca000f8e020b */
[C---:B------:R-:W-:Y:S02]  /*0110*/  ISETP.LT.U32.AND P2, PT, R2.reuse, UR8, PT ;  /* 0x0000000802007c0c */ /* 0x040fe4000bf41070 */
[----:B------:R-:W-:Y:S02]  /*0120*/  SHF.R.S32.HI R13, RZ, 0x1f, R2 ;  /* 0x0000001fff0d7819 */ /* 0x000fe40000011402 */
[----:B------:R-:W-:Y:S02]  /*0130*/  IADD3 R112, R2, 0x10, RZ ;  /* 0x0000001002707810 */ /* 0x000fe40007ffe0ff */
[----:B------:R-:W-:Y:S02]  /*0140*/  ISETP.LT.AND.EX P2, PT, R13, UR9, !P4, P2 ;  /* 0x000000090d007c0c */ /* 0x000fe4000e741320 */
[----:B------:R-:W-:Y:S02]  /*0150*/  ISETP.LT.U32.AND P5, PT, R112, UR8, PT ;  /* 0x0000000870007c0c */ /* 0x000fe4000bfa1070 */
[----:B------:R-:W-:-:S02]  /*0160*/  SHF.R.S32.HI R21, RZ, 0x1f, R112 ;  /* 0x0000001fff157819 */ /* 0x000fc40000011470 */
[----:B------:R-:W-:Y:S02]  /*0170*/  IADD3 R111, R2, 0x20, RZ ;  /* 0x00000020026f7810 */ /* 0x000fe40007ffe0ff */
[----:B------:R-:W-:Y:S02]  /*0180*/  ISETP.LT.AND.EX P6, PT, R21, UR9, !P4, P5 ;  /* 0x0000000915007c0c */ /* 0x000fe4000e7c1350 */
        /* <DEDUP_REMOVED lines=40> */
[----:B------:R-:W-:Y:S01]  /*0410*/  ISETP.LT.AND.EX P5, PT, R13, UR9, !P4, P2 ;  /* 0x000000090d007c0c */ /* 0x000fe2000e7a1320 */
[----:B------:R-:W-:Y:S01]  /*0420*/  IMAD R13, R11, -0x1c, R0 ;  /* 0xffffffe40b0d7824 */ /* 0x000fe200078e0200 */
        /* <DEDUP_REMOVED lines=17> */
[----:B------:R-:W-:Y:S02]  /*0540*/  IADD3 R100, R2, 0xc0, RZ ;  /* 0x000000c002647810 */ /* 0x000fe40007ffe0ff */
[----:B------:R-:W-:Y:S02]  /*0550*/  ISETP.LT.AND.EX P3, PT, R122, UR9, !P4, P2 ;  /* 0x000000097a007c0c */ /* 0x000fe4000e761320 */
[----:B------:R-:W-:Y:S02]  /*0560*/  LOP3.LUT R14, R14, 0xffff7fff, RZ, 0xc0, !PT ;  /* 0xffff7fff0e0e7812 */ /* 0x000fe400078ec0ff */
[----:B------:R-:W-:Y:S02]  /*0570*/  ISETP.LT.U32.AND P0, PT, R3, UR8, PT ;  /* 0x0000000803007c0c */ /* 0x000fe4000bf01070 */
[----:B------:R-:W-:Y:S02]  /*0580*/  SHF.R.S32.HI R3, RZ, 0x1f, R3 ;  /* 0x0000001fff037819 */ /* 0x000fe40000011403 */
[----:B------:R-:W-:-:S02]  /*0590*/  SHF.R.S32.HI R121, RZ, 0x1f, R100 ;  /* 0x0000001fff797819 */ /* 0x000fc40000011464 */
[----:B------:R-:W-:Y:S02]  /*05a0*/  ISETP.LT.U32.AND P2, PT, R100, UR8, PT ;  /* 0x0000000864007c0c */ /* 0x000fe4000bf41070 */
[----:B------:R-:W-:Y:S02]  /*05b0*/  @P5 LOP3.LUT R14, R14, 0x8000, RZ, 0xfc, !PT ;  /* 0x000080000e0e5812 */ /* 0x000fe400078efcff */
[C---:B------:R-:W-:Y:S02]  /*05c0*/  IADD3 R4, R2.reuse, 0x160, RZ ;  /* 0x0000016002047810 */ /* 0x040fe40007ffe0ff */
[----:B------:R-:W-:Y:S02]  /*05d0*/  ISETP.LT.AND.EX P0, PT, R3, UR9, !P4, P0 ;  /* 0x0000000903007c0c */ /* 0x000fe4000e701300 */
[----:B------:R-:W-:Y:S02]  /*05e0*/  IADD3 R3, R2, 0xd0, RZ ;  /* 0x000000d002037810 */ /* 0x000fe40007ffe0ff */
[----:B------:R-:W-:-:S02]  /*05f0*/  ISETP.LT.AND.EX P5, PT, R121, UR9, !P4, P2 ;  /* 0x0000000979007c0c */ /* 0x000fc4000e7a1320 */
[----:B------:R-:W-:Y:S02]  /*0600*/  LOP3.LUT R14, R14, 0xffffbfff, RZ, 0xc0, !PT ;  /* 0xffffbfff0e0e7812 */ /* 0x000fe400078ec0ff */
[----:B------:R-:W-:Y:S02]  /*0610*/  ISETP.LT.U32.AND P1, PT, R4, UR8, PT ;  /* 0x0000000804007c0c */ /* 0x000fe4000bf21070 */
[----:B------:R-:W-:Y:S02]  /*0620*/  SHF.R.S32.HI R4, RZ, 0x1f, R4 ;  /* 0x0000001fff047819 */ /* 0x000fe40000011404 */
[----:B------:R-:W-:Y:S02]  /*0630*/  SHF.R.S32.HI R120, RZ, 0x1f, R3 ;  /* 0x0000001fff787819 */ /* 0x000fe40000011403 */
[----:B------:R-:W-:Y:S02]  /*0640*/  ISETP.LT.U32.AND P2, PT, R3, UR8, PT ;  /* 0x0000000803007c0c */ /* 0x000fe4000bf41070 */
[----:B------:R-:W-:-:S02]  /*0650*/  @P3 LOP3.LUT R14, R14, 0x4000, RZ, 0xfc, !PT ;  /* 0x000040000e0e3812 */ /* 0x000fc400078efcff */
[----:B------:R-:W-:Y:S02]  /*0660*/  ISETP.LT.AND.EX P1, PT, R4, UR9, !P4, P1 ;  /* 0x0000000904007c0c */ /* 0x000fe4000e721310 */
[----:B------:R-:W-:Y:S02]  /*0670*/  IADD3 R4, R2, 0xe0, RZ ;  /* 0x000000e002047810 */ /* 0x000fe40007ffe0ff */
[----:B------:R-:W-:Y:S02]  /*0680*/  ISETP.LT.AND.EX P3, PT, R120, UR9, !P4, P2 ;  /* 0x0000000978007c0c */ /* 0x000fe4000e761320 */
[----:B------:R-:W-:Y:S02]  /*0690*/  LOP3.LUT R14, R14, 0xffffdfff, RZ, 0xc0, !PT ;  /* 0xffffdfff0e0e7812 */ /* 0x000fe400078ec0ff */
[----:B------:R-:W-:Y:S02]  /*06a0*/  SHF.R.S32.HI R119, RZ, 0x1f, R4 ;  /* 0x0000001fff777819 */ /* 0x000fe40000011404 */
[----:B------:R-:W-:-:S02]  /*06b0*/  ISETP.LT.U32.AND P2, PT, R4, UR8, PT ;  /* 0x0000000804007c0c */ /* 0x000fc4000bf41070 */
[----:B------:R-:W-:Y:S02]  /*06c0*/  @P5 LOP3.LUT R14, R14, 0x2000, RZ, 0xfc, !PT ;  /* 0x000020000e0e5812 */ /* 0x000fe400078efcff */
        /* <DEDUP_REMOVED lines=18> */
[----:B------:R-:W-:Y:S02]  /*07f0*/  ISETP.LT.AND.EX P3, PT, R116, UR9, !P4, P2 ;  /* 0x0000000974007c0c */ /* 0x000fe4000e761320 */
[----:B------:R-:W-:Y:S02]  /*0800*/  LOP3.LUT R14, R14, 0xfffffdff, RZ, 0xc0, !PT ;  /* 0xfffffdff0e0e7812 */ /* 0x000fe400078ec0ff */
[----:B------:R-:W-:Y:S02]  /*0810*/  IADD3 R8, R2, 0x120, RZ ;  /* 0x0000012002087810 */ /* 0x000fe40007ffe0ff */
[----:B------:R-:W-:Y:S02]  /*0820*/  @P5 LOP3.LUT R14, R14, 0x200, RZ, 0xfc, !PT ;  /* 0x000002000e0e5812 */ /* 0x000fe400078efcff */
[----:B------:R-:W-:-:S02]  /*0830*/  IADD3 R9, R2, 0x130, RZ ;  /* 0x0000013002097810 */ /* 0x000fc40007ffe0ff */
[----:B------:R-:W-:Y:S02]  /*0840*/  LOP3.LUT R14, R14, 0xffffff7f, RZ, 0xc0, !PT ;  /* 0xffffff7f0e0e7812 */ /* 0x000fe400078ec0ff */
[----:B------:R-:W-:Y:S02]  /*0850*/  IADD3 R10, R2, 0x140, RZ ;  /* 0x00000140020a7810 */ /* 0x000fe40007ffe0ff */
[----:B------:R-:W-:Y:S02]  /*0860*/  @P3 LOP3.LUT R14, R14, 0x80, RZ, 0xfc, !PT ;  /* 0x000000800e0e3812 */ /* 0x000fe400078efcff */
[----:B------:R-:W-:Y:S02]  /*0870*/  SHF.R.S32.HI R115, RZ, 0x1f, R8 ;  /* 0x0000001fff737819 */ /* 0x000fe40000011408 */
[----:B------:R-:W-:Y:S02]  /*0880*/  SHF.R.S32.HI R114, RZ, 0x1f, R9 ;  /* 0x0000001fff727819 */ /* 0x000fe40000011409 */
[----:B------:R-:W-:-:S02]  /*0890*/  ISETP.LT.U32.AND P2, PT, R8, UR8, PT ;  /* 0x0000000808007c0c */ /* 0x000fc4000bf41070 */
[----:B------:R-:W-:Y:S02]  /*08a0*/  ISETP.LT.U32.AND P3, PT, R9, UR8, PT ;  /* 0x0000000809007c0c */ /* 0x000fe4000bf61070 */
[----:B------:R-:W-:Y:S01]  /*08b0*/  MOV R11, R12 ;  /* 0x0000000c000b7202 */ /* 0x000fe20000000f00 */
[----:B------:R-:W-:Y:S01]  /*08c0*/  HFMA2.MMA R12, -RZ, RZ, 0, 0 ;  /* 0x00000000ff0c7435 */ /* 0x000fe200000001ff */
[----:B------:R-:W-:Y:S02]  /*08d0*/  SHF.R.S32.HI R113, RZ, 0x1f, R10 ;  /* 0x0000001fff717819 */ /* 0x000fe4000001140a */
[----:B------:R-:W-:Y:S02]  /*08e0*/  ISETP.LT.U32.AND P5, PT, R10, UR8, PT ;  /* 0x000000080a007c0c */ /* 0x000fe4000bfa1070 */
[----:B------:R-:W-:Y:S02]  /*08f0*/  SHF.L.U32 R13, R13, 0x1, RZ ;  /* 0x000000010d0d7819 */ /* 0x000fe400000006ff */
[----:B------:R-:W-:-:S02]  /*0900*/  ISETP.LT.AND.EX P2, PT, R115, UR9, !P4, P2 ;  /* 0x0000000973007c0c */ /* 0x000fc4000e741320 */
[----:B------:R-:W-:Y:S02]  /*0910*/  ISETP.LT.AND.EX P3, PT, R114, UR9, !P4, P3 ;  /* 0x0000000972007c0c */ /* 0x000fe4000e761330 */
[----:B------:R-:W-:Y:S01]  /*0920*/  ISETP.LT.AND.EX P4, PT, R113, UR9, !P4, P5 ;  /* 0x0000000971007c0c */ /* 0x000fe2000e781350 */
[----:B------:R-:W-:-:S12]  /*0930*/  ULDC.64 UR8, c[0x0][0x208] ;  /* 0x0000820000087ab9 */ /* 0x000fd80000000a00 */
.L_x_4684:
[----:B------:R-:W0:Y:S01]  /*0940*/  LDC R20, c[0x0][0x288] ;  /* 0x0000a200ff147b82 */ /* 0x000e220000000800 */
[----:B------:R-:W-:Y:S01]  /*0950*/  IABS R21, R11 ;  /* 0x0000000b00157213 */ /* 0x000fe20000000000 */
[----:B------:R-:W-:Y:S01]  /*0960*/  ULDC.64 UR12, c[0x0][0x280] ;  /* 0x0000a000000c7ab9 */ /* 0x000fe20000000a00 */
[----:B------:R-:W-:Y:S02]  /*0970*/  P2R R25, PR, RZ, 0x1 ;  /* 0x00000001ff197803 */ /* 0x000fe40000000000 */
[C---:B------:R-:W-:Y:S02]  /*0980*/  LOP3.LUT P0, RZ, R14.reuse, 0x2000000, RZ, 0xc0, !PT ;  /* 0x020000000eff7812 */ /* 0x040fe4000780c0ff */
[----:B------:R-:W-:Y:S01]  /*0990*/  SHF.R.S32.HI R26, RZ, 0x1f, R2 ;  /* 0x0000001fff1a7819 */ /* 0x000fe20000011402 */
[----:B------:R-:W1:Y:S01]  /*09a0*/  @P2 LDC.64 R82, c[0x0][0x220] ;  /* 0x00008800ff522b82 */ /* 0x000e620000000a00 */
[----:B------:R-:W-:Y:S02]  /*09b0*/  P2R R24, PR, RZ, 0x2 ;  /* 0x00000002ff187803 */ /* 0x000fe40000000000 */
[----:B------:R-:W-:-:S02]  /*09c0*/  LOP3.LUT P1, RZ, R14, 0x1000000, RZ, 0xc0, !PT ;  /* 0x010000000eff7812 */ /* 0x000fc4000782c0ff */
[----:B------:R-:W-:Y:S02]  /*09d0*/  LOP3.LUT P6, RZ, R14, 0x800000, RZ, 0xc0, !PT ;  /* 0x008000000eff7812 */ /* 0x000fe400078cc0ff */
[C---:B------:R-:W-:Y:S01]  /*09e0*/  IADD3 R31, R2.reuse, 0x180, RZ ;  /* 0x00000180021f7810 */ /* 0x040fe20007ffe0ff */
[----:B------:R-:W2:Y:S01]  /*09f0*/  @P3 LDC.64 R84, c[0x0][0x220] ;  /* 0x00008800ff543b82 */ /* 0x000ea20000000a00 */
[C---:B------:R-:W-:Y:S02]  /*0a00*/  IADD3 R33, R2.reuse, 0x1a0, RZ ;  /* 0x000001a002217810 */ /* 0x040fe40007ffe0ff */
[C---:B------:R-:W-:Y:S02]  /*0a10*/  IADD3 R35, R2.reuse, 0x1b0, RZ ;  /* 0x000001b002237810 */ /* 0x040fe40007ffe0ff */
[----:B------:R-:W-:Y:S02]  /*0a20*/  IADD3 R37, R2, 0x1c0, RZ ;  /* 0x000001c002257810 */ /* 0x000fe40007ffe0ff */
[----:B------:R-:W-:Y:S01]  /*0a30*/  SHF.R.S32.HI R90, RZ, 0x1f, R35 ;  /* 0x0000001fff5a7819 */ /* 0x000fe20000011423 */
[----:B------:R-:W3:Y:S01]  /*0a40*/  @P0 LDC.64 R22, c[0x0][0x270] ;  /* 0x00009c00ff160b82 */ /* 0x000ee20000000a00 */
[----:B0-----:R-:W-:-:S02]  /*0a50*/  IABS R18, R20 ;  /* 0x0000001400127213 */ /* 0x001fc40000000000 */
[----:B------:R-:W-:Y:S02]  /*0a60*/  SHF.R.S32.HI R91, RZ, 0x1f, R37 ;  /* 0x0000001fff5b7819 */ /* 0x000fe40000011425 */
[----:B------:R-:W0:Y:S01]  /*0a70*/  I2F.RP R15, R18 ;  /* 0x00000012000f7306 */ /* 0x000e220000209400 */
[----:B------:R-:W-:Y:S02]  /*0a80*/  LOP3.LUT R44, R44, 0xffffffdf, RZ, 0xc0, !PT ;  /* 0xffffffdf2c2c7812 */ /* 0x000fe400078ec0ff */
[----:B------:R-:W4:Y:S01]  /*0a90*/  @P0 LDC.64 R42, c[0x0][0x220] ;  /* 0x00008800ff2a0b82 */ /* 0x000f220000000a00 */
[C---:B------:R-:W-:Y:S02]  /*0aa0*/  IADD3 R39, R2.reuse, 0x1d0, RZ ;  /* 0x000001d002277810 */ /* 0x040fe40007ffe0ff */
[----:B------:R-:W-:Y:S02]  /*0ab0*/  IADD3 R41, R2, 0x1e0, RZ ;  /* 0x000001e002297810 */ /* 0x000fe40007ffe0ff */
[----:B------:R-:W-:-:S02]  /*0ac0*/  SHF.R.S32.HI R92, RZ, 0x1f, R39 ;  /* 0x0000001fff5c7819 */ /* 0x000fc40000011427 */
[----:B------:R-:W-:Y:S01]  /*0ad0*/  SHF.R.S32.HI R93, RZ, 0x1f, R41 ;  /* 0x0000001fff5d7819 */ /* 0x000fe20000011429 */
[----:B------:R-:W5:Y:S01]  /*0ae0*/  @P1 LDC.64 R48, c[0x0][0x220] ;  /* 0x00008800ff301b82 */ /* 0x000f620000000a00 */
[----:B------:R-:W-:Y:S01]  /*0af0*/  IADD3 R45, R2, 0x190, RZ ;  /* 0x00000190022d7810 */ /* 0x000fe20007ffe0ff */
[----:B0-----:R-:W0:Y:S03]  /*0b00*/  MUFU.RCP R15, R15 ;  /* 0x0000000f000f7308 */ /* 0x001e260000001000 */
[----:B------:R-:W-:-:S03]  /*0b10*/  SHF.R.S32.HI R94, RZ, 0x1f, R45 ;  /* 0x0000001fff5e7819 */ /* 0x000fc6000001142d */
[----:B------:R-:W1:Y:S08]  /*0b20*/  @P6 LDC.64 R50, c[0x0][0x220] ;  /* 0x00008800ff326b82 */ /* 0x000e700000000a00 */
[----:B------:R-:W2:Y:S01]  /*0b30*/  @P4 LDC.64 R86, c[0x0][0x220] ;  /* 0x00008800ff564b82 */ /* 0x000ea20000000a00 */
[----:B0-----:R-:W-:-:S04]  /*0b40*/  IADD3 R16, R15, 0xffffffe, RZ ;  /* 0x0ffffffe0f107810 */ /* 0x001fc80007ffe0ff */
[----:B------:R0:W3:Y:S02]  /*0b50*/  F2I.FTZ.U32.TRUNC.NTZ R17, R16 ;  /* 0x0000001000117305 */ /* 0x0000e4000021f000 */
[----:B0-----:R-:W-:Y:S02]  /*0b60*/  MOV R16, RZ ;  /* 0x000000ff00107202 */ /* 0x001fe40000000f00 */
[----:B---3--:R-:W-:-:S05]  /*0b70*/  IADD3 R19, RZ, -R17, RZ ;  /* 0x80000011ff137210 */ /* 0x008fca0007ffe0ff */
        /* <DEDUP_REMOVED lines=11> */
[----:B------:R-:W-:Y:S02]  /*0c30*/  @P5 IADD3 R17, R17, 0x1, RZ ;  /* 0x0000000111115810 */ /* 0x000fe40007ffe0ff */
[----:B------:R-:W-:-:S13]  /*0c40*/  ISETP.GE.AND P5, PT, R15, RZ, PT ;  /* 0x000000ff0f00720c */ /* 0x000fda0003fa6270 */
[----:B------:R-:W-:Y:S02]  /*0c50*/  @!P5 IADD3 R17, -R17, RZ, RZ ;  /* 0x000000ff1111d210 */ /* 0x000fe40007ffe1ff */
[----:B------:R-:W-:-:S13]  /*0c60*/  ISETP.NE.AND P5, PT, R20, RZ, PT ;  /* 0x000000ff1400720c */ /* 0x000fda0003fa5270 */
[----:B------:R-:W-:-:S04]  /*0c70*/  @!P5 LOP3.LUT R17, RZ, R20, RZ, 0x33, !PT ;  /* 0x00000014ff11d212 */ /* 0x000fc800078e33ff */
[----:B------:R-:W-:-:S05]  /*0c80*/  IADD3 R16, -R17, RZ, RZ ;  /* 0x000000ff11107210 */ /* 0x000fca0007ffe1ff */
[----:B------:R-:W-:Y:S01]  /*0c90*/  IMAD R15, R20, R16, R11 ;  /* 0x00000010140f7224 */ /* 0x000fe200078e020b */
[----:B------:R-:W-:-:S03]  /*0ca0*/  SHF.R.S32.HI R16, RZ, 0x1f, R13 ;  /* 0x0000001fff107819 */ /* 0x000fc6000001140d */
[----:B------:R-:W-:-:S05]  /*0cb0*/  IMAD R15, R15, 0x38, RZ ;  /* 0x000000380f0f7824 */ /* 0x000fca00078e02ff */
        /* <DEDUP_REMOVED lines=8> */
[-C--:B------:R-:W-:Y:S01]  /*0d40*/  @P0 IMAD R16, R26, R22.reuse, RZ ;  /* 0x000000161a100224 */ /* 0x080fe200078e02ff */
[----:B------:R-:W-:Y:S02]  /*0d50*/  SHF.R.S32.HI R26, RZ, 0x1f, R112 ;  /* 0x0000001fff1a7819 */ /* 0x000fe40000011470 */
[----:B------:R-:W-:Y:S01]  /*0d60*/  IADD3 R19, R21, R19, RZ ;  /* 0x0000001315137210 */ /* 0x000fe20007ffe0ff */
[C---:B------:R-:W-:Y:S02]  /*0d70*/  @P0 IMAD R23, R2.reuse, R23, R16 ;  /* 0x0000001702170224 */ /* 0x040fe400078e0210 */
[----:B------:R-:W-:-:S05]  /*0d80*/  @P0 IMAD.WIDE.U32 R16, R2, R22, R18 ;  /* 0x0000001602100225 */ /* 0x000fca00078e0012 */
[----:B------:R-:W-:Y:S02]  /*0d90*/  @P0 IADD3 R17, R17, R23, RZ ;  /* 0x0000001711110210 */ /* 0x000fe40007ffe0ff */
[----:B------:R-:W0:Y:S01]  /*0da0*/  @P1 LDC.64 R22, c[0x0][0x270] ;  /* 0x00009c00ff161b82 */ /* 0x000e220000000a00 */
[----:B----4-:R-:W-:-:S04]  /*0db0*/  @P0 LEA R42, P5, R16, R42, 0x2 ;  /* 0x0000002a102a0211 */ /* 0x010fc800078a10ff */
[----:B------:R-:W-:Y:S02]  /*0dc0*/  @P0 LEA.HI.X R43, R16, R43, R17, 0x2, P5 ;  /* 0x0000002b102b0211 */ /* 0x000fe400028f1411 */
[----:B------:R-:W-:Y:S02]  /*0dd0*/  @P1 MOV R17, R19 ;  /* 0x0000001300111202 */ /* 0x000fe40000000f00 */
        /* <DEDUP_REMOVED lines=9> */
[----:B-----5:R-:W-:-:S04]  /*0e70*/  @P1 LEA R48, P5, R16, R48, 0x2 ;  /* 0x0000003010301211 */ /* 0x020fc800078a10ff */
[----:B------:R-:W-:Y:S02]  /*0e80*/  @P1 LEA.HI.X R49, R16, R49, R17, 0x2, P5 ;  /* 0x0000003110311211 */ /* 0x000fe400028f1411 */
[----:B------:R-:W-:Y:S02]  /*0e90*/  @P6 MOV R17, R19 ;  /* 0x0000001300116202 */ /* 0x000fe40000000f00 */
[----:B------:R-:W-:-:S13]  /*0ea0*/  LOP3.LUT P1, RZ, R14, 0x200000, RZ, 0xc0, !PT ;  /* 0x002000000eff7812 */ /* 0x000fda000782c0ff */
        /* <DEDUP_REMOVED lines=8> */
[----:B-1----:R-:W-:-:S04]  /*0f30*/  @P6 LEA R50, P5, R16, R50, 0x2 ;  /* 0x0000003210326211 */ /* 0x002fc800078a10ff */
[----:B------:R-:W-:Y:S02]  /*0f40*/  @P6 LEA.HI.X R51, R16, R51, R17, 0x2, P5 ;  /* 0x0000003310336211 */ /* 0x000fe400028f1411 */
[----:B------:R-:W-:Y:S02]  /*0f50*/  @P0 MOV R17, R19 ;  /* 0x0000001300110202 */ /* 0x000fe40000000f00 */
        /* <DEDUP_REMOVED lines=8> */
[----:B------:R-:W0:Y:S01]  /*0fe0*/  @P1 LDC.64 R22, c[0x0][0x270] ;  /* 0x00009c00ff161b82 */ /* 0x000e220000000a00 */
[----:B---3--:R-:W-:-:S04]  /*0ff0*/  @P0 LEA R52, P5, R16, R52, 0x2 ;  /* 0x0000003410340211 */ /* 0x008fc800078a10ff */
        /* <DEDUP_REMOVED lines=16> */
[----:B0-----:R-:W-:Y:S01]  /*1100*/  @P6 IMAD R22, R26, R16, RZ ;  /* 0x000000101a166224 */ /* 0x001fe200078e02ff */
[----:B------:R-:W-:-:S03]  /*1110*/  SHF.R.S32.HI R26, RZ, 0x1f, R107 ;  /* 0x0000001fff1a7819 */ /* 0x000fc6000001146b */
[----:B------:R-:W-:Y:S01]  /*1120*/  @P6 IMAD R27, R108, R17, R22 ;  /* 0x000000116c1b6224 */ /* 0x000fe200078e0216 */
[----:B------:R-:W-:-:S05]  /*1130*/  @P6 MOV R22, R20 ;  /* 0x0000001400166202 */ /* 0x000fca0000000f00 */
[----:B------:R-:W-:Y:S01]  /*1140*/  @P6 IMAD.WIDE.U32 R16, R108, R16, R22 ;  /* 0x000000106c106225 */ /* 0x000fe200078e0016 */
[----:B------:R-:W-:-:S04]  /*1150*/  @P0 MOV R23, R19 ;  /* 0x0000001300170202 */ /* 0x000fc80000000f00 */
[----:B------:R-:W-:Y:S02]  /*1160*/  @P6 IADD3 R17, R17, R27, RZ ;  /* 0x0000001b11116210 */ /* 0x000fe40007ffe0ff */
[----:B-1----:R-:W-:-:S04]  /*1170*/  @P6 LEA R56, P5, R16, R56, 0x2 ;  /* 0x0000003810386211 */ /* 0x002fc800078a10ff */
        /* <DEDUP_REMOVED lines=8> */
[----:B------:R-:W-:Y:S01]  /*1200*/  @P0 IMAD.WIDE.U32 R16, R107, R16, R22 ;  /* 0x000000106b100225 */ /* 0x000fe200078e0016 */
[----:B------:R-:W-:-:S04]  /*1210*/  @P1 MOV R23, R19 ;  /* 0x0000001300171202 */ /* 0x000fc80000000f00 */
[----:B------:R-:W-:Y:S02]  /*1220*/  @P0 IADD3 R17, R17, R27, RZ ;  /* 0x0000001b11110210 */ /* 0x000fe40007ffe0ff */
[----:B---3--:R-:W-:Y:S02]  /*1230*/  @P0 LEA R58, P5, R16, R58, 0x2 ;  /* 0x0000003a103a0211 */ /* 0x008fe400078a10ff */
[----:B------:R-:W-:Y:S02]  /*1240*/  IADD3 R27, R2, 0x170, RZ ;  /* 0x00000170021b7810 */ /* 0x000fe40007ffe0ff */
[----:B------:R-:W-:Y:S02]  /*1250*/  @P0 LEA.HI.X R59, R16, R59, R17, 0x2, P5 ;  /* 0x0000003b103b0211 */ /* 0x000fe400028f1411 */
        /* <DEDUP_REMOVED lines=31> */
[C---:B---3--:R-:W-:Y:S02]  /*1450*/  @P0 LEA R64, P5, R22.reuse, R64, 0x2 ;  /* 0x0000004016400211 */ /* 0x048fe400078a10ff */
[----:B------:R-:W-:Y:S02]  /*1460*/  @P1 MOV R23, R19 ;  /* 0x0000001300171202 */ /* 0x000fe40000000f00 */
[----:B------:R-:W-:Y:S02]  /*1470*/  @P0 LEA.HI.X R65, R22, R65, R16, 0x2, P5 ;  /* 0x0000004116410211 */ /* 0x000fe400028f1410 */
        /* <DEDUP_REMOVED lines=56> */
[C---:B------:R-:W-:Y:S02]  /*1800*/  LOP3.LUT P6, RZ, R14.reuse, 0x80, RZ, 0xc0, !PT ;  /* 0x000000800eff7812 */ /* 0x040fe400078cc0ff */
[----:B------:R-:W-:-:S04]  /*1810*/  LOP3.LUT R14, R14, 0xfbffffff, RZ, 0xc0, !PT ;  /* 0xfbffffff0e0e7812 */ /* 0x000fc800078ec0ff */
[----:B------:R-:W-:-:S04]  /*1820*/  @P2 LOP3.LUT R14, R14, 0x4000000, RZ, 0xfc, !PT ;  /* 0x040000000e0e2812 */ /* 0x000fc800078efcff */
[----:B------:R-:W-:-:S03]  /*1830*/  LOP3.LUT R14, R14, 0xf7ffffff, RZ, 0xc0, !PT ;  /* 0xf7ffffff0e0e7812 */ /* 0x000fc600078ec0ff */
[----:B------:R-:W1:Y:S01]  /*1840*/  @P6 LDC.64 R80, c[0x0][0x220] ;  /* 0x00008800ff506b82 */ /* 0x000e620000000a00 */
[----:B------:R-:W-:-:S04]  /*1850*/  @P3 LOP3.LUT R14, R14, 0x8000000, RZ, 0xfc, !PT ;  /* 0x080000000e0e3812 */ /* 0x000fc800078efcff */
[----:B------:R-:W-:-:S04]  /*1860*/  LOP3.LUT R14, R14, 0xefffffff, RZ, 0xc0, !PT ;  /* 0xefffffff0e0e7812 */ /* 0x000fc800078ec0ff */
[----:B------:R-:W-:Y:S01]  /*1870*/  @P4 LOP3.LUT R14, R14, 0x10000000, RZ, 0xfc, !PT ;  /* 0x100000000e0e4812 */ /* 0x000fe200078efcff */
[----:B0-----:R-:W-:-:S03]  /*1880*/  @P0 IMAD R22, R118, R16, RZ ;  /* 0x0000001076160224 */ /* 0x001fc600078e02ff */
[----:B------:R-:W-:Y:S01]  /*1890*/  LOP3.LUT R14, R14, 0xdfffffff, RZ, 0xc0, !PT ;  /* 0xdfffffff0e0e7812 */ /* 0x000fe200078ec0ff */
        /* <DEDUP_REMOVED lines=8> */
[----:B------:R-:W-:Y:S02]  /*1920*/  ISETP.NE.AND P0, PT, R25, RZ, PT ;  /* 0x000000ff1900720c */ /* 0x000fe40003f05270 */
[----:B------:R-:W-:-:S11]  /*1930*/  IADD3 R25, R2, 0x150, RZ ;  /* 0x0000015002197810 */ /* 0x000fd60007ffe0ff */
[----:B------:R-:W3:Y:S01]  /*1940*/  @P0 LDC.64 R88, c[0x0][0x220] ;  /* 0x00008800ff580b82 */ /* 0x000ee20000000a00 */
[----:B------:R-:W-:-:S04]  /*1950*/  @P0 LOP3.LUT R14, R14, 0x20000000, RZ, 0xfc, !PT ;  /* 0x200000000e0e0812 */ /* 0x000fc800078efcff */
[----:B------:R-:W-:Y:S01]  /*1960*/  LOP3.LUT R14, R14, 0xbfffffff, RZ, 0xc0, !PT ;  /* 0xbfffffff0e0e7812 */ /* 0x000fe200078ec0ff */
        /* <DEDUP_REMOVED lines=9> */
[----:B------:R-:W-:-:S13]  /*1a00*/  ISETP.NE.AND P1, PT, R24, RZ, PT ;  /* 0x000000ff1800720c */ /* 0x000fda0003f25270 */
[----:B------:R-:W4:Y:S01]  /*1a10*/  @P1 LDC.64 R46, c[0x0][0x220] ;  /* 0x00008800ff2e1b82 */ /* 0x000f220000000a00 */
[----:B------:R-:W-:-:S04]  /*1a20*/  @P1 LOP3.LUT R14, R14, 0x40000000, RZ, 0xfc, !PT ;  /* 0x400000000e0e1812 */ /* 0x000fc800078efcff */
[----:B------:R-:W-:Y:S01]  /*1a30*/  LOP3.LUT R14, R14, 0xfffffffb, RZ, 0xc0, !PT ;  /* 0xfffffffb0e0e7812 */ /* 0x000fe200078ec0ff */
        /* <DEDUP_REMOVED lines=8> */
[----:B------:R-:W0:Y:S02]  /*1ac0*/  @P2 LDC.64 R16, c[0x0][0x270] ;  /* 0x00009c00ff102b82 */ /* 0x000e240000000a00 */
[----:B0-----:R-:W-:-:S04]  /*1ad0*/  @P2 IMAD R22, R115, R16, RZ ;  /* 0x0000001073162224 */ /* 0x001fc800078e02ff */
[----:B------:R-:W-:Y:S01]  /*1ae0*/  @P2 IMAD R17, R8, R17, R22 ;  /* 0x0000001108112224 */ /* 0x000fe200078e0216 */
[----:B------:R-:W-:-:S05]  /*1af0*/  @P2 MOV R22, R20 ;  /* 0x0000001400162202 */ /* 0x000fca0000000f00 */
[----:B------:R-:W-:-:S05]  /*1b00*/  @P2 IMAD.WIDE.U32 R22, R8, R16, R22 ;  /* 0x0000001008162225 */ /* 0x000fca00078e0016 */
[----:B------:R-:W-:Y:S02]  /*1b10*/  @P2 IADD3 R16, R23, R17, RZ ;  /* 0x0000001117102210 */ /* 0x000fe40007ffe0ff */
[C---:B------:R-:W-:Y:S02]  /*1b20*/  @P2 LEA R82, P5, R22.reuse, R82, 0x2 ;  /* 0x0000005216522211 */ /* 0x040fe400078a10ff */
        /* <DEDUP_REMOVED lines=18> */
[----:B------:R-:W-:Y:S02]  /*1c50*/  SHF.R.S32.HI R23, RZ, 0x1f, R25 ;  /* 0x0000001fff177819 */ /* 0x000fe40000011419 */
[----:B------:R-:W-:Y:S02]  /*1c60*/  @P4 LEA.HI.X R87, R22, R87, R16, 0x2, P5 ;  /* 0x0000005716574211 */ /* 0x000fe400028f1410 */
        /* <DEDUP_REMOVED lines=8> */
[C---:B---3--:R-:W-:Y:S02]  /*1cf0*/  @P0 LEA R88, P5, R22.reuse, R88, 0x2 ;  /* 0x0000005816580211 */ /* 0x048fe400078a10ff */
[----:B------:R-:W-:Y:S02]  /*1d00*/  SHF.R.S32.HI R23, RZ, 0x1f, R25 ;  /* 0x0000001fff177819 */ /* 0x000fe40000011419 */
[----:B------:R-:W-:Y:S02]  /*1d10*/  @P0 LEA.HI.X R89, R22, R89, R16, 0x2, P5 ;  /* 0x0000005916590211 */ /* 0x000fe400028f1410 */
[----:B------:R-:W0:Y:S02]  /*1d20*/  @P1 LDC.64 R16, c[0x0][0x270] ;  /* 0x00009c00ff101b82 */ /* 0x000e240000000a00 */
[----:B0-----:R-:W-:Y:S01]  /*1d30*/  @P1 IMAD R22, R23, R16, RZ ;  /* 0x0000001017161224 */ /* 0x001fe200078e02ff */
[----:B------:R-:W-:-:S03]  /*1d40*/  @P1 MOV R23, R19 ;  /* 0x0000001300171202 */ /* 0x000fc60000000f00 */
[----:B------:R-:W-:Y:S01]  /*1d50*/  @P1 IMAD R17, R25, R17, R22 ;  /* 0x0000001119111224 */ /* 0x000fe200078e0216 */
[----:B------:R-:W-:-:S05]  /*1d60*/  @P1 MOV R22, R20 ;  /* 0x0000001400161202 */ /* 0x000fca0000000f00 */
[----:B------:R-:W-:-:S05]  /*1d70*/  @P1 IMAD.WIDE.U32 R22, R25, R16, R22 ;  /* 0x0000001019161225 */ /* 0x000fca00078e0016 */
[----:B------:R-:W-:Y:S02]  /*1d80*/  @P1 IADD3 R16, R23, R17, RZ ;  /* 0x0000001117101210 */ /* 0x000fe40007ffe0ff */
[C---:B----4-:R-:W-:Y:S02]  /*1d90*/  @P1 LEA R46, P5, R22.reuse, R46, 0x2 ;  /* 0x0000002e162e1211 */ /* 0x050fe400078a10ff */
[----:B------:R-:W-:Y:S02]  /*1da0*/  SHF.R.S32.HI R23, RZ, 0x1f, R27 ;  /* 0x0000001fff177819 */ /* 0x000fe4000001141b */
[----:B------:R-:W-:Y:S02]  /*1db0*/  @P1 LEA.HI.X R47, R22, R47, R16, 0x2, P5 ;  /* 0x0000002f162f1211 */ /* 0x000fe400028f1410 */
[----:B------:R-:W-:-:S04]  /*1dc0*/  ISETP.GE.U32.AND P5, PT, R27, UR12, PT ;  /* 0x0000000c1b007c0c */ /* 0x000fc8000bfa6070 */
[----:B------:R-:W-:-:S04]  /*1dd0*/  ISETP.GE.AND.EX P5, PT, R23, UR13, PT, P5 ;  /* 0x0000000d17007c0c */ /* 0x000fc8000bfa6350 */
[----:B------:R-:W-:-:S13]  /*1de0*/  ISETP.LT.U32.AND P2, PT, R0, 0x1c0, !P5 ;  /* 0x000001c00000780c */ /* 0x000fda0006f41070 */
[----:B------:R-:W0:Y:S01]  /*1df0*/  @P2 LDC.64 R16, c[0x0][0x270] ;  /* 0x00009c00ff102b82 */ /* 0x000e220000000a00 */
[----:B------:R-:W-:-:S04]  /*1e00*/  @P2 LOP3.LUT R44, R44, 0x20, RZ, 0xfc, !PT ;  /* 0x000000202c2c2812 */ /* 0x000fc800078efcff */
[----:B------:R-:W-:-:S03]  /*1e10*/  LOP3.LUT R44, R44, 0xfffffff7, RZ, 0xc0, !PT ;  /* 0xfffffff72c2c7812 */ /* 0x000fc600078ec0ff */
[----:B------:R-:W1:Y:S01]  /*1e20*/  @P2 LDC.64 R24, c[0x0][0x220] ;  /* 0x00008800ff182b82 */ /* 0x000e620000000a00 */
        /* <DEDUP_REMOVED lines=9> */
[----:B------:R-:W-:-:S04]  /*1ec0*/  ISETP.GE.U32.AND P5, PT, R31, UR12, PT ;  /* 0x0000000c1f007c0c */ /* 0x000fc8000bfa6070 */
[----:B------:R-:W-:-:S04]  /*1ed0*/  ISETP.GE.AND.EX P5, PT, R16, UR13, PT, P5 ;  /* 0x0000000d10007c0c */ /* 0x000fc8000bfa6350 */
[----:B------:R-:W-:-:S13]  /*1ee0*/  ISETP.GT.U32.OR P1, PT, R0, 0x1bf, P5 ;  /* 0x000001bf0000780c */ /* 0x000fda0002f24470 */
[----:B------:R-:W0:Y:S01]  /*1ef0*/  @!P1 LDC.64 R22, c[0x0][0x270] ;  /* 0x00009c00ff169b82 */ /* 0x000e220000000a00 */
[----:B------:R-:W-:-:S07]  /*1f00*/  @!P1 MOV R29, R19 ;  /* 0x00000013001d9202 */ /* 0x000fce0000000f00 */
[----:B------:R-:W1:Y:S01]  /*1f10*/  @!P1 LDC.64 R26, c[0x0][0x220] ;  /* 0x00008800ff1a9b82 */ /* 0x000e620000000a00 */
[----:B0-----:R-:W-:-:S04]  /*1f20*/  @!P1 IMAD R28, R16, R22, RZ ;  /* 0x00000016101c9224 */ /* 0x001fc800078e02ff */
[----:B------:R-:W-:Y:S01]  /*1f30*/  @!P1 IMAD R17, R31, R23, R28 ;  /* 0x000000171f119224 */ /* 0x000fe200078e021c */
[----:B------:R-:W-:-:S05]  /*1f40*/  @!P1 MOV R28, R20 ;  /* 0x00000014001c9202 */ /* 0x000fca0000000f00 */
[----:B------:R-:W-:-:S05]  /*1f50*/  @!P1 IMAD.WIDE.U32 R28, R31, R22, R28 ;  /* 0x000000161f1c9225 */ /* 0x000fca00078e001c */
[----:B------:R-:W-:Y:S02]  /*1f60*/  @!P1 IADD3 R17, R29, R17, RZ ;  /* 0x000000111d119210 */ /* 0x000fe40007ffe0ff */
[----:B-1----:R-:W-:-:S04]  /*1f70*/  @!P1 LEA R26, P5, R28, R26, 0x2 ;  /* 0x0000001a1c1a9211 */ /* 0x002fc800078a10ff */
[----:B------:R-:W-:Y:S02]  /*1f80*/  @!P1 LEA.HI.X R27, R28, R27, R17, 0x2, P5 ;  /* 0x0000001b1c1b9211 */ /* 0x000fe400028f1411 */
        /* <DEDUP_REMOVED lines=14> */
[----:B------:R-:W-:-:S04]  /*2070*/  ISETP.GE.U32.AND P5, PT, R35, UR12, PT ;  /* 0x0000000c23007c0c */ /* 0x000fc8000bfa6070 */
[----:B------:R-:W-:-:S04]  /*2080*/  ISETP.GE.AND.EX P5, PT, R90, UR13, PT, P5 ;  /* 0x0000000d5a007c0c */ /* 0x000fc8000bfa6350 */
[----:B------:R-:W-:-:S13]  /*2090*/  ISETP.GT.U32.OR P6, PT, R0, 0x1bf, P5 ;  /* 0x000001bf0000780c */ /* 0x000fda0002fc4470 */
[----:B------:R-:W0:Y:S01]  /*20a0*/  @!P6 LDC.64 R22, c[0x0][0x270] ;  /* 0x00009c00ff16eb82 */ /* 0x000e220000000a00 */
[----:B------:R-:W-:Y:S02]  /*20b0*/  @!P6 MOV R33, R19 ;  /* 0x000000130021e202 */ /* 0x000fe40000000f00 */
[----:B------:R-:W-:-:S04]  /*20c0*/  @P6 LOP3.LUT R14, R14, 0x4, RZ, 0xfc, !PT ;  /* 0x000000040e0e6812 */ /* 0x000fc800078efcff */
[----:B------:R-:W-:Y:S01]  /*20d0*/  LOP3.LUT R14, R14, 0xfffffffd, RZ, 0xc0, !PT ;  /* 0xfffffffd0e0e7812 */ /* 0x000fe200078ec0ff */
        /* <DEDUP_REMOVED lines=13> */
[----:B------:R-:W-:-:S05]  /*21b0*/  @P2 LOP3.LUT R14, R14, 0x2, RZ, 0xfc, !PT ;  /* 0x000000020e0e2812 */ /* 0x000fca00078efcff */
        /* <DEDUP_REMOVED lines=23> */
[----:B------:R-:W-:Y:S02]  /*2330*/  ISETP.GE.U32.AND P5, PT, R41, UR12, PT ;  /* 0x0000000c29007c0c */ /* 0x000fe4000bfa6070 */
[----:B------:R-:W-:Y:S02]  /*2340*/  LOP3.LUT P4, RZ, R14, 0x2, RZ, 0xc0, !PT ;  /* 0x000000020eff7812 */ /* 0x000fe4000788c0ff */
[----:B------:R-:W-:-:S04]  /*2350*/  ISETP.GE.AND.EX P5, PT, R93, UR13, PT, P5 ;  /* 0x0000000d5d007c0c */ /* 0x000fc8000bfa6350 */
[----:B------:R-:W-:-:S07]  /*2360*/  ISETP.GT.U32.OR P5, PT, R0, 0x1bf, P5 ;  /* 0x000001bf0000780c */ /* 0x000fce0002fa4470 */
[----:B------:R-:W-:Y:S02]  /*2370*/  @P4 LOP3.LUT R44, R44, 0x10, RZ, 0xfc, !PT ;  /* 0x000000102c2c4812 */ /* 0x000fe400078efcff */
[----:B------:R-:W-:-:S04]  /*2380*/  LOP3.LUT P4, RZ, R14, 0x4, RZ, 0xc0, !PT ;  /* 0x000000040eff7812 */ /* 0x000fc8000788c0ff */
        /* <DEDUP_REMOVED lines=19> */
[----:B------:R-:W-:Y:S01]  /*24c0*/  @!P3 IMAD.WIDE.U32 R40, R45, R22, R40 ;  /* 0x000000162d28b225 */ /* 0x000fe200078e0028 */
[----:B------:R-:W-:-:S04]  /*24d0*/  IADD3 R45, R2, 0x1f0, RZ ;  /* 0x000001f0022d7810 */ /* 0x000fc80007ffe0ff */
[----:B------:R-:W-:Y:S02]  /*24e0*/  @!P3 IADD3 R23, R41, R23, RZ ;  /* 0x000000172917b210 */ /* 0x000fe40007ffe0ff */
[C---:B-1----:R-:W-:Y:S02]  /*24f0*/  @!P3 LEA R38, P6, R40.reuse, R38, 0x2 ;  /* 0x000000262826b211 */ /* 0x042fe400078c10ff */
[----:B------:R-:W-:Y:S02]  /*2500*/  SHF.R.S32.HI R95, RZ, 0x1f, R45 ;  /* 0x0000001fff5f7819 */ /* 0x000fe4000001142d */
        /* <DEDUP_REMOVED lines=14> */
[----:B------:R-:W-:Y:S02]  /*25f0*/  CS2R R22, SRZ ;  /* 0x0000000000167805 */ /* 0x000fe4000001ff00 */
[----:B------:R-:W-:-:S13]  /*2600*/  LOP3.LUT P2, RZ, R44, 0x20, RZ, 0xc0, !PT ;  /* 0x000000202cff7812 */ /* 0x000fda000784c0ff */
[----:B------:R0:W2:Y:S01]  /*2610*/  @P2 LDG.E.64 R22, desc[UR8][R24.64] ;  /* 0x0000000818162981 */ /* 0x0000a2000c1e1b00 */
[----:B------:R-:W-:Y:S02]  /*2620*/  LOP3.LUT P2, RZ, R14, 0x2000000, RZ, 0xc0, !PT ;  /* 0x020000000eff7812 */ /* 0x000fe4000784c0ff */
[----:B0-----:R-:W-:-:S06]  /*2630*/  CS2R R24, SRZ ;  /* 0x0000000000187805 */ /* 0x001fcc000001ff00 */
[----:B------:R0:W3:Y:S01]  /*2640*/  @!P1 LDG.E.64 R24, desc[UR8][R26.64] ;  /* 0x000000081a189981 */ /* 0x0000e2000c1e1b00 */
[----:B------:R-:W-:Y:S02]  /*2650*/  LOP3.LUT P1, RZ, R14, 0x1000000, RZ, 0xc0, !PT ;  /* 0x010000000eff7812 */ /* 0x000fe4000782c0ff */
[----:B0-----:R-:W-:-:S06]  /*2660*/  CS2R R26, SRZ ;  /* 0x00000000001a7805 */ /* 0x001fcc000001ff00 */
[----:B------:R0:W4:Y:S01]  /*2670*/  @!P0 LDG.E.64 R26, desc[UR8][R28.64] ;  /* 0x000000081c1a8981 */ /* 0x000122000c1e1b00 */
[----:B------:R-:W-:Y:S02]  /*2680*/  LOP3.LUT P0, RZ, R14, 0x800000, RZ, 0xc0, !PT ;  /* 0x008000000eff7812 */ /* 0x000fe4000780c0ff */
[----:B0-----:R-:W-:-:S06]  /*2690*/  CS2R R28, SRZ ;  /* 0x00000000001c7805 */ /* 0x001fcc000001ff00 */
[----:B------:R0:W5:Y:S01]  /*26a0*/  @!P4 LDG.E.64 R28, desc[UR8][R30.64] ;  /* 0x000000081e1cc981 */ /* 0x000162000c1e1b00 */
[----:B------:R-:W-:Y:S02]  /*26b0*/  LOP3.LUT P4, RZ, R44, 0x10, RZ, 0xc0, !PT ;  /* 0x000000102cff7812 */ /* 0x000fe4000788c0ff */
[----:B0-----:R-:W-:-:S11]  /*26c0*/  CS2R R30, SRZ ;  /* 0x00000000001e7805 */ /* 0x001fd6000001ff00 */
[----:B------:R0:W5:Y:S01]  /*26d0*/  @!P4 LDG.E.64 R30, desc[UR8][R32.64] ;  /* 0x00000008201ec981 */ /* 0x000162000c1e1b00 */
[----:B------:R-:W-:Y:S02]  /*26e0*/  LOP3.LUT P4, RZ, R44, 0x8, RZ, 0xc0, !PT ;  /* 0x000000082cff7812 */ /* 0x000fe4000788c0ff */
[----:B0-----:R-:W-:-:S11]  /*26f0*/  CS2R R32, SRZ ;  /* 0x0000000000207805 */ /* 0x001fd6000001ff00 */
[----:B------:R0:W5:Y:S02]  /*2700*/  @!P4 LDG.E.64 R32, desc[UR8][R34.64] ;  /* 0x000000082220c981 */ /* 0x000164000c1e1b00 */
[----:B0-----:R-:W-:-:S06]  /*2710*/  CS2R R34, SRZ ;  /* 0x0000000000227805 */ /* 0x001fcc000001ff00 */
[----:B------:R0:W5:Y:S02]  /*2720*/  @!P5 LDG.E.64 R34, desc[UR8][R36.64] ;  /* 0x000000082422d981 */ /* 0x000164000c1e1b00 */
[----:B0-----:R-:W-:-:S06]  /*2730*/  CS2R R36, SRZ ;  /* 0x0000000000247805 */ /* 0x001fcc000001ff00 */
[----:B------:R0:W4:Y:S01]  /*2740*/  @!P3 LDG.E.64 R36, desc[UR8][R38.64] ;  /* 0x000000082624b981 */ /* 0x000122000c1e1b00 */
[C---:B------:R-:W-:Y:S02]  /*2750*/  LOP3.LUT P4, RZ, R14.reuse, 0x400000, RZ, 0xc0, !PT ;  /* 0x004000000eff7812 */ /* 0x040fe4000788c0ff */
[----:B------:R-:W-:Y:S02]  /*2760*/  LOP3.LUT P3, RZ, R14, 0x200000, RZ, 0xc0, !PT ;  /* 0x002000000eff7812 */ /* 0x000fe4000786c0ff */
[----:B0-----:R-:W-:-:S06]  /*2770*/  CS2R R38, SRZ ;  /* 0x0000000000267805 */ /* 0x001fcc000001ff00 */
[----:B------:R0:W5:Y:S02]  /*2780*/  @!P6 LDG.E.64 R38, desc[UR8][R40.64] ;  /* 0x000000082826e981 */ /* 0x000164000c1e1b00 */
[----:B0-----:R-:W-:-:S06]  /*2790*/  CS2R R40, SRZ ;  /* 0x0000000000287805 */ /* 0x001fcc000001ff00 */
[----:B------:R0:W2:Y:S01]  /*27a0*/  @P2 LDG.E.64 R40, desc[UR8][R42.64] ;  /* 0x000000082a282981 */ /* 0x0000a2000c1e1b00 */
[----:B------:R-:W-:Y:S02]  /*27b0*/  LOP3.LUT P2, RZ, R14, 0x100000, RZ, 0xc0, !PT ;  /* 0x001000000eff7812 */ /* 0x000fe4000784c0ff */
[----:B0-----:R-:W-:-:S06]  /*27c0*/  CS2R R42, SRZ ;  /* 0x00000000002a7805 */ /* 0x001fcc000001ff00 */
[----:B------:R0:W3:Y:S01]  /*27d0*/  @P1 LDG.E.64 R42, desc[UR8][R48.64] ;  /* 0x00000008302a1981 */ /* 0x0000e2000c1e1b00 */
[C---:B------:R-:W-:Y:S02]  /*27e0*/  LOP3.LUT P1, RZ, R14.reuse, 0x4000, RZ, 0xc0, !PT ;  /* 0x000040000eff7812 */ /* 0x040fe4000782c0ff */
[C---:B------:R-:W-:Y:S02]  /*27f0*/  LOP3.LUT P5, RZ, R14.reuse, 0x80000, RZ, 0xc0, !PT ;  /* 0x000800000eff7812 */ /* 0x040fe400078ac0ff */
[----:B------:R-:W-:Y:S02]  /*2800*/  LOP3.LUT R14, R14, 0x7fffffff, RZ, 0xc0, !PT ;  /* 0x7fffffff0e0e7812 */ /* 0x000fe400078ec0ff */
[----:B------:R-:W-:Y:S02]  /*2810*/  LOP3.LUT R44, R44, 0xfffffffe, RZ, 0xc0, !PT ;  /* 0xfffffffe2c2c7812 */ /* 0x000fe400078ec0ff */
[----:B0-----:R-:W-:-:S05]  /*2820*/  CS2R R48, SRZ ;  /* 0x0000000000307805 */ /* 0x001fca000001ff00 */
[----:B------:R-:W-:Y:S01]  /*2830*/  @P1 LOP3.LUT R14, R14, 0x80000000, RZ, 0xfc, !PT ;  /* 0x800000000e0e1812 */ /* 0x000fe200078efcff */
[----:B------:R0:W4:Y:S03]  /*2840*/  @P0 LDG.E.64 R48, desc[UR8][R50.64] ;  /* 0x0000000832300981 */ /* 0x000126000c1e1b00 */
[----:B------:R-:W-:Y:S02]  /*2850*/  LOP3.LUT P1, RZ, R14, 0x8000, RZ, 0xc0, !PT ;  /* 0x000080000eff7812 */ /* 0x000fe4000782c0ff */
[----:B0-----:R-:W-:-:S11]  /*2860*/  CS2R R50, SRZ ;  /* 0x0000000000327805 */ /* 0x001fd6000001ff00 */
[----:B------:R-:W-:Y:S01]  /*2870*/  @P1 LOP3.LUT R44, R44, 0x1, RZ, 0xfc, !PT ;  /* 0x000000012c2c1812 */ /* 0x000fe200078efcff */
[----:B------:R0:W5:Y:S01]  /*2880*/  @P4 LDG.E.64 R50, desc[UR8][R52.64] ;  /* 0x0000000834324981 */ /* 0x000162000c1e1b00 */
[----:B------:R-:W-:Y:S02]  /*2890*/  LOP3.LUT P1, RZ, R14, 0x10000, RZ, 0xc0, !PT ;  /* 0x000100000eff7812 */ /* 0x000fe4000782c0ff */
[----:B------:R-:W-:Y:S02]  /*28a0*/  LOP3.LUT R44, R44, 0xfffffffd, RZ, 0xc0, !PT ;  /* 0xfffffffd2c2c7812 */ /* 0x000fe400078ec0ff */
[----:B0-----:R-:W-:-:S09]  /*28b0*/  CS2R R52, SRZ ;  /* 0x0000000000347805 */ /* 0x001fd2000001ff00 */
[----:B------:R-:W-:Y:S02]  /*28c0*/  @P1 LOP3.LUT R44, R44, 0x2, RZ, 0xfc, !PT ;  /* 0x000000022c2c1812 */ /* 0x000fe400078efcff */
[----:B------:R-:W-:Y:S01]  /*28d0*/  LOP3.LUT P1, RZ, R14, 0x20000, RZ, 0xc0, !PT ;  /* 0x000200000eff7812 */ /* 0x000fe2000782c0ff */
[----:B------:R0:W5:Y:S01]  /*28e0*/  @P3 LDG.E.64 R52, desc[UR8][R54.64] ;  /* 0x0000000836343981 */ /* 0x000162000c1e1b00 */
[----:B------:R-:W-:Y:S02]  /*28f0*/  LOP3.LUT R44, R44, 0xfffffffb, RZ, 0xc0, !PT ;  /* 0xfffffffb2c2c7812 */ /* 0x000fe400078ec0ff */
[----:B0-----:R-:W-:-:S09]  /*2900*/  CS2R R54, SRZ ;  /* 0x0000000000367805 */ /* 0x001fd2000001ff00 */
[----:B------:R-:W-:Y:S02]  /*2910*/  @P1 LOP3.LUT R44, R44, 0x4, RZ, 0xfc, !PT ;  /* 0x000000042c2c1812 */ /* 0x000fe400078efcff */
[----:B------:R-:W-:Y:S01]  /*2920*/  LOP3.LUT P1, RZ, R14, 0x40000, RZ, 0xc0, !PT ;  /* 0x000400000eff7812 */ /* 0x000fe2000782c0ff */
[----:B------:R0:W5:Y:S02]  /*2930*/  @P2 LDG.E.64 R54, desc[UR8][R56.64] ;  /* 0x0000000838362981 */ /* 0x000164000c1e1b00 */
[----:B0-----:R-:W-:-:S06]  /*2940*/  CS2R R56, SRZ ;  /* 0x0000000000387805 */ /* 0x001fcc000001ff00 */
[----:B------:R0:W5:Y:S02]  /*2950*/  @P5 LDG.E.64 R56, desc[UR8][R58.64] ;  /* 0x000000083a385981 */ /* 0x000164000c1e1b00 */
[----:B0-----:R-:W-:-:S06]  /*2960*/  CS2R R58, SRZ ;  /* 0x00000000003a7805 */ /* 0x001fcc000001ff00 */
[----:B------:R0:W5:Y:S01]  /*2970*/  @P1 LDG.E.64 R58, desc[UR8][R60.64] ;  /* 0x000000083c3a1981 */ /* 0x000162000c1e1b00 */
[----:B------:R-:W-:Y:S02]  /*2980*/  LOP3.LUT P1, RZ, R44, 0x4, RZ, 0xc0, !PT ;  /* 0x000000042cff7812 */ /* 0x000fe4000782c0ff */
[----:B0-----:R-:W-:-:S11]  /*2990*/  CS2R R60, SRZ ;  /* 0x00000000003c7805 */ /* 0x001fd6000001ff00 */
[----:B------:R0:W5:Y:S01]  /*29a0*/  @P1 LDG.E.64 R60, desc[UR8][R62.64] ;  /* 0x000000083e3c1981 */ /* 0x000162000c1e1b00 */
[----:B------:R-:W-:Y:S02]  /*29b0*/  LOP3.LUT P1, RZ, R44, 0x2, RZ, 0xc0, !PT ;  /* 0x000000022cff7812 */ /* 0x000fe4000782c0ff */
[----:B0-----:R-:W-:-:S11]  /*29c0*/  CS2R R62, SRZ ;  /* 0x00000000003e7805 */ /* 0x001fd6000001ff00 */
[----:B------:R0:W5:Y:S01]  /*29d0*/  @P1 LDG.E.64 R62, desc[UR8][R64.64] ;  /* 0x00000008403e1981 */ /* 0x000162000c1e1b00 */
[----:B------:R-:W-:Y:S02]  /*29e0*/  LOP3.LUT P1, RZ, R44, 0x1, RZ, 0xc0, !PT ;  /* 0x000000012cff7812 */ /* 0x000fe4000782c0ff */
[----:B0-----:R-:W-:-:S11]  /*29f0*/  CS2R R64, SRZ ;  /* 0x0000000000407805 */ /* 0x001fd6000001ff00 */
[----:B------:R0:W5:Y:S01]  /*2a00*/  @P1 LDG.E.64 R64, desc[UR8][R66.64] ;  /* 0x0000000842401981 */ /* 0x000162000c1e1b00 */
[C---:B------:R-:W-:Y:S02]  /*2a10*/  LOP3.LUT P1, RZ, R14.reuse, 0x80000000, RZ, 0xc0, !PT ;  /* 0x800000000eff7812 */ /* 0x040fe4000782c0ff */
[C---:B------:R-:W-:Y:S02]  /*2a20*/  LOP3.LUT P0, RZ, R14.reuse, 0x2000, RZ, 0xc0, !PT ;  /* 0x000020000eff7812 */ /* 0x040fe4000780c0ff */
[----:B0-----:R-:W-:Y:S02]  /*2a30*/  CS2R R66, SRZ ;  /* 0x0000000000427805 */ /* 0x001fe4000001ff00 */
[----:B------:R-:W-:-:S07]  /*2a40*/  LOP3.LUT P4, RZ, R14, 0x1000, RZ, 0xc0, !PT ;  /* 0x000010000eff7812 */ /* 0x000fce000788c0ff */
[----:B------:R0:W5:Y:S01]  /*2a50*/  @P1 LDG.E.64 R66, desc[UR8][R68.64] ;  /* 0x0000000844421981 */ /* 0x000162000c1e1b00 */
[----:B------:R-:W-:Y:S02]  /*2a60*/  LOP3.LUT P3, RZ, R14, 0x800, RZ, 0xc0, !PT ;  /* 0x000008000eff7812 */ /* 0x000fe4000786c0ff */
[----:B0-----:R-:W-:-:S06]  /*2a70*/  CS2R R68, SRZ ;  /* 0x0000000000447805 */ /* 0x001fcc000001ff00 */
        /* <DEDUP_REMOVED lines=24> */
[----:B------:R0:W5:Y:S02]  /*2c00*/  @P4 LDG.E.64 R84, desc[UR8][R86.64] ;  /* 0x0000000856544981 */ /* 0x000164000c1e1b00 */
[----:B0-----:R-:W-:-:S06]  /*2c10*/  CS2R R86, SRZ ;  /* 0x0000000000567805 */ /* 0x001fcc000001ff00 */
[----:B------:R0:W5:Y:S02]  /*2c20*/  @P0 LDG.E.64 R86, desc[UR8][R88.64] ;  /* 0x0000000858560981 */ /* 0x000164000c1e1b00 */
[----:B0-----:R-:W-:-:S06]  /*2c30*/  CS2R R88, SRZ ;  /* 0x0000000000587805 */ /* 0x001fcc000001ff00 */
[----:B------:R2:W5:Y:S01]  /*2c40*/  @P1 LDG.E.64 R88, desc[UR8][R46.64] ;  /* 0x000000082e581981 */ /* 0x000562000c1e1b00 */
[----:B---3--:R-:W-:Y:S01]  /*2c50*/  FMUL.FTZ R45, R43, R43 ;  /* 0x0000002b2b2d7220 */ /* 0x008fe20000410000 */
[----:B--2---:R-:W-:-:S04]  /*2c60*/  FMUL.FTZ R46, R41, R41 ;  /* 0x00000029292e7220 */ /* 0x004fc80000410000 */
[----:B------:R-:W-:Y:S01]  /*2c70*/  FFMA.FTZ R46, R40, R40, R46 ;  /* 0x00000028282e7223 */ /* 0x000fe2000001002e */
[----:B------:R-:W-:Y:S01]  /*2c80*/  FFMA.FTZ R45, R42, R42, R45 ;  /* 0x0000002a2a2d7223 */ /* 0x000fe2000001002d */
[----:B----4-:R-:W-:Y:S02]  /*2c90*/  FMUL.FTZ R44, R49, R49 ;  /* 0x00000031312c7220 */ /* 0x010fe40000410000 */
[----:B------:R-:W-:-:S04]  /*2ca0*/  FADD.FTZ R46, RZ, R46 ;  /* 0x0000002eff2e7221 */ /* 0x000fc80000010000 */
[----:B------:R-:W-:Y:S01]  /*2cb0*/  FADD.FTZ R45, R46, R45 ;  /* 0x0000002d2e2d7221 */ /* 0x000fe20000010000 */
[----:B------:R-:W-:Y:S01]  /*2cc0*/  FFMA.FTZ R46, R48, R48, R44 ;  /* 0x00000030302e7223 */ /* 0x000fe2000001002c */
[----:B-----5:R-:W-:-:S03]  /*2cd0*/  FMUL.FTZ R44, R51, R51 ;  /* 0x00000033332c7220 */ /* 0x020fc60000410000 */
[----:B------:R-:W-:Y:S01]  /*2ce0*/  FADD.FTZ R45, R45, R46 ;  /* 0x0000002e2d2d7221 */ /* 0x000fe20000010000 */
[----:B------:R-:W-:Y:S01]  /*2cf0*/  FFMA.FTZ R46, R50, R50, R44 ;  /* 0x00000032322e7223 */ /* 0x000fe2000001002c */
[----:B------:R-:W-:-:S03]  /*2d00*/  FMUL.FTZ R44, R53, R53 ;  /* 0x00000035352c7220 */ /* 0x000fc60000410000 */
[----:B------:R-:W-:Y:S01]  /*2d10*/  FADD.FTZ R45, R45, R46 ;  /* 0x0000002e2d2d7221 */ /* 0x000fe20000010000 */
[----:B------:R-:W-:Y:S01]  /*2d20*/  FFMA.FTZ R46, R52, R52, R44 ;  /* 0x00000034342e7223 */ /* 0x000fe2000001002c */
[----:B------:R-:W-:-:S03]  /*2d30*/  FMUL.FTZ R44, R55, R55 ;  /* 0x00000037372c7220 */ /* 0x000fc60000410000 */
[----:B------:R-:W-:Y:S01]  /*2d40*/  FADD.FTZ R45, R45, R46 ;  /* 0x0000002e2d2d7221 */ /* 0x000fe20000010000 */
[----:B------:R-:W-:Y:S01]  /*2d50*/  FFMA.FTZ R46, R54, R54, R44 ;  /* 0x00000036362e7223 */ /* 0x000fe2000001002c */
[----:B------:R-:W-:-:S03]  /*2d60*/  FMUL.FTZ R44, R57, R57 ;  /* 0x00000039392c7220 */ /* 0x000fc60000410000 */
[----:B------:R-:W-:Y:S01]  /*2d70*/  FADD.FTZ R45, R45, R46 ;  /* 0x0000002e2d2d7221 */ /* 0x000fe20000010000 */
[----:B------:R-:W-:-:S04]  /*2d80*/  FFMA.FTZ R46, R56, R56, R44 ;  /* 0x00000038382e7223 */ /* 0x000fc8000001002c */
[----:B------:R-:W-:Y:S01]  /*2d90*/  FADD.FTZ R45, R45, R46 ;  /* 0x0000002e2d2d7221 */ /* 0x000fe20000010000 */
[----:B------:R-:W-:-:S04]  /*2da0*/  FMUL.FTZ R44, R59, R59 ;  /* 0x0000003b3b2c7220 */ /* 0x000fc80000410000 */
        /* <DEDUP_REMOVED lines=70> */
[----:B------:R-:W-:-:S03]  /*3210*/  FADD.FTZ R44, R40, R41 ;  /* 0x00000029282c7221 */ /* 0x000fc60000010000 */
[----:B------:R-:W-:Y:S01]  /*3220*/  FADD.FTZ R45, R45, R46 ;  /* 0x0000002e2d2d7221 */ /* 0x000fe20000010000 */
[----:B------:R-:W-:Y:S01]  /*3230*/  FADD.FTZ R44, RZ, R44 ;  /* 0x0000002cff2c7221 */ /* 0x000fe20000010000 */
[----:B------:R-:W-:-:S04]  /*3240*/  FADD.FTZ R46, R42, R43 ;  /* 0x0000002b2a2e7221 */ /* 0x000fc80000010000 */
[----:B------:R-:W-:Y:S01]  /*3250*/  FADD.FTZ R44, R44, R46 ;  /* 0x0000002e2c2c7221 */ /* 0x000fe20000010000 */
        /* <DEDUP_REMOVED lines=52> */
[----:B------:R-:W-:Y:S01]  /*35a0*/  FADD.FTZ R46, R30, R31 ;  /* 0x0000001f1e2e7221 */ /* 0x000fe20000010000 */
[----:B------:R-:W-:-:S03]  /*35b0*/  FADD.FTZ R96, R32, R33 ;  /* 0x0000002120607221 */ /* 0x000fc60000010000 */
[----:B------:R-:W-:-:S04]  /*35c0*/  FADD.FTZ R44, R44, R46 ;  /* 0x0000002e2c2c7221 */ /* 0x000fc80000010000 */
[----:B------:R-:W-:Y:S02]  /*35d0*/  FADD.FTZ R96, R44, R96 ;  /* 0x000000602c607221 */ /* 0x000fe40000010000 */
[----:B------:R-:W0:Y:S01]  /*35e0*/  S2R R44, SR_LANEID ;  /* 0x00000000002c7919 */ /* 0x000e220000000000 */
[----:B------:R-:W-:Y:S01]  /*35f0*/  FADD.FTZ R46, R34, R35 ;  /* 0x00000023222e7221 */ /* 0x000fe20000010000 */
[----:B------:R-:W-:-:S03]  /*3600*/  FMUL.FTZ R97, R39, R39 ;  /* 0x0000002727617220 */ /* 0x000fc60000410000 */
[----:B------:R-:W-:Y:S01]  /*3610*/  FADD.FTZ R96, R96, R46 ;  /* 0x0000002e60607221 */ /* 0x000fe20000010000 */
[C---:B------:R-:W-:Y:S01]  /*3620*/  FADD.FTZ R46, R38.reuse, R39 ;  /* 0x00000027262e7221 */ /* 0x040fe20000010000 */
[----:B------:R-:W-:-:S03]  /*3630*/  FFMA.FTZ R97, R38, R38, R97 ;  /* 0x0000002626617223 */ /* 0x000fc60000010061 */
[----:B------:R-:W-:Y:S01]  /*3640*/  FADD.FTZ R96, R96, R46 ;  /* 0x0000002e60607221 */ /* 0x000fe20000010000 */
[----:B------:R-:W-:-:S04]  /*3650*/  FADD.FTZ R97, R45, R97 ;  /* 0x000000612d617221 */ /* 0x000fc80000010000 */
        /* <DEDUP_REMOVED lines=74> */
.L_x_4580:
[----:B------:R-:W-:Y:S05]  /*3b00*/  BSYNC B0 ;  /* 0x0000000000007941 */ /* 0x000fea0003800000 */
.L_x_4579:
[----:B------:R-:W0:Y:S02]  /*3b10*/  LDC R44, c[0x0][0xc] ;  /* 0x00000300ff2c7b82 */ /* 0x000e240000000800 */
[----:B0-----:R-:W-:-:S13]  /*3b20*/  ISETP.GE.U32.AND P6, PT, R44, 0x2, PT ;  /* 0x000000022c00780c */ /* 0x001fda0003fc6070 */
[----:B------:R-:W-:Y:S05]  /*3b30*/  @!P6 BRA `(.L_x_4581) ;  /* 0x000000080070e947 */ /* 0x000fea0003800000 */
[----:B------:R-:W-:Y:S05]  /*3b40*/  @P5 BRA `(.L_x_4582) ;  /* 0x0000000000745947 */ /* 0x000fea0003800000 */
[----:B------:R-:W0:Y:S01]  /*3b50*/  S2R R45, SR_CTAID.Y ;  /* 0x00000000002d7919 */ /* 0x000e220000002600 */
[----:B------:R-:W1:Y:S01]  /*3b60*/  LDC R98, c[0x0][0x10] ;  /* 0x00000400ff627b82 */ /* 0x000e620000000800 */
[C---:B------:R-:W-:Y:S02]  /*3b70*/  LOP3.LUT R99, R12.reuse, 0x1, RZ, 0xc0, !PT ;  /* 0x000000010c637812 */ /* 0x040fe400078ec0ff */
[----:B------:R-:W-:-:S05]  /*3b80*/  LOP3.LUT P6, RZ, R12, 0x2, RZ, 0xc0, !PT ;  /* 0x000000020cff7812 */ /* 0x000fca00078cc0ff */
[----:B------:R-:W2:Y:S01]  /*3b90*/  LDC.64 R46, c[0x0][0x248] ;  /* 0x00009200ff2e7b82 */ /* 0x000ea20000000a00 */
[----:B-1----:R-:W-:Y:S02]  /*3ba0*/  IMAD R99, R99, R98, RZ ;  /* 0x0000006263637224 */ /* 0x002fe400078e02ff */
[----:B0-----:R-:W-:-:S03]  /*3bb0*/  IMAD R98, R98, UR7, R45 ;  /* 0x0000000762627c24 */ /* 0x001fc6000f8e022d */
[C---:B------:R-:W-:Y:S01]  /*3bc0*/  IADD3 R45, R99.reuse, R45, RZ ;  /* 0x0000002d632d7210 */ /* 0x040fe20007ffe0ff */
[----:B------:R-:W-:-:S05]  /*3bd0*/  IMAD R99, R99, R44, RZ ;  /* 0x0000002c63637224 */ /* 0x000fca00078e02ff */
[----:B------:R-:W-:-:S05]  /*3be0*/  SHF.L.U32 R99, R99, 0x1, RZ ;  /* 0x0000000163637819 */ /* 0x000fca00000006ff */
[----:B--2---:R-:W-:-:S04]  /*3bf0*/  IMAD.WIDE R46, R99, 0x4, R46 ;  /* 0x00000004632e7825 */ /* 0x004fc800078e022e */
[----:B------:R-:W-:Y:S01]  /*3c00*/  IMAD.WIDE.U32 R46, R98, 0x8, R46 ;  /* 0x00000008622e7825 */ /* 0x000fe200078e002e */
[----:B------:R-:W-:-:S04]  /*3c10*/  MOV R98, 0xffffffff ;  /* 0xffffffff00627802 */ /* 0x000fc80000000f00 */
[----:B------:R0:W-:Y:S01]  /*3c20*/  STG.E.64 desc[UR8][R46.64], R96 ;  /* 0x000000602e007986 */ /* 0x0001e2000c101b08 */
[----:B------:R-:W-:Y:S01]  /*3c30*/  SEL R98, R98, 0x1, P6 ;  /* 0x0000000162627807 */ /* 0x000fe20003000000 */
[----:B0-----:R-:W0:Y:S02]  /*3c40*/  LDC.64 R46, c[0x0][0x240] ;  /* 0x00009000ff2e7b82 */ /* 0x001e240000000a00 */
[----:B0-----:R-:W-:Y:S01]  /*3c50*/  IMAD.WIDE.U32 R46, R45, 0x4, R46 ;  /* 0x000000042d2e7825 */ /* 0x001fe200078e002e */
[----:B------:R-:W-:-:S04]  /*3c60*/  SEL R45, R44, RZ, !P6 ;  /* 0x000000ff2c2d7207 */ /* 0x000fc80007000000 */
[----:B------:R-:W-:Y:S01]  /*3c70*/  ISETP.NE.AND P6, PT, R45, -0x1, PT ;  /* 0xffffffff2d00780c */ /* 0x000fe20003fc5270 */
[----:B------:R-:W-:Y:S06]  /*3c80*/  MEMBAR.ALL.GPU ;  /* 0x0000000000007992 */ /* 0x000fec000000a000 */
[----:B------:R-:W-:-:S00]  /*3c90*/  ERRBAR ;  /* 0x00000000000079ab */ /* 0x000fc00000000000 */
[----:B------:R-:W-:Y:S06]  /*3ca0*/  CGAERRBAR ;  /* 0x00000000000075ab */ /* 0x000fec0000000000 */
[----:B------:R0:W-:Y:S01]  /*3cb0*/  REDG.E.ADD.S32.STRONG.GPU desc[UR8][R46.64], R98 ;  /* 0x000000622e00798e */ /* 0x0001e2000c10e388 */
[----:B------:R-:W-:Y:S05]  /*3cc0*/  @!P6 BRA `(.L_x_4582) ;  /* 0x000000000014e947 */ /* 0x000fea0003800000 */
.L_x_4583:
[----:B0-----:R-:W2:Y:S04]  /*3cd0*/  LDG.E.STRONG.GPU R98, desc[UR8][R46.64] ;  /* 0x000000082e627981 */ /* 0x001ea8000c1ef900 */
[----:B--2---:R-:W-:Y:S01]  /*3ce0*/  CCTL.IVALL ;  /* 0x00000000ff00798f */ /* 0x004fe20002000000 */
[----:B------:R-:W-:Y:S05]  /*3cf0*/  YIELD ;  /* 0x0000000000007946 */ /* 0x000fea0003800000 */
[----:B------:R-:W-:-:S13]  /*3d00*/  ISETP.NE.AND P6, PT, R98, R45, PT ;  /* 0x0000002d6200720c */ /* 0x000fda0003fc5270 */
[----:B------:R-:W-:Y:S05]  /*3d10*/  @P6 BRA `(.L_x_4583) ;  /* 0xfffffffc00ec6947 */ /* 0x000fea000383ffff */
.L_x_4582:
[----:B------:R-:W-:Y:S01]  /*3d20*/  ISETP.NE.AND P6, PT, R44, RZ, PT ;  /* 0x000000ff2c00720c */ /* 0x000fe20003fc5270 */
[----:B------:R-:W-:Y:S05]  /*3d30*/  WARPSYNC.ALL ;  /* 0x0000000000007948 */ /* 0x000fea0003800000 */
[----:B------:R-:W-:Y:S07]  /*3d40*/  BAR.SYNC.DEFER_BLOCKING 0x0 ;  /* 0x0000000000007b1d */ /* 0x000fee0000010000 */
[----:B------:R-:W-:Y:S05]  /*3d50*/  @!P6 BRA `(.L_x_4581) ;  /* 0x0000000400e8e947 */ /* 0x000fea0003800000 */
[----:B------:R-:W-:-:S04]  /*3d60*/  IADD3 R45, R44, -0x1, RZ ;  /* 0xffffffff2c2d7810 */ /* 0x000fc80007ffe0ff */
[----:B------:R-:W-:Y:S01]  /*3d70*/  ISETP.GE.U32.AND P6, PT, R45, 0x3, PT ;  /* 0x000000032d00780c */ /* 0x000fe20003fc6070 */
[----:B------:R-:W-:-:S12]  /*3d80*/  HFMA2.MMA R45, -RZ, RZ, 0, 0 ;  /* 0x00000000ff2d7435 */ /* 0x000fd800000001ff */
[----:B------:R-:W-:Y:S05]  /*3d90*/  @!P6 BRA `(.L_x_4584) ;  /* 0x000000040008e947 */ /* 0x000fea0003800000 */
[----:B0-----:R-:W-:Y:S02]  /*3da0*/  LOP3.LUT R46, R44, 0x3, RZ, 0xc0, !PT ;  /* 0x000000032c2e7812 */ /* 0x001fe400078ec0ff */
[----:B------:R-:W-:Y:S02]  /*3db0*/  MOV R45, RZ ;  /* 0x000000ff002d7202 */ /* 0x000fe40000000f00 */
[----:B------:R-:W-:-:S07]  /*3dc0*/  IADD3 R46, -R46, R44, RZ ;  /* 0x0000002c2e2e7210 */ /* 0x000fce0007ffe1ff */
.L_x_4585:
        /* <DEDUP_REMOVED lines=63> */
.L_x_4584:
[----:B0-----:R-:W-:-:S13]  /*41c0*/  LOP3.LUT P6, R98, R44, 0x3, RZ, 0xc0, !PT ;  /* 0x000000032c627812 */ /* 0x001fda00078cc0ff */
[----:B------:R-:W-:Y:S05]  /*41d0*/  @!P6 BRA `(.L_x_4581) ;  /* 0x0000000000c8e947 */ /* 0x000fea0003800000 */
[----:B------:R-:W-:Y:S01]  /*41e0*/  ISETP.EQ.OR P6, PT, R45, UR7, P5 ;  /* 0x000000072d007c0c */ /* 0x000fe2000afc2670 */
[----:B------:R-:W-:-:S12]  /*41f0*/  BSSY B0, `(.L_x_4586) ;  /* 0x000000f000007945 */ /* 0x000fd80003800000 */
[----:B------:R-:W-:Y:S05]  /*4200*/  @P6 BRA `(.L_x_4587) ;  /* 0x0000000000346947 */ /* 0x000fea0003800000 */
[----:B------:R-:W0:Y:S01]  /*4210*/  LDC.64 R46, c[0x0][0x248] ;  /* 0x00009200ff2e7b82 */ /* 0x000e220000000a00 */
[----:B------:R-:W-:Y:S01]  /*4220*/  LOP3.LUT R99, R12, 0x1, RZ, 0xc0, !PT ;  /* 0x000000010c637812 */ /* 0x000fe200078ec0ff */
[----:B------:R-:W-:-:S04]  /*4230*/  ULDC UR5, c[0x0][0x10] ;  /* 0x0000040000057ab9 */ /* 0x000fc80000000800 */
[----:B------:R-:W-:-:S04]  /*4240*/  IMAD R99, R99, UR5, RZ ;  /* 0x0000000563637c24 */ /* 0x000fc8000f8e02ff */
[----:B------:R-:W-:-:S05]  /*4250*/  IMAD R99, R99, R44, RZ ;  /* 0x0000002c63637224 */ /* 0x000fca00078e02ff */
[----:B------:R-:W-:-:S05]  /*4260*/  SHF.L.U32 R99, R99, 0x1, RZ ;  /* 0x0000000163637819 */ /* 0x000fca00000006ff */
[----:B0-----:R-:W-:Y:S02]  /*4270*/  IMAD.WIDE R46, R99, 0x4, R46 ;  /* 0x00000004632e7825 */ /* 0x001fe400078e022e */
[----:B------:R-:W0:Y:S02]  /*4280*/  S2R R99, SR_CTAID.Y ;  /* 0x0000000000637919 */ /* 0x000e240000002600 */
[----:B0-----:R-:W-:-:S04]  /*4290*/  IMAD R99, R45, UR5, R99 ;  /* 0x000000052d637c24 */ /* 0x001fc8000f8e0263 */
[----:B------:R-:W-:-:S06]  /*42a0*/  IMAD.WIDE.U32 R46, R99, 0x8, R46 ;  /* 0x00000008632e7825 */ /* 0x000fcc00078e002e */
[----:B------:R-:W2:Y:S02]  /*42b0*/  LDG.E.64 R46, desc[UR8][R46.64] ;  /* 0x000000082e2e7981 */ /* 0x000ea4000c1e1b00 */
[----:B--2---:R-:W-:Y:S01]  /*42c0*/  FADD.FTZ R96, R96, R46 ;  /* 0x0000002e60607221 */ /* 0x004fe20000010000 */
[----:B------:R-:W-:-:S07]  /*42d0*/  FADD.FTZ R97, R97, R47 ;  /* 0x0000002f61617221 */ /* 0x000fce0000010000 */
.L_x_4587:
[----:B------:R-:W-:Y:S05]  /*42e0*/  BSYNC B0 ;  /* 0x0000000000007941 */ /* 0x000fea0003800000 */
.L_x_4586:
        /* <DEDUP_REMOVED lines=21> */
[----:B------:R-:W-:-:S05]  /*4440*/  @!P6 LOP3.LUT R47, R12, 0x1, RZ, 0xc0, !PT ;  /* 0x000000010c2fe812 */ /* 0x000fca00078ec0ff */
[----:B0-----:R-:W-:-:S04]  /*4450*/  @!P6 IMAD R47, R47, R46, RZ ;  /* 0x0000002e2f2fe224 */ /* 0x001fc800078e02ff */
[----:B------:R-:W-:Y:S02]  /*4460*/  @!P6 IMAD R47, R47, R44, RZ ;  /* 0x0000002c2f2fe224 */ /* 0x000fe400078e02ff */
[----:B------:R-:W0:Y:S03]  /*4470*/  @!P6 S2R R44, SR_CTAID.Y ;  /* 0x00000000002ce919 */ /* 0x000e260000002600 */
[----:B------:R-:W-:Y:S01]  /*4480*/  @!P6 SHF.L.U32 R47, R47, 0x1, RZ ;  /* 0x000000012f2fe819 */ /* 0x000fe200000006ff */
[----:B0-----:R-:W-:Y:S02]  /*4490*/  @!P6 IMAD R46, R45, R46, R44 ;  /* 0x0000002e2d2ee224 */ /* 0x001fe400078e022c */
[----:B------:R-:W0:Y:S02]  /*44a0*/  @!P6 LDC.64 R44, c[0x0][0x248] ;  /* 0x00009200ff2ceb82 */ /* 0x000e240000000a00 */
[----:B0-----:R-:W-:-:S04]  /*44b0*/  @!P6 IMAD.WIDE R44, R47, 0x4, R44 ;  /* 0x000000042f2ce825 */ /* 0x001fc800078e022c */
[----:B------:R-:W-:-:S06]  /*44c0*/  @!P6 IMAD.WIDE.U32 R44, R46, 0x8, R44 ;  /* 0x000000082e2ce825 */ /* 0x000fcc00078e002c */
[----:B------:R-:W2:Y:S02]  /*44d0*/  @!P6 LDG.E.64 R44, desc[UR8][R44.64] ;  /* 0x000000082c2ce981 */ /* 0x000ea4000c1e1b00 */
[----:B--2---:R-:W-:Y:S01]  /*44e0*/  @!P6 FADD.FTZ R96, R96, R44 ;  /* 0x0000002c6060e221 */ /* 0x004fe20000010000 */
[----:B------:R-:W-:-:S07]  /*44f0*/  @!P6 FADD.FTZ R97, R97, R45 ;  /* 0x0000002d6161e221 */ /* 0x000fce0000010000 */
.L_x_4581:
[----:B------:R-:W-:Y:S01]  /*4500*/  LOP3.LUT R14, R14, 0xfbffffff, RZ, 0xc0, !PT ;  /* 0xfbffffff0e0e7812 */ /* 0x000fe200078ec0ff */
[----:B------:R-:W-:Y:S01]  /*4510*/  ULDC.64 UR12, c[0x0][0x218] ;  /* 0x00008600000c7ab9 */ /* 0x000fe20000000a00 */
[----:B------:R-:W1:Y:S01]  /*4520*/  S2UR UR6, SR_CgaCtaId ;  /* 0x00000000000679c3 */ /* 0x000e620000008800 */
[----:B------:R-:W-:Y:S01]  /*4530*/  ISETP.EQ.U32.AND P6, PT, RZ, UR12, PT ;  /* 0x0000000cff007c0c */ /* 0x000fe2000bfc2070 */
[----:B------:R-:W-:Y:S01]  /*4540*/  UMOV UR5, 0x400 ;  /* 0x0000040000057882 */ /* 0x000fe20000000000 */
[----:B------:R-:W-:Y:S02]  /*4550*/  @P0 LOP3.LUT R14, R14, 0x4000000, RZ, 0xfc, !PT ;  /* 0x040000000e0e0812 */ /* 0x000fe400078efcff */
[----:B------:R-:W-:Y:S02]  /*4560*/  LOP3.LUT P0, RZ, R0, UR7, RZ, 0xfc, !PT ;  /* 0x0000000700ff7c12 */ /* 0x000fe4000f80fcff */
[----:B------:R-:W-:Y:S01]  /*4570*/  IADD3 R15, R13, R15, RZ ;  /* 0x0000000f0d0f7210 */ /* 0x000fe20007ffe0ff */
[----:B0-----:R-:W0:Y:S01]  /*4580*/  LDC.64 R46, c[0x0][0x230] ;  /* 0x00008c00ff2e7b82 */ /* 0x001e220000000a00 */
[----:B------:R-:W-:-:S02]  /*4590*/  ISETP.EQ.OR.EX P6, PT, RZ, UR13, P0, P6 ;  /* 0x0000000dff007c0c */ /* 0x000fc400087c2760 */
[----:B------:R-:W-:Y:S02]  /*45a0*/  MOV R103, 0x3f800000 ;  /* 0x3f80000000677802 */ /* 0x000fe40000000f00 */
[----:B------:R-:W-:-:S09]  /*45b0*/  LOP3.LUT P0, RZ, R14, 0x4000000, RZ, 0xc0, !PT ;  /* 0x040000000eff7812 */ /* 0x000fd2000780c0ff */
[----:B------:R-:W2:Y:S01]  /*45c0*/  @!P6 LDC.64 R44, c[0x0][0x218] ;  /* 0x00008600ff2ceb82 */ /* 0x000ea20000000a00 */
[----:B-1----:R-:W-:-:S03]  /*45d0*/  ULEA UR5, UR6, UR5, 0x18 ;  /* 0x0000000506057291 */ /* 0x002fc6000f8ec03f */
[----:B------:R-:W-:Y:S01]  /*45e0*/  ULDC UR6, c[0x0][0x2a4] ;  /* 0x0000a90000067ab9 */ /* 0x000fe20000000800 */
[----:B0-----:R-:W-:-:S05]  /*45f0*/  IMAD.WIDE R46, R15, 0x4, R46 ;  /* 0x000000040f2e7825 */ /* 0x001fca00078e022e */
[----:B------:R0:W-:Y:S02]  /*4600*/  @!P5 STS.64 [UR5+0x88], R96 ;  /* 0x00008860ff00d988 */ /* 0x0001e40008000a05 */
[----:B0-----:R-:W-:Y:S01]  /*4610*/  @!P6 FMUL.FTZ R97, R97, UR6 ;  /* 0x000000066161ec20 */ /* 0x001fe20008410000 */
[----:B------:R-:W-:Y:S01]  /*4620*/  @!P6 FMUL.FTZ R96, R96, UR6 ;  /* 0x000000066060ec20 */ /* 0x000fe20008410000 */
[----:B--2---:R-:W-:-:S05]  /*4630*/  @!P6 IMAD.WIDE R44, R11, 0x8, R44 ;  /* 0x000000080b2ce825 */ /* 0x004fca00078e022c */
[----:B------:R0:W-:Y:S01]  /*4640*/  @!P6 STG.E.64 desc[UR8][R44.64], R96 ;  /* 0x000000602c00e986 */ /* 0x0001e2000c101b08 */
[----:B------:R-:W-:Y:S08]  /*4650*/  BAR.SYNC.DEFER_BLOCKING 0x0 ;  /* 0x0000000000007b1d */ /* 0x000ff00000010000 */
[----:B0-----:R-:W0:Y:S01]  /*4660*/  LDC.64 R44, c[0x0][0x228] ;  /* 0x00008a00ff2c7b82 */ /* 0x001e220000000a00 */
[----:B------:R-:W2:Y:S04]  /*4670*/  LDG.E.64 R46, desc[UR8][R46.64] ;  /* 0x000000082e2e7981 */ /* 0x000ea8000c1e1b00 */
[----:B------:R-:W1:Y:S01]  /*4680*/  LDS.64 R96, [UR5+0x88] ;  /* 0x00008805ff607984 */ /* 0x000e620008000a00 */
[----:B0-----:R-:W-:-:S06]  /*4690*/  IMAD.WIDE R44, R15, 0x4, R44 ;  /* 0x000000040f2c7825 */ /* 0x001fcc00078e022c */
[----:B------:R-:W2:Y:S01]  /*46a0*/  LDG.E.64 R44, desc[UR8][R44.64] ;  /* 0x000000082c2c7981 */ /* 0x000ea2000c1e1b00 */
[----:B-1----:R-:W-:-:S04]  /*46b0*/  FMUL.FTZ R15, R96, UR6 ;  /* 0x00000006600f7c20 */ /* 0x002fc80008410000 */
[----:B------:R-:W-:-:S04]  /*46c0*/  FMUL.FTZ R96, R15, R15 ;  /* 0x0000000f0f607220 */ /* 0x000fc80000410000 */
[----:B------:R-:W-:-:S05]  /*46d0*/  FFMA.FTZ R96, R97, UR6, -R96 ;  /* 0x0000000661607c23 */ /* 0x000fca0008010860 */
[----:B------:R-:W-:-:S13]  /*46e0*/  FSETP.GTU.FTZ.AND P5, PT, R96, RZ, PT ;  /* 0x000000ff6000720b */ /* 0x000fda0003fbc000 */
[----:B------:R-:W0:Y:S01]  /*46f0*/  @P5 LDC R97, c[0x0][0x238] ;  /* 0x00008e00ff615b82 */ /* 0x000e220000000800 */
[----:B------:R-:W-:Y:S01]  /*4700*/  ISETP.NE.AND P6, PT, RZ, UR10, PT ;  /* 0x0000000aff007c0c */ /* 0x000fe2000bfc5270 */
[C---:B------:R-:W-:Y:S01]  /*4710*/  FADD.FTZ R40, -R15.reuse, R40 ;  /* 0x000000280f287221 */ /* 0x040fe20000010100 */
[----:B------:R-:W-:Y:S01]  /*4720*/  FADD.FTZ R41, -R15, R41 ;  /* 0x000000290f297221 */ /* 0x000fe20000010100 */
[----:B0-----:R-:W-:-:S04]  /*4730*/  @P5 FADD.FTZ R97, R96, R97 ;  /* 0x0000006160615221 */ /* 0x001fc80000010000 */
[----:B------:R-:W0:Y:S02]  /*4740*/  @P5 MUFU.RSQ R103, R97 ;  /* 0x0000006100675308 */ /* 0x000e240000001400 */
[-C--:B0-----:R-:W-:Y:S01]  /*4750*/  FMUL.FTZ R40, R40, R103.reuse ;  /* 0x0000006728287220 */ /* 0x081fe20000410000 */
[----:B------:R-:W-:-:S03]  /*4760*/  FMUL.FTZ R41, R41, R103 ;  /* 0x0000006729297220 */ /* 0x000fc60000410000 */
[----:B--2---:R-:W-:Y:S01]  /*4770*/  FFMA.FTZ R40, R44, R40, R46 ;  /* 0x000000282c287223 */ /* 0x004fe2000001002e */
[----:B------:R-:W-:Y:S01]  /*4780*/  FFMA.FTZ R41, R45, R41, R47 ;  /* 0x000000292d297223 */ /* 0x000fe2000001002f */
[----:B------:R-:W-:Y:S06]  /*4790*/  @!P6 BRA `(.L_x_4588) ;  /* 0x000000000028e947 */ /* 0x000fec0003800000 */
[----:B------:R-:W-:-:S06]  /*47a0*/  FMUL.FTZ R96, R40, -1.4426950216293334961 ;  /* 0xbfb8aa3b28607820 */ /* 0x000fcc0000410000 */
[----:B------:R-:W0:Y:S02]  /*47b0*/  MUFU.EX2 R96, R96 ;  /* 0x0000006000607308 */ /* 0x000e240000000800 */
[----:B0-----:R-:W-:-:S06]  /*47c0*/  FADD.FTZ R96, R96, 1 ;  /* 0x3f80000060607421 */ /* 0x001fcc0000010000 */
[----:B------:R-:W0:Y:S02]  /*47d0*/  MUFU.RCP R96, R96 ;  /* 0x0000006000607308 */ /* 0x000e240000001000 */
[----:B0-----:R-:W-:Y:S01]  /*47e0*/  FMUL.FTZ R40, R40, R96 ;  /* 0x0000006028287220 */ /* 0x001fe20000410000 */
[----:B------:R-:W-:-:S06]  /*47f0*/  FMUL.FTZ R96, R41, -1.4426950216293334961 ;  /* 0xbfb8aa3b29607820 */ /* 0x000fcc0000410000 */
[----:B------:R-:W0:Y:S02]  /*4800*/  MUFU.EX2 R96, R96 ;  /* 0x0000006000607308 */ /* 0x000e240000000800 */
[----:B0-----:R-:W-:-:S06]  /*4810*/  FADD.FTZ R96, R96, 1 ;  /* 0x3f80000060607421 */ /* 0x001fcc0000010000 */
[----:B------:R-:W0:Y:S02]  /*4820*/  MUFU.RCP R96, R96 ;  /* 0x0000006000607308 */ /* 0x000e240000001000 */
[----:B0-----:R-:W-:-:S07]  /*4830*/  FMUL.FTZ R41, R41, R96 ;  /* 0x0000006029297220 */ /* 0x001fce0000410000 */
.L_x_4588:
[----:B------:R-:W-:Y:S01]  /*4840*/  LOP3.LUT P5, RZ, R14, 0x2000000, RZ, 0xc0, !PT ;  /* 0x020000000eff7812 */ /* 0x000fe200078ac0ff */
[----:B------:R-:W-:-:S12]  /*4850*/  BSSY B0, `(.L_x_4589) ;  /* 0x000000e000007945 */ /* 0x000fd80003800000 */
        /* <DEDUP_REMOVED lines=13> */
.L_x_4590:
[----:B------:R-:W-:Y:S05]  /*4930*/  BSYNC B0 ;  /* 0x0000000000007941 */ /* 0x000fea0003800000 */
.L_x_4589:
[C---:B------:R-:W-:Y:S01]  /*4940*/  FADD.FTZ R42, -R15.reuse, R42 ;  /* 0x0000002a0f2a7221 */ /* 0x040fe20000010100 */
[----:B------:R-:W-:-:S03]  /*4950*/  FADD.FTZ R43, -R15, R43 ;  /* 0x0000002b0f2b7221 */ /* 0x000fc60000010100 */
[-C--:B------:R-:W-:Y:S01]  /*4960*/  FMUL.FTZ R42, R42, R103.reuse ;  /* 0x000000672a2a7220 */ /* 0x080fe20000410000 */
[----:B------:R-:W-:-:S03]  /*4970*/  FMUL.FTZ R43, R43, R103 ;  /* 0x000000672b2b7220 */ /* 0x000fc60000410000 */
[----:B0-----:R-:W-:Y:S01]  /*4980*/  FFMA.FTZ R40, R44, R42, R46 ;  /* 0x0000002a2c287223 */ /* 0x001fe2000001002e */
        /* <DEDUP_REMOVED lines=12> */
.L_x_4591:
        /* <DEDUP_REMOVED lines=15> */
.L_x_4593:
[----:B------:R-:W-:Y:S05]  /*4b40*/  BSYNC B0 ;  /* 0x0000000000007941 */ /* 0x000fea0003800000 */
.L_x_4592:
        /* <DEDUP_REMOVED lines=17> */
.L_x_4594:
        /* <DEDUP_REMOVED lines=15> */
.L_x_4596:
[----:B------:R-:W-:Y:S05]  /*4d50*/  BSYNC B0 ;  /* 0x0000000000007941 */ /* 0x000fea0003800000 */
.L_x_4595:
[C---:B------:R-:W-:Y:S01]  /*4d60*/  FADD.FTZ R50, -R15.reuse, R50 ;  /* 0x000000320f327221 */ /* 0x040fe20000010100 */
[----:B0-----:R-:W-:-:S03]  /*4d70*/  FADD.FTZ R40, -R15, R51 ;  /* 0x000000330f287221 */ /* 0x001fc60000010100 */
        /* <DEDUP_REMOVED lines=15> */
.L_x_4597:
        /* <DEDUP_REMOVED lines=15> */
.L_x_4599:
[----:B------:R-:W-:Y:S05]  /*4f60*/  BSYNC B0 ;  /* 0x0000000000007941 */ /* 0x000fea0003800000 */
.L_x_4598:
        /* <DEDUP_REMOVED lines=17> */
.L_x_4600:
        /* <DEDUP_REMOVED lines=15> */
.L_x_4602:
[----:B------:R-:W-:Y:S05]  /*5170*/  BSYNC B0 ;  /* 0x0000000000007941 */ /* 0x000fea0003800000 */
.L_x_4601:
[C---:B------:R-:W-:Y:S01]  /*5180*/  FADD.FTZ R54, -R15.reuse, R54 ;  /* 0x000000360f367221 */ /* 0x040fe20000010100 */
[C---:B0-----:R-:W-:Y:S01]  /*5190*/  FADD.FTZ R40, -R15.reuse, R55 ;  /* 0x000000370f287221 */ /* 0x041fe20000010100 */
[C---:B------:R-:W-:Y:S01]  /*51a0*/  FADD.FTZ R56, -R15.reuse, R56 ;  /* 0x000000380f387221 */ /* 0x040fe20000010100 */
        /* <DEDUP_REMOVED lines=18> */
.L_x_4603:
        /* <DEDUP_REMOVED lines=15> */
.L_x_4605:
[----:B------:R-:W-:Y:S05]  /*53c0*/  BSYNC B0 ;  /* 0x0000000000007941 */ /* 0x000fea0003800000 */
.L_x_4604:
[C---:B------:R-:W-:Y:S01]  /*53d0*/  FADD.FTZ R58, -R15.reuse, R58 ;  /* 0x0000003a0f3a7221 */ /* 0x040fe20000010100 */
        /* <DEDUP_REMOVED lines=14> */
.L_x_4606:
        /* <DEDUP_REMOVED lines=15> */
.L_x_4608:
[----:B------:R-:W-:Y:S05]  /*55b0*/  BSYNC B0 ;  /* 0x0000000000007941 */ /* 0x000fea0003800000 */
.L_x_4607:
[-C--:B0-----:R-:W-:Y:S01]  /*55c0*/  FMUL.FTZ R41, R58, R103.reuse ;  /* 0x000000673a297220 */ /* 0x081fe20000410000 */
[C---:B------:R-:W-:Y:S01]  /*55d0*/  FADD.FTZ R60, -R15.reuse, R60 ;  /* 0x0000003c0f3c7221 */ /* 0x040fe20000010100 */
[----:B------:R-:W-:Y:S01]  /*55e0*/  FADD.FTZ R50, -R15, R61 ;  /* 0x0000003d0f327221 */ /* 0x000fe20000010100 */
[----:B------:R-:W-:Y:S01]  /*55f0*/  FMUL.FTZ R52, R52, R103 ;  /* 0x0000006734347220 */ /* 0x000fe20000410000 */
[----:B------:R-:W-:Y:S01]  /*5600*/  FFMA.FTZ R40, R44, R41, R46 ;  /* 0x000000292c287223 */ /* 0x000fe2000001002e */
[-C--:B------:R-:W-:Y:S01]  /*5610*/  FMUL.FTZ R51, R60, R103.reuse ;  /* 0x000000673c337220 */ /* 0x080fe20000410000 */
        /* <DEDUP_REMOVED lines=13> */
.L_x_4609:
        /* <DEDUP_REMOVED lines=15> */
.L_x_4611:
[----:B------:R-:W-:Y:S05]  /*57e0*/  BSYNC B0 ;  /* 0x0000000000007941 */ /* 0x000fea0003800000 */
.L_x_4610:
        /* <DEDUP_REMOVED lines=15> */
.L_x_4612:
        /* <DEDUP_REMOVED lines=15> */
.L_x_4614:
[----:B------:R-:W-:Y:S05]  /*59d0*/  BSYNC B0 ;  /* 0x0000000000007941 */ /* 0x000fea0003800000 */
.L_x_4613:
        /* <DEDUP_REMOVED lines=19> */
.L_x_4615:
        /* <DEDUP_REMOVED lines=14> */
.L_x_4617:
[----:B------:R-:W-:Y:S05]  /*5bf0*/  BSYNC B0 ;  /* 0x0000000000007941 */ /* 0x000fea0003800000 */
.L_x_4616:
        /* <DEDUP_REMOVED lines=15> */
.L_x_4618:
        /* <DEDUP_REMOVED lines=14> */
.L_x_4620:
[----:B------:R-:W-:Y:S05]  /*5dd0*/  BSYNC B0 ;  /* 0x0000000000007941 */ /* 0x000fea0003800000 */
.L_x_4619:
        /* <DEDUP_REMOVED lines=19> */
.L_x_4621:
        /* <DEDUP_REMOVED lines=14> */
.L_x_4623:
[----:B------:R-:W-:Y:S05]  /*5ff0*/  BSYNC B0 ;  /* 0x0000000000007941 */ /* 0x000fea0003800000 */
.L_x_4622:
        /* <DEDUP_REMOVED lines=15> */
.L_x_4624:
        /* <DEDUP_REMOVED lines=14> */
.L_x_4626:
[----:B------:R-:W-:Y:S05]  /*61d0*/  BSYNC B0 ;  /* 0x0000000000007941 */ /* 0x000fea0003800000 */
.L_x_4625:
[C---:B0-----:R-:W-:Y:S01]  /*61e0*/  FADD.FTZ R40, -R15.reuse, R73 ;  /* 0x000000490f287221 */ /* 0x041fe20000010100 */
[-C--:B------:R-:W-:Y:S01]  /*61f0*/  FMUL.FTZ R41, R70, R103.reuse ;  /* 0x0000006746297220 */ /* 0x080fe20000410000 */
[----:B------:R-:W-:Y:S01]  /*6200*/  FADD.FTZ R72, -R15, R72 ;  /* 0x000000480f487221 */ /* 0x000fe20000010100 */
        /* <DEDUP_REMOVED lines=16> */
.L_x_4627:
        /* <DEDUP_REMOVED lines=14> */
.L_x_4629:
[----:B------:R-:W-:Y:S05]  /*63f0*/  BSYNC B0 ;  /* 0x0000000000007941 */ /* 0x000fea0003800000 */
.L_x_4628:
        /* <DEDUP_REMOVED lines=15> */
.L_x_4630:
        /* <DEDUP_REMOVED lines=14> */
.L_x_4632:
[----:B------:R-:W-:Y:S05]  /*65d0*/  BSYNC B0 ;  /* 0x0000000000007941 */ /* 0x000fea0003800000 */
.L_x_4631:
        /* <DEDUP_REMOVED lines=19> */
.L_x_4633:
        /* <DEDUP_REMOVED lines=14> */
.L_x_4635:
[----:B------:R-:W-:Y:S05]  /*67f0*/  BSYNC B0 ;  /* 0x0000000000007941 */ /* 0x000fea0003800000 */
.L_x_4634:
        /* <DEDUP_REMOVED lines=15> */
.L_x_4636:
        /* <DEDUP_REMOVED lines=14> */
.L_x_4638:
[----:B------:R-:W-:Y:S05]  /*69d0*/  BSYNC B0 ;  /* 0x0000000000007941 */ /* 0x000fea0003800000 */
.L_x_4637:
        /* <DEDUP_REMOVED lines=19> */
.L_x_4639:
        /* <DEDUP_REMOVED lines=14> */
.L_x_4641:
[----:B------:R-:W-:Y:S05]  /*6bf0*/  BSYNC B0 ;  /* 0x0000000000007941 */ /* 0x000fea0003800000 */
.L_x_4640:
        /* <DEDUP_REMOVED lines=15> */
.L_x_4642:
        /* <DEDUP_REMOVED lines=13> */
.L_x_4644:
[----:B------:R-:W-:Y:S05]  /*6dc0*/  BSYNC B0 ;  /* 0x0000000000007941 */ /* 0x000fea0003800000 */
.L_x_4643:
        /* <DEDUP_REMOVED lines=19> */
.L_x_4645:
        /* <DEDUP_REMOVED lines=13> */
.L_x_4647:
[----:B------:R-:W-:Y:S05]  /*6fd0*/  BSYNC B0 ;  /* 0x0000000000007941 */ /* 0x000fea0003800000 */
.L_x_4646:
        /* <DEDUP_REMOVED lines=15> */
.L_x_4648:
        /* <DEDUP_REMOVED lines=13> */
.L_x_4650:
[----:B------:R-:W-:Y:S05]  /*71a0*/  BSYNC B0 ;  /* 0x0000000000007941 */ /* 0x000fea0003800000 */
.L_x_4649:
        /* <DEDUP_REMOVED lines=19> */
.L_x_4651:
        /* <DEDUP_REMOVED lines=15> */
.L_x_4653:
[----:B------:R-:W-:Y:S05]  /*73d0*/  BSYNC B0 ;  /* 0x0000000000007941 */ /* 0x000fea0003800000 */
.L_x_4652:
[C---:B------:R-:W-:Y:S01]  /*73e0*/  FADD.FTZ R50, -R15.reuse, R22 ;  /* 0x000000160f327221 */ /* 0x040fe20000010100 */
[----:B------:R-:W-:Y:S01]  /*73f0*/  FADD.FTZ R52, -R15, R23 ;  /* 0x000000170f347221 */ /* 0x000fe20000010100 */
        /* <DEDUP_REMOVED lines=13> */
.L_x_4654:
[----:B------:R-:W-:Y:S04]  /*74d0*/  BSSY B0, `(.L_x_4655) ;  /* 0x000000f000007945 */ /* 0x000fe80003800000 */
[----:B------:R-:W-:Y:S05]  /*74e0*/  @!P1 BRA `(.L_x_4656) ;  /* 0x0000000000349947 */ /* 0x000fea0003800000 */
[----:B------:R-:W-:Y:S01]  /*74f0*/  IADD3 R43, R2, 0x160, RZ ;  /* 0x00000160022b7810 */ /* 0x000fe20007ffe0ff */
[----:B------:R-:W-:Y:S01]  /*7500*/  ULDC.64 UR12, c[0x0][0x270] ;  /* 0x00009c00000c7ab9 */ /* 0x000fe20000000a00 */
[----:B0-----:R-:W-:Y:S02]  /*7510*/  MOV R40, R20 ;  /* 0x0000001400287202 */ /* 0x001fe40000000f00 */
        /* <DEDUP_REMOVED lines=10> */
.L_x_4656:
[----:B------:R-:W-:Y:S05]  /*75c0*/  BSYNC B0 ;  /* 0x0000000000007941 */ /* 0x000fea0003800000 */
.L_x_4655:
[-C--:B-1----:R-:W-:Y:S01]  /*75d0*/  FMUL.FTZ R23, R50, R103.reuse ;  /* 0x0000006732177220 */ /* 0x082fe20000410000 */
[----:B0-----:R-:W-:Y:S01]  /*75e0*/  IADD3 R49, R2, 0x170, RZ ;  /* 0x0000017002317810 */ /* 0x001fe20007ffe0ff */
[----:B------:R-:W-:Y:S01]  /*75f0*/  FMUL.FTZ R52, R52, R103 ;  /* 0x0000006734347220 */ /* 0x000fe20000410000 */
[----:B------:R-:W-:Y:S01]  /*7600*/  ULDC.64 UR12, c[0x0][0x278] ;  /* 0x00009e00000c7ab9 */ /* 0x000fe20000000a00 */
[----:B------:R-:W-:Y:S01]  /*7610*/  FFMA.FTZ R22, R44, R23, R46 ;  /* 0x000000172c167223 */ /* 0x000fe2000001002e */
[----:B------:R-:W-:Y:S01]  /*7620*/  SHF.R.S32.HI R50, RZ, 0x1f, R49 ;  /* 0x0000001fff327819 */ /* 0x000fe20000011431 */
        /* <DEDUP_REMOVED lines=12> */
.L_x_4657:
[----:B------:R-:W-:Y:S01]  /*76f0*/  ISETP.GE.U32.AND P5, PT, R49, UR12, PT ;  /* 0x0000000c31007c0c */ /* 0x000fe2000bfa6070 */
[C---:B------:R-:W-:Y:S01]  /*7700*/  FADD.FTZ R24, -R15.reuse, R24 ;  /* 0x000000180f187221 */ /* 0x040fe20000010100 */
[----:B------:R-:W-:Y:S01]  /*7710*/  FADD.FTZ R40, -R15, R25 ;  /* 0x000000190f287221 */ /* 0x000fe20000010100 */
[----:B------:R-:W-:Y:S01]  /*7720*/  BSSY B0, `(.L_x_4658) ;  /* 0x0000011000007945 */ /* 0x000fe20003800000 */
[----:B------:R-:W-:Y:S01]  /*7730*/  ISETP.GE.AND.EX P5, PT, R50, UR13, PT, P5 ;  /* 0x0000000d32007c0c */ /* 0x000fe2000bfa6350 */
[-C--:B------:R-:W-:Y:S01]  /*7740*/  FMUL.FTZ R43, R24, R103.reuse ;  /* 0x00000067182b7220 */ /* 0x080fe20000410000 */
[----:B------:R-:W-:Y:S02]  /*7750*/  FMUL.FTZ R42, R40, R103 ;  /* 0x00000067282a7220 */ /* 0x000fe40000410000 */
        /* <DEDUP_REMOVED lines=13> */
.L_x_4659:
[----:B------:R-:W-:Y:S05]  /*7830*/  BSYNC B0 ;  /* 0x0000000000007941 */ /* 0x000fea0003800000 */
.L_x_4658:
[----:B------:R-:W-:Y:S01]  /*7840*/  IADD3 R49, R2, 0x180, RZ ;  /* 0x0000018002317810 */ /* 0x000fe20007ffe0ff */
        /* <DEDUP_REMOVED lines=13> */
.L_x_4660:
[----:B------:R-:W-:Y:S01]  /*7920*/  ISETP.GE.U32.AND P5, PT, R49, UR12, PT ;  /* 0x0000000c31007c0c */ /* 0x000fe2000bfa6070 */
[C---:B------:R-:W-:Y:S01]  /*7930*/  FADD.FTZ R36, -R15.reuse, R36 ;  /* 0x000000240f247221 */ /* 0x040fe20000010100 */
[----:B------:R-:W-:Y:S01]  /*7940*/  FADD.FTZ R24, -R15, R37 ;  /* 0x000000250f187221 */ /* 0x000fe20000010100 */
[----:B------:R-:W-:Y:S01]  /*7950*/  BSSY B0, `(.L_x_4661) ;  /* 0x0000011000007945 */ /* 0x000fe20003800000 */
[----:B------:R-:W-:Y:S01]  /*7960*/  ISETP.GE.AND.EX P5, PT, R16, UR13, PT, P5 ;  /* 0x0000000d10007c0c */ /* 0x000fe2000bfa6350 */
[-C--:B------:R-:W-:Y:S01]  /*7970*/  FMUL.FTZ R41, R36, R103.reuse ;  /* 0x0000006724297220 */ /* 0x080fe20000410000 */
[----:B------:R-:W-:Y:S02]  /*7980*/  FMUL.FTZ R40, R24, R103 ;  /* 0x0000006718287220 */ /* 0x000fe40000410000 */
[----:B------:R-:W-:-:S13]  /*7990*/  ISETP.GT.U32.OR P5, PT, R0, 0x1bf, P5 ;  /* 0x000001bf0000780c */ /* 0x000fda0002fa4470 */
[----:B------:R-:W-:Y:S05]  /*79a0*/  @P5 BRA `(.L_x_4662) ;  /* 0x00000000002c5947 */ /* 0x000fea0003800000 */
        /* <DEDUP_REMOVED lines=11> */
.L_x_4662:
[----:B------:R-:W-:Y:S05]  /*7a60*/  BSYNC B0 ;  /* 0x0000000000007941 */ /* 0x000fea0003800000 */
.L_x_4661:
        /* <DEDUP_REMOVED lines=14> */
.L_x_4663:
        /* <DEDUP_REMOVED lines=20> */
.L_x_4665:
[----:B------:R-:W-:Y:S05]  /*7c90*/  BSYNC B0 ;  /* 0x0000000000007941 */ /* 0x000fea0003800000 */
.L_x_4664:
        /* <DEDUP_REMOVED lines=14> */
.L_x_4666:
        /* <DEDUP_REMOVED lines=20> */
.L_x_4668:
[----:B------:R-:W-:Y:S05]  /*7ec0*/  BSYNC B0 ;  /* 0x0000000000007941 */ /* 0x000fea0003800000 */
.L_x_4667:
        /* <DEDUP_REMOVED lines=14> */
.L_x_4669:
[----:B------:R-:W-:Y:S01]  /*7fb0*/  ISETP.GE.U32.AND P5, PT, R29, UR12, PT ;  /* 0x0000000c1d007c0c */ /* 0x000fe2000bfa6070 */
[C---:B------:R-:W-:Y:S01]  /*7fc0*/  FADD.FTZ R30, -R15.reuse, R30 ;  /* 0x0000001e0f1e7221 */ /* 0x040fe20000010100 */
[----:B0-----:R-:W-:Y:S01]  /*7fd0*/  FADD.FTZ R22, -R15, R31 ;  /* 0x0000001f0f167221 */ /* 0x001fe20000010100 */
        /* <DEDUP_REMOVED lines=17> */
.L_x_4671:
[----:B------:R-:W-:Y:S05]  /*80f0*/  BSYNC B0 ;  /* 0x0000000000007941 */ /* 0x000fea0003800000 */
.L_x_4670:
        /* <DEDUP_REMOVED lines=14> */
.L_x_4672:
        /* <DEDUP_REMOVED lines=20> */
.L_x_4674:
[----:B------:R-:W-:Y:S05]  /*8320*/  BSYNC B0 ;  /* 0x0000000000007941 */ /* 0x000fea0003800000 */
.L_x_4673:
        /* <DEDUP_REMOVED lines=14> */
.L_x_4675:
        /* <DEDUP_REMOVED lines=20> */
.L_x_4677:
[----:B------:R-:W-:Y:S05]  /*8550*/  BSYNC B0 ;  /* 0x0000000000007941 */ /* 0x000fea0003800000 */
.L_x_4676:
        /* <DEDUP_REMOVED lines=14> */
.L_x_4678:
[----:B------:R-:W-:Y:S01]  /*8640*/  ISETP.GE.U32.AND P5, PT, R28, UR12, PT ;  /* 0x0000000c1c007c0c */ /* 0x000fe2000bfa6070 */
[C---:B------:R-:W-:Y:S01]  /*8650*/  FADD.FTZ R38, -R15.reuse, R38 ;  /* 0x000000260f267221 */ /* 0x040fe20000010100 */
[----:B------:R-:W-:Y:S01]  /*8660*/  FADD.FTZ R22, -R15, R39 ;  /* 0x000000270f167221 */ /* 0x000fe20000010100 */
[----:B------:R-:W-:Y:S01]  /*8670*/  BSSY B0, `(.L_x_4679) ;  /* 0x0000014000007945 */ /* 0x000fe20003800000 */
[----:B------:R-:W-:Y:S01]  /*8680*/  ISETP.GE.AND.EX P5, PT, R93, UR13, PT, P5 ;  /* 0x0000000d5d007c0c */ /* 0x000fe2000bfa6350 */
[-C--:B------:R-:W-:Y:S01]  /*8690*/  FMUL.FTZ R15, R38, R103.reuse ;  /* 0x00000067260f7220 */ /* 0x080fe20000410000 */
[----:B------:R-:W-:Y:S01]  /*86a0*/  FMUL.FTZ R22, R22, R103 ;  /* 0x0000006716167220 */ /* 0x000fe20000410000 */
[----:B------:R-:W-:Y:S02]  /*86b0*/  IADD3 R26, R2, 0x1f0, RZ ;  /* 0x000001f0021a7810 */ /* 0x000fe40007ffe0ff */
[----:B------:R-:W-:Y:S01]  /*86c0*/  ISETP.GT.U32.OR P5, PT, R0, 0x1bf, P5 ;  /* 0x000001bf0000780c */ /* 0x000fe20002fa4470 */
[----:B------:R-:W-:Y:S01]  /*86d0*/  FFMA.FTZ R44, R44, R15, R46 ;  /* 0x0000000f2c2c7223 */ /* 0x000fe2000001002e */
[----:B------:R-:W-:-:S11]  /*86e0*/  FFMA.FTZ R45, R45, R22, R47 ;  /* 0x000000162d2d7223 */ /* 0x000fd6000001002f */
        /* <DEDUP_REMOVED lines=12> */
.L_x_4680:
[----:B------:R-:W-:Y:S05]  /*87b0*/  BSYNC B0 ;  /* 0x0000000000007941 */ /* 0x000fea0003800000 */
.L_x_4679:
        /* <DEDUP_REMOVED lines=11> */
.L_x_4681:
[----:B------:R-:W-:Y:S01]  /*8870*/  ISETP.GE.U32.AND P5, PT, R26, UR12, PT ;  /* 0x0000000c1a007c0c */ /* 0x000fe2000bfa6070 */
[----:B------:R-:W-:Y:S03]  /*8880*/  BSSY B0, `(.L_x_4682) ;  /* 0x000000e000007945 */ /* 0x000fe60003800000 */
[----:B------:R-:W-:-:S04]  /*8890*/  ISETP.GE.AND.EX P5, PT, R95, UR13, PT, P5 ;  /* 0x0000000d5f007c0c */ /* 0x000fc8000bfa6350 */
[----:B------:R-:W-:-:S13]  /*88a0*/  ISETP.GT.U32.OR P5, PT, R0, 0x1bf, P5 ;  /* 0x000001bf0000780c */ /* 0x000fda0002fa4470 */
[----:B------:R-:W-:Y:S05]  /*88b0*/  @P5 BRA `(.L_x_4683) ;  /* 0x0000000000285947 */ /* 0x000fea0003800000 */
[----:B------:R-:W-:Y:S01]  /*88c0*/  ULDC.64 UR12, c[0x0][0x270] ;  /* 0x00009c00000c7ab9 */ /* 0x000fe20000000a00 */
[----:B------:R-:W-:Y:S01]  /*88d0*/  MOV R18, R20 ;  /* 0x0000001400127202 */ /* 0x000fe20000000f00 */
[----:B------:R-:W-:-:S04]  /*88e0*/  IMAD R95, R95, UR12, RZ ;  /* 0x0000000c5f5f7c24 */ /* 0x000fc8000f8e02ff */
[----:B------:R-:W-:-:S04]  /*88f0*/  IMAD.WIDE.U32 R18, R26, UR12, R18 ;  /* 0x0000000c1a127c25 */ /* 0x000fc8000f8e0012 */
[----:B------:R-:W-:Y:S01]  /*8900*/  IMAD R95, R26, UR13, R95 ;  /* 0x0000000d1a5f7c24 */ /* 0x000fe2000f8e025f */
[----:B------:R-:W-:Y:S02]  /*8910*/  ULDC.64 UR12, c[0x0][0x210] ;  /* 0x00008400000c7ab9 */ /* 0x000fe40000000a00 */
[----:B0-----:R-:W-:Y:S02]  /*8920*/  LEA R16, P5, R18, UR12, 0x2 ;  /* 0x0000000c12107c11 */ /* 0x001fe4000f8a10ff */
[----:B------:R-:W-:-:S04]  /*8930*/  IADD3 R95, R19, R95, RZ ;  /* 0x0000005f135f7210 */ /* 0x000fc80007ffe0ff */
[----:B------:R-:W-:-:S05]  /*8940*/  LEA.HI.X R17, R18, UR13, R95, 0x2, P5 ;  /* 0x0000000d12117c11 */ /* 0x000fca000a8f145f */
[----:B------:R1:W-:Y:S02]  /*8950*/  STG.E.64 desc[UR8][R16.64], R44 ;  /* 0x0000002c10007986 */ /* 0x0003e4000c101b08 */
.L_x_4683:
[----:B------:R-:W-:Y:S05]  /*8960*/  BSYNC B0 ;  /* 0x0000000000007941 */ /* 0x000fea0003800000 */
.L_x_4682:
[----:B01----:R-:W0:Y:S01]  /*8970*/  LDC R16, c[0x0][0x10] ;  /* 0x00000400ff107b82 */ /* 0x003e220000000800 */
[----:B------:R-:W-:Y:S02]  /*8980*/  IADD3 R12, R12, 0x1, RZ ;  /* 0x000000010c0c7810 */ /* 0x000fe40007ffe0ff */
[----:B0-----:R-:W-:-:S04]  /*8990*/  IADD3 R11, R16, R11, RZ ;  /* 0x0000000b100b7210 */ /* 0x001fc80007ffe0ff */
[----:B------:R-:W-:-:S13]  /*89a0*/  ISETP.GE.AND P5, PT, R11, UR4, PT ;  /* 0x000000040b007c0c */ /* 0x000fda000bfa6270 */
[----:B------:R-:W-:Y:S05]  /*89b0*/  @!P5 BRA `(.L_x_4684) ;  /* 0xffffff7c00e0d947 */ /* 0x000fea000383ffff */
[----:B------:R-:W-:Y:S05]  /*89c0*/  EXIT ;  /* 0x000000000000794d */ /* 0x000fea0003800000 */
.L_x_4685:
        /* <DEDUP_REMOVED lines=11> */
.L_x_5204:


//--------------------- .text._Z35group_norm_nhwc_fwd_one_pass_kernelI11Fp32IOBf16WLi64ELi56ELi448EEv26Group_norm_nhwc_fwd_params --------------------------
	.section	.text._Z35group_norm_nhwc_fwd_one_pass_kernelI11Fp32IOBf16WLi64ELi56ELi448EEv26Group_norm_nhwc_fwd_params,"ax",@progbits
	.align	128
        .global         _Z35group_norm_nhwc_fwd_one_pass_kernelI11Fp32IOBf16WLi64ELi56ELi448EEv26Group_norm_nhwc_fwd_params
        .type           _Z35group_norm_nhwc_fwd_one_pass_kernelI11Fp32IOBf16WLi64ELi56ELi448EEv26Group_norm_nhwc_fwd_params,@function
        .size           _Z35group_norm_nhwc_fwd_one_pass_kernelI11Fp32IOBf16WLi64ELi56ELi448EEv26Group_norm_nhwc_fwd_params,(.L_x_5205 - _Z35group_norm_nhwc_fwd_one_pass_kernelI11Fp32IOBf16WLi64ELi56ELi448EEv26Group_norm_nhwc_fwd_params)
        .other          _Z35group_norm_nhwc_fwd_one_pass_kernelI11Fp32IOBf16WLi64ELi56ELi448EEv26Group_norm_nhwc_fwd_params,@"STO_CUDA_ENTRY STV_DEFAULT"
_Z35group_norm_nhwc_fwd_one_pass_kernelI11Fp32IOBf16WLi64ELi56ELi448EEv26Group_norm_nhwc_fwd_params:
.text._Z35group_norm_nhwc_fwd_one_pass_kernelI11Fp32IOBf16WLi64ELi56ELi448EEv26Group_norm_nhwc_fwd_params:
        /* <DEDUP_REMOVED lines=22> */
.L_x_4707:
        /* <DEDUP_REMOVED lines=199> */
.L_x_4687:
[----:B------:R-:W-:Y:S05]  /*0dd0*/  BSYNC B0 ;  /* 0x0000000000007941 */ /* 0x000fea0003800000 */
.L_x_4686:
        /* <DEDUP_REMOVED lines=8> */
[----:B0-----:R-:W0:Y:S08]  /*0e60*/  LDC.64 R10, c[0x0][0x248] ;  /* 0x00009200ff0a7b82 */ /* 0x001e300000000a00 */
[----:B------:R-:W3:Y:S01]  /*0e70*/  LDC.64 R8, c[0x0][0x240] ;  /* 0x00009000ff087b82 */ /* 0x000ee20000000a00 */
[----:B-1----:R-:W-:-:S04]  /*0e80*/  IMAD R13, R12, R17, RZ ;  /* 0x000000110c0d7224 */ /* 0x002fc800078e02ff */
[----:B------:R-:W-:-:S05]  /*0e90*/  IMAD R12, R13, R18, RZ ;  /* 0x000000120d0c7224 */ /* 0x000fca00078e02ff */
[----:B------:R-:W-:Y:S01]  /*0ea0*/  SHF.L.U32 R15, R12, 0x1, RZ ;  /* 0x000000010c0f7819 */ /* 0x000fe200000006ff */
[----:B--2---:R-:W-:Y:S01]  /*0eb0*/  IMAD R17, R17, UR7, R14 ;  /* 0x0000000711117c24 */ /* 0x004fe2000f8e020e */
[----:B------:R-:W-:-:S03]  /*0ec0*/  IADD3 R13, R13, R14, RZ ;  /* 0x0000000e0d0d7210 */ /* 0x000fc60007ffe0ff */
[----:B0-----:R-:W-:Y:S01]  /*0ed0*/  IMAD.WIDE R10, R15, 0x4, R10 ;  /* 0x000000040f0a7825 */ /* 0x001fe200078e020a */
[----:B------:R-:W-:-:S03]  /*0ee0*/  MOV R15, 0xffffffff ;  /* 0xffffffff000f7802 */ /* 0x000fc60000000f00 */
[----:B---3--:R-:W-:Y:S01]  /*0ef0*/  IMAD.WIDE.U32 R8, R13, 0x4, R8 ;  /* 0x000000040d087825 */ /* 0x008fe200078e0008 */
[----:B------:R-:W-:Y:S02]  /*0f00*/  SEL R13, R18, RZ, !P1 ;  /* 0x000000ff120d7207 */ /* 0x000fe40004800000 */
[----:B------:R-:W-:Y:S01]  /*0f10*/  SEL R15, R15, 0x1, P1 ;  /* 0x000000010f0f7807 */ /* 0x000fe20000800000 */
[----:B------:R-:W-:Y:S01]  /*0f20*/  IMAD.WIDE.U32 R10, R17, 0x8, R10 ;  /* 0x00000008110a7825 */ /* 0x000fe200078e000a */
[----:B------:R-:W-:-:S04]  /*0f30*/  ISETP.NE.AND P1, PT, R13, -0x1, PT ;  /* 0xffffffff0d00780c */ /* 0x000fc80003f25270 */
[----:B------:R1:W-:Y:S01]  /*0f40*/  STG.E.64 desc[UR8][R10.64], R22 ;  /* 0x000000160a007986 */ /* 0x0003e2000c101b08 */
[----:B------:R-:W-:Y:S06]  /*0f50*/  MEMBAR.ALL.GPU ;  /* 0x0000000000007992 */ /* 0x000fec000000a000 */
[----:B------:R-:W-:-:S00]  /*0f60*/  ERRBAR ;  /* 0x00000000000079ab */ /* 0x000fc00000000000 */
[----:B------:R-:W-:Y:S06]  /*0f70*/  CGAERRBAR ;  /* 0x00000000000075ab */ /* 0x000fec0000000000 */
[----:B------:R1:W-:Y:S01]  /*0f80*/  REDG.E.ADD.S32.STRONG.GPU desc[UR8][R8.64], R15 ;  /* 0x0000000f0800798e */ /* 0x0003e2000c10e388 */
[----:B------:R-:W-:Y:S05]  /*0f90*/  @!P1 BRA `(.L_x_4689) ;  /* 0x0000000000149947 */ /* 0x000fea0003800000 */
.L_x_4690:
[----:B-1----:R-:W2:Y:S04]  /*0fa0*/  LDG.E.STRONG.GPU R10, desc[UR8][R8.64] ;  /* 0x00000008080a7981 */ /* 0x002ea8000c1ef900 */
[----:B--2---:R-:W-:Y:S01]  /*0fb0*/  CCTL.IVALL ;  /* 0x00000000ff00798f */ /* 0x004fe20002000000 */
[----:B------:R-:W-:Y:S05]  /*0fc0*/  YIELD ;  /* 0x0000000000007946 */ /* 0x000fea0003800000 */
[----:B------:R-:W-:-:S13]  /*0fd0*/  ISETP.NE.AND P1, PT, R10, R13, PT ;  /* 0x0000000d0a00720c */ /* 0x000fda0003f25270 */
[----:B------:R-:W-:Y:S05]  /*0fe0*/  @P1 BRA `(.L_x_4690) ;  /* 0xfffffffc00ec1947 */ /* 0x000fea000383ffff */
.L_x_4689:
        /* <DEDUP_REMOVED lines=11> */
.L_x_4692:
        /* <DEDUP_REMOVED lines=18> */
[-C--:B0-----:R-:W-:Y:S02]  /*11c0*/  @!P5 IMAD R33, R10, R15.reuse, R33 ;  /* 0x0000000f0a21d224 */ /* 0x081fe400078e0221 */
        /* <DEDUP_REMOVED lines=8> */
[-C--:B--2---:R-:W-:Y:S02]  /*1250*/  @!P3 IMAD R17, R17, R21.reuse, R12 ;  /* 0x000000151111b224 */ /* 0x084fe400078e020c */
[----:B0-----:R-:W-:Y:S01]  /*1260*/  @!P5 IMAD.WIDE R10, R15, 0x4, R10 ;  /* 0x000000040f0ad825 */ /* 0x001fe200078e020a */
[----:B------:R-:W-:Y:S01]  /*1270*/  IADD3 R15, R19, 0x3, RZ ;  /* 0x00000003130f7810 */ /* 0x000fe20007ffe0ff */
[----:B------:R-:W0:Y:S02]  /*1280*/  @!P3 LDC.64 R12, c[0x0][0x248] ;  /* 0x00009200ff0cbb82 */ /* 0x000e240000000a00 */
[----:B------:R-:W-:Y:S01]  /*1290*/  @!P3 IMAD R21, R14, R21, RZ ;  /* 0x000000150e15b224 */ /* 0x000fe200078e02ff */
[----:B------:R-:W-:Y:S01]  /*12a0*/  ISETP.EQ.OR P1, PT, R15, UR7, P2 ;  /* 0x000000070f007c0c */ /* 0x000fe20009722670 */
[----:B------:R-:W-:-:S04]  /*12b0*/  @!P5 IMAD.WIDE.U32 R10, R33, 0x8, R10 ;  /* 0x00000008210ad825 */ /* 0x000fc800078e000a */
[----:B------:R-:W-:Y:S02]  /*12c0*/  @!P3 IMAD R21, R21, R18, RZ ;  /* 0x000000121515b224 */ /* 0x000fe400078e02ff */
[----:B------:R-:W2:Y:S03]  /*12d0*/  @!P5 LDG.E.64 R10, desc[UR8][R10.64] ;  /* 0x000000080a0ad981 */ /* 0x000ea6000c1e1b00 */
[----:B------:R-:W-:-:S03]  /*12e0*/  @!P3 SHF.L.U32 R21, R21, 0x1, RZ ;  /* 0x000000011515b819 */ /* 0x000fc600000006ff */
[----:B------:R-:W1:Y:S02]  /*12f0*/  @!P1 S2R R14, SR_CTAID.Y ;  /* 0x00000000000e9919 */ /* 0x000e640000002600 */
[----:B0-----:R-:W-:Y:S02]  /*1300*/  @!P3 IMAD.WIDE R12, R21, 0x4, R12 ;  /* 0x00000004150cb825 */ /* 0x001fe400078e020c */
[----:B------:R-:W1:Y:S02]  /*1310*/  @!P1 LDC R21, c[0x0][0x10] ;  /* 0x00000400ff159b82 */ /* 0x000e640000000800 */
[----:B------:R-:W-:Y:S01]  /*1320*/  @!P3 IMAD.WIDE.U32 R16, R17, 0x8, R12 ;  /* 0x000000081110b825 */ /* 0x000fe200078e000c */
[----:B------:R-:W-:-:S03]  /*1330*/  @!P1 LOP3.LUT R12, R0, 0x1, RZ, 0xc0, !PT ;  /* 0x00000001000c9812 */ /* 0x000fc600078ec0ff */
[-C--:B-1----:R-:W-:Y:S02]  /*1340*/  @!P1 IMAD R15, R15, R21.reuse, R14 ;  /* 0x000000150f0f9224 */ /* 0x082fe400078e020e */
        /* <DEDUP_REMOVED lines=20> */
.L_x_4691:
        /* <DEDUP_REMOVED lines=19> */
.L_x_4694:
[----:B------:R-:W-:Y:S05]  /*15c0*/  BSYNC B0 ;  /* 0x0000000000007941 */ /* 0x000fea0003800000 */
.L_x_4693:
        /* <DEDUP_REMOVED lines=32> */
.L_x_4688:
[----:B------:R-:W-:Y:S01]  /*17d0*/  ULDC.64 UR12, c[0x0][0x218] ;  /* 0x00008600000c7ab9 */ /* 0x000fe20000000a00 */
[----:B------:R-:W-:Y:S01]  /*17e0*/  LOP3.LUT P1, RZ, R2, UR7, RZ, 0xfc, !PT ;  /* 0x0000000702ff7c12 */ /* 0x000fe2000f82fcff */
[----:B------:R-:W2:Y:S01]  /*17f0*/  S2UR UR6, SR_CgaCtaId ;  /* 0x00000000000679c3 */ /* 0x000ea20000008800 */
[----:B------:R-:W-:Y:S01]  /*1800*/  ISETP.EQ.U32.AND P3, PT, RZ, UR12, PT ;  /* 0x0000000cff007c0c */ /* 0x000fe2000bf62070 */
[----:B------:R-:W-:Y:S01]  /*1810*/  UMOV UR5, 0x400 ;  /* 0x0000040000057882 */ /* 0x000fe20000000000 */
[--C-:B------:R-:W-:Y:S02]  /*1820*/  SHF.R.U32.HI R12, RZ, 0x2, R2.reuse ;  /* 0x00000002ff0c7819 */ /* 0x100fe40000011602 */
[----:B------:R-:W-:Y:S01]  /*1830*/  ISETP.EQ.OR.EX P1, PT, RZ, UR13, P1, P3 ;  /* 0x0000000dff007c0c */ /* 0x000fe20008f22730 */
[----:B------:R-:W-:Y:S02]  /*1840*/  ULDC.64 UR12, c[0x0][0x278] ;  /* 0x00009e00000c7ab9 */ /* 0x000fe40000000a00 */
[----:B------:R-:W-:Y:S01]  /*1850*/  IMAD.WIDE.U32 R12, R12, 0x24924925, RZ ;  /* 0x249249250c0c7825 */ /* 0x000fe200078e00ff */
[----:B-1----:R-:W1:Y:S03]  /*1860*/  LDC.64 R8, c[0x0][0x228] ;  /* 0x00008a00ff087b82 */ /* 0x002e660000000a00 */
        /* <DEDUP_REMOVED lines=12> */
[----:B------:R-:W-:Y:S01]  /*1930*/  @!P1 STG.E.64 desc[UR8][R14.64], R12 ;  /* 0x0000000c0e009986 */ /* 0x000fe2000c101b08 */
[----:B0-----:R-:W-:Y:S01]  /*1940*/  IMAD.WIDE R10, R17, 0x2, R10 ;  /* 0x00000002110a7825 */ /* 0x001fe200078e020a */
[----:B------:R-:W-:Y:S06]  /*1950*/  BAR.SYNC.DEFER_BLOCKING 0x0 ;  /* 0x0000000000007b1d */ /* 0x000fec0000010000 */
[----:B------:R-:W2:Y:S04]  /*1960*/  LDG.E.U16 R17, desc[UR8][R8.64+0x2] ;  /* 0x0000020808117981 */ /* 0x000ea8000c1e1500 */
[----:B------:R-:W3:Y:S04]  /*1970*/  LDG.E.U16 R20, desc[UR8][R10.64+0x2] ;  /* 0x000002080a147981 */ /* 0x000ee8000c1e1500 */
[----:B------:R-:W4:Y:S04]  /*1980*/  LDG.E.U16 R16, desc[UR8][R8.64] ;  /* 0x0000000808107981 */ /* 0x000f28000c1e1500 */
        /* <DEDUP_REMOVED lines=9> */
[C---:B------:R-:W-:Y:S01]  /*1a20*/  FADD.FTZ R12, -R21.reuse, R4 ;  /* 0x00000004150c7221 */ /* 0x040fe20000010100 */
[----:B0-----:R-:W-:Y:S01]  /*1a30*/  FADD.FTZ R10, -R21, R5 ;  /* 0x00000005150a7221 */ /* 0x001fe20000010100 */
[C---:B------:R-:W-:Y:S02]  /*1a40*/  IADD3 R5, R31.reuse, 0x20, RZ ;  /* 0x000000201f057810 */ /* 0x040fe40007ffe0ff */
[----:B------:R-:W-:Y:S01]  /*1a50*/  IADD3 R4, R31, 0x30, RZ ;  /* 0x000000301f047810 */ /* 0x000fe20007ffe0ff */
[----:B-1----:R-:W-:-:S04]  /*1a60*/  @P1 FADD.FTZ R13, R28, R13 ;  /* 0x0000000d1c0d1221 */ /* 0x002fc80000010000 */
[----:B------:R-:W0:Y:S01]  /*1a70*/  @P1 MUFU.RSQ R19, R13 ;  /* 0x0000000d00131308 */ /* 0x000e220000001400 */
[C---:B------:R-:W-:Y:S01]  /*1a80*/  FADD.FTZ R28, -R21.reuse, R6 ;  /* 0x00000006151c7221 */ /* 0x040fe20000010100 */
[----:B------:R-:W-:Y:S01]  /*1a90*/  FADD.FTZ R22, -R21, R7 ;  /* 0x0000000715167221 */ /* 0x000fe20000010100 */
[----:B------:R-:W-:Y:S02]  /*1aa0*/  ISETP.GE.U32.AND P2, PT, R30, UR12, PT ;  /* 0x0000000c1e007c0c */ /* 0x000fe4000bf46070 */
[----:B------:R-:W-:Y:S02]  /*1ab0*/  ISETP.GE.U32.AND P3, PT, R5, UR12, PT ;  /* 0x0000000c05007c0c */ /* 0x000fe4000bf66070 */
[----:B------:R-:W-:Y:S02]  /*1ac0*/  ISETP.GE.U32.AND P1, PT, R4, UR12, PT ;  /* 0x0000000c04007c0c */ /* 0x000fe4000bf26070 */
[----:B------:R-:W-:Y:S02]  /*1ad0*/  SHF.R.S32.HI R7, RZ, 0x1f, R5 ;  /* 0x0000001fff077819 */ /* 0x000fe40000011405 */
[----:B------:R-:W-:Y:S01]  /*1ae0*/  SHF.R.S32.HI R6, RZ, 0x1f, R4 ;  /* 0x0000001fff067819 */ /* 0x000fe20000011404 */
[C---:B------:R-:W-:Y:S01]  /*1af0*/  FADD.FTZ R24, -R21.reuse, R24 ;  /* 0x0000001815187221 */ /* 0x040fe20000010100 */
[C---:B------:R-:W-:Y:S01]  /*1b00*/  FADD.FTZ R14, -R21.reuse, R25 ;  /* 0x00000019150e7221 */ /* 0x040fe20000010100 */
[C---:B------:R-:W-:Y:S01]  /*1b10*/  FADD.FTZ R26, -R21.reuse, R26 ;  /* 0x0000001a151a7221 */ /* 0x040fe20000010100 */
[----:B------:R-:W-:Y:S01]  /*1b20*/  FADD.FTZ R27, -R21, R27 ;  /* 0x0000001b151b7221 */ /* 0x000fe20000010100 */
[----:B------:R-:W-:Y:S01]  /*1b30*/  ISETP.GE.AND.EX P2, PT, R29, UR13, PT, P2 ;  /* 0x0000000d1d007c0c */ /* 0x000fe2000bf46320 */
[-C--:B0-----:R-:W-:Y:S01]  /*1b40*/  FMUL.FTZ R10, R10, R19.reuse ;  /* 0x000000130a0a7220 */ /* 0x081fe20000410000 */
[----:B------:R-:W-:Y:S01]  /*1b50*/  ISETP.GE.AND.EX P3, PT, R7, UR13, PT, P3 ;  /* 0x0000000d07007c0c */ /* 0x000fe2000bf66330 */
[-C--:B------:R-:W-:Y:S01]  /*1b60*/  FMUL.FTZ R12, R12, R19.reuse ;  /* 0x000000130c0c7220 */ /* 0x080fe20000410000 */
[----:B------:R-:W-:Y:S01]  /*1b70*/  ISETP.GE.AND.EX P1, PT, R6, UR13, PT, P1 ;  /* 0x0000000d06007c0c */ /* 0x000fe2000bf26310 */
[-C--:B------:R-:W-:Y:S01]  /*1b80*/  FMUL.FTZ R23, R28, R19.reuse ;  /* 0x000000131c177220 */ /* 0x080fe20000410000 */
[-C--:B------:R-:W-:Y:S01]  /*1b90*/  FMUL.FTZ R22, R22, R19.reuse ;  /* 0x0000001316167220 */ /* 0x080fe20000410000 */
[----:B------:R-:W-:Y:S01]  /*1ba0*/  FMUL.FTZ R21, R24, R19 ;  /* 0x0000001318157220 */ /* 0x000fe20000410000 */
[----:B------:R-:W-:-:S02]  /*1bb0*/  ISETP.GT.U32.OR P2, PT, R2, 0x1bf, P2 ;  /* 0x000001bf0200780c */ /* 0x000fc40001744470 */
[C---:B------:R-:W-:Y:S02]  /*1bc0*/  ISETP.GT.U32.OR P3, PT, R2.reuse, 0x1bf, P3 ;  /* 0x000001bf0200780c */ /* 0x040fe40001f64470 */
[----:B------:R-:W-:Y:S02]  /*1bd0*/  ISETP.GT.U32.OR P1, PT, R2, 0x1bf, P1 ;  /* 0x000001bf0200780c */ /* 0x000fe40000f24470 */
[----:B--2---:R-:W-:Y:S02]  /*1be0*/  SHF.L.U32 R17, R17, 0x10, RZ ;  /* 0x0000001011117819 */ /* 0x004fe400000006ff */
[----:B---3--:R-:W-:Y:S02]  /*1bf0*/  SHF.L.U32 R8, R20, 0x10, RZ ;  /* 0x0000001014087819 */ /* 0x008fe400000006ff */
[----:B----4-:R-:W-:Y:S02]  /*1c00*/  SHF.L.U32 R16, R16, 0x10, RZ ;  /* 0x0000001010107819 */ /* 0x010fe400000006ff */
[----:B-----5:R-:W-:Y:S01]  /*1c10*/  SHF.L.U32 R9, R18, 0x10, RZ ;  /* 0x0000001012097819 */ /* 0x020fe200000006ff */
        /* <DEDUP_REMOVED lines=16> */
.L_x_4695:
        /* <DEDUP_REMOVED lines=13> */
.L_x_4697:
[----:B------:R-:W-:Y:S05]  /*1df0*/  BSYNC B0 ;  /* 0x0000000000007941 */ /* 0x000fea0003800000 */
.L_x_4696:
        /* <DEDUP_REMOVED lines=13> */
.L_x_4698:
        /* <DEDUP_REMOVED lines=13> */
.L_x_4700:
[----:B------:R-:W-:Y:S05]  /*1fa0*/  BSYNC B0 ;  /* 0x0000000000007941 */ /* 0x000fea0003800000 */
.L_x_4699:
        /* <DEDUP_REMOVED lines=13> */
.L_x_4701:
        /* <DEDUP_REMOVED lines=13> */
.L_x_4703:
[----:B------:R-:W-:Y:S05]  /*2150*/  BSYNC B0 ;  /* 0x0000000000007941 */ /* 0x000fea0003800000 */
.L_x_4702:
[----:B------:R-:W-:Y:S01]  /*2160*/  FFMA.FTZ R16, R16, R18, R9 ;  /* 0x0000001210107223 */ /* 0x000fe20000010009 */
[----:B------:R-:W-:Y:S01]  /*2170*/  FFMA.FTZ R17, R17, R19, R8 ;  /* 0x0000001311117223 */ /* 0x000fe20000010008 */
[----:B------:R-:W-:Y:S06]  /*2180*/  @!P4 BRA `(.L_x_4704) ;  /* 0x000000000028c947 */ /* 0x000fec0003800000 */
        /* <DEDUP_REMOVED lines=10> */
.L_x_4704:
[----:B------:R-:W-:Y:S04]  /*2230*/  BSSY B0, `(.L_x_4705) ;  /* 0x000000c000007945 */ /* 0x000fe80003800000 */
[----:B------:R-:W-:Y:S05]  /*2240*/  @P1 BRA `(.L_x_4706) ;  /* 0x0000000000281947 */ /* 0x000fea0003800000 */
        /* <DEDUP_REMOVED lines=10> */
.L_x_4706:
[----:B------:R-:W-:Y:S05]  /*22f0*/  BSYNC B0 ;  /* 0x0000000000007941 */ /* 0x000fea0003800000 */
.L_x_4705:
[----:B-1----:R-:W1:Y:S01]  /*2300*/  LDC R5, c[0x0][0x10] ;  /* 0x00000400ff057b82 */ /* 0x002e620000000800 */
[----:B------:R-:W-:Y:S02]  /*2310*/  IADD3 R0, R0, 0x1, RZ ;  /* 0x0000000100007810 */ /* 0x000fe40007ffe0ff */
[----:B-1----:R-:W-:-:S04]  /*2320*/  IADD3 R32, R5, R32, RZ ;  /* 0x0000002005207210 */ /* 0x002fc80007ffe0ff */
[----:B------:R-:W-:-:S13]  /*2330*/  ISETP.GE.AND P1, PT, R32, UR4, PT ;  /* 0x0000000420007c0c */ /* 0x000fda000bf26270 */
[----:B------:R-:W-:Y:S05]  /*2340*/  @!P1 BRA `(.L_x_4707) ;  /* 0xffffffdc00849947 */ /* 0x000fea000383ffff */
[----:B------:R-:W-:Y:S05]  /*2350*/  EXIT ;  /* 0x000000000000794d */ /* 0x000fea0003800000 */
.L_x_4708:
        /* <DEDUP_REMOVED lines=10> */
.L_x_5205:


//--------------------- .text._Z35group_norm_nhwc_fwd_one_pass_kernelI11Fp32IOBf16WLi128ELi56ELi448EEv26Group_norm_nhwc_fwd_params --------------------------
	.section	.text._Z35group_norm_nhwc_fwd_one_pass_kernelI11Fp32IOBf16WLi128ELi56ELi448EEv26Group_norm_nhwc_fwd_params,"ax",@progbits
	.align	128
        .global         _Z35group_norm_nhwc_fwd_one_pass_kernelI11Fp32IOBf16WLi128ELi56ELi448EEv26Group_norm_nhwc_fwd_params
        .type           _Z35group_norm_nhwc_fwd_one_pass_kernelI11Fp32IOBf16WLi128ELi56ELi448EEv26Group_norm_nhwc_fwd_params,@function
        .size           _Z35group_norm_nhwc_fwd_one_pass_kernelI11Fp32IOBf16WLi128ELi56ELi448EEv26Group_norm_nhwc_fwd_params,(.L_x_5206 - _Z35group_norm_nhwc_fwd_one_pass_kernelI11Fp32IOBf16WLi128ELi56ELi448EEv26Group_norm_nhwc_fwd_params)
        .other          _Z35group_norm_nhwc_fwd_one_pass_kernelI11Fp32IOBf16WLi128ELi56ELi448EEv26Group_norm_nhwc_fwd_params,@"STO_CUDA_ENTRY STV_DEFAULT"
_Z35group_norm_nhwc_fwd_one_pass_kernelI11Fp32IOBf16WLi128ELi56ELi448EEv26Group_norm_nhwc_fwd_params:
.text._Z35group_norm_nhwc_fwd_one_pass_kernelI11Fp32IOBf16WLi128ELi56ELi448EEv26Group_norm_nhwc_fwd_params:
        /* <DEDUP_REMOVED lines=52> */
.L_x_4745:
[----:B0-----:R-:W0:Y:S01]  /*0340*/  LDC R8, c[0x0][0x288] ;  /* 0x0000a200ff087b82 */ /* 0x001e220000000800 */
[----:B-1----:R-:W1:Y:S01]  /*0350*/  S2R R46, SR_TID.X ;  /* 0x00000000002e7919 */ /* 0x002e620000002100 */
[----:B------:R-:W-:Y:S01]  /*0360*/  ULDC.64 UR6, c[0x0][0x280] ;  /* 0x0000a00000067ab9 */ /* 0x000fe20000000a00 */
[----:B------:R-:W-:-:S05]  /*0370*/  ULDC.64 UR14, c[0x0][0x278] ;  /* 0x00009e00000e7ab9 */ /* 0x000fca0000000a00 */
[----:B------:R-:W2:Y:S08]  /*0380*/  @P1 LDC.64 R14, c[0x0][0x270] ;  /* 0x00009c00ff0e1b82 */ /* 0x000eb00000000a00 */
[----:B------:R-:W3:Y:S01]  /*0390*/  @P2 LDC.64 R20, c[0x0][0x270] ;  /* 0x00009c00ff142b82 */ /* 0x000ee20000000a00 */
[----:B0-----:R-:W-:-:S07]  /*03a0*/  IABS R7, R8 ;  /* 0x0000000800077213 */ /* 0x001fce0000000000 */
[----:B------:R-:W0:Y:S01]  /*03b0*/  @P1 LDC.64 R18, c[0x0][0x220] ;  /* 0x00008800ff121b82 */ /* 0x000e220000000a00 */
[----:B------:R-:W4:Y:S07]  /*03c0*/  I2F.RP R4, R7 ;  /* 0x0000000700047306 */ /* 0x000f2e0000209400 */
[----:B------:R-:W5:Y:S08]  /*03d0*/  @P4 LDC.64 R10, c[0x0][0x270] ;  /* 0x00009c00ff0a4b82 */ /* 0x000f700000000a00 */
[----:B------:R-:W5:Y:S01]  /*03e0*/  @P3 LDC.64 R16, c[0x0][0x220] ;  /* 0x00008800ff103b82 */ /* 0x000f620000000a00 */
[----:B----4-:R-:W4:Y:S02]  /*03f0*/  MUFU.RCP R4, R4 ;  /* 0x0000000400047308 */ /* 0x010f240000001000 */
[----:B----4-:R-:W-:-:S06]  /*0400*/  IADD3 R2, R4, 0xffffffe, RZ ;  /* 0x0ffffffe04027810 */ /* 0x010fcc0007ffe0ff */
[----:B------:R4:W1:Y:S02]  /*0410*/  F2I.FTZ.U32.TRUNC.NTZ R3, R2 ;  /* 0x0000000200037305 */ /* 0x000864000021f000 */
[----:B----4-:R-:W-:Y:S01]  /*0420*/  HFMA2.MMA R2, -RZ, RZ, 0, 0 ;  /* 0x00000000ff027435 */ /* 0x010fe200000001ff */
[----:B-1----:R-:W-:-:S05]  /*0430*/  IADD3 R6, RZ, -R3, RZ ;  /* 0x80000003ff067210 */ /* 0x002fca0007ffe0ff */
[----:B------:R-:W-:Y:S01]  /*0440*/  IMAD R9, R6, R7, RZ ;  /* 0x0000000706097224 */ /* 0x000fe200078e02ff */
[----:B------:R-:W-:-:S03]  /*0450*/  IABS R6, UR11 ;  /* 0x0000000b00067c13 */ /* 0x000fc60008000000 */
[----:B------:R-:W-:Y:S01]  /*0460*/  IMAD.HI.U32 R3, R3, R9, R2 ;  /* 0x0000000903037227 */ /* 0x000fe200078e0002 */
[----:B------:R-:W-:Y:S01]  /*0470*/  LOP3.LUT R2, R8, UR11, RZ, 0x3c, !PT ;  /* 0x0000000b08027c12 */ /* 0x000fe2000f8e3cff */
[----:B------:R-:W1:Y:S04]  /*0480*/  LDC R9, c[0x0][0x294] ;  /* 0x0000a500ff097b82 */ /* 0x000e680000000800 */
        /* <DEDUP_REMOVED lines=8> */
[----:B------:R-:W-:Y:S02]  /*0510*/  SHF.R.U32.HI R2, RZ, 0x2, R46 ;  /* 0x00000002ff027819 */ /* 0x000fe4000001162e */
[----:B------:R-:W-:-:S07]  /*0520*/  SHF.R.S32.HI R4, RZ, 0x1f, R36 ;  /* 0x0000001fff047819 */ /* 0x000fce0000011424 */
[----:B------:R-:W-:Y:S02]  /*0530*/  @P6 IADD3 R3, R3, 0x1, RZ ;  /* 0x0000000103036810 */ /* 0x000fe40007ffe0ff */
[----:B------:R-:W-:Y:S02]  /*0540*/  ISETP.NE.AND P6, PT, R8, RZ, PT ;  /* 0x000000ff0800720c */ /* 0x000fe40003fc5270 */
[----:B------:R-:W-:Y:S01]  /*0550*/  MOV R7, R3 ;  /* 0x0000000300077202 */ /* 0x000fe20000000f00 */
[----:B------:R-:W-:-:S03]  /*0560*/  IMAD.WIDE.U32 R2, R2, 0x24924925, RZ ;  /* 0x2492492502027825 */ /* 0x000fc600078e00ff */
[----:B------:R-:W-:Y:S01]  /*0570*/  @!P5 IADD3 R7, -R7, RZ, RZ ;  /* 0x000000ff0707d210 */ /* 0x000fe20007ffe1ff */
[----:B-1----:R-:W-:-:S05]  /*0580*/  IMAD R40, R9, UR10, R3 ;  /* 0x0000000a09287c24 */ /* 0x002fca000f8e0203 */
[----:B------:R-:W-:Y:S02]  /*0590*/  IADD3 R22, R40, 0x40, RZ ;  /* 0x0000004028167810 */ /* 0x000fe40007ffe0ff */
[----:B------:R-:W-:Y:S02]  /*05a0*/  @!P6 LOP3.LUT R7, RZ, R8, RZ, 0x33, !PT ;  /* 0x00000008ff07e212 */ /* 0x000fe400078e33ff */
[----:B------:R-:W-:Y:S02]  /*05b0*/  ISETP.GE.U32.AND P6, PT, R22, UR14, PT ;  /* 0x0000000e16007c0c */ /* 0x000fe4000bfc6070 */
[----:B------:R-:W-:Y:S02]  /*05c0*/  IADD3 R43, -R7, RZ, RZ ;  /* 0x000000ff072b7210 */ /* 0x000fe40007ffe1ff */
[----:B------:R-:W-:Y:S02]  /*05d0*/  SHF.R.S32.HI R3, RZ, 0x1f, R7 ;  /* 0x0000001fff037819 */ /* 0x000fe40000011407 */
[----:B------:R-:W-:Y:S01]  /*05e0*/  SHF.R.S32.HI R23, RZ, 0x1f, R22 ;  /* 0x0000001fff177819 */ /* 0x000fe20000011416 */
[----:B------:R-:W-:-:S02]  /*05f0*/  IMAD R43, R8, R43, UR11 ;  /* 0x0000000b082b7e24 */ /* 0x000fc4000f8e022b */
[----:B------:R-:W-:Y:S01]  /*0600*/  IMAD R6, R3, UR6, RZ ;  /* 0x0000000603067c24 */ /* 0x000fe2000f8e02ff */
[----:B------:R-:W-:Y:S01]  /*0610*/  ISETP.GE.AND.EX P6, PT, R23, UR15, PT, P6 ;  /* 0x0000000f17007c0c */ /* 0x000fe2000bfc6360 */
[----:B------:R-:W-:Y:S01]  /*0620*/  IMAD R43, R43, 0x38, RZ ;  /* 0x000000382b2b7824 */ /* 0x000fe200078e02ff */
[----:B------:R-:W1:Y:S01]  /*0630*/  @P3 LDC.64 R8, c[0x0][0x270] ;  /* 0x00009c00ff083b82 */ /* 0x000e620000000a00 */
[----:B------:R-:W-:Y:S01]  /*0640*/  IMAD R13, R7, UR7, R6 ;  /* 0x00000007070d7c24 */ /* 0x000fe2000f8e0206 */
[----:B------:R-:W-:Y:S02]  /*0650*/  ISETP.LT.U32.AND P6, PT, R46, 0x1c0, !P6 ;  /* 0x000001c02e00780c */ /* 0x000fe400077c1070 */
[----:B------:R-:W-:-:S04]  /*0660*/  IADD3 R2, P5, R36, R43, RZ ;  /* 0x0000002b24027210 */ /* 0x000fc80007fbe0ff */
[----:B------:R-:W-:Y:S01]  /*0670*/  LEA.HI.X.SX32 R3, R43, R4, 0x1, P5 ;  /* 0x000000042b037211 */ /* 0x000fe200028f0eff */
[----:B--2---:R-:W-:Y:S02]  /*0680*/  @P1 IMAD R4, R33, R14, RZ ;  /* 0x0000000e21041224 */ /* 0x004fe400078e02ff */
[----:B------:R-:W-:Y:S02]  /*0690*/  IMAD.WIDE.U32 R2, R7, UR6, R2 ;  /* 0x0000000607027c25 */ /* 0x000fe4000f8e0002 */
[----:B------:R-:W2:Y:S02]  /*06a0*/  @P2 LDC.64 R6, c[0x0][0x220] ;  /* 0x00008800ff062b82 */ /* 0x000ea40000000a00 */
[----:B------:R-:W-:Y:S01]  /*06b0*/  @P1 IMAD R27, R5, R15, R4 ;  /* 0x0000000f051b1224 */ /* 0x000fe200078e0204 */
[----:B------:R-:W-:Y:S01]  /*06c0*/  IADD3 R13, R3, R13, RZ ;  /* 0x0000000d030d7210 */ /* 0x000fe20007ffe0ff */
[----:B---3--:R-:W-:Y:S01]  /*06d0*/  @P2 IMAD R4, R35, R20, RZ ;  /* 0x0000001423042224 */ /* 0x008fe200078e02ff */
[----:B------:R-:W-:-:S02]  /*06e0*/  @P1 MOV R12, R2 ;  /* 0x00000002000c1202 */ /* 0x000fc40000000f00 */
[----:B------:R-:W-:Y:S01]  /*06f0*/  @P2 MOV R26, R2 ;  /* 0x00000002001a2202 */ /* 0x000fe20000000f00 */
[----:B------:R-:W-:Y:S02]  /*0700*/  @P2 IMAD R29, R30, R21, R4 ;  /* 0x000000151e1d2224 */ /* 0x000fe400078e0204 */
[----:B------:R-:W-:Y:S02]  /*0710*/  @P1 IMAD.WIDE.U32 R24, R5, R14, R12 ;  /* 0x0000000e05181225 */ /* 0x000fe400078e000c */
[----:B------:R-:W3:Y:S03]  /*0720*/  @P6 LDC.64 R14, c[0x0][0x270] ;  /* 0x00009c00ff0e6b82 */ /* 0x000ee60000000a00 */
[----:B------:R-:W-:Y:S02]  /*0730*/  @P1 IADD3 R5, R25, R27, RZ ;  /* 0x0000001b19051210 */ /* 0x000fe40007ffe0ff */
[----:B------:R-:W-:-:S02]  /*0740*/  @P2 MOV R27, R13 ;  /* 0x0000000d001b2202 */ /* 0x000fc40000000f00 */
[----:B0-----:R-:W-:Y:S02]  /*0750*/  @P1 LEA R4, P5, R24, R18, 0x2 ;  /* 0x0000001218041211 */ /* 0x001fe400078a10ff */
[----:B------:R-:W-:Y:S01]  /*0760*/  @P3 MOV R25, R13 ;  /* 0x0000000d00193202 */ /* 0x000fe20000000f00 */
[----:B------:R-:W-:Y:S01]  /*0770*/  @P2 IMAD.WIDE.U32 R20, R30, R20, R26 ;  /* 0x000000141e142225 */ /* 0x000fe200078e001a */
[----:B------:R-:W-:Y:S02]  /*0780*/  @P1 LEA.HI.X R5, R24, R19, R5, 0x2, P5 ;  /* 0x0000001318051211 */ /* 0x000fe400028f1405 */
[----:B------:R-:W0:Y:S01]  /*0790*/  @P4 LDC.64 R18, c[0x0][0x220] ;  /* 0x00008800ff124b82 */ /* 0x000e220000000a00 */
[----:B-1----:R-:W-:Y:S01]  /*07a0*/  @P3 IMAD R24, R37, R8, RZ ;  /* 0x0000000825183224 */ /* 0x002fe200078e02ff */
[----:B------:R-:W-:Y:S02]  /*07b0*/  @P2 IADD3 R21, R21, R29, RZ ;  /* 0x0000001d15152210 */ /* 0x000fe40007ffe0ff */
[----:B--2---:R-:W-:Y:S01]  /*07c0*/  @P2 LEA R6, P5, R20, R6, 0x2 ;  /* 0x0000000614062211 */ /* 0x004fe200078a10ff */
[----:B------:R-:W-:Y:S01]  /*07d0*/  @P3 IMAD R9, R31, R9, R24 ;  /* 0x000000091f093224 */ /* 0x000fe200078e0218 */
[----:B------:R-:W-:-:S02]  /*07e0*/  @P3 MOV R24, R2 ;  /* 0x0000000200183202 */ /* 0x000fc40000000f00 */
[----:B------:R-:W-:Y:S02]  /*07f0*/  @P2 LEA.HI.X R7, R20, R7, R21, 0x2, P5 ;  /* 0x0000000714072211 */ /* 0x000fe400028f1415 */
[----:B------:R-:W1:Y:S01]  /*0800*/  @P6 LDC.64 R20, c[0x0][0x220] ;  /* 0x00008800ff146b82 */ /* 0x000e620000000a00 */
[----:B------:R-:W-:Y:S01]  /*0810*/  @P3 IMAD.WIDE.U32 R24, R31, R8, R24 ;  /* 0x000000081f183225 */ /* 0x000fe200078e0018 */
[----:B------:R-:W-:Y:S02]  /*0820*/  @P4 MOV R26, R2 ;  /* 0x00000002001a4202 */ /* 0x000fe40000000f00 */
[----:B------:R-:W-:Y:S01]  /*0830*/  @P4 MOV R27, R13 ;  /* 0x0000000d001b4202 */ /* 0x000fe20000000f00 */
[----:B-----5:R-:W-:Y:S01]  /*0840*/  @P4 IMAD R8, R39, R10, RZ ;  /* 0x0000000a27084224 */ /* 0x020fe200078e02ff */
[----:B------:R-:W-:Y:S01]  /*0850*/  @P3 IADD3 R9, R25, R9, RZ ;  /* 0x0000000919093210 */ /* 0x000fe20007ffe0ff */
[----:B---3--:R-:W-:Y:S01]  /*0860*/  @P6 IMAD R23, R23, R14, RZ ;  /* 0x0000000e17176224 */ /* 0x008fe200078e02ff */
[----:B------:R-:W-:Y:S01]  /*0870*/  IADD3 R25, R40, 0x50, RZ ;  /* 0x0000005028197810 */ /* 0x000fe20007ffe0ff */
[C---:B------:R-:W-:Y:S01]  /*0880*/  @P4 IMAD R29, R32.reuse, R11, R8 ;  /* 0x0000000b201d4224 */ /* 0x040fe200078e0208 */
[----:B------:R-:W-:Y:S01]  /*0890*/  @P6 MOV R11, R13 ;  /* 0x0000000d000b6202 */ /* 0x000fe20000000f00 */
[----:B------:R-:W-:Y:S01]  /*08a0*/  @P4 IMAD.WIDE.U32 R26, R32, R10, R26 ;  /* 0x0000000a201a4225 */ /* 0x000fe200078e001a */
[----:B------:R-:W-:-:S02]  /*08b0*/  @P6 MOV R10, R2 ;  /* 0x00000002000a6202 */ /* 0x000fc40000000f00 */
[----:B------:R-:W-:Y:S01]  /*08c0*/  @P3 LEA R8, P5, R24, R16, 0x2 ;  /* 0x0000001018083211 */ /* 0x000fe200078a10ff */
[C---:B------:R-:W-:Y:S02]  /*08d0*/  @P6 IMAD R23, R22.reuse, R15, R23 ;  /* 0x0000000f16176224 */ /* 0x040fe400078e0217 */
[----:B------:R-:W-:Y:S01]  /*08e0*/  @P6 IMAD.WIDE.U32 R14, R22, R14, R10 ;  /* 0x0000000e160e6225 */ /* 0x000fe200078e000a */
[----:B------:R-:W-:Y:S02]  /*08f0*/  @P3 LEA.HI.X R9, R24, R17, R9, 0x2, P5 ;  /* 0x0000001118093211 */ /* 0x000fe400028f1409 */
[----:B------:R-:W-:Y:S02]  /*0900*/  @P4 IADD3 R11, R27, R29, RZ ;  /* 0x0000001d1b0b4210 */ /* 0x000fe40007ffe0ff */
[----:B0-----:R-:W-:Y:S02]  /*0910*/  @P4 LEA R10, P5, R26, R18, 0x2 ;  /* 0x000000121a0a4211 */ /* 0x001fe400078a10ff */
[----:B------:R-:W-:-:S02]  /*0920*/  @P6 IADD3 R15, R15, R23, RZ ;  /* 0x000000170f0f6210 */ /* 0x000fc40007ffe0ff */
[----:B------:R-:W-:Y:S02]  /*0930*/  @P4 LEA.HI.X R11, R26, R19, R11, 0x2, P5 ;  /* 0x000000131a0b4211 */ /* 0x000fe400028f140b */
[----:B-1----:R-:W-:-:S04]  /*0940*/  @P6 LEA R20, P5, R14, R20, 0x2 ;  /* 0x000000140e146211 */ /* 0x002fc800078a10ff */
        /* <DEDUP_REMOVED lines=138> */
[----:B------:R-:W-:-:S03]  /*11f0*/  FADD.FTZ R4, R7, R5 ;  /* 0x0000000507047221 */ /* 0x000fc60000010000 */
[----:B--2---:R-:W-:Y:S01]  /*1200*/  FADD.FTZ R45, R45, R8 ;  /* 0x000000082d2d7221 */ /* 0x004fe20000010000 */
[----:B------:R-:W-:Y:S02]  /*1210*/  FADD.FTZ R8, R4, R9 ;  /* 0x0000000904087221 */ /* 0x000fe40000010000 */
[----:B0-----:R-:W0:Y:S01]  /*1220*/  LDS.128 R4, [UR6+0x30] ;  /* 0x00003006ff047984 */ /* 0x001e220008000c00 */
        /* <DEDUP_REMOVED lines=26> */
.L_x_4710:
[----:B------:R-:W-:Y:S05]  /*13d0*/  BSYNC B0 ;  /* 0x0000000000007941 */ /* 0x000fea0003800000 */
.L_x_4709:
        /* <DEDUP_REMOVED lines=31> */
.L_x_4713:
[----:B-1----:R-:W2:Y:S04]  /*15d0*/  LDG.E.STRONG.GPU R9, desc[UR8][R10.64] ;  /* 0x000000080a097981 */ /* 0x002ea8000c1ef900 */
[----:B--2---:R-:W-:Y:S01]  /*15e0*/  CCTL.IVALL ;  /* 0x00000000ff00798f */ /* 0x004fe20002000000 */
[----:B------:R-:W-:Y:S05]  /*15f0*/  YIELD ;  /* 0x0000000000007946 */ /* 0x000fea0003800000 */
[----:B------:R-:W-:-:S13]  /*1600*/  ISETP.NE.AND P6, PT, R9, R46, PT ;  /* 0x0000002e0900720c */ /* 0x000fda0003fc5270 */
[----:B------:R-:W-:Y:S05]  /*1610*/  @P6 BRA `(.L_x_4713) ;  /* 0xfffffffc00ec6947 */ /* 0x000fea000383ffff */
.L_x_4712:
        /* <DEDUP_REMOVED lines=19> */
.L_x_4717:
        /* <DEDUP_REMOVED lines=116> */
.L_x_4716:
        /* <DEDUP_REMOVED lines=62> */
.L_x_4718:
[----:B------:R-:W-:-:S06]  /*2270*/  UISETP.NE.OR UP0, UPT, UR6, URZ, UP0 ;  /* 0x0000003f0600728c */ /* 0x000fcc0008705670 */
[----:B------:R-:W-:-:S13]  /*2280*/  PLOP3.LUT P6, PT, PT, PT, UP0, 0x80, 0x0 ;  /* 0x000000000000781c */ /* 0x000fda0003fcf008 */
[----:B------:R-:W-:Y:S05]  /*2290*/  @!P6 BRA `(.L_x_4714) ;  /* 0x00000000007ce947 */ /* 0x000fea0003800000 */
.L_x_4715:
        /* <DEDUP_REMOVED lines=31> */
.L_x_4714:
        /* <DEDUP_REMOVED lines=14> */
.L_x_4720:
[----:B------:R-:W-:Y:S05]  /*2570*/  BSYNC B0 ;  /* 0x0000000000007941 */ /* 0x000fea0003800000 */
.L_x_4719:
        /* <DEDUP_REMOVED lines=17> */
.L_x_4711:
[----:B------:R-:W2:Y:S01]  /*2690*/  S2UR UR7, SR_CgaCtaId ;  /* 0x00000000000779c3 */ /* 0x000ea20000008800 */
[----:B------:R-:W-:Y:S01]  /*26a0*/  UMOV UR6, 0x400 ;  /* 0x0000040000067882 */ /* 0x000fe20000000000 */
[----:B-1----:R-:W-:Y:S01]  /*26b0*/  MOV R9, UR11 ;  /* 0x0000000b00097c02 */ /* 0x002fe20008000f00 */
        /* <DEDUP_REMOVED lines=13> */
[----:B-1----:R-:W-:-:S05]  /*2790*/  IMAD.WIDE R8, R43, 0x2, R8 ;  /* 0x000000022b087825 */ /* 0x002fca00078e0208 */
[----:B------:R-:W3:Y:S04]  /*27a0*/  LDG.E.U16 R43, desc[UR8][R8.64] ;  /* 0x00000008082b7981 */ /* 0x000ee8000c1e1500 */
[----:B--2---:R-:W2:Y:S04]  /*27b0*/  LDG.E.U16 R5, desc[UR8][R8.64+0x2] ;  /* 0x0000020808057981 */ /* 0x004ea8000c1e1500 */
[----:B------:R-:W4:Y:S04]  /*27c0*/  LDG.E.U16 R44, desc[UR8][R10.64] ;  /* 0x000000080a2c7981 */ /* 0x000f28000c1e1500 */
[----:B------:R4:W5:Y:S01]  /*27d0*/  LDG.E.U16 R45, desc[UR8][R10.64+0x2] ;  /* 0x000002080a2d7981 */ /* 0x000962000c1e1500 */
[----:B0-----:R-:W-:Y:S01]  /*27e0*/  HFMA2.MMA R6, -RZ, RZ, 1.875, 0 ;  /* 0x3f800000ff067435 */ /* 0x001fe200000001ff */
[----:B------:R-:W-:-:S02]  /*27f0*/  ISETP.NE.AND P6, PT, RZ, UR13, PT ;  /* 0x0000000dff007c0c */ /* 0x000fc4000bfc5270 */
[----:B------:R-:W0:Y:S02]  /*2800*/  LDS.64 R46, [UR6+0x88] ;  /* 0x00008806ff2e7984 */ /* 0x000e240008000a00 */
[----:B0-----:R-:W-:-:S04]  /*2810*/  FMUL.FTZ R4, R46, UR14 ;  /* 0x0000000e2e047c20 */ /* 0x001fc80008410000 */
[C---:B------:R-:W-:Y:S01]  /*2820*/  FMUL.FTZ R46, R4.reuse, R4 ;  /* 0x00000004042e7220 */ /* 0x040fe20000410000 */
[----:B------:R-:W-:-:S03]  /*2830*/  FADD.FTZ R19, -R4, R19 ;  /* 0x0000001304137221 */ /* 0x000fc60000010100 */
[----:B------:R-:W-:Y:S01]  /*2840*/  FFMA.FTZ R46, R47, UR14, -R46 ;  /* 0x0000000e2f2e7c23 */ /* 0x000fe2000801082e */
[----:B------:R-:W-:-:S04]  /*2850*/  FADD.FTZ R47, -R4, R18 ;  /* 0x00000012042f7221 */ /* 0x000fc80000010100 */
[----:B------:R-:W-:-:S13]  /*2860*/  FSETP.GTU.FTZ.AND P5, PT, R46, RZ, PT ;  /* 0x000000ff2e00720b */ /* 0x000fda0003fbc000 */
[----:B------:R-:W0:Y:S02]  /*2870*/  @P5 LDC R7, c[0x0][0x238] ;  /* 0x00008e00ff075b82 */ /* 0x000e240000000800 */
[----:B0-----:R-:W-:-:S04]  /*2880*/  @P5 FADD.FTZ R46, R46, R7 ;  /* 0x000000072e2e5221 */ /* 0x001fc80000010000 */
[----:B------:R-:W0:Y:S02]  /*2890*/  @P5 MUFU.RSQ R6, R46 ;  /* 0x0000002e00065308 */ /* 0x000e240000001400 */
[-C--:B0-----:R-:W-:Y:S01]  /*28a0*/  FMUL.FTZ R19, R19, R6.reuse ;  /* 0x0000000613137220 */ /* 0x081fe20000410000 */
[----:B------:R-:W-:Y:S01]  /*28b0*/  FMUL.FTZ R47, R47, R6 ;  /* 0x000000062f2f7220 */ /* 0x000fe20000410000 */
[----:B---3--:R-:W-:Y:S02]  /*28c0*/  SHF.L.U32 R7, R43, 0x10, RZ ;  /* 0x000000102b077819 */ /* 0x008fe400000006ff */
[----:B--2---:R-:W-:Y:S02]  /*28d0*/  SHF.L.U32 R8, R5, 0x10, RZ ;  /* 0x0000001005087819 */ /* 0x004fe400000006ff */
[----:B----4-:R-:W-:Y:S02]  /*28e0*/  SHF.L.U32 R10, R44, 0x10, RZ ;  /* 0x000000102c0a7819 */ /* 0x010fe400000006ff */
[----:B-----5:R-:W-:-:S03]  /*28f0*/  SHF.L.U32 R9, R45, 0x10, RZ ;  /* 0x000000102d097819 */ /* 0x020fc600000006ff */
        /* <DEDUP_REMOVED lines=13> */
.L_x_4721:
        /* <DEDUP_REMOVED lines=13> */
.L_x_4723:
[----:B------:R-:W-:Y:S05]  /*2aa0*/  BSYNC B0 ;  /* 0x0000000000007941 */ /* 0x000fea0003800000 */
.L_x_4722:
[----:B------:R-:W1:Y:S01]  /*2ab0*/  S2R R40, SR_TID.X ;  /* 0x0000000000287919 */ /* 0x000e620000002100 */
[----:B------:R-:W2:Y:S01]  /*2ac0*/  LDC R43, c[0x0][0x294] ;  /* 0x0000a500ff2b7b82 */ /* 0x000ea20000000800 */
[C---:B------:R-:W-:Y:S01]  /*2ad0*/  FADD.FTZ R5, -R4.reuse, R20 ;  /* 0x0000001404057221 */ /* 0x040fe20000010100 */
[----:B------:R-:W-:-:S03]  /*2ae0*/  FADD.FTZ R21, -R4, R21 ;  /* 0x0000001504157221 */ /* 0x000fc60000010100 */
[-C--:B------:R-:W-:Y:S01]  /*2af0*/  FMUL.FTZ R5, R5, R6.reuse ;  /* 0x0000000605057220 */ /* 0x080fe20000410000 */
[----:B------:R-:W-:-:S03]  /*2b00*/  FMUL.FTZ R21, R21, R6 ;  /* 0x0000000615157220 */ /* 0x000fc60000410000 */
[----:B0-----:R-:W-:Y:S01]  /*2b10*/  FFMA.FTZ R18, R7, R5, R10 ;  /* 0x0000000507127223 */ /* 0x001fe2000001000a */
[----:B------:R-:W-:Y:S01]  /*2b20*/  FFMA.FTZ R19, R8, R21, R9 ;  /* 0x0000001508137223 */ /* 0x000fe20000010009 */
[----:B------:R-:W-:Y:S06]  /*2b30*/  @!P6 BRA `(.L_x_4724) ;  /* 0x000000000028e947 */ /* 0x000fec0003800000 */
[----:B------:R-:W-:Y:S01]  /*2b40*/  FMUL.FTZ R5, R18, -1.4426950216293334961 ;  /* 0xbfb8aa3b12057820 */ /* 0x000fe20000410000 */
[----:B------:R-:W-:-:S05]  /*2b50*/  FMUL.FTZ R20, R19, -1.4426950216293334961 ;  /* 0xbfb8aa3b13147820 */ /* 0x000fca0000410000 */
[----:B------:R-:W0:Y:S08]  /*2b60*/  MUFU.EX2 R5, R5 ;  /* 0x0000000500057308 */ /* 0x000e300000000800 */
[----:B------:R-:W3:Y:S01]  /*2b70*/  MUFU.EX2 R20, R20 ;  /* 0x0000001400147308 */ /* 0x000ee20000000800 */
[----:B0-----:R-:W-:-:S07]  /*2b80*/  FADD.FTZ R11, R5, 1 ;  /* 0x3f800000050b7421 */ /* 0x001fce0000010000 */
[----:B------:R-:W0:Y:S01]  /*2b90*/  MUFU.RCP R11, R11 ;  /* 0x0000000b000b7308 */ /* 0x000e220000001000 */
[----:B---3--:R-:W-:-:S07]  /*2ba0*/  FADD.FTZ R21, R20, 1 ;  /* 0x3f80000014157421 */ /* 0x008fce0000010000 */
[----:B------:R-:W3:Y:S01]  /*2bb0*/  MUFU.RCP R44, R21 ;  /* 0x00000015002c7308 */ /* 0x000ee20000001000 */
[----:B0-----:R-:W-:Y:S01]  /*2bc0*/  FMUL.FTZ R18, R18, R11 ;  /* 0x0000000b12127220 */ /* 0x001fe20000410000 */
[----:B---3--:R-:W-:-:S07]  /*2bd0*/  FMUL.FTZ R19, R19, R44 ;  /* 0x0000002c13137220 */ /* 0x008fce0000410000 */
.L_x_4724:
        /* <DEDUP_REMOVED lines=13> */
.L_x_4726:
[----:B------:R-:W-:Y:S05]  /*2cb0*/  BSYNC B0 ;  /* 0x0000000000007941 */ /* 0x000fea0003800000 */
.L_x_4725:
[----:B01----:R-:W-:Y:S01]  /*2cc0*/  SHF.R.U32.HI R18, RZ, 0x2, R40 ;  /* 0x00000002ff127819 */ /* 0x003fe20000011628 */
[C---:B------:R-:W-:Y:S01]  /*2cd0*/  FADD.FTZ R11, -R4.reuse, R22 ;  /* 0x00000016040b7221 */ /* 0x040fe20000010100 */
[C---:B------:R-:W-:Y:S01]  /*2ce0*/  FADD.FTZ R23, -R4.reuse, R23 ;  /* 0x0000001704177221 */ /* 0x040fe20000010100 */
[----:B------:R-:W-:Y:S02]  /*2cf0*/  FADD.FTZ R25, -R4, R25 ;  /* 0x0000001904197221 */ /* 0x000fe40000010100 */
[----:B------:R-:W-:-:S04]  /*2d00*/  IMAD.WIDE.U32 R18, R18, 0x24924925, RZ ;  /* 0x2492492512127825 */ /* 0x000fc800078e00ff */
[-C--:B------:R-:W-:Y:S01]  /*2d10*/  FMUL.FTZ R11, R11, R6.reuse ;  /* 0x000000060b0b7220 */ /* 0x080fe20000410000 */
[----:B------:R-:W-:Y:S01]  /*2d20*/  FMUL.FTZ R23, R23, R6 ;  /* 0x0000000617177220 */ /* 0x000fe20000410000 */
[----:B--2---:R-:W-:Y:S02]  /*2d30*/  IMAD R5, R43, UR10, R19 ;  /* 0x0000000a2b057c24 */ /* 0x004fe4000f8e0213 */
        /* <DEDUP_REMOVED lines=14> */
.L_x_4727:
        /* <DEDUP_REMOVED lines=13> */
.L_x_4729:
[----:B------:R-:W-:Y:S05]  /*2ef0*/  BSYNC B0 ;  /* 0x0000000000007941 */ /* 0x000fea0003800000 */
.L_x_4728:
[-C--:B------:R-:W-:Y:S01]  /*2f00*/  FMUL.FTZ R43, R43, R6.reuse ;  /* 0x000000062b2b7220 */ /* 0x080fe20000410000 */
[----:B------:R-:W-:Y:S01]  /*2f10*/  FMUL.FTZ R25, R25, R6 ;  /* 0x0000000619197220 */ /* 0x000fe20000410000 */
[----:B------:R-:W-:Y:S01]  /*2f20*/  ULDC.64 UR14, c[0x0][0x278] ;  /* 0x00009e00000e7ab9 */ /* 0x000fe20000000a00 */
        /* <DEDUP_REMOVED lines=14> */
.L_x_4730:
        /* <DEDUP_REMOVED lines=13> */
.L_x_4732:
[----:B------:R-:W-:Y:S05]  /*30e0*/  BSYNC B0 ;  /* 0x0000000000007941 */ /* 0x000fea0003800000 */
.L_x_4731:
[----:B------:R-:W-:Y:S01]  /*30f0*/  ISETP.GE.U32.AND P5, PT, R11, UR14, PT ;  /* 0x0000000e0b007c0c */ /* 0x000fe2000bfa6070 */
[C---:B0-----:R-:W-:Y:S01]  /*3100*/  FADD.FTZ R19, -R4.reuse, R14 ;  /* 0x0000000e04137221 */ /* 0x041fe20000010100 */
[----:B------:R-:W-:Y:S01]  /*3110*/  SHF.R.S32.HI R25, RZ, 0x1f, R11 ;  /* 0x0000001fff197819 */ /* 0x000fe2000001140b */
[----:B------:R-:W-:Y:S01]  /*3120*/  FADD.FTZ R15, -R4, R15 ;  /* 0x0000000f040f7221 */ /* 0x000fe20000010100 */
[----:B------:R-:W-:Y:S01]  /*3130*/  IADD3 R18, R5, 0x50, RZ ;  /* 0x0000005005127810 */ /* 0x000fe20007ffe0ff */
[-C--:B------:R-:W-:Y:S01]  /*3140*/  FMUL.FTZ R19, R19, R6.reuse ;  /* 0x0000000613137220 */ /* 0x080fe20000410000 */
        /* <DEDUP_REMOVED lines=16> */
.L_x_4733:
        /* <DEDUP_REMOVED lines=13> */
.L_x_4735:
[----:B------:R-:W-:Y:S05]  /*3320*/  BSYNC B0 ;  /* 0x0000000000007941 */ /* 0x000fea0003800000 */
.L_x_4734:
[----:B------:R-:W-:Y:S01]  /*3330*/  ISETP.GE.U32.AND P5, PT, R18, UR14, PT ;  /* 0x0000000e12007c0c */ /* 0x000fe2000bfa6070 */
[C---:B------:R-:W-:Y:S01]  /*3340*/  FADD.FTZ R11, -R4.reuse, R16 ;  /* 0x00000010040b7221 */ /* 0x040fe20000010100 */
[----:B0-----:R-:W-:Y:S01]  /*3350*/  SHF.R.S32.HI R21, RZ, 0x1f, R18 ;  /* 0x0000001fff157819 */ /* 0x001fe20000011412 */
[----:B------:R-:W-:Y:S02]  /*3360*/  FADD.FTZ R17, -R4, R17 ;  /* 0x0000001104117221 */ /* 0x000fe40000010100 */
[-C--:B------:R-:W-:Y:S01]  /*3370*/  FMUL.FTZ R14, R11, R6.reuse ;  /* 0x000000060b0e7220 */ /* 0x080fe20000410000 */
[----:B------:R-:W-:Y:S01]  /*3380*/  ISETP.GE.AND.EX P5, PT, R21, UR15, PT, P5 ;  /* 0x0000000f15007c0c */ /* 0x000fe2000bfa6350 */
[----:B------:R-:W-:Y:S01]  /*3390*/  FMUL.FTZ R17, R17, R6 ;  /* 0x0000000611117220 */ /* 0x000fe20000410000 */
[----:B------:R-:W-:Y:S01]  /*33a0*/  IADD3 R11, R5, 0x60, RZ ;  /* 0x00000060050b7810 */ /* 0x000fe20007ffe0ff */
        /* <DEDUP_REMOVED lines=14> */
.L_x_4736:
        /* <DEDUP_REMOVED lines=13> */
.L_x_4738:
[----:B------:R-:W-:Y:S05]  /*3560*/  BSYNC B0 ;  /* 0x0000000000007941 */ /* 0x000fea0003800000 */
.L_x_4737:
[C---:B0-----:R-:W-:Y:S01]  /*3570*/  FADD.FTZ R15, -R4.reuse, R26 ;  /* 0x0000001a040f7221 */ /* 0x041fe20000010100 */
[----:B------:R-:W-:Y:S01]  /*3580*/  ISETP.GE.U32.AND P5, PT, R11, UR14, PT ;  /* 0x0000000e0b007c0c */ /* 0x000fe2000bfa6070 */
[----:B------:R-:W-:Y:S01]  /*3590*/  FADD.FTZ R27, -R4, R27 ;  /* 0x0000001b041b7221 */ /* 0x000fe20000010100 */
        /* <DEDUP_REMOVED lines=18> */
.L_x_4739:
        /* <DEDUP_REMOVED lines=13> */
.L_x_4741:
[----:B------:R-:W-:Y:S05]  /*3790*/  BSYNC B0 ;  /* 0x0000000000007941 */ /* 0x000fea0003800000 */
.L_x_4740:
[----:B------:R-:W-:Y:S01]  /*37a0*/  FADD.FTZ R11, -R4, R28 ;  /* 0x0000001c040b7221 */ /* 0x000fe20000010100 */
[----:B------:R-:W-:Y:S01]  /*37b0*/  ISETP.GE.U32.AND P5, PT, R34, UR14, PT ;  /* 0x0000000e22007c0c */ /* 0x000fe2000bfa6070 */
[----:B------:R-:W-:Y:S02]  /*37c0*/  FADD.FTZ R29, -R4, R29 ;  /* 0x0000001d041d7221 */ /* 0x000fe40000010100 */
        /* <DEDUP_REMOVED lines=17> */
.L_x_4742:
        /* <DEDUP_REMOVED lines=12> */
.L_x_4744:
[----:B------:R-:W-:Y:S05]  /*39a0*/  BSYNC B0 ;  /* 0x0000000000007941 */ /* 0x000fea0003800000 */
.L_x_4743:
[----:B------:R-:W-:Y:S02]  /*39b0*/  UIADD3 UR11, UR12, UR11, URZ ;  /* 0x0000000b0c0b7290 */ /* 0x000fe4000fffe03f */
[----:B------:R-:W-:Y:S02]  /*39c0*/  UIADD3 UR4, UR4, 0x1, URZ ;  /* 0x0000000104047890 */ /* 0x000fe4000fffe03f */
[----:B------:R-:W-:-:S06]  /*39d0*/  UISETP.GE.AND UP0, UPT, UR11, UR5, UPT ;  /* 0x000000050b00728c */ /* 0x000fcc000bf06270 */
[----:B------:R-:W-:-:S13]  /*39e0*/  PLOP3.LUT P5, PT, PT, PT, UP0, 0x80, 0x0 ;  /* 0x000000000000781c */ /* 0x000fda0003faf008 */
[----:B------:R-:W-:Y:S05]  /*39f0*/  @!P5 BRA `(.L_x_4745) ;  /* 0xffffffc80050d947 */ /* 0x000fea000383ffff */
[----:B------:R-:W-:Y:S05]  /*3a00*/  EXIT ;  /* 0x000000000000794d */ /* 0x000fea0003800000 */
.L_x_4746:
        /* <DEDUP_REMOVED lines=15> */
.L_x_5206:


//--------------------- .text._Z35group_norm_nhwc_fwd_one_pass_kernelI11Fp32IOBf16WLi256ELi56ELi448EEv26Group_norm_nhwc_fwd_params --------------------------
	.section	.text._Z35group_norm_nhwc_fwd_one_pass_kernelI11Fp32IOBf16WLi256ELi56ELi448EEv26Group_norm_nhwc_fwd_params,"ax",@progbits
	.align	128
        .global         _Z35group_norm_nhwc_fwd_one_pass_kernelI11Fp32IOBf16WLi256ELi56ELi448EEv26Group_norm_nhwc_fwd_params
        .type           _Z35group_norm_nhwc_fwd_one_pass_kernelI11Fp32IOBf16WLi256ELi56ELi448EEv26Group_norm_nhwc_fwd_params,@function
        .size           _Z35group_norm_nhwc_fwd_one_pass_kernelI11Fp32IOBf16WLi256ELi56ELi448EEv26Group_norm_nhwc_fwd_params,(.L_x_5207 - _Z35group_norm_nhwc_fwd_one_pass_kernelI11Fp32IOBf16WLi256ELi56ELi448EEv26Group_norm_nhwc_fwd_params)
        .other          _Z35group_norm_nhwc_fwd_one_pass_kernelI11Fp32IOBf16WLi256ELi56ELi448EEv26Group_norm_nhwc_fwd_params,@"STO_CUDA_ENTRY STV_DEFAULT"
_Z35group_norm_nhwc_fwd_one_pass_kernelI11Fp32IOBf16WLi256ELi56ELi448EEv26Group_norm_nhwc_fwd_params:
.text._Z35group_norm_nhwc_fwd_one_pass_kernelI11Fp32IOBf16WLi256ELi56ELi448EEv26Group_norm_nhwc_fwd_params:
        /* <DEDUP_REMOVED lines=52> */
.L_x_4804:
[----:B------:R-:W0:Y:S01]  /*0340*/  LDC R9, c[0x0][0x288] ;  /* 0x0000a200ff097b82 */ /* 0x000e220000000800 */
        /* <DEDUP_REMOVED lines=429> */
.L_x_4748:
[----:B------:R-:W-:Y:S05]  /*1e20*/  BSYNC B0 ;  /* 0x0000000000007941 */ /* 0x000fea0003800000 */
.L_x_4747:
        /* <DEDUP_REMOVED lines=28> */
.L_x_4751:
[----:B-1----:R-:W2:Y:S04]  /*1ff0*/  LDG.E.STRONG.GPU R6, desc[UR8][R4.64] ;  /* 0x0000000804067981 */ /* 0x002ea8000c1ef900 */
[----:B--2---:R-:W-:Y:S01]  /*2000*/  CCTL.IVALL ;  /* 0x00000000ff00798f */ /* 0x004fe20002000000 */
[----:B------:R-:W-:Y:S05]  /*2010*/  YIELD ;  /* 0x0000000000007946 */ /* 0x000fea0003800000 */
[----:B------:R-:W-:-:S13]  /*2020*/  ISETP.NE.AND P3, PT, R6, R9, PT ;  /* 0x000000090600720c */ /* 0x000fda0003f65270 */
[----:B------:R-:W-:Y:S05]  /*2030*/  @P3 BRA `(.L_x_4751) ;  /* 0xfffffffc00ec3947 */ /* 0x000fea000383ffff */
.L_x_4750:
        /* <DEDUP_REMOVED lines=11> */
.L_x_4753:
        /* <DEDUP_REMOVED lines=63> */
.L_x_4752:
        /* <DEDUP_REMOVED lines=19> */
.L_x_4755:
[----:B------:R-:W-:Y:S05]  /*2610*/  BSYNC B0 ;  /* 0x0000000000007941 */ /* 0x000fea0003800000 */
.L_x_4754:
        /* <DEDUP_REMOVED lines=32> */
.L_x_4749:
        /* <DEDUP_REMOVED lines=19> */
[----:B------:R-:W-:Y:S01]  /*2950*/  @!P3 STG.E.64 desc[UR8][R10.64], R8 ;  /* 0x000000080a00b986 */ /* 0x000fe2000c101b08 */
[----:B------:R-:W-:Y:S06]  /*2960*/  BAR.SYNC.DEFER_BLOCKING 0x0 ;  /* 0x0000000000007b1d */ /* 0x000fec0000010000 */
[----:B------:R-:W2:Y:S04]  /*2970*/  LDG.E.U16 R14, desc[UR8][R4.64] ;  /* 0x00000008040e7981 */ /* 0x000ea8000c1e1500 */
[----:B------:R-:W3:Y:S04]  /*2980*/  LDG.E.U16 R16, desc[UR8][R6.64] ;  /* 0x0000000806107981 */ /* 0x000ee8000c1e1500 */
[----:B------:R1:W4:Y:S04]  /*2990*/  LDG.E.U16 R15, desc[UR8][R4.64+0x2] ;  /* 0x00000208040f7981 */ /* 0x000328000c1e1500 */
[----:B------:R-:W5:Y:S04]  /*29a0*/  LDG.E.U16 R17, desc[UR8][R6.64+0x2] ;  /* 0x0000020806117981 */ /* 0x000f68000c1e1500 */
[----:B------:R-:W0:Y:S02]  /*29b0*/  LDS.64 R12, [UR5+0x88] ;  /* 0x00008805ff0c7984 */ /* 0x000e240008000a00 */
[----:B0-----:R-:W-:-:S04]  /*29c0*/  FMUL.FTZ R12, R12, UR6 ;  /* 0x000000060c0c7c20 */ /* 0x001fc80008410000 */
[----:B------:R-:W-:-:S04]  /*29d0*/  FMUL.FTZ R80, R12, R12 ;  /* 0x0000000c0c507220 */ /* 0x000fc80000410000 */
[----:B------:R-:W-:-:S05]  /*29e0*/  FFMA.FTZ R13, R13, UR6, -R80 ;  /* 0x000000060d0d7c23 */ /* 0x000fca0008010850 */
[----:B------:R-:W-:-:S13]  /*29f0*/  FSETP.GTU.FTZ.AND P3, PT, R13, RZ, PT ;  /* 0x000000ff0d00720b */ /* 0x000fda0003f7c000 */
[----:B------:R-:W0:Y:S01]  /*2a00*/  @P3 LDC R8, c[0x0][0x238] ;  /* 0x00008e00ff083b82 */ /* 0x000e220000000800 */
[----:B------:R-:W-:Y:S02]  /*2a10*/  MOV R10, 0x3f800000 ;  /* 0x3f800000000a7802 */ /* 0x000fe40000000f00 */
[----:B------:R-:W-:Y:S01]  /*2a20*/  ISETP.NE.AND P6, PT, RZ, UR10, PT ;  /* 0x0000000aff007c0c */ /* 0x000fe2000bfc5270 */
[C---:B-1----:R-:W-:Y:S01]  /*2a30*/  FADD.FTZ R5, -R12.reuse, R36 ;  /* 0x000000240c057221 */ /* 0x042fe20000010100 */
[----:B------:R-:W-:Y:S01]  /*2a40*/  FADD.FTZ R37, -R12, R37 ;  /* 0x000000250c257221 */ /* 0x000fe20000010100 */
[----:B0-----:R-:W-:-:S04]  /*2a50*/  @P3 FADD.FTZ R8, R13, R8 ;  /* 0x000000080d083221 */ /* 0x001fc80000010000 */
[----:B------:R-:W0:Y:S01]  /*2a60*/  @P3 MUFU.RSQ R10, R8 ;  /* 0x00000008000a3308 */ /* 0x000e220000001400 */
[----:B------:R-:W-:Y:S01]  /*2a70*/  ISETP.GE.U32.AND P5, PT, R63, UR12, PT ;  /* 0x0000000c3f007c0c */ /* 0x000fe2000bfa6070 */
[-C--:B0-----:R-:W-:Y:S01]  /*2a80*/  FMUL.FTZ R37, R37, R10.reuse ;  /* 0x0000000a25257220 */ /* 0x081fe20000410000 */
[----:B------:R-:W-:Y:S01]  /*2a90*/  FMUL.FTZ R4, R5, R10 ;  /* 0x0000000a05047220 */ /* 0x000fe20000410000 */
[----:B--2---:R-:W-:Y:S02]  /*2aa0*/  SHF.L.U32 R11, R14, 0x10, RZ ;  /* 0x000000100e0b7819 */ /* 0x004fe400000006ff */
[----:B---3--:R-:W-:Y:S02]  /*2ab0*/  SHF.L.U32 R14, R16, 0x10, RZ ;  /* 0x00000010100e7819 */ /* 0x008fe400000006ff */
[----:B----4-:R-:W-:Y:S02]  /*2ac0*/  SHF.L.U32 R13, R15, 0x10, RZ ;  /* 0x000000100f0d7819 */ /* 0x010fe400000006ff */
[----:B-----5:R-:W-:Y:S01]  /*2ad0*/  SHF.L.U32 R16, R17, 0x10, RZ ;  /* 0x0000001011107819 */ /* 0x020fe200000006ff */
[----:B------:R-:W-:Y:S01]  /*2ae0*/  FADD.FTZ R15, -R12, R38 ;  /* 0x000000260c0f7221 */ /* 0x000fe20000010100 */
[----:B------:R-:W-:-:S03]  /*2af0*/  FFMA.FTZ R4, R11, R4, R14 ;  /* 0x000000040b047223 */ /* 0x000fc6000001000e */
        /* <DEDUP_REMOVED lines=12> */
.L_x_4756:
        /* <DEDUP_REMOVED lines=13> */
.L_x_4758:
[----:B------:R-:W-:Y:S05]  /*2c90*/  BSYNC B0 ;  /* 0x0000000000007941 */ /* 0x000fea0003800000 */
.L_x_4757:
        /* <DEDUP_REMOVED lines=21> */
.L_x_4759:
        /* <DEDUP_REMOVED lines=13> */
.L_x_4761:
[----:B------:R-:W-:Y:S05]  /*2ec0*/  BSYNC B0 ;  /* 0x0000000000007941 */ /* 0x000fea0003800000 */
.L_x_4760:
        /* <DEDUP_REMOVED lines=14> */
.L_x_4762:
        /* <DEDUP_REMOVED lines=13> */
.L_x_4764:
[----:B------:R-:W-:Y:S05]  /*3080*/  BSYNC B0 ;  /* 0x0000000000007941 */ /* 0x000fea0003800000 */
.L_x_4763:
        /* <DEDUP_REMOVED lines=19> */
.L_x_4765:
        /* <DEDUP_REMOVED lines=13> */
.L_x_4767:
[----:B------:R-:W-:Y:S05]  /*3290*/  BSYNC B0 ;  /* 0x0000000000007941 */ /* 0x000fea0003800000 */
.L_x_4766:
        /* <DEDUP_REMOVED lines=27> */
.L_x_4768:
        /* <DEDUP_REMOVED lines=13> */
.L_x_4770:
[----:B------:R-:W-:Y:S05]  /*3520*/  BSYNC B0 ;  /* 0x0000000000007941 */ /* 0x000fea0003800000 */
.L_x_4769:
        /* <DEDUP_REMOVED lines=14> */
.L_x_4771:
        /* <DEDUP_REMOVED lines=13> */
.L_x_4773:
[----:B------:R-:W-:Y:S05]  /*36e0*/  BSYNC B0 ;  /* 0x0000000000007941 */ /* 0x000fea0003800000 */
.L_x_4772:
        /* <DEDUP_REMOVED lines=19> */
.L_x_4774:
        /* <DEDUP_REMOVED lines=13> */
.L_x_4776:
[----:B------:R-:W-:Y:S05]  /*38f0*/  BSYNC B0 ;  /* 0x0000000000007941 */ /* 0x000fea0003800000 */
.L_x_4775:
        /* <DEDUP_REMOVED lines=27> */
.L_x_4777:
        /* <DEDUP_REMOVED lines=13> */
.L_x_4779:
[----:B------:R-:W-:Y:S05]  /*3b80*/  BSYNC B0 ;  /* 0x0000000000007941 */ /* 0x000fea0003800000 */
.L_x_4778:
        /* <DEDUP_REMOVED lines=14> */
.L_x_4780:
        /* <DEDUP_REMOVED lines=13> */
.L_x_4782:
[----:B------:R-:W-:Y:S05]  /*3d40*/  BSYNC B0 ;  /* 0x0000000000007941 */ /* 0x000fea0003800000 */
.L_x_4781:
[----:B------:R-:W-:Y:S01]  /*3d50*/  FADD.FTZ R35, -R12, R35 ;  /* 0x000000230c237221 */ /* 0x000fe20000010100 */
[-C--:B------:R-:W-:Y:S01]  /*3d60*/  FMUL.FTZ R15, R15, R10.reuse ;  /* 0x0000000a0f0f7220 */ /* 0x080fe20000410000 */
[----:B------:R-:W-:Y:S02]  /*3d70*/  ISETP.GE.U32.AND P3, PT, R70, UR12, PT ;  /* 0x0000000c46007c0c */ /* 0x000fe4000bf66070 */
[----:B------:R-:W-:Y:S01]  /*3d80*/  FMUL.FTZ R35, R35, R10 ;  /* 0x0000000a23237220 */ /* 0x000fe20000410000 */
[----:B------:R-:W-:Y:S01]  /*3d90*/  ISETP.GE.U32.AND P4, PT, R71, UR12, PT ;  /* 0x0000000c47007c0c */ /* 0x000fe2000bf86070 */
[----:B------:R-:W-:Y:S01]  /*3da0*/  FFMA.FTZ R34, R11, R15, R14 ;  /* 0x0000000f0b227223 */ /* 0x000fe2000001000e */
[----:B------:R-:W-:Y:S01]  /*3db0*/  ISETP.GT.U32.OR P5, PT, R0, 0x1bf, P5 ;  /* 0x000001bf0000780c */ /* 0x000fe20002fa4470 */
[----:B------:R-:W-:Y:S01]  /*3dc0*/  FFMA.FTZ R35, R13, R35, R16 ;  /* 0x000000230d237223 */ /* 0x000fe20000010010 */
[----:B------:R-:W-:Y:S11]  /*3dd0*/  @!P6 BRA `(.L_x_4783) ;  /* 0x000000000028e947 */ /* 0x000ff60003800000 */
        /* <DEDUP_REMOVED lines=10> */
.L_x_4783:
[----:B------:R-:W-:Y:S04]  /*3e80*/  BSSY B0, `(.L_x_4784) ;  /* 0x000000d000007945 */ /* 0x000fe80003800000 */
[----:B------:R-:W-:Y:S05]  /*3e90*/  @P5 BRA `(.L_x_4785) ;  /* 0x00000000002c5947 */ /* 0x000fea0003800000 */
[----:B------:R-:W-:Y:S01]  /*3ea0*/  ULDC.64 UR14, c[0x0][0x270] ;  /* 0x00009c00000e7ab9 */ /* 0x000fe20000000a00 */
[----:B0-----:R-:W-:Y:S01]  /*3eb0*/  MOV R2, R24 ;  /* 0x0000001800027202 */ /* 0x001fe20000000f00 */
        /* <DEDUP_REMOVED lines=9> */
.L_x_4785:
[----:B------:R-:W-:Y:S05]  /*3f50*/  BSYNC B0 ;  /* 0x0000000000007941 */ /* 0x000fea0003800000 */
.L_x_4784:
[C---:B01----:R-:W-:Y:S01]  /*3f60*/  FADD.FTZ R3, -R12.reuse, R40 ;  /* 0x000000280c037221 */ /* 0x043fe20000010100 */
        /* <DEDUP_REMOVED lines=26> */
.L_x_4786:
        /* <DEDUP_REMOVED lines=13> */
.L_x_4788:
[----:B------:R-:W-:Y:S05]  /*41e0*/  BSYNC B0 ;  /* 0x0000000000007941 */ /* 0x000fea0003800000 */
.L_x_4787:
        /* <DEDUP_REMOVED lines=14> */
.L_x_4789:
        /* <DEDUP_REMOVED lines=13> */
.L_x_4791:
[----:B------:R-:W-:Y:S05]  /*43a0*/  BSYNC B0 ;  /* 0x0000000000007941 */ /* 0x000fea0003800000 */
.L_x_4790:
        /* <DEDUP_REMOVED lines=19> */
.L_x_4792:
[----:B------:R-:W-:Y:S04]  /*44e0*/  BSSY B0, `(.L_x_4793) ;  /* 0x000000d000007945 */ /* 0x000fe80003800000 */
[----:B------:R-:W-:Y:S05]  /*44f0*/  @P5 BRA `(.L_x_4794) ;  /* 0x00000000002c5947 */ /* 0x000fea0003800000 */
[----:B------:R-:W-:Y:S01]  /*4500*/  ULDC.64 UR14, c[0x0][0x270] ;  /* 0x00009c00000e7ab9 */ /* 0x000fe20000000a00 */
[----:B01----:R-:W-:Y:S01]  /*4510*/  MOV R2, R24 ;  /* 0x0000001800027202 */ /* 0x003fe20000000f00 */
        /* <DEDUP_REMOVED lines=9> */
.L_x_4794:
[----:B------:R-:W-:Y:S05]  /*45b0*/  BSYNC B0 ;  /* 0x0000000000007941 */ /* 0x000fea0003800000 */
.L_x_4793:
[----:B------:R-:W-:Y:S01]  /*45c0*/  ISETP.GE.U32.AND P5, PT, R75, UR12, PT ;  /* 0x0000000c4b007c0c */ /* 0x000fe2000bfa6070 */
[C---:B012---:R-:W-:Y:S01]  /*45d0*/  FADD.FTZ R3, -R12.reuse, R48 ;  /* 0x000000300c037221 */ /* 0x047fe20000010100 */
[C---:B------:R-:W-:Y:S01]  /*45e0*/  FADD.FTZ R49, -R12.reuse, R49 ;  /* 0x000000310c317221 */ /* 0x040fe20000010100 */
[----:B------:R-:W-:Y:S01]  /*45f0*/  ISETP.GE.AND.EX P4, PT, R99, UR13, PT, P4 ;  /* 0x0000000d63007c0c */ /* 0x000fe2000bf86340 */
[C---:B------:R-:W-:Y:S01]  /*4600*/  FADD.FTZ R5, -R12.reuse, R50 ;  /* 0x000000320c057221 */ /* 0x040fe20000010100 */
[----:B------:R-:W-:Y:S01]  /*4610*/  ISETP.GE.AND.EX P3, PT, R101, UR13, PT, P3 ;  /* 0x0000000d65007c0c */ /* 0x000fe2000bf66330 */
[C---:B------:R-:W-:Y:S01]  /*4620*/  FADD.FTZ R51, -R12.reuse, R51 ;  /* 0x000000330c337221 */ /* 0x040fe20000010100 */
[----:B------:R-:W-:Y:S01]  /*4630*/  ISETP.GE.AND.EX P5, PT, R103, UR13, PT, P5 ;  /* 0x0000000d67007c0c */ /* 0x000fe2000bfa6350 */
[C---:B------:R-:W-:Y:S01]  /*4640*/  FADD.FTZ R9, -R12.reuse, R52 ;  /* 0x000000340c097221 */ /* 0x040fe20000010100 */
[----:B------:R-:W-:Y:S01]  /*4650*/  FADD.FTZ R53, -R12, R53 ;  /* 0x000000350c357221 */ /* 0x000fe20000010100 */
[-C--:B------:R-:W-:Y:S01]  /*4660*/  FMUL.FTZ R3, R3, R10.reuse ;  /* 0x0000000a03037220 */ /* 0x080fe20000410000 */
[-C--:B------:R-:W-:Y:S01]  /*4670*/  FMUL.FTZ R49, R49, R10.reuse ;  /* 0x0000000a31317220 */ /* 0x080fe20000410000 */
[C---:B------:R-:W-:Y:S01]  /*4680*/  ISETP.GT.U32.OR P4, PT, R0.reuse, 0x1bf, P4 ;  /* 0x000001bf0000780c */ /* 0x040fe20002784470 */
[-C--:B------:R-:W-:Y:S01]  /*4690*/  FMUL.FTZ R7, R5, R10.reuse ;  /* 0x0000000a05077220 */ /* 0x080fe20000410000 */
[C---:B------:R-:W-:Y:S01]  /*46a0*/  ISETP.GT.U32.OR P3, PT, R0.reuse, 0x1bf, P3 ;  /* 0x000001bf0000780c */ /* 0x040fe20001f64470 */
[-C--:B------:R-:W-:Y:S01]  /*46b0*/  FMUL.FTZ R51, R51, R10.reuse ;  /* 0x0000000a33337220 */ /* 0x080fe20000410000 */
[----:B------:R-:W-:Y:S01]  /*46c0*/  ISETP.GT.U32.OR P5, PT, R0, 0x1bf, P5 ;  /* 0x000001bf0000780c */ /* 0x000fe20002fa4470 */
[-C--:B------:R-:W-:Y:S01]  /*46d0*/  FMUL.FTZ R9, R9, R10.reuse ;  /* 0x0000000a09097220 */ /* 0x080fe20000410000 */
[----:B------:R-:W-:Y:S01]  /*46e0*/  FMUL.FTZ R53, R53, R10 ;  /* 0x0000000a35357220 */ /* 0x000fe20000410000 */
[----:B------:R-:W-:Y:S01]  /*46f0*/  FFMA.FTZ R48, R11, R3, R14 ;  /* 0x000000030b307223 */ /* 0x000fe2000001000e */
[----:B------:R-:W-:Y:S01]  /*4700*/  FFMA.FTZ R49, R13, R49, R16 ;  /* 0x000000310d317223 */ /* 0x000fe20000010010 */
[----:B------:R-:W-:Y:S08]  /*4710*/  @!P6 BRA `(.L_x_4795) ;  /* 0x000000000028e947 */ /* 0x000ff00003800000 */
        /* <DEDUP_REMOVED lines=10> */
.L_x_4795:
        /* <DEDUP_REMOVED lines=13> */
.L_x_4797:
[----:B------:R-:W-:Y:S05]  /*4890*/  BSYNC B0 ;  /* 0x0000000000007941 */ /* 0x000fea0003800000 */
.L_x_4796:
        /* <DEDUP_REMOVED lines=13> */
.L_x_4798:
        /* <DEDUP_REMOVED lines=13> */
.L_x_4800:
[----:B------:R-:W-:Y:S05]  /*4a40*/  BSYNC B0 ;  /* 0x0000000000007941 */ /* 0x000fea0003800000 */
.L_x_4799:
[----:B------:R-:W-:Y:S01]  /*4a50*/  FFMA.FTZ R12, R11, R9, R14 ;  /* 0x000000090b0c7223 */ /* 0x000fe2000001000e */
[----:B------:R-:W-:Y:S01]  /*4a60*/  FFMA.FTZ R13, R13, R53, R16 ;  /* 0x000000350d0d7223 */ /* 0x000fe20000010010 */
        /* <DEDUP_REMOVED lines=11> */
.L_x_4801:
        /* <DEDUP_REMOVED lines=12> */
.L_x_4803:
[----:B------:R-:W-:Y:S05]  /*4be0*/  BSYNC B0 ;  /* 0x0000000000007941 */ /* 0x000fea0003800000 */
.L_x_4802:
[----:B012---:R-:W0:Y:S01]  /*4bf0*/  LDC R3, c[0x0][0x10] ;  /* 0x00000400ff037b82 */ /* 0x007e220000000800 */
[----:B------:R-:W-:Y:S02]  /*4c00*/  IADD3 R78, R78, 0x1, RZ ;  /* 0x000000014e4e7810 */ /* 0x000fe40007ffe0ff */
[----:B0-----:R-:W-:-:S04]  /*4c10*/  IADD3 R58, R3, R58, RZ ;  /* 0x0000003a033a7210 */ /* 0x001fc80007ffe0ff */
[----:B------:R-:W-:-:S13]  /*4c20*/  ISETP.GE.AND P3, PT, R58, UR4, PT ;  /* 0x000000043a007c0c */ /* 0x000fda000bf66270 */
[----:B------:R-:W-:Y:S05]  /*4c30*/  @!P3 BRA `(.L_x_4804) ;  /* 0xffffffb400c0b947 */ /* 0x000fea000383ffff */
[----:B------:R-:W-:Y:S05]  /*4c40*/  EXIT ;  /* 0x000000000000794d */ /* 0x000fea0003800000 */
.L_x_4805:
        /* <DEDUP_REMOVED lines=11> */
.L_x_5207:


//--------------------- .text._Z35group_norm_nhwc_fwd_one_pass_kernelI11Fp32IOBf16WLi512ELi56ELi448EEv26Group_norm_nhwc_fwd_params --------------------------
	.section	.text._Z35group_norm_nhwc_fwd_one_pass_kernelI11Fp32IOBf16WLi512ELi56ELi448EEv26Group_norm_nhwc_fwd_params,"ax",@progbits
	.align	128
        .global         _Z35group_norm_nhwc_fwd_one_pass_kernelI11Fp32IOBf16WLi512ELi56ELi448EEv26Group_norm_nhwc_fwd_params
        .type           _Z35group_norm_nhwc_fwd_one_pass_kernelI11Fp32IOBf16WLi512ELi56ELi448EEv26Group_norm_nhwc_fwd_params,@function
        .size           _Z35group_norm_nhwc_fwd_one_pass_kernelI11Fp32IOBf16WLi512ELi56ELi448EEv26Group_norm_nhwc_fwd_params,(.L_x_5208 - _Z35group_norm_nhwc_fwd_one_pass_kernelI11Fp32IOBf16WLi512ELi56ELi448EEv26Group_norm_nhwc_fwd_params)
        .other          _Z35group_norm_nhwc_fwd_one_pass_kernelI11Fp32IOBf16WLi512ELi56ELi448EEv26Group_norm_nhwc_fwd_params,@"STO_CUDA_ENTRY STV_DEFAULT"
_Z35group_norm_nhwc_fwd_one_pass_kernelI11Fp32IOBf16WLi512ELi56ELi448EEv26Group_norm_nhwc_fwd_params:
.text._Z35group_norm_nhwc_fwd_one_pass_kernelI11Fp32IOBf16WLi512ELi56ELi448EEv26Group_norm_nhwc_fwd_params:
        /* <DEDUP_REMOVED lines=148> */
.L_x_4911:
        /* <DEDUP_REMOVED lines=478> */
[----:B------:R0:W5:Y:S01]  /*2720*/  @!P3 LDG.E.64 R34, desc[UR8][R36.64] ;  /* 0x000000082422b981 */ /* 0x000162000c1e1b00 */
[C---:B------:R-:W-:Y:S02]  /*2730*/  LOP3.LUT P4, RZ, R14.reuse, 0x400000, RZ, 0xc0, !PT ;  /* 0x004000000eff7812 */ /* 0x040fe4000788c0ff */
[----:B------:R-:W-:Y:S02]  /*2740*/  LOP3.LUT P3, RZ, R14, 0x200000, RZ, 0xc0, !PT ;  /* 0x002000000eff7812 */ /* 0x000fe4000786c0ff */
[----:B0-----:R-:W-:-:S06]  /*2750*/  CS2R R36, SRZ ;  /* 0x0000000000247805 */ /* 0x001fcc000001ff00 */
[----:B------:R0:W5:Y:S02]  /*2760*/  @!P5 LDG.E.64 R36, desc[UR8][R38.64] ;  /* 0x000000082624d981 */ /* 0x000164000c1e1b00 */
        /* <DEDUP_REMOVED lines=313> */
.L_x_4807:
[----:B------:R-:W-:Y:S05]  /*3b00*/  BSYNC B0 ;  /* 0x0000000000007941 */ /* 0x000fea0003800000 */
.L_x_4806:
        /* <DEDUP_REMOVED lines=28> */
.L_x_4810:
[----:B0-----:R-:W2:Y:S04]  /*3cd0*/  LDG.E.STRONG.GPU R98, desc[UR8][R46.64] ;  /* 0x000000082e627981 */ /* 0x001ea8000c1ef900 */
[----:B--2---:R-:W-:Y:S01]  /*3ce0*/  CCTL.IVALL ;  /* 0x00000000ff00798f */ /* 0x004fe20002000000 */
[----:B------:R-:W-:Y:S05]  /*3cf0*/  YIELD ;  /* 0x0000000000007946 */ /* 0x000fea0003800000 */
[----:B------:R-:W-:-:S13]  /*3d00*/  ISETP.NE.AND P6, PT, R98, R45, PT ;  /* 0x0000002d6200720c */ /* 0x000fda0003fc5270 */
[----:B------:R-:W-:Y:S05]  /*3d10*/  @P6 BRA `(.L_x_4810) ;  /* 0xfffffffc00ec6947 */ /* 0x000fea000383ffff */
.L_x_4809:
        /* <DEDUP_REMOVED lines=11> */
.L_x_4812:
        /* <DEDUP_REMOVED lines=63> */
.L_x_4811:
        /* <DEDUP_REMOVED lines=18> */
.L_x_4814:
[----:B------:R-:W-:Y:S05]  /*42e0*/  BSYNC B0 ;  /* 0x0000000000007941 */ /* 0x000fea0003800000 */
.L_x_4813:
        /* <DEDUP_REMOVED lines=33> */
.L_x_4808:
[----:B------:R-:W-:Y:S01]  /*4500*/  LOP3.LUT R14, R14, 0xfbffffff, RZ, 0xc0, !PT ;  /* 0xfbffffff0e0e7812 */ /* 0x000fe200078ec0ff */
[----:B------:R-:W-:Y:S01]  /*4510*/  ULDC.64 UR12, c[0x0][0x218] ;  /* 0x00008600000c7ab9 */ /* 0x000fe20000000a00 */
[----:B------:R-:W1:Y:S01]  /*4520*/  S2UR UR6, SR_CgaCtaId ;  /* 0x00000000000679c3 */ /* 0x000e620000008800 */
[----:B------:R-:W-:Y:S01]  /*4530*/  ISETP.EQ.U32.AND P6, PT, RZ, UR12, PT ;  /* 0x0000000cff007c0c */ /* 0x000fe2000bfc2070 */
[----:B------:R-:W-:Y:S01]  /*4540*/  UMOV UR5, 0x400 ;  /* 0x0000040000057882 */ /* 0x000fe20000000000 */
[----:B------:R-:W-:Y:S01]  /*4550*/  @P0 LOP3.LUT R14, R14, 0x4000000, RZ, 0xfc, !PT ;  /* 0x040000000e0e0812 */ /* 0x000fe200078efcff */
[----:B------:R-:W-:Y:S01]  /*4560*/  ULDC UR11, c[0x0][0x2a4] ;  /* 0x0000a900000b7ab9 */ /* 0x000fe20000000800 */
[----:B------:R-:W-:Y:S02]  /*4570*/  LOP3.LUT P0, RZ, R0, UR7, RZ, 0xfc, !PT ;  /* 0x0000000700ff7c12 */ /* 0x000fe4000f80fcff */
[----:B------:R-:W-:Y:S02]  /*4580*/  IADD3 R15, R13, R15, RZ ;  /* 0x0000000f0d0f7210 */ /* 0x000fe40007ffe0ff */
[----:B------:R-:W-:-:S02]  /*4590*/  ISETP.EQ.OR.EX P6, PT, RZ, UR13, P0, P6 ;  /* 0x0000000dff007c0c */ /* 0x000fc400087c2760 */
[----:B------:R-:W-:-:S11]  /*45a0*/  LOP3.LUT P0, RZ, R14, 0x4000000, RZ, 0xc0, !PT ;  /* 0x040000000eff7812 */ /* 0x000fd6000780c0ff */
[----:B------:R-:W2:Y:S01]  /*45b0*/  @!P6 LDC.64 R44, c[0x0][0x218] ;  /* 0x00008600ff2ceb82 */ /* 0x000ea20000000a00 */
[----:B0-----:R-:W-:Y:S01]  /*45c0*/  @!P6 FMUL.FTZ R47, R97, UR11 ;  /* 0x0000000b612fec20 */ /* 0x001fe20008410000 */
[----:B-1----:R-:W-:Y:S01]  /*45d0*/  ULEA UR5, UR6, UR5, 0x18 ;  /* 0x0000000506057291 */ /* 0x002fe2000f8ec03f */
[----:B------:R-:W-:-:S08]  /*45e0*/  @!P6 FMUL.FTZ R46, R96, UR11 ;  /* 0x0000000b602eec20 */ /* 0x000fd00008410000 */
[----:B------:R0:W-:Y:S02]  /*45f0*/  @!P5 STS.64 [UR5+0x88], R96 ;  /* 0x00008860ff00d988 */ /* 0x0001e40008000a05 */
[----:B0-----:R-:W0:Y:S01]  /*4600*/  LDC.64 R96, c[0x0][0x230] ;  /* 0x00008c00ff607b82 */ /* 0x001e220000000a00 */
[----:B--2---:R-:W-:-:S05]  /*4610*/  @!P6 IMAD.WIDE R44, R11, 0x8, R44 ;  /* 0x000000080b2ce825 */ /* 0x004fca00078e022c */
[----:B------:R-:W-:Y:S02]  /*4620*/  @!P6 STG.E.64 desc[UR8][R44.64], R46 ;  /* 0x0000002e2c00e986 */ /* 0x000fe4000c101b08 */
[----:B------:R-:W-:Y:S01]  /*4630*/  BAR.SYNC.DEFER_BLOCKING 0x0 ;  /* 0x0000000000007b1d */ /* 0x000fe20000010000 */
[----:B0-----:R-:W-:-:S05]  /*4640*/  IMAD.WIDE R96, R15, 0x2, R96 ;  /* 0x000000020f607825 */ /* 0x001fca00078e0260 */
[----:B------:R-:W0:Y:S04]  /*4650*/  LDS.64 R44, [UR5+0x88] ;  /* 0x00008805ff2c7984 */ /* 0x000e280008000a00 */
[----:B------:R-:W2:Y:S04]  /*4660*/  LDG.E.U16 R102, desc[UR8][R96.64] ;  /* 0x0000000860667981 */ /* 0x000ea8000c1e1500 */
[----:B------:R-:W3:Y:S01]  /*4670*/  LDG.E.U16 R99, desc[UR8][R96.64+0x2] ;  /* 0x0000020860637981 */ /* 0x000ee2000c1e1500 */
[----:B0-----:R-:W-:-:S04]  /*4680*/  FMUL.FTZ R44, R44, UR11 ;  /* 0x0000000b2c2c7c20 */ /* 0x001fc80008410000 */
[----:B------:R-:W-:-:S04]  /*4690*/  FMUL.FTZ R46, R44, R44 ;  /* 0x0000002c2c2e7220 */ /* 0x000fc80000410000 */
[----:B------:R-:W-:-:S05]  /*46a0*/  FFMA.FTZ R45, R45, UR11, -R46 ;  /* 0x0000000b2d2d7c23 */ /* 0x000fca000801082e */
[----:B------:R-:W-:-:S13]  /*46b0*/  FSETP.GTU.FTZ.AND P5, PT, R45, RZ, PT ;  /* 0x000000ff2d00720b */ /* 0x000fda0003fbc000 */
[----:B------:R-:W0:Y:S02]  /*46c0*/  @P5 LDC R46, c[0x0][0x238] ;  /* 0x00008e00ff2e5b82 */ /* 0x000e240000000800 */
[----:B0-----:R-:W-:Y:S01]  /*46d0*/  @P5 FADD.FTZ R46, R45, R46 ;  /* 0x0000002e2d2e5221 */ /* 0x001fe20000010000 */
[----:B------:R-:W-:-:S06]  /*46e0*/  MOV R45, 0x3f800000 ;  /* 0x3f800000002d7802 */ /* 0x000fcc0000000f00 */
[----:B------:R0:W1:Y:S02]  /*46f0*/  @P5 MUFU.RSQ R45, R46 ;  /* 0x0000002e002d5308 */ /* 0x0000640000001400 */
[----:B0-----:R-:W0:Y:S02]  /*4700*/  LDC.64 R46, c[0x0][0x228] ;  /* 0x00008a00ff2e7b82 */ /* 0x001e240000000a00 */
[----:B0-----:R-:W-:-:S05]  /*4710*/  IMAD.WIDE R46, R15, 0x2, R46 ;  /* 0x000000020f2e7825 */ /* 0x001fca00078e022e */
[----:B------:R-:W4:Y:S04]  /*4720*/  LDG.E.U16 R15, desc[UR8][R46.64] ;  /* 0x000000082e0f7981 */ /* 0x000f28000c1e1500 */
[----:B------:R-:W5:Y:S01]  /*4730*/  LDG.E.U16 R98, desc[UR8][R46.64+0x2] ;  /* 0x000002082e627981 */ /* 0x000f62000c1e1500 */
[----:B------:R-:W-:Y:S01]  /*4740*/  ISETP.NE.AND P6, PT, RZ, UR10, PT ;  /* 0x0000000aff007c0c */ /* 0x000fe2000bfc5270 */
[C---:B------:R-:W-:Y:S01]  /*4750*/  FADD.FTZ R40, -R44.reuse, R40 ;  /* 0x000000282c287221 */ /* 0x040fe20000010100 */
[----:B------:R-:W-:-:S03]  /*4760*/  FADD.FTZ R41, -R44, R41 ;  /* 0x000000292c297221 */ /* 0x000fc60000010100 */
[-C--:B-1----:R-:W-:Y:S01]  /*4770*/  FMUL.FTZ R40, R40, R45.reuse ;  /* 0x0000002d28287220 */ /* 0x082fe20000410000 */
[----:B------:R-:W-:Y:S01]  /*4780*/  FMUL.FTZ R41, R41, R45 ;  /* 0x0000002d29297220 */ /* 0x000fe20000410000 */
[----:B--2---:R-:W-:Y:S02]  /*4790*/  SHF.L.U32 R102, R102, 0x10, RZ ;  /* 0x0000001066667819 */ /* 0x004fe400000006ff */
[----:B---3--:R-:W-:Y:S02]  /*47a0*/  SHF.L.U32 R99, R99, 0x10, RZ ;  /* 0x0000001063637819 */ /* 0x008fe400000006ff */
[----:B----4-:R-:W-:Y:S02]  /*47b0*/  SHF.L.U32 R15, R15, 0x10, RZ ;  /* 0x000000100f0f7819 */ /* 0x010fe400000006ff */
[----:B-----5:R-:W-:-:S03]  /*47c0*/  SHF.L.U32 R98, R98, 0x10, RZ ;  /* 0x0000001062627819 */ /* 0x020fc600000006ff */
[----:B------:R-:W-:Y:S02]  /*47d0*/  FFMA.FTZ R40, R15, R40, R102 ;  /* 0x000000280f287223 */ /* 0x000fe40000010066 */
        /* <DEDUP_REMOVED lines=12> */
.L_x_4815:
        /* <DEDUP_REMOVED lines=15> */
.L_x_4817:
[----:B------:R-:W-:Y:S05]  /*4990*/  BSYNC B0 ;  /* 0x0000000000007941 */ /* 0x000fea0003800000 */
.L_x_4816:
        /* <DEDUP_REMOVED lines=17> */
.L_x_4818:
        /* <DEDUP_REMOVED lines=15> */
.L_x_4820:
[----:B------:R-:W-:Y:S05]  /*4ba0*/  BSYNC B0 ;  /* 0x0000000000007941 */ /* 0x000fea0003800000 */
.L_x_4819:
        /* <DEDUP_REMOVED lines=17> */
.L_x_4821:
        /* <DEDUP_REMOVED lines=15> */
.L_x_4823:
[----:B------:R-:W-:Y:S05]  /*4db0*/  BSYNC B0 ;  /* 0x0000000000007941 */ /* 0x000fea0003800000 */
.L_x_4822:
[C---:B0-----:R-:W-:Y:S01]  /*4dc0*/  FADD.FTZ R40, -R44.reuse, R50 ;  /* 0x000000322c287221 */ /* 0x041fe20000010100 */
[C---:B------:R-:W-:Y:S01]  /*4dd0*/  FADD.FTZ R42, -R44.reuse, R51 ;  /* 0x000000332c2a7221 */ /* 0x040fe20000010100 */
[C---:B------:R-:W-:Y:S01]  /*4de0*/  FADD.FTZ R52, -R44.reuse, R52 ;  /* 0x000000342c347221 */ /* 0x040fe20000010100 */
[----:B------:R-:W-:Y:S01]  /*4df0*/  FADD.FTZ R53, -R44, R53 ;  /* 0x000000352c357221 */ /* 0x000fe20000010100 */
        /* <DEDUP_REMOVED lines=15> */
.L_x_4824:
        /* <DEDUP_REMOVED lines=15> */
.L_x_4826:
[----:B------:R-:W-:Y:S05]  /*4fe0*/  BSYNC B0 ;  /* 0x0000000000007941 */ /* 0x000fea0003800000 */
.L_x_4825:
[-C--:B------:R-:W-:Y:S01]  /*4ff0*/  FMUL.FTZ R52, R52, R45.reuse ;  /* 0x0000002d34347220 */ /* 0x080fe20000410000 */
[----:B------:R-:W-:Y:S01]  /*5000*/  FMUL.FTZ R53, R53, R45 ;  /* 0x0000002d35357220 */ /* 0x000fe20000410000 */
        /* <DEDUP_REMOVED lines=15> */
.L_x_4827:
        /* <DEDUP_REMOVED lines=15> */
.L_x_4829:
[----:B------:R-:W-:Y:S05]  /*51f0*/  BSYNC B0 ;  /* 0x0000000000007941 */ /* 0x000fea0003800000 */
.L_x_4828:
[C---:B------:R-:W-:Y:S01]  /*5200*/  FADD.FTZ R56, -R44.reuse, R56 ;  /* 0x000000382c387221 */ /* 0x040fe20000010100 */
[----:B------:R-:W-:Y:S01]  /*5210*/  FADD.FTZ R48, -R44, R57 ;  /* 0x000000392c307221 */ /* 0x000fe20000010100 */
[-C--:B------:R-:W-:Y:S01]  /*5220*/  FMUL.FTZ R54, R54, R45.reuse ;  /* 0x0000002d36367220 */ /* 0x080fe20000410000 */
[-C--:B------:R-:W-:Y:S01]  /*5230*/  FMUL.FTZ R55, R55, R45.reuse ;  /* 0x0000002d37377220 */ /* 0x080fe20000410000 */
[-C--:B------:R-:W-:Y:S01]  /*5240*/  FMUL.FTZ R49, R56, R45.reuse ;  /* 0x0000002d38317220 */ /* 0x080fe20000410000 */
[----:B------:R-:W-:Y:S01]  /*5250*/  FMUL.FTZ R48, R48, R45 ;  /* 0x0000002d30307220 */ /* 0x000fe20000410000 */
        /* <DEDUP_REMOVED lines=13> */
.L_x_4830:
        /* <DEDUP_REMOVED lines=15> */
.L_x_4832:
[----:B------:R-:W-:Y:S05]  /*5420*/  BSYNC B0 ;  /* 0x0000000000007941 */ /* 0x000fea0003800000 */
.L_x_4831:
        /* <DEDUP_REMOVED lines=15> */
.L_x_4833:
        /* <DEDUP_REMOVED lines=15> */
.L_x_4835:
[----:B------:R-:W-:Y:S05]  /*5610*/  BSYNC B0 ;  /* 0x0000000000007941 */ /* 0x000fea0003800000 */
.L_x_4834:
        /* <DEDUP_REMOVED lines=19> */
.L_x_4836:
        /* <DEDUP_REMOVED lines=15> */
.L_x_4838:
[----:B------:R-:W-:Y:S05]  /*5840*/  BSYNC B0 ;  /* 0x0000000000007941 */ /* 0x000fea0003800000 */
.L_x_4837:
        /* <DEDUP_REMOVED lines=15> */
.L_x_4839:
        /* <DEDUP_REMOVED lines=15> */
.L_x_4841:
[----:B------:R-:W-:Y:S05]  /*5a30*/  BSYNC B0 ;  /* 0x0000000000007941 */ /* 0x000fea0003800000 */
.L_x_4840:
        /* <DEDUP_REMOVED lines=19> */
.L_x_4842:
        /* <DEDUP_REMOVED lines=14> */
.L_x_4844:
[----:B------:R-:W-:Y:S05]  /*5c50*/  BSYNC B0 ;  /* 0x0000000000007941 */ /* 0x000fea0003800000 */
.L_x_4843:
        /* <DEDUP_REMOVED lines=15> */
.L_x_4845:
        /* <DEDUP_REMOVED lines=14> */
.L_x_4847:
[----:B------:R-:W-:Y:S05]  /*5e30*/  BSYNC B0 ;  /* 0x0000000000007941 */ /* 0x000fea0003800000 */
.L_x_4846:
        /* <DEDUP_REMOVED lines=19> */
.L_x_4848:
        /* <DEDUP_REMOVED lines=14> */
.L_x_4850:
[----:B------:R-:W-:Y:S05]  /*6050*/  BSYNC B0 ;  /* 0x0000000000007941 */ /* 0x000fea0003800000 */
.L_x_4849:
        /* <DEDUP_REMOVED lines=15> */
.L_x_4851:
        /* <DEDUP_REMOVED lines=14> */
.L_x_4853:
[----:B------:R-:W-:Y:S05]  /*6230*/  BSYNC B0 ;  /* 0x0000000000007941 */ /* 0x000fea0003800000 */
.L_x_4852:
[C---:B0-----:R-:W-:Y:S01]  /*6240*/  FADD.FTZ R40, -R44.reuse, R73 ;  /* 0x000000492c287221 */ /* 0x041fe20000010100 */
        /* <DEDUP_REMOVED lines=18> */
.L_x_4854:
        /* <DEDUP_REMOVED lines=14> */
.L_x_4856:
[----:B------:R-:W-:Y:S05]  /*6450*/  BSYNC B0 ;  /* 0x0000000000007941 */ /* 0x000fea0003800000 */
.L_x_4855:
        /* <DEDUP_REMOVED lines=15> */
.L_x_4857:
        /* <DEDUP_REMOVED lines=14> */
.L_x_4859:
[----:B------:R-:W-:Y:S05]  /*6630*/  BSYNC B0 ;  /* 0x0000000000007941 */ /* 0x000fea0003800000 */
.L_x_4858:
        /* <DEDUP_REMOVED lines=19> */
.L_x_4860:
        /* <DEDUP_REMOVED lines=14> */
.L_x_4862:
[----:B------:R-:W-:Y:S05]  /*6850*/  BSYNC B0 ;  /* 0x0000000000007941 */ /* 0x000fea0003800000 */
.L_x_4861:
        /* <DEDUP_REMOVED lines=15> */
.L_x_4863:
        /* <DEDUP_REMOVED lines=14> */
.L_x_4865:
[----:B------:R-:W-:Y:S05]  /*6a30*/  BSYNC B0 ;  /* 0x0000000000007941 */ /* 0x000fea0003800000 */
.L_x_4864:
        /* <DEDUP_REMOVED lines=19> */
.L_x_4866:
        /* <DEDUP_REMOVED lines=14> */
.L_x_4868:
[----:B------:R-:W-:Y:S05]  /*6c50*/  BSYNC B0 ;  /* 0x0000000000007941 */ /* 0x000fea0003800000 */
.L_x_4867:
        /* <DEDUP_REMOVED lines=15> */
.L_x_4869:
        /* <DEDUP_REMOVED lines=13> */
.L_x_4871:
[----:B------:R-:W-:Y:S05]  /*6e20*/  BSYNC B0 ;  /* 0x0000000000007941 */ /* 0x000fea0003800000 */
.L_x_4870:
        /* <DEDUP_REMOVED lines=19> */
.L_x_4872:
        /* <DEDUP_REMOVED lines=13> */
.L_x_4874:
[----:B------:R-:W-:Y:S05]  /*7030*/  BSYNC B0 ;  /* 0x0000000000007941 */ /* 0x000fea0003800000 */
.L_x_4873:
        /* <DEDUP_REMOVED lines=15> */
.L_x_4875:
        /* <DEDUP_REMOVED lines=13> */
.L_x_4877:
[----:B------:R-:W-:Y:S05]  /*7200*/  BSYNC B0 ;  /* 0x0000000000007941 */ /* 0x000fea0003800000 */
.L_x_4876:
        /* <DEDUP_REMOVED lines=19> */
.L_x_4878:
        /* <DEDUP_REMOVED lines=15> */
.L_x_4880:
[----:B------:R-:W-:Y:S05]  /*7430*/  BSYNC B0 ;  /* 0x0000000000007941 */ /* 0x000fea0003800000 */
.L_x_4879:
        /* <DEDUP_REMOVED lines=15> */
.L_x_4881:
        /* <DEDUP_REMOVED lines=15> */
.L_x_4883:
[----:B------:R-:W-:Y:S05]  /*7620*/  BSYNC B0 ;  /* 0x0000000000007941 */ /* 0x000fea0003800000 */
.L_x_4882:
[----:B0-----:R-:W-:Y:S01]  /*7630*/  IADD3 R47, R2, 0x170, RZ ;  /* 0x00000170022f7810 */ /* 0x001fe20007ffe0ff */
[-C--:B------:R-:W-:Y:S01]  /*7640*/  FMUL.FTZ R48, R48, R45.reuse ;  /* 0x0000002d30307220 */ /* 0x080fe20000410000 */
[----:B------:R-:W-:Y:S01]  /*7650*/  FMUL.FTZ R50, R50, R45 ;  /* 0x0000002d32327220 */ /* 0x000fe20000410000 */
[----:B------:R-:W-:Y:S01]  /*7660*/  ULDC.64 UR12, c[0x0][0x278] ;  /* 0x00009e00000c7ab9 */ /* 0x000fe20000000a00 */
[----:B------:R-:W-:Y:S01]  /*7670*/  SHF.R.S32.HI R49, RZ, 0x1f, R47 ;  /* 0x0000001fff317819 */ /* 0x000fe2000001142f */
[----:B-1----:R-:W-:Y:S01]  /*7680*/  FFMA.FTZ R22, R15, R48, R102 ;  /* 0x000000300f167223 */ /* 0x002fe20000010066 */
        /* <DEDUP_REMOVED lines=12> */
.L_x_4884:
        /* <DEDUP_REMOVED lines=20> */
.L_x_4886:
[----:B------:R-:W-:Y:S05]  /*7890*/  BSYNC B0 ;  /* 0x0000000000007941 */ /* 0x000fea0003800000 */
.L_x_4885:
        /* <DEDUP_REMOVED lines=14> */
.L_x_4887:
        /* <DEDUP_REMOVED lines=20> */
.L_x_4889:
[----:B------:R-:W-:Y:S05]  /*7ac0*/  BSYNC B0 ;  /* 0x0000000000007941 */ /* 0x000fea0003800000 */
.L_x_4888:
        /* <DEDUP_REMOVED lines=14> */
.L_x_4890:
        /* <DEDUP_REMOVED lines=20> */
.L_x_4892:
[----:B------:R-:W-:Y:S05]  /*7cf0*/  BSYNC B0 ;  /* 0x0000000000007941 */ /* 0x000fea0003800000 */
.L_x_4891:
        /* <DEDUP_REMOVED lines=14> */
.L_x_4893:
        /* <DEDUP_REMOVED lines=20> */
.L_x_4895:
[----:B------:R-:W-:Y:S05]  /*7f20*/  BSYNC B0 ;  /* 0x0000000000007941 */ /* 0x000fea0003800000 */
.L_x_4894:
        /* <DEDUP_REMOVED lines=14> */
.L_x_4896:
        /* <DEDUP_REMOVED lines=20> */
.L_x_4898:
[----:B------:R-:W-:Y:S05]  /*8150*/  BSYNC B0 ;  /* 0x0000000000007941 */ /* 0x000fea0003800000 */
.L_x_4897:
        /* <DEDUP_REMOVED lines=14> */
.L_x_4899:
        /* <DEDUP_REMOVED lines=20> */
.L_x_4901:
[----:B------:R-:W-:Y:S05]  /*8380*/  BSYNC B0 ;  /* 0x0000000000007941 */ /* 0x000fea0003800000 */
.L_x_4900:
        /* <DEDUP_REMOVED lines=14> */
.L_x_4902:
        /* <DEDUP_REMOVED lines=20> */
.L_x_4904:
[----:B------:R-:W-:Y:S05]  /*85b0*/  BSYNC B0 ;  /* 0x0000000000007941 */ /* 0x000fea0003800000 */
.L_x_4903:
        /* <DEDUP_REMOVED lines=14> */
.L_x_4905:
[----:B------:R-:W-:Y:S01]  /*86a0*/  ISETP.GE.U32.AND P5, PT, R29, UR12, PT ;  /* 0x0000000c1d007c0c */ /* 0x000fe2000bfa6070 */
[C---:B------:R-:W-:Y:S01]  /*86b0*/  FADD.FTZ R38, -R44.reuse, R38 ;  /* 0x000000262c267221 */ /* 0x040fe20000010100 */
[----:B------:R-:W-:Y:S01]  /*86c0*/  FADD.FTZ R44, -R44, R39 ;  /* 0x000000272c2c7221 */ /* 0x000fe20000010100 */
[----:B------:R-:W-:Y:S01]  /*86d0*/  BSSY B0, `(.L_x_4906) ;  /* 0x0000012000007945 */ /* 0x000fe20003800000 */
[----:B------:R-:W-:Y:S01]  /*86e0*/  ISETP.GE.AND.EX P5, PT, R94, UR13, PT, P5 ;  /* 0x0000000d5e007c0c */ /* 0x000fe2000bfa6350 */
[-C--:B------:R-:W-:Y:S01]  /*86f0*/  FMUL.FTZ R38, R38, R45.reuse ;  /* 0x0000002d26267220 */ /* 0x080fe20000410000 */
[----:B------:R-:W-:Y:S02]  /*8700*/  FMUL.FTZ R44, R44, R45 ;  /* 0x0000002d2c2c7220 */ /* 0x000fe40000410000 */
[----:B------:R-:W-:Y:S01]  /*8710*/  ISETP.GT.U32.OR P5, PT, R0, 0x1bf, P5 ;  /* 0x000001bf0000780c */ /* 0x000fe20002fa4470 */
[----:B------:R-:W-:-:S12]  /*8720*/  FFMA.FTZ R22, R15, R38, R102 ;  /* 0x000000260f167223 */ /* 0x000fd80000010066 */
        /* <DEDUP_REMOVED lines=12> */
.L_x_4907:
[----:B------:R-:W-:Y:S05]  /*87f0*/  BSYNC B0 ;  /* 0x0000000000007941 */ /* 0x000fea0003800000 */
.L_x_4906:
[----:B------:R-:W-:Y:S01]  /*8800*/  IADD3 R27, R2, 0x1f0, RZ ;  /* 0x000001f0021b7810 */ /* 0x000fe20007ffe0ff */
        /* <DEDUP_REMOVED lines=12> */
.L_x_4908:
        /* <DEDUP_REMOVED lines=15> */
.L_x_4910:
[----:B------:R-:W-:Y:S05]  /*89c0*/  BSYNC B0 ;  /* 0x0000000000007941 */ /* 0x000fea0003800000 */
.L_x_4909:
[----:B01----:R-:W0:Y:S01]  /*89d0*/  LDC R16, c[0x0][0x10] ;  /* 0x00000400ff107b82 */ /* 0x003e220000000800 */
[----:B------:R-:W-:Y:S02]  /*89e0*/  IADD3 R12, R12, 0x1, RZ ;  /* 0x000000010c0c7810 */ /* 0x000fe40007ffe0ff */
[----:B0-----:R-:W-:-:S04]  /*89f0*/  IADD3 R11, R16, R11, RZ ;  /* 0x0000000b100b7210 */ /* 0x001fc80007ffe0ff */
[----:B------:R-:W-:-:S13]  /*8a00*/  ISETP.GE.AND P5, PT, R11, UR4, PT ;  /* 0x000000040b007c0c */ /* 0x000fda000bfa6270 */
[----:B------:R-:W-:Y:S05]  /*8a10*/  @!P5 BRA `(.L_x_4911) ;  /* 0xffffff7c00c8d947 */ /* 0x000fea000383ffff */
[----:B------:R-:W-:Y:S05]  /*8a20*/  EXIT ;  /* 0x000000000000794d */ /* 0x000fea0003800000 */
.L_x_4912:
        /* <DEDUP_REMOVED lines=13> */
.L_x_5208:


//--------------------- .text._Z35group_norm_nhwc_fwd_one_pass_kernelI11Fp32IOFp16WLi64ELi56ELi448EEv26Group_norm_nhwc_fwd_params --------------------------
	.section	.text._Z35group_norm_nhwc_fwd_one_pass_kernelI11Fp32IOFp16WLi64ELi56ELi448EEv26Group_norm_nhwc_fwd_params,"ax",@progbits
	.align	128
        .global         _Z35group_norm_nhwc_fwd_one_pass_kernelI11Fp32IOFp16WLi64ELi56ELi448EEv26Group_norm_nhwc_fwd_params
        .type           _Z35group_norm_nhwc_fwd_one_pass_kernelI11Fp32IOFp16WLi64ELi56ELi448EEv26Group_norm_nhwc_fwd_params,@function
        .size           _Z35group_norm_nhwc_fwd_one_pass_kernelI11Fp32IOFp16WLi64ELi56ELi448EEv26Group_norm_nhwc_fwd_params,(.L_x_5209 - _Z35group_norm_nhwc_fwd_one_pass_kernelI11Fp32IOFp16WLi64ELi56ELi448EEv26Group_norm_nhwc_fwd_params)
        .other          _Z35group_norm_nhwc_fwd_one_pass_kernelI11Fp32IOFp16WLi64ELi56ELi448EEv26Group_norm_nhwc_fwd_params,@"STO_CUDA_ENTRY STV_DEFAULT"
_Z35group_norm_nhwc_fwd_one_pass_kernelI11Fp32IOFp16WLi64ELi56ELi448EEv26Group_norm_nhwc_fwd_params:
.text._Z35group_norm_nhwc_fwd_one_pass_kernelI11Fp32IOFp16WLi64ELi56ELi448EEv26Group_norm_nhwc_fwd_params:
        /* <DEDUP_REMOVED lines=22> */
.L_x_4934:
        /* <DEDUP_REMOVED lines=199> */
.L_x_4914:
[----:B------:R-:W-:Y:S05]  /*0dd0*/  BSYNC B0 ;  /* 0x0000000000007941 */ /* 0x000fea0003800000 */
.L_x_4913:
        /* <DEDUP_REMOVED lines=28> */
.L_x_4917:
[----:B-1----:R-:W2:Y:S04]  /*0fa0*/  LDG.E.STRONG.GPU R10, desc[UR8][R8.64] ;  /* 0x00000008080a7981 */ /* 0x002ea8000c1ef900 */
[----:B--2---:R-:W-:Y:S01]  /*0fb0*/  CCTL.IVALL ;  /* 0x00000000ff00798f */ /* 0x004fe20002000000 */
[----:B------:R-:W-:Y:S05]  /*0fc0*/  YIELD ;  /* 0x0000000000007946 */ /* 0x000fea0003800000 */
[----:B------:R-:W-:-:S13]  /*0fd0*/  ISETP.NE.AND P1, PT, R10, R13, PT ;  /* 0x0000000d0a00720c */ /* 0x000fda0003f25270 */
[----:B------:R-:W-:Y:S05]  /*0fe0*/  @P1 BRA `(.L_x_4917) ;  /* 0xfffffffc00ec1947 */ /* 0x000fea000383ffff */
.L_x_4916:
        /* <DEDUP_REMOVED lines=11> */
.L_x_4919:
        /* <DEDUP_REMOVED lines=63> */
.L_x_4918:
        /* <DEDUP_REMOVED lines=19> */
.L_x_4921:
[----:B------:R-:W-:Y:S05]  /*15c0*/  BSYNC B0 ;  /* 0x0000000000007941 */ /* 0x000fea0003800000 */
.L_x_4920:
        /* <DEDUP_REMOVED lines=32> */
.L_x_4915:
        /* <DEDUP_REMOVED lines=64> */
[----:B------:R-:W-:Y:S01]  /*1bd0*/  ISETP.GT.U32.OR P1, PT, R2, 0x1bf, P1 ;  /* 0x000001bf0200780c */ /* 0x000fe20000f24470 */
[----:B--2---:R-:W-:Y:S02]  /*1be0*/  HADD2.F32 R17, -RZ, R17.H0_H0 ;  /* 0x20000011ff117230 */ /* 0x004fe40000004100 */
[----:B---3--:R-:W-:Y:S02]  /*1bf0*/  HADD2.F32 R8, -RZ, R20.H0_H0 ;  /* 0x20000014ff087230 */ /* 0x008fe40000004100 */
[----:B----4-:R-:W-:Y:S02]  /*1c00*/  HADD2.F32 R16, -RZ, R16.H0_H0 ;  /* 0x20000010ff107230 */ /* 0x010fe40000004100 */
[----:B-----5:R-:W-:Y:S02]  /*1c10*/  HADD2.F32 R9, -RZ, R18.H0_H0 ;  /* 0x20000012ff097230 */ /* 0x020fe40000004100 */
        /* <DEDUP_REMOVED lines=16> */
.L_x_4922:
        /* <DEDUP_REMOVED lines=13> */
.L_x_4924:
[----:B------:R-:W-:Y:S05]  /*1df0*/  BSYNC B0 ;  /* 0x0000000000007941 */ /* 0x000fea0003800000 */
.L_x_4923:
        /* <DEDUP_REMOVED lines=13> */
.L_x_4925:
        /* <DEDUP_REMOVED lines=13> */
.L_x_4927:
[----:B------:R-:W-:Y:S05]  /*1fa0*/  BSYNC B0 ;  /* 0x0000000000007941 */ /* 0x000fea0003800000 */
.L_x_4926:
        /* <DEDUP_REMOVED lines=13> */
.L_x_4928:
        /* <DEDUP_REMOVED lines=13> */
.L_x_4930:
[----:B------:R-:W-:Y:S05]  /*2150*/  BSYNC B0 ;  /* 0x0000000000007941 */ /* 0x000fea0003800000 */
.L_x_4929:
        /* <DEDUP_REMOVED lines=13> */
.L_x_4931:
        /* <DEDUP_REMOVED lines=12> */
.L_x_4933:
[----:B------:R-:W-:Y:S05]  /*22f0*/  BSYNC B0 ;  /* 0x0000000000007941 */ /* 0x000fea0003800000 */
.L_x_4932:
[----:B-1----:R-:W1:Y:S01]  /*2300*/  LDC R5, c[0x0][0x10] ;  /* 0x00000400ff057b82 */ /* 0x002e620000000800 */
[----:B------:R-:W-:Y:S02]  /*2310*/  IADD3 R0, R0, 0x1, RZ ;  /* 0x0000000100007810 */ /* 0x000fe40007ffe0ff */
[----:B-1----:R-:W-:-:S04]  /*2320*/  IADD3 R32, R5, R32, RZ ;  /* 0x0000002005207210 */ /* 0x002fc80007ffe0ff */
[----:B------:R-:W-:-:S13]  /*2330*/  ISETP.GE.AND P1, PT, R32, UR4, PT ;  /* 0x0000000420007c0c */ /* 0x000fda000bf26270 */
[----:B------:R-:W-:Y:S05]  /*2340*/  @!P1 BRA `(.L_x_4934) ;  /* 0xffffffdc00849947 */ /* 0x000fea000383ffff */
[----:B------:R-:W-:Y:S05]  /*2350*/  EXIT ;  /* 0x000000000000794d */ /* 0x000fea0003800000 */
.L_x_4935:
        /* <DEDUP_REMOVED lines=10> */
.L_x_5209:


//--------------------- .text._Z35group_norm_nhwc_fwd_one_pass_kernelI11Fp32IOFp16WLi128ELi56ELi448EEv26Group_norm_nhwc_fwd_params --------------------------
	.section	.text._Z35group_norm_nhwc_fwd_one_pass_kernelI11Fp32IOFp16WLi128ELi56ELi448EEv26Group_norm_nhwc_fwd_params,"ax",@progbits
	.align	128
        .global         _Z35group_norm_nhwc_fwd_one_pass_kernelI11Fp32IOFp16WLi128ELi56ELi448EEv26Group_norm_nhwc_fwd_params
        .type           _Z35group_norm_nhwc_fwd_one_pass_kernelI11Fp32IOFp16WLi128ELi56ELi448EEv26Group_norm_nhwc_fwd_params,@function
        .size           _Z35group_norm_nhwc_fwd_one_pass_kernelI11Fp32IOFp16WLi128ELi56ELi448EEv26Group_norm_nhwc_fwd_params,(.L_x_5210 - _Z35group_norm_nhwc_fwd_one_pass_kernelI11Fp32IOFp16WLi128ELi56ELi448EEv26Group_norm_nhwc_fwd_params)
        .other          _Z35group_norm_nhwc_fwd_one_pass_kernelI11Fp32IOFp16WLi128ELi56ELi448EEv26Group_norm_nhwc_fwd_params,@"STO_CUDA_ENTRY STV_DEFAULT"
_Z35group_norm_nhwc_fwd_one_pass_kernelI11Fp32IOFp16WLi128ELi56ELi448EEv26Group_norm_nhwc_fwd_params:
.text._Z35group_norm_nhwc_fwd_one_pass_kernelI11Fp32IOFp16WLi128ELi56ELi448EEv26Group_norm_nhwc_fwd_params:
        /* <DEDUP_REMOVED lines=52> */
.L_x_4972:
        /* <DEDUP_REMOVED lines=265> */
.L_x_4937:
[----:B------:R-:W-:Y:S05]  /*13d0*/  BSYNC B0 ;  /* 0x0000000000007941 */ /* 0x000fea0003800000 */
.L_x_4936:
        /* <DEDUP_REMOVED lines=31> */
.L_x_4940:
[----:B-1----:R-:W2:Y:S04]  /*15d0*/  LDG.E.STRONG.GPU R9, desc[UR8][R10.64] ;  /* 0x000000080a097981 */ /* 0x002ea8000c1ef900 */
[----:B--2---:R-:W-:Y:S01]  /*15e0*/  CCTL.IVALL ;  /* 0x00000000ff00798f */ /* 0x004fe20002000000 */
[----:B------:R-:W-:Y:S05]  /*15f0*/  YIELD ;  /* 0x0000000000007946 */ /* 0x000fea0003800000 */
[----:B------:R-:W-:-:S13]  /*1600*/  ISETP.NE.AND P6, PT, R9, R46, PT ;  /* 0x0000002e0900720c */ /* 0x000fda0003fc5270 */
[----:B------:R-:W-:Y:S05]  /*1610*/  @P6 BRA `(.L_x_4940) ;  /* 0xfffffffc00ec6947 */ /* 0x000fea000383ffff */
.L_x_4939:
        /* <DEDUP_REMOVED lines=19> */
.L_x_4944:
        /* <DEDUP_REMOVED lines=116> */
.L_x_4943:
        /* <DEDUP_REMOVED lines=62> */
.L_x_4945:
[----:B------:R-:W-:-:S06]  /*2270*/  UISETP.NE.OR UP0, UPT, UR6, URZ, UP0 ;  /* 0x0000003f0600728c */ /* 0x000fcc0008705670 */
[----:B------:R-:W-:-:S13]  /*2280*/  PLOP3.LUT P6, PT, PT, PT, UP0, 0x80, 0x0 ;  /* 0x000000000000781c */ /* 0x000fda0003fcf008 */
[----:B------:R-:W-:Y:S05]  /*2290*/  @!P6 BRA `(.L_x_4941) ;  /* 0x00000000007ce947 */ /* 0x000fea0003800000 */
.L_x_4942:
        /* <DEDUP_REMOVED lines=31> */
.L_x_4941:
        /* <DEDUP_REMOVED lines=14> */
.L_x_4947:
[----:B------:R-:W-:Y:S05]  /*2570*/  BSYNC B0 ;  /* 0x0000000000007941 */ /* 0x000fea0003800000 */
.L_x_4946:
        /* <DEDUP_REMOVED lines=17> */
.L_x_4938:
        /* <DEDUP_REMOVED lines=35> */
[----:B---3--:R-:W-:Y:S02]  /*28c0*/  HADD2.F32 R7, -RZ, R43.H0_H0 ;  /* 0x2000002bff077230 */ /* 0x008fe40000004100 */
[----:B--2---:R-:W-:Y:S02]  /*28d0*/  HADD2.F32 R8, -RZ, R5.H0_H0 ;  /* 0x20000005ff087230 */ /* 0x004fe40000004100 */
[----:B----4-:R-:W-:Y:S02]  /*28e0*/  HADD2.F32 R10, -RZ, R44.H0_H0 ;  /* 0x2000002cff0a7230 */ /* 0x010fe40000004100 */
[----:B-----5:R-:W-:-:S03]  /*28f0*/  HADD2.F32 R9, -RZ, R45.H0_H0 ;  /* 0x2000002dff097230 */ /* 0x020fc60000004100 */
        /* <DEDUP_REMOVED lines=13> */
.L_x_4948:
        /* <DEDUP_REMOVED lines=13> */
.L_x_4950:
[----:B------:R-:W-:Y:S05]  /*2aa0*/  BSYNC B0 ;  /* 0x0000000000007941 */ /* 0x000fea0003800000 */
.L_x_4949:
        /* <DEDUP_REMOVED lines=19> */
.L_x_4951:
        /* <DEDUP_REMOVED lines=13> */
.L_x_4953:
[----:B------:R-:W-:Y:S05]  /*2cb0*/  BSYNC B0 ;  /* 0x0000000000007941 */ /* 0x000fea0003800000 */
.L_x_4952:
        /* <DEDUP_REMOVED lines=22> */
.L_x_4954:
        /* <DEDUP_REMOVED lines=13> */
.L_x_4956:
[----:B------:R-:W-:Y:S05]  /*2ef0*/  BSYNC B0 ;  /* 0x0000000000007941 */ /* 0x000fea0003800000 */
.L_x_4955:
        /* <DEDUP_REMOVED lines=17> */
.L_x_4957:
        /* <DEDUP_REMOVED lines=13> */
.L_x_4959:
[----:B------:R-:W-:Y:S05]  /*30e0*/  BSYNC B0 ;  /* 0x0000000000007941 */ /* 0x000fea0003800000 */
.L_x_4958:
        /* <DEDUP_REMOVED lines=22> */
.L_x_4960:
        /* <DEDUP_REMOVED lines=13> */
.L_x_4962:
[----:B------:R-:W-:Y:S05]  /*3320*/  BSYNC B0 ;  /* 0x0000000000007941 */ /* 0x000fea0003800000 */
.L_x_4961:
        /* <DEDUP_REMOVED lines=22> */
.L_x_4963:
        /* <DEDUP_REMOVED lines=13> */
.L_x_4965:
[----:B------:R-:W-:Y:S05]  /*3560*/  BSYNC B0 ;  /* 0x0000000000007941 */ /* 0x000fea0003800000 */
.L_x_4964:
        /* <DEDUP_REMOVED lines=21> */
.L_x_4966:
        /* <DEDUP_REMOVED lines=13> */
.L_x_4968:
[----:B------:R-:W-:Y:S05]  /*3790*/  BSYNC B0 ;  /* 0x0000000000007941 */ /* 0x000fea0003800000 */
.L_x_4967:
        /* <DEDUP_REMOVED lines=20> */
.L_x_4969:
        /* <DEDUP_REMOVED lines=12> */
.L_x_4971:
[----:B------:R-:W-:Y:S05]  /*39a0*/  BSYNC B0 ;  /* 0x0000000000007941 */ /* 0x000fea0003800000 */
.L_x_4970:
[----:B------:R-:W-:Y:S02]  /*39b0*/  UIADD3 UR11, UR12, UR11, URZ ;  /* 0x0000000b0c0b7290 */ /* 0x000fe4000fffe03f */
[----:B------:R-:W-:Y:S02]  /*39c0*/  UIADD3 UR4, UR4, 0x1, URZ ;  /* 0x0000000104047890 */ /* 0x000fe4000fffe03f */
[----:B------:R-:W-:-:S06]  /*39d0*/  UISETP.GE.AND UP0, UPT, UR11, UR5, UPT ;  /* 0x000000050b00728c */ /* 0x000fcc000bf06270 */
[----:B------:R-:W-:-:S13]  /*39e0*/  PLOP3.LUT P5, PT, PT, PT, UP0, 0x80, 0x0 ;  /* 0x000000000000781c */ /* 0x000fda0003faf008 */
[----:B------:R-:W-:Y:S05]  /*39f0*/  @!P5 BRA `(.L_x_4972) ;  /* 0xffffffc80050d947 */ /* 0x000fea000383ffff */
[----:B------:R-:W-:Y:S05]  /*3a00*/  EXIT ;  /* 0x000000000000794d */ /* 0x000fea0003800000 */
.L_x_4973:
        /* <DEDUP_REMOVED lines=15> */
.L_x_5210:


//--------------------- .text._Z35group_norm_nhwc_fwd_one_pass_kernelI11Fp32IOFp16WLi256ELi56ELi448EEv26Group_norm_nhwc_fwd_params --------------------------
	.section	.text._Z35group_norm_nhwc_fwd_one_pass_kernelI11Fp32IOFp16WLi256ELi56ELi448EEv26Group_norm_nhwc_fwd_params,"ax",@progbits
	.align	128
        .global         _Z35group_norm_nhwc_fwd_one_pass_kernelI11Fp32IOFp16WLi256ELi56ELi448EEv26Group_norm_nhwc_fwd_params
        .type           _Z35group_norm_nhwc_fwd_one_pass_kernelI11Fp32IOFp16WLi256ELi56ELi448EEv26Group_norm_nhwc_fwd_params,@function
        .size           _Z35group_norm_nhwc_fwd_one_pass_kernelI11Fp32IOFp16WLi256ELi56ELi448EEv26Group_norm_nhwc_fwd_params,(.L_x_5211 - _Z35group_norm_nhwc_fwd_one_pass_kernelI11Fp32IOFp16WLi256ELi56ELi448EEv26Group_norm_nhwc_fwd_params)
        .other          _Z35group_norm_nhwc_fwd_one_pass_kernelI11Fp32IOFp16WLi256ELi56ELi448EEv26Group_norm_nhwc_fwd_params,@"STO_CUDA_ENTRY STV_DEFAULT"
_Z35group_norm_nhwc_fwd_one_pass_kernelI11Fp32IOFp16WLi256ELi56ELi448EEv26Group_norm_nhwc_fwd_params:
.text._Z35group_norm_nhwc_fwd_one_pass_kernelI11Fp32IOFp16WLi256ELi56ELi448EEv26Group_norm_nhwc_fwd_params:
        /* <DEDUP_REMOVED lines=52> */
.L_x_5031:
        /* <DEDUP_REMOVED lines=430> */
.L_x_4975:
[----:B------:R-:W-:Y:S05]  /*1e20*/  BSYNC B0 ;  /* 0x0000000000007941 */ /* 0x000fea0003800000 */
.L_x_4974:
        /* <DEDUP_REMOVED lines=28> */
.L_x_4978:
[----:B-1----:R-:W2:Y:S04]  /*1ff0*/  LDG.E.STRONG.GPU R6, desc[UR8][R4.64] ;  /* 0x0000000804067981 */ /* 0x002ea8000c1ef900 */
[----:B--2---:R-:W-:Y:S01]  /*2000*/  CCTL.IVALL ;  /* 0x00000000ff00798f */ /* 0x004fe20002000000 */
[----:B------:R-:W-:Y:S05]  /*2010*/  YIELD ;  /* 0x0000000000007946 */ /* 0x000fea0003800000 */
[----:B------:R-:W-:-:S13]  /*2020*/  ISETP.NE.AND P3, PT, R6, R9, PT ;  /* 0x000000090600720c */ /* 0x000fda0003f65270 */
[----:B------:R-:W-:Y:S05]  /*2030*/  @P3 BRA `(.L_x_4978) ;  /* 0xfffffffc00ec3947 */ /* 0x000fea000383ffff */
.L_x_4977:
        /* <DEDUP_REMOVED lines=11> */
.L_x_4980:
        /* <DEDUP_REMOVED lines=63> */
.L_x_4979:
        /* <DEDUP_REMOVED lines=19> */
.L_x_4982:
[----:B------:R-:W-:Y:S05]  /*2610*/  BSYNC B0 ;  /* 0x0000000000007941 */ /* 0x000fea0003800000 */
.L_x_4981:
        /* <DEDUP_REMOVED lines=32> */
.L_x_4976:
        /* <DEDUP_REMOVED lines=40> */
[----:B--2---:R-:W-:Y:S02]  /*2aa0*/  HADD2.F32 R11, -RZ, R14.H0_H0 ;  /* 0x2000000eff0b7230 */ /* 0x004fe40000004100 */
[----:B---3--:R-:W-:Y:S02]  /*2ab0*/  HADD2.F32 R14, -RZ, R16.H0_H0 ;  /* 0x20000010ff0e7230 */ /* 0x008fe40000004100 */
[----:B----4-:R-:W-:Y:S02]  /*2ac0*/  HADD2.F32 R13, -RZ, R15.H0_H0 ;  /* 0x2000000fff0d7230 */ /* 0x010fe40000004100 */
[----:B-----5:R-:W-:-:S02]  /*2ad0*/  HADD2.F32 R16, -RZ, R17.H0_H0 ;  /* 0x20000011ff107230 */ /* 0x020fc40000004100 */
[----:B------:R-:W-:Y:S01]  /*2ae0*/  FADD.FTZ R15, -R12, R38 ;  /* 0x000000260c0f7221 */ /* 0x000fe20000010100 */
        /* <DEDUP_REMOVED lines=13> */
.L_x_4983:
        /* <DEDUP_REMOVED lines=13> */
.L_x_4985:
[----:B------:R-:W-:Y:S05]  /*2c90*/  BSYNC B0 ;  /* 0x0000000000007941 */ /* 0x000fea0003800000 */
.L_x_4984:
        /* <DEDUP_REMOVED lines=21> */
.L_x_4986:
        /* <DEDUP_REMOVED lines=13> */
.L_x_4988:
[----:B------:R-:W-:Y:S05]  /*2ec0*/  BSYNC B0 ;  /* 0x0000000000007941 */ /* 0x000fea0003800000 */
.L_x_4987:
        /* <DEDUP_REMOVED lines=14> */
.L_x_4989:
        /* <DEDUP_REMOVED lines=13> */
.L_x_4991:
[----:B------:R-:W-:Y:S05]  /*3080*/  BSYNC B0 ;  /* 0x0000000000007941 */ /* 0x000fea0003800000 */
.L_x_4990:
        /* <DEDUP_REMOVED lines=19> */
.L_x_4992:
        /* <DEDUP_REMOVED lines=13> */
.L_x_4994:
[----:B------:R-:W-:Y:S05]  /*3290*/  BSYNC B0 ;  /* 0x0000000000007941 */ /* 0x000fea0003800000 */
.L_x_4993:
        /* <DEDUP_REMOVED lines=27> */
.L_x_4995:
        /* <DEDUP_REMOVED lines=13> */
.L_x_4997:
[----:B------:R-:W-:Y:S05]  /*3520*/  BSYNC B0 ;  /* 0x0000000000007941 */ /* 0x000fea0003800000 */
.L_x_4996:
        /* <DEDUP_REMOVED lines=14> */
.L_x_4998:
        /* <DEDUP_REMOVED lines=13> */
.L_x_5000:
[----:B------:R-:W-:Y:S05]  /*36e0*/  BSYNC B0 ;  /* 0x0000000000007941 */ /* 0x000fea0003800000 */
.L_x_4999:
        /* <DEDUP_REMOVED lines=19> */
.L_x_5001:
        /* <DEDUP_REMOVED lines=13> */
.L_x_5003:
[----:B------:R-:W-:Y:S05]  /*38f0*/  BSYNC B0 ;  /* 0x0000000000007941 */ /* 0x000fea0003800000 */
.L_x_5002:
        /* <DEDUP_REMOVED lines=27> */
.L_x_5004:
        /* <DEDUP_REMOVED lines=13> */
.L_x_5006:
[----:B------:R-:W-:Y:S05]  /*3b80*/  BSYNC B0 ;  /* 0x0000000000007941 */ /* 0x000fea0003800000 */
.L_x_5005:
        /* <DEDUP_REMOVED lines=14> */
.L_x_5007:
        /* <DEDUP_REMOVED lines=13> */
.L_x_5009:
[----:B------:R-:W-:Y:S05]  /*3d40*/  BSYNC B0 ;  /* 0x0000000000007941 */ /* 0x000fea0003800000 */
.L_x_5008:
        /* <DEDUP_REMOVED lines=19> */
.L_x_5010:
        /* <DEDUP_REMOVED lines=13> */
.L_x_5012:
[----:B------:R-:W-:Y:S05]  /*3f50*/  BSYNC B0 ;  /* 0x0000000000007941 */ /* 0x000fea0003800000 */
.L_x_5011:
        /* <DEDUP_REMOVED lines=27> */
.L_x_5013:
        /* <DEDUP_REMOVED lines=13> */
.L_x_5015:
[----:B------:R-:W-:Y:S05]  /*41e0*/  BSYNC B0 ;  /* 0x0000000000007941 */ /* 0x000fea0003800000 */
.L_x_5014:
        /* <DEDUP_REMOVED lines=14> */
.L_x_5016:
        /* <DEDUP_REMOVED lines=13> */
.L_x_5018:
[----:B------:R-:W-:Y:S05]  /*43a0*/  BSYNC B0 ;  /* 0x0000000000007941 */ /* 0x000fea0003800000 */
.L_x_5017:
        /* <DEDUP_REMOVED lines=19> */
.L_x_5019:
        /* <DEDUP_REMOVED lines=13> */
.L_x_5021:
[----:B------:R-:W-:Y:S05]  /*45b0*/  BSYNC B0 ;  /* 0x0000000000007941 */ /* 0x000fea0003800000 */
.L_x_5020:
        /* <DEDUP_REMOVED lines=32> */
.L_x_5022:
        /* <DEDUP_REMOVED lines=13> */
.L_x_5024:
[----:B------:R-:W-:Y:S05]  /*4890*/  BSYNC B0 ;  /* 0x0000000000007941 */ /* 0x000fea0003800000 */
.L_x_5023:
        /* <DEDUP_REMOVED lines=13> */
.L_x_5025:
        /* <DEDUP_REMOVED lines=13> */
.L_x_5027:
[----:B------:R-:W-:Y:S05]  /*4a40*/  BSYNC B0 ;  /* 0x0000000000007941 */ /* 0x000fea0003800000 */
.L_x_5026:
        /* <DEDUP_REMOVED lines=13> */
.L_x_5028:
        /* <DEDUP_REMOVED lines=12> */
.L_x_5030:
[----:B------:R-:W-:Y:S05]  /*4be0*/  BSYNC B0 ;  /* 0x0000000000007941 */ /* 0x000fea0003800000 */
.L_x_5029:
[----:B012---:R-:W0:Y:S01]  /*4bf0*/  LDC R3, c[0x0][0x10] ;  /* 0x00000400ff037b82 */ /* 0x007e220000000800 */
[----:B------:R-:W-:Y:S02]  /*4c00*/  IADD3 R78, R78, 0x1, RZ ;  /* 0x000000014e4e7810 */ /* 0x000fe40007ffe0ff */
[----:B0-----:R-:W-:-:S04]  /*4c10*/  IADD3 R58, R3, R58, RZ ;  /* 0x0000003a033a7210 */ /* 0x001fc80007ffe0ff */
[----:B------:R-:W-:-:S13]  /*4c20*/  ISETP.GE.AND P3, PT, R58, UR4, PT ;  /* 0x000000043a007c0c */ /* 0x000fda000bf66270 */
[----:B------:R-:W-:Y:S05]  /*4c30*/  @!P3 BRA `(.L_x_5031) ;  /* 0xffffffb400c0b947 */ /* 0x000fea000383ffff */
[----:B------:R-:W-:Y:S05]  /*4c40*/  EXIT ;  /* 0x000000000000794d */ /* 0x000fea0003800000 */
.L_x_5032:
        /* <DEDUP_REMOVED lines=11> */
.L_x_5211:


//--------------------- .text._Z35group_norm_nhwc_fwd_one_pass_kernelI11Fp32IOFp16WLi512ELi56ELi448EEv26Group_norm_nhwc_fwd_params --------------------------
	.section	.text._Z35group_norm_nhwc_fwd_one_pass_kernelI11Fp32IOFp16WLi512ELi56ELi448EEv26Group_norm_nhwc_fwd_params,"ax",@progbits
	.align	128
        .global         _Z35group_norm_nhwc_fwd_one_pass_kernelI11Fp32IOFp16WLi512ELi56ELi448EEv26Group_norm_nhwc_fwd_params
        .type           _Z35group_norm_nhwc_fwd_one_pass_kernelI11Fp32IOFp16WLi512ELi56ELi448EEv26Group_norm_nhwc_fwd_params,@function
        .size           _Z35group_norm_nhwc_fwd_one_pass_kernelI11Fp32IOFp16WLi512ELi56ELi448EEv26Group_norm_nhwc_fwd_params,(.L_x_5212 - _Z35group_norm_nhwc_fwd_one_pass_kernelI11Fp32IOFp16WLi512ELi56ELi448EEv26Group_norm_nhwc_fwd_params)
        .other          _Z35group_norm_nhwc_fwd_one_pass_kernelI11Fp32IOFp16WLi512ELi56ELi448EEv26Group_norm_nhwc_fwd_params,@"STO_CUDA_ENTRY STV_DEFAULT"
_Z35group_norm_nhwc_fwd_one_pass_kernelI11Fp32IOFp16WLi512ELi56ELi448EEv26Group_norm_nhwc_fwd_params:
.text._Z35group_norm_nhwc_fwd_one_pass_kernelI11Fp32IOFp16WLi512ELi56ELi448EEv26Group_norm_nhwc_fwd_params:
        /* <DEDUP_REMOVED lines=148> */
.L_x_5138:
        /* <DEDUP_REMOVED lines=796> */
.L_x_5034:
[----:B------:R-:W-:Y:S05]  /*3b00*/  BSYNC B0 ;  /* 0x0000000000007941 */ /* 0x000fea0003800000 */
.L_x_5033:
        /* <DEDUP_REMOVED lines=28> */
.L_x_5037:
[----:B0-----:R-:W2:Y:S04]  /*3cd0*/  LDG.E.STRONG.GPU R98, desc[UR8][R46.64] ;  /* 0x000000082e627981 */ /* 0x001ea8000c1ef900 */
[----:B--2---:R-:W-:Y:S01]  /*3ce0*/  CCTL.IVALL ;  /* 0x00000000ff00798f */ /* 0x004fe20002000000 */
[----:B------:R-:W-:Y:S05]  /*3cf0*/  YIELD ;  /* 0x0000000000007946 */ /* 0x000fea0003800000 */
[----:B------:R-:W-:-:S13]  /*3d00*/  ISETP.NE.AND P6, PT, R98, R45, PT ;  /* 0x0000002d6200720c */ /* 0x000fda0003fc5270 */
[----:B------:R-:W-:Y:S05]  /*3d10*/  @P6 BRA `(.L_x_5037) ;  /* 0xfffffffc00ec6947 */ /* 0x000fea000383ffff */
.L_x_5036:
        /* <DEDUP_REMOVED lines=11> */
.L_x_5039:
        /* <DEDUP_REMOVED lines=63> */
.L_x_5038:
        /* <DEDUP_REMOVED lines=18> */
.L_x_5041:
[----:B------:R-:W-:Y:S05]  /*42e0*/  BSYNC B0 ;  /* 0x0000000000007941 */ /* 0x000fea0003800000 */
.L_x_5040:
        /* <DEDUP_REMOVED lines=33> */
.L_x_5035:
        /* <DEDUP_REMOVED lines=41> */
[----:B--2---:R-:W-:Y:S02]  /*4790*/  HADD2.F32 R102, -RZ, R102.H0_H0 ;  /* 0x20000066ff667230 */ /* 0x004fe40000004100 */
[----:B---3--:R-:W-:Y:S02]  /*47a0*/  HADD2.F32 R99, -RZ, R99.H0_H0 ;  /* 0x20000063ff637230 */ /* 0x008fe40000004100 */
[----:B----4-:R-:W-:Y:S02]  /*47b0*/  HADD2.F32 R15, -RZ, R15.H0_H0 ;  /* 0x2000000fff0f7230 */ /* 0x010fe40000004100 */
[----:B-----5:R-:W-:-:S03]  /*47c0*/  HADD2.F32 R98, -RZ, R98.H0_H0 ;  /* 0x20000062ff627230 */ /* 0x020fc60000004100 */
        /* <DEDUP_REMOVED lines=13> */
.L_x_5042:
        /* <DEDUP_REMOVED lines=15> */
.L_x_5044:
[----:B------:R-:W-:Y:S05]  /*4990*/  BSYNC B0 ;  /* 0x0000000000007941 */ /* 0x000fea0003800000 */
.L_x_5043:
        /* <DEDUP_REMOVED lines=17> */
.L_x_5045:
        /* <DEDUP_REMOVED lines=15> */
.L_x_5047:
[----:B------:R-:W-:Y:S05]  /*4ba0*/  BSYNC B0 ;  /* 0x0000000000007941 */ /* 0x000fea0003800000 */
.L_x_5046:
        /* <DEDUP_REMOVED lines=17> */
.L_x_5048:
        /* <DEDUP_REMOVED lines=15> */
.L_x_5050:
[----:B------:R-:W-:Y:S05]  /*4db0*/  BSYNC B0 ;  /* 0x0000000000007941 */ /* 0x000fea0003800000 */
.L_x_5049:
        /* <DEDUP_REMOVED lines=19> */
.L_x_5051:
        /* <DEDUP_REMOVED lines=15> */
.L_x_5053:
[----:B------:R-:W-:Y:S05]  /*4fe0*/  BSYNC B0 ;  /* 0x0000000000007941 */ /* 0x000fea0003800000 */
.L_x_5052:
        /* <DEDUP_REMOVED lines=17> */
.L_x_5054:
        /* <DEDUP_REMOVED lines=15> */
.L_x_5056:
[----:B------:R-:W-:Y:S05]  /*51f0*/  BSYNC B0 ;  /* 0x0000000000007941 */ /* 0x000fea0003800000 */
.L_x_5055:
        /* <DEDUP_REMOVED lines=19> */
.L_x_5057:
        /* <DEDUP_REMOVED lines=15> */
.L_x_5059:
[----:B------:R-:W-:Y:S05]  /*5420*/  BSYNC B0 ;  /* 0x0000000000007941 */ /* 0x000fea0003800000 */
.L_x_5058:
        /* <DEDUP_REMOVED lines=15> */
.L_x_5060:
        /* <DEDUP_REMOVED lines=15> */
.L_x_5062:
[----:B------:R-:W-:Y:S05]  /*5610*/  BSYNC B0 ;  /* 0x0000000000007941 */ /* 0x000fea0003800000 */
.L_x_5061:
        /* <DEDUP_REMOVED lines=19> */
.L_x_5063:
        /* <DEDUP_REMOVED lines=15> */
.L_x_5065:
[----:B------:R-:W-:Y:S05]  /*5840*/  BSYNC B0 ;  /* 0x0000000000007941 */ /* 0x000fea0003800000 */
.L_x_5064:
        /* <DEDUP_REMOVED lines=15> */
.L_x_5066:
        /* <DEDUP_REMOVED lines=15> */
.L_x_5068:
[----:B------:R-:W-:Y:S05]  /*5a30*/  BSYNC B0 ;  /* 0x0000000000007941 */ /* 0x000fea0003800000 */
.L_x_5067:
        /* <DEDUP_REMOVED lines=19> */
.L_x_5069:
        /* <DEDUP_REMOVED lines=14> */
.L_x_5071:
[----:B------:R-:W-:Y:S05]  /*5c50*/  BSYNC B0 ;  /* 0x0000000000007941 */ /* 0x000fea0003800000 */
.L_x_5070:
        /* <DEDUP_REMOVED lines=15> */
.L_x_5072:
        /* <DEDUP_REMOVED lines=14> */
.L_x_5074:
[----:B------:R-:W-:Y:S05]  /*5e30*/  BSYNC B0 ;  /* 0x0000000000007941 */ /* 0x000fea0003800000 */
.L_x_5073:
        /* <DEDUP_REMOVED lines=19> */
.L_x_5075:
        /* <DEDUP_REMOVED lines=14> */
.L_x_5077:
[----:B------:R-:W-:Y:S05]  /*6050*/  BSYNC B0 ;  /* 0x0000000000007941 */ /* 0x000fea0003800000 */
.L_x_5076:
        /* <DEDUP_REMOVED lines=15> */
.L_x_5078:
        /* <DEDUP_REMOVED lines=14> */
.L_x_5080:
[----:B------:R-:W-:Y:S05]  /*6230*/  BSYNC B0 ;  /* 0x0000000000007941 */ /* 0x000fea0003800000 */
.L_x_5079:
        /* <DEDUP_REMOVED lines=19> */
.L_x_5081:
        /* <DEDUP_REMOVED lines=14> */
.L_x_5083:
[----:B------:R-:W-:Y:S05]  /*6450*/  BSYNC B0 ;  /* 0x0000000000007941 */ /* 0x000fea0003800000 */
.L_x_5082:
        /* <DEDUP_REMOVED lines=15> */
.L_x_5084:
        /* <DEDUP_REMOVED lines=14> */
.L_x_5086:
[----:B------:R-:W-:Y:S05]  /*6630*/  BSYNC B0 ;  /* 0x0000000000007941 */ /* 0x000fea0003800000 */
.L_x_5085:
        /* <DEDUP_REMOVED lines=19> */
.L_x_5087:
        /* <DEDUP_REMOVED lines=14> */
.L_x_5089:
[----:B------:R-:W-:Y:S05]  /*6850*/  BSYNC B0 ;  /* 0x0000000000007941 */ /* 0x000fea0003800000 */
.L_x_5088:
        /* <DEDUP_REMOVED lines=15> */
.L_x_5090:
        /* <DEDUP_REMOVED lines=14> */
.L_x_5092:
[----:B------:R-:W-:Y:S05]  /*6a30*/  BSYNC B0 ;  /* 0x0000000000007941 */ /* 0x000fea0003800000 */
.L_x_5091:
        /* <DEDUP_REMOVED lines=19> */
.L_x_5093:
        /* <DEDUP_REMOVED lines=14> */
.L_x_5095:
[----:B------:R-:W-:Y:S05]  /*6c50*/  BSYNC B0 ;  /* 0x0000000000007941 */ /* 0x000fea0003800000 */
.L_x_5094:
        /* <DEDUP_REMOVED lines=15> */
.L_x_5096:
        /* <DEDUP_REMOVED lines=13> */
.L_x_5098:
[----:B------:R-:W-:Y:S05]  /*6e20*/  BSYNC B0 ;  /* 0x0000000000007941 */ /* 0x000fea0003800000 */
.L_x_5097:
        /* <DEDUP_REMOVED lines=19> */
.L_x_5099:
        /* <DEDUP_REMOVED lines=13> */
.L_x_5101:
[----:B------:R-:W-:Y:S05]  /*7030*/  BSYNC B0 ;  /* 0x0000000000007941 */ /* 0x000fea0003800000 */
.L_x_5100:
        /* <DEDUP_REMOVED lines=15> */
.L_x_5102:
        /* <DEDUP_REMOVED lines=13> */
.L_x_5104:
[----:B------:R-:W-:Y:S05]  /*7200*/  BSYNC B0 ;  /* 0x0000000000007941 */ /* 0x000fea0003800000 */
.L_x_5103:
        /* <DEDUP_REMOVED lines=19> */
.L_x_5105:
        /* <DEDUP_REMOVED lines=15> */
.L_x_5107:
[----:B------:R-:W-:Y:S05]  /*7430*/  BSYNC B0 ;  /* 0x0000000000007941 */ /* 0x000fea0003800000 */
.L_x_5106:
        /* <DEDUP_REMOVED lines=15> */
.L_x_5108:
        /* <DEDUP_REMOVED lines=15> */
.L_x_5110:
[----:B------:R-:W-:Y:S05]  /*7620*/  BSYNC B0 ;  /* 0x0000000000007941 */ /* 0x000fea0003800000 */
.L_x_5109:
        /* <DEDUP_REMOVED lines=18> */
.L_x_5111:
        /* <DEDUP_REMOVED lines=20> */
.L_x_5113:
[----:B------:R-:W-:Y:S05]  /*7890*/  BSYNC B0 ;  /* 0x0000000000007941 */ /* 0x000fea0003800000 */
.L_x_5112:
        /* <DEDUP_REMOVED lines=14> */
.L_x_5114:
        /* <DEDUP_REMOVED lines=20> */
.L_x_5116:
[----:B------:R-:W-:Y:S05]  /*7ac0*/  BSYNC B0 ;  /* 0x0000000000007941 */ /* 0x000fea0003800000 */
.L_x_5115:
        /* <DEDUP_REMOVED lines=14> */
.L_x_5117:
        /* <DEDUP_REMOVED lines=20> */
.L_x_5119:
[----:B------:R-:W-:Y:S05]  /*7cf0*/  BSYNC B0 ;  /* 0x0000000000007941 */ /* 0x000fea0003800000 */
.L_x_5118:
        /* <DEDUP_REMOVED lines=14> */
.L_x_5120:
        /* <DEDUP_REMOVED lines=20> */
.L_x_5122:
[----:B------:R-:W-:Y:S05]  /*7f20*/  BSYNC B0 ;  /* 0x0000000000007941 */ /* 0x000fea0003800000 */
.L_x_5121:
        /* <DEDUP_REMOVED lines=14> */
.L_x_5123:
        /* <DEDUP_REMOVED lines=20> */
.L_x_5125:
[----:B------:R-:W-:Y:S05]  /*8150*/  BSYNC B0 ;  /* 0x0000000000007941 */ /* 0x000fea0003800000 */
.L_x_5124:
        /* <DEDUP_REMOVED lines=14> */
.L_x_5126:
        /* <DEDUP_REMOVED lines=20> */
.L_x_5128:
[----:B------:R-:W-:Y:S05]  /*8380*/  BSYNC B0 ;  /* 0x0000000000007941 */ /* 0x000fea0003800000 */
.L_x_5127:
        /* <DEDUP_REMOVED lines=14> */
.L_x_5129:
        /* <DEDUP_REMOVED lines=20> */
.L_x_5131:
[----:B------:R-:W-:Y:S05]  /*85b0*/  BSYNC B0 ;  /* 0x0000000000007941 */ /* 0x000fea0003800000 */
.L_x_5130:
        /* <DEDUP_REMOVED lines=14> */
.L_x_5132:
        /* <DEDUP_REMOVED lines=21> */
.L_x_5134:
[----:B------:R-:W-:Y:S05]  /*87f0*/  BSYNC B0 ;  /* 0x0000000000007941 */ /* 0x000fea0003800000 */
.L_x_5133:
        /* <DEDUP_REMOVED lines=13> */
.L_x_5135:
        /* <DEDUP_REMOVED lines=15> */
.L_x_5137:
[----:B------:R-:W-:Y:S05]  /*89c0*/  BSYNC B0 ;  /* 0x0000000000007941 */ /* 0x000fea0003800000 */
.L_x_5136:
[----:B01----:R-:W0:Y:S01]  /*89d0*/  LDC R16, c[0x0][0x10] ;  /* 0x00000400ff107b82 */ /* 0x003e220000000800 */
[----:B------:R-:W-:Y:S02]  /*89e0*/  IADD3 R12, R12, 0x1, RZ ;  /* 0x000000010c0c7810 */ /* 0x000fe40007ffe0ff */
[----:B0-----:R-:W-:-:S04]  /*89f0*/  IADD3 R11, R16, R11, RZ ;  /* 0x0000000b100b7210 */ /* 0x001fc80007ffe0ff */
[----:B------:R-:W-:-:S13]  /*8a00*/  ISETP.GE.AND P5, PT, R11, UR4, PT ;  /* 0x000000040b007c0c */ /* 0x000fda000bfa6270 */
[----:B------:R-:W-:Y:S05]  /*8a10*/  @!P5 BRA `(.L_x_5138) ;  /* 0xffffff7c00c8d947 */ /* 0x000fea000383ffff */
[----:B------:R-:W-:Y:S05]  /*8a20*/  EXIT ;  /* 0x000000000000794d */ /* 0x000fea0003800000 */
.L_x_5139:
        /* <DEDUP_REMOVED lines=13> */
.L_x_5212:


//--------------------- .nv.shared.reserved.0     --------------------------
	.section	.nv.shared.reserved.0,"aw",@nobits
	.weak		__nv_reservedSMEM_offset_0_alias
	.size		__nv_reservedSMEM_offset_0_alias, 0, 0
	.other		__nv_reservedSMEM_offset_0_alias,@"STO_CUDA_RESERVED_SHARED STV_DEFAULT"
__nv_reservedSMEM_offset_0_alias:
	.zero		0


//--------------------- .nv.global                --------------------------
	.section	.nv.global,"aw",@nobits
.nv.global:
	.type		_ZN61_INTERNAL_11d9d268_30_group_norm_nhwc_one_pass_56_cu_66b800b86thrust23THRUST_300001_SM_900_NS12placeholders2_5E,@object
	.size		_ZN61_INTERNAL_11d9d268_30_group_norm_nhwc_one_pass_56_cu_66b800b86thrust23THRUST_300001_SM_900_NS12placeholders2_5E,(_ZN61_INTERNAL_11d9d268_30_group_norm_nhwc_one_pass_56_cu_66b800b84cuda3std3__45__cpo6cbeginE - _ZN61_INTERNAL_11d9d268_30_group_norm_nhwc_one_pass_56_cu_66b800b86thrust23THRUST_300001_SM_900_NS12placeholders2_5E)
_ZN61_INTERNAL_11d9d268_30_group_norm_nhwc_one_pass_56_cu_66b800b86thrust23THRUST_300001_SM_900_NS12placeholders2_5E:
	.zero		1
	.type		_ZN61_INTERNAL_11d9d268_30_group_norm_nhwc_one_pass_56_cu_66b800b84cuda3std3__45__cpo6cbeginE,@object
	.size		_ZN61_INTERNAL_11d9d268_30_group_norm_nhwc_one_pass_56_cu_66b800b84cuda3std3__45__cpo6cbeginE,(_ZN61_INTERNAL_11d9d268_30_group_norm_nhwc_one_pass_56_cu_66b800b84cuda3std6ranges3__45__cpo6cbeginE - _ZN61_INTERNAL_11d9d268_30_group_norm_nhwc_one_pass_56_cu_66b800b84cuda3std3__45__cpo6cbeginE)
_ZN61_INTERNAL_11d9d268_30_group_norm_nhwc_one_pass_56_cu_66b800b84cuda3std3__45__cpo6cbeginE:
	.zero		1
	.type		_ZN61_INTERNAL_11d9d268_30_group_norm_nhwc_one_pass_56_cu_66b800b84cuda3std6ranges3__45__cpo6cbeginE,@object
	.size		_ZN61_INTERNAL_11d9d268_30_group_norm_nhwc_one_pass_56_cu_66b800b84cuda3std6ranges3__45__cpo6cbeginE,(_ZN61_INTERNAL_11d9d268_30_group_norm_nhwc_one_pass_56_cu_66b800b84cuda3std3__48in_placeE - _ZN61_INTERNAL_11d9d268_30_group_norm_nhwc_one_pass_56_cu_66b800b84cuda3std6ranges3__45__cpo6cbeginE)
_ZN61_INTERNAL_11d9d268_30_group_norm_nhwc_one_pass_56_cu_66b800b84cuda3std6ranges3__45__cpo6cbeginE:
	.zero		1
	.type		_ZN61_INTERNAL_11d9d268_30_group_norm_nhwc_one_pass_56_cu_66b800b84cuda3std3__48in_placeE,@object
	.size		_ZN61_INTERNAL_11d9d268_30_group_norm_nhwc_one_pass_56_cu_66b800b84cuda3std3__48in_placeE,(_ZN61_INTERNAL_11d9d268_30_group_norm_nhwc_one_pass_56_cu_66b800b84cuda3std6ranges3__45__cpo4sizeE - _ZN61_INTERNAL_11d9d268_30_group_norm_nhwc_one_pass_56_cu_66b800b84cuda3std3__48in_placeE)
_ZN61_INTERNAL_11d9d268_30_group_norm_nhwc_one_pass_56_cu_66b800b84cuda3std3__48in_placeE:
	.zero		1
	.type		_ZN61_INTERNAL_11d9d268_30_group_norm_nhwc_one_pass_56_cu_66b800b84cuda3std6ranges3__45__cpo4sizeE,@object
	.size		_ZN61_INTERNAL_11d9d268_30_group_norm_nhwc_one_pass_56_cu_66b800b84cuda3std6ranges3__45__cpo4sizeE,(_ZN61_INTERNAL_11d9d268_30_group_norm_nhwc_one_pass_56_cu_66b800b86thrust23THRUST_300001_SM_900_NS12placeholders2_9E - _ZN61_INTERNAL_11d9d268_30_group_norm_nhwc_one_pass_56_cu_66b800b84cuda3std6ranges3__45__cpo4sizeE)
_ZN61_INTERNAL_11d9d268_30_group_norm_nhwc_one_pass_56_cu_66b800b84cuda3std6ranges3__45__cpo4sizeE:
	.zero		1
	.type		_ZN61_INTERNAL_11d9d268_30_group_norm_nhwc_one_pass_56_cu_66b800b86thrust23THRUST_300001_SM_900_NS12placeholders2_9E,@object
	.size		_ZN61_INTERNAL_11d9d268_30_group_norm_nhwc_one_pass_56_cu_66b800b86thrust23THRUST_300001_SM_900_NS12placeholders2_9E,(_ZN61_INTERNAL_11d9d268_30_group_norm_nhwc_one_pass_56_cu_66b800b84cuda3std3__45__cpo7crbeginE - _ZN61_INTERNAL_11d9d268_30_group_norm_nhwc_one_pass_56_cu_66b800b86thrust23THRUST_300001_SM_900_NS12placeholders2_9E)
_ZN61_INTERNAL_11d9d268_30_group_norm_nhwc_one_pass_56_cu_66b800b86thrust23THRUST_300001_SM_900_NS12placeholders2_9E:
	.zero		1
	.type		_ZN61_INTERNAL_11d9d268_30_group_norm_nhwc_one_pass_56_cu_66b800b84cuda3std3__45__cpo7crbeginE,@object
	.size		_ZN61_INTERNAL_11d9d268_30_group_norm_nhwc_one_pass_56_cu_66b800b84cuda3std3__45__cpo7crbeginE,(_ZN61_INTERNAL_11d9d268_30_group_norm_nhwc_one_pass_56_cu_66b800b84cuda3std6ranges3__45__cpo4nextE - _ZN61_INTERNAL_11d9d268_30_group_norm_nhwc_one_pass_56_cu_66b800b84cuda3std3__45__cpo7crbeginE)
_ZN61_INTERNAL_11d9d268_30_group_norm_nhwc_one_pass_56_cu_66b800b84cuda3std3__45__cpo7crbeginE:
	.zero		1
	.type		_ZN61_INTERNAL_11d9d268_30_group_norm_nhwc_one_pass_56_cu_66b800b84cuda3std6ranges3__45__cpo4nextE,@object
	.size		_ZN61_INTERNAL_11d9d268_30_group_norm_nhwc_one_pass_56_cu_66b800b84cuda3std6ranges3__45__cpo4nextE,(_ZN61_INTERNAL_11d9d268_30_group_norm_nhwc_one_pass_56_cu_66b800b84cuda3std6ranges3__45__cpo4swapE - _ZN61_INTERNAL_11d9d268_30_group_norm_nhwc_one_pass_56_cu_66b800b84cuda3std6ranges3__45__cpo4nextE)
_ZN61_INTERNAL_11d9d268_30_group_norm_nhwc_one_pass_56_cu_66b800b84cuda3std6ranges3__45__cpo4nextE:
	.zero		1
	.type		_ZN61_INTERNAL_11d9d268_30_group_norm_nhwc_one_pass_56_cu_66b800b84cuda3std6ranges3__45__cpo4swapE,@object
	.size		_ZN61_INTERNAL_11d9d268_30_group_norm_nhwc_one_pass_56_cu_66b800b84cuda3std6ranges3__45__cpo4swapE,(_ZN61_INTERNAL_11d9d268_30_group_norm_nhwc_one_pass_56_cu_66b800b86thrust23THRUST_300001_SM_900_NS12placeholders2_1E - _ZN61_INTERNAL_11d9d268_30_group_norm_nhwc_one_pass_56_cu_66b800b84cuda3std6ranges3__45__cpo4swapE)
_ZN61_INTERNAL_11d9d268_30_group_norm_nhwc_one_pass_56_cu_66b800b84cuda3std6ranges3__45__cpo4swapE:
	.zero		1
	.type		_ZN61_INTERNAL_11d9d268_30_group_norm_nhwc_one_pass_56_cu_66b800b86thrust23THRUST_300001_SM_900_NS12placeholders2_1E,@object
	.size		_ZN61_INTERNAL_11d9d268_30_group_norm_nhwc_one_pass_56_cu_66b800b86thrust23THRUST_300001_SM_900_NS12placeholders2_1E,(_ZN61_INTERNAL_11d9d268_30_group_norm_nhwc_one_pass_56_cu_66b800b86thrust23THRUST_300001_SM_900_NS12placeholders2_3E - _ZN61_INTERNAL_11d9d268_30_group_norm_nhwc_one_pass_56_cu_66b800b86thrust23THRUST_300001_SM_900_NS12placeholders2_1E)
_ZN61_INTERNAL_11d9d268_30_group_norm_nhwc_one_pass_56_cu_66b800b86thrust23THRUST_300001_SM_900_NS12placeholders2_1E:
	.zero		1
	.type		_ZN61_INTERNAL_11d9d268_30_group_norm_nhwc_one_pass_56_cu_66b800b86thrust23THRUST_300001_SM_900_NS12placeholders2_3E,@object
	.size		_ZN61_INTERNAL_11d9d268_30_group_norm_nhwc_one_pass_56_cu_66b800b86thrust23THRUST_300001_SM_900_NS12placeholders2_3E,(_ZN61_INTERNAL_11d9d268_30_group_norm_nhwc_one_pass_56_cu_66b800b84cuda3std3__45__cpo5beginE - _ZN61_INTERNAL_11d9d268_30_group_norm_nhwc_one_pass_56_cu_66b800b86thrust23THRUST_300001_SM_900_NS12placeholders2_3E)
_ZN61_INTERNAL_11d9d268_30_group_norm_nhwc_one_pass_56_cu_66b800b86thrust23THRUST_300001_SM_900_NS12placeholders2_3E:
	.zero		1
	.type		_ZN61_INTERNAL_11d9d268_30_group_norm_nhwc_one_pass_56_cu_66b800b84cuda3std3__45__cpo5beginE,@object
	.size		_ZN61_INTERNAL_11d9d268_30_group_norm_nhwc_one_pass_56_cu_66b800b84cuda3std3__45__cpo5beginE,(_ZN61_INTERNAL_11d9d268_30_group_norm_nhwc_one_pass_56_cu_66b800b84cuda3std6ranges3__45__cpo5beginE - _ZN61_INTERNAL_11d9d268_30_group_norm_nhwc_one_pass_56_cu_66b800b84cuda3std3__45__cpo5beginE)
_ZN61_INTERNAL_11d9d268_30_group_norm_nhwc_one_pass_56_cu_66b800b84cuda3std3__45__cpo5beginE:
	.zero		1
	.type		_ZN61_INTERNAL_11d9d268_30_group_norm_nhwc_one_pass_56_cu_66b800b84cuda3std6ranges3__45__cpo5beginE,@object
	.size		_ZN61_INTERNAL_11d9d268_30_group_norm_nhwc_one_pass_56_cu_66b800b84cuda3std6ranges3__45__cpo5beginE,(_ZN61_INTERNAL_11d9d268_30_group_norm_nhwc_one_pass_56_cu_66b800b84cuda3std3__463_GLOBAL__N__11d9d268_30_group_norm_nhwc_one_pass_56_cu_66b800b86ignoreE - _ZN61_INTERNAL_11d9d268_30_group_norm_nhwc_one_pass_56_cu_66b800b84cuda3std6ranges3__45__cpo5beginE)
_ZN61_INTERNAL_11d9d268_30_group_norm_nhwc_one_pass_56_cu_66b800b84cuda3std6ranges3__45__cpo5beginE:
	.zero		1
	.type		_ZN61_INTERNAL_11d9d268_30_group_norm_nhwc_one_pass_56_cu_66b800b84cuda3std3__463_GLOBAL__N__11d9d268_30_group_norm_nhwc_one_pass_56_cu_66b800b86ignoreE,@object
	.size		_ZN61_INTERNAL_11d9d268_30_group_norm_nhwc_one_pass_56_cu_66b800b84cuda3std3__463_GLOBAL__N__11d9d268_30_group_norm_nhwc_one_pass_56_cu_66b800b86ignoreE,(_ZN61_INTERNAL_11d9d268_30_group_norm_nhwc_one_pass_56_cu_66b800b84cuda3std6ranges3__45__cpo4dataE - _ZN61_INTERNAL_11d9d268_30_group_norm_nhwc_one_pass_56_cu_66b800b84cuda3std3__463_GLOBAL__N__11d9d268_30_group_norm_nhwc_one_pass_56_cu_66b800b86ignoreE)
_ZN61_INTERNAL_11d9d268_30_group_norm_nhwc_one_pass_56_cu_66b800b84cuda3std3__463_GLOBAL__N__11d9d268_30_group_norm_nhwc_one_pass_56_cu_66b800b86ignoreE:
	.zero		1
	.type		_ZN61_INTERNAL_11d9d268_30_group_norm_nhwc_one_pass_56_cu_66b800b84cuda3std6ranges3__45__cpo4dataE,@object
	.size		_ZN61_INTERNAL_11d9d268_30_group_norm_nhwc_one_pass_56_cu_66b800b84cuda3std6ranges3__45__cpo4dataE,(_ZN61_INTERNAL_11d9d268_30_group_norm_nhwc_one_pass_56_cu_66b800b86thrust23THRUST_300001_SM_900_NS12placeholders2_7E - _ZN61_INTERNAL_11d9d268_30_group_norm_nhwc_one_pass_56_cu_66b800b84cuda3std6ranges3__45__cpo4dataE)
_ZN61_INTERNAL_11d9d268_30_group_norm_nhwc_one_pass_56_cu_66b800b84cuda3std6ranges3__45__cpo4dataE:
	.zero		1
	.type		_ZN61_INTERNAL_11d9d268_30_group_norm_nhwc_one_pass_56_cu_66b800b86thrust23THRUST_300001_SM_900_NS12placeholders2_7E,@object
	.size		_ZN61_INTERNAL_11d9d268_30_group_norm_nhwc_one_pass_56_cu_66b800b86thrust23THRUST_300001_SM_900_NS12placeholders2_7E,(_ZN61_INTERNAL_11d9d268_30_group_norm_nhwc_one_pass_56_cu_66b800b84cuda3std3__45__cpo6rbeginE - _ZN61_INTERNAL_11d9d268_30_group_norm_nhwc_one_pass_56_cu_66b800b86thrust23THRUST_300001_SM_900_NS12placeholders2_7E)
_ZN61_INTERNAL_11d9d268_30_group_norm_nhwc_one_pass_56_cu_66b800b86thrust23THRUST_300001_SM_900_NS12placeholders2_7E:
	.zero		1
	.type		_ZN61_INTERNAL_11d9d268_30_group_norm_nhwc_one_pass_56_cu_66b800b84cuda3std3__45__cpo6rbeginE,@object
	.size		_ZN61_INTERNAL_11d9d268_30_group_norm_nhwc_one_pass_56_cu_66b800b84cuda3std3__45__cpo6rbeginE,(_ZN61_INTERNAL_11d9d268_30_group_norm_nhwc_one_pass_56_cu_66b800b84cuda3std6ranges3__45__cpo7advanceE - _ZN61_INTERNAL_11d9d268_30_group_norm_nhwc_one_pass_56_cu_66b800b84cuda3std3__45__cpo6rbeginE)
_ZN61_INTERNAL_11d9d268_30_group_norm_nhwc_one_pass_56_cu_66b800b84cuda3std3__45__cpo6rbeginE:
	.zero		1
	.type		_ZN61_INTERNAL_11d9d268_30_group_norm_nhwc_one_pass_56_cu_66b800b84cuda3std6ranges3__45__cpo7advanceE,@object
	.size		_ZN61_INTERNAL_11d9d268_30_group_norm_nhwc_one_pass_56_cu_66b800b84cuda3std6ranges3__45__cpo7advanceE,(_ZN61_INTERNAL_11d9d268_30_group_norm_nhwc_one_pass_56_cu_66b800b84cuda3std3__47nulloptE - _ZN61_INTERNAL_11d9d268_30_group_norm_nhwc_one_pass_56_cu_66b800b84cuda3std6ranges3__45__cpo7advanceE)
_ZN61_INTERNAL_11d9d268_30_group_norm_nhwc_one_pass_56_cu_66b800b84cuda3std6ranges3__45__cpo7advanceE:
	.zero		1
	.type		_ZN61_INTERNAL_11d9d268_30_group_norm_nhwc_one_pass_56_cu_66b800b84cuda3std3__47nulloptE,@object
	.size		_ZN61_INTERNAL_11d9d268_30_group_norm_nhwc_one_pass_56_cu_66b800b84cuda3std3__47nulloptE,(_ZN61_INTERNAL_11d9d268_30_group_norm_nhwc_one_pass_56_cu_66b800b84cuda3std6ranges3__45__cpo8distanceE - _ZN61_INTERNAL_11d9d268_30_group_norm_nhwc_one_pass_56_cu_66b800b84cuda3std3__47nulloptE)
_ZN61_INTERNAL_11d9d268_30_group_norm_nhwc_one_pass_56_cu_66b800b84cuda3std3__47nulloptE:
	.zero		1
	.type		_ZN61_INTERNAL_11d9d268_30_group_norm_nhwc_one_pass_56_cu_66b800b84cuda3std6ranges3__45__cpo8distanceE,@object
	.size		_ZN61_INTERNAL_11d9d268_30_group_norm_nhwc_one_pass_56_cu_66b800b84cuda3std6ranges3__45__cpo8distanceE,(_ZN61_INTERNAL_11d9d268_30_group_norm_nhwc_one_pass_56_cu_66b800b86thrust23THRUST_300001_SM_900_NS12placeholders2_6E - _ZN61_INTERNAL_11d9d268_30_group_norm_nhwc_one_pass_56_cu_66b800b84cuda3std6ranges3__45__cpo8distanceE)
_ZN61_INTERNAL_11d9d268_30_group_norm_nhwc_one_pass_56_cu_66b800b84cuda3std6ranges3__45__cpo8distanceE:
	.zero		1
	.type		_ZN61_INTERNAL_11d9d268_30_group_norm_nhwc_one_pass_56_cu_66b800b86thrust23THRUST_300001_SM_900_NS12placeholders2_6E,@object
	.size		_ZN61_INTERNAL_11d9d268_30_group_norm_nhwc_one_pass_56_cu_66b800b86thrust23THRUST_300001_SM_900_NS12placeholders2_6E,(_ZN61_INTERNAL_11d9d268_30_group_norm_nhwc_one_pass_56_cu_66b800b84cuda3std3__45__cpo4cendE - _ZN61_INTERNAL_11d9d268_30_group_norm_nhwc_one_pass_56_cu_66b800b86thrust23THRUST_300001_SM_900_NS12placeholders2_6E)
_ZN61_INTERNAL_11d9d268_30_group_norm_nhwc_one_pass_56_cu_66b800b86thrust23THRUST_300001_SM_900_NS12placeholders2_6E:
	.zero		1
	.type		_ZN61_INTERNAL_11d9d268_30_group_norm_nhwc_one_pass_56_cu_66b800b84cuda3std3__45__cpo4cendE,@object
	.size		_ZN61_INTERNAL_11d9d268_30_group_norm_nhwc_one_pass_56_cu_66b800b84cuda3std3__45__cpo4cendE,(_ZN61_INTERNAL_11d9d268_30_group_norm_nhwc_one_pass_56_cu_66b800b84cuda3std6ranges3__45__cpo4cendE - _ZN61_INTERNAL_11d9d268_30_group_norm_nhwc_one_pass_56_cu_66b800b84cuda3std3__45__cpo4cendE)
_ZN61_INTERNAL_11d9d268_30_group_norm_nhwc_one_pass_56_cu_66b800b84cuda3std3__45__cpo4cendE:
	.zero		1
	.type		_ZN61_INTERNAL_11d9d268_30_group_norm_nhwc_one_pass_56_cu_66b800b84cuda3std6ranges3__45__cpo4cendE,@object
	.size		_ZN61_INTERNAL_11d9d268_30_group_norm_nhwc_one_pass_56_cu_66b800b84cuda3std6ranges3__45__cpo4cendE,(_ZN61_INTERNAL_11d9d268_30_group_norm_nhwc_one_pass_56_cu_66b800b84cuda3std3__420unreachable_sentinelE - _ZN61_INTERNAL_11d9d268_30_group_norm_nhwc_one_pass_56_cu_66b800b84cuda3std6ranges3__45__cpo4cendE)
_ZN61_INTERNAL_11d9d268_30_group_norm_nhwc_one_pass_56_cu_66b800b84cuda3std6ranges3__45__cpo4cendE:
	.zero		1
	.type		_ZN61_INTERNAL_11d9d268_30_group_norm_nhwc_one_pass_56_cu_66b800b84cuda3std3__420unreachable_sentinelE,@object
	.size		_ZN61_INTERNAL_11d9d268_30_group_norm_nhwc_one_pass_56_cu_66b800b84cuda3std3__420unreachable_sentinelE,(_ZN61_INTERNAL_11d9d268_30_group_norm_nhwc_one_pass_56_cu_66b800b84cuda3std6ranges3__45__cpo5ssizeE - _ZN61_INTERNAL_11d9d268_30_group_norm_nhwc_one_pass_56_cu_66b800b84cuda3std3__420unreachable_sentinelE)
_ZN61_INTERNAL_11d9d268_30_group_norm_nhwc_one_pass_56_cu_66b800b84cuda3std3__420unreachable_sentinelE:
	.zero		1
	.type		_ZN61_INTERNAL_11d9d268_30_group_norm_nhwc_one_pass_56_cu_66b800b84cuda3std6ranges3__45__cpo5ssizeE,@object
	.size		_ZN61_INTERNAL_11d9d268_30_group_norm_nhwc_one_pass_56_cu_66b800b84cuda3std6ranges3__45__cpo5ssizeE,(_ZN61_INTERNAL_11d9d268_30_group_norm_nhwc_one_pass_56_cu_66b800b86thrust23THRUST_300001_SM_900_NS12placeholders3_10E - _ZN61_INTERNAL_11d9d268_30_group_norm_nhwc_one_pass_56_cu_66b800b84cuda3std6ranges3__45__cpo5ssizeE)
_ZN61_INTERNAL_11d9d268_30_group_norm_nhwc_one_pass_56_cu_66b800b84cuda3std6ranges3__45__cpo5ssizeE:
	.zero		1
	.type		_ZN61_INTERNAL_11d9d268_30_group_norm_nhwc_one_pass_56_cu_66b800b86thrust23THRUST_300001_SM_900_NS12placeholders3_10E,@object
	.size		_ZN61_INTERNAL_11d9d268_30_group_norm_nhwc_one_pass_56_cu_66b800b86thrust23THRUST_300001_SM_900_NS12placeholders3_10E,(_ZN61_INTERNAL_11d9d268_30_group_norm_nhwc_one_pass_56_cu_66b800b84cuda3std3__45__cpo5crendE - _ZN61_INTERNAL_11d9d268_30_group_norm_nhwc_one_pass_56_cu_66b800b86thrust23THRUST_300001_SM_900_NS12placeholders3_10E)
_ZN61_INTERNAL_11d9d268_30_group_norm_nhwc_one_pass_56_cu_66b800b86thrust23THRUST_300001_SM_900_NS12placeholders3_10E:
	.zero		1
	.type		_ZN61_INTERNAL_11d9d268_30_group_norm_nhwc_one_pass_56_cu_66b800b84cuda3std3__45__cpo5crendE,@object
	.size		_ZN61_INTERNAL_11d9d268_30_group_norm_nhwc_one_pass_56_cu_66b800b84cuda3std3__45__cpo5crendE,(_ZN61_INTERNAL_11d9d268_30_group_norm_nhwc_one_pass_56_cu_66b800b84cuda3std6ranges3__45__cpo4prevE - _ZN61_INTERNAL_11d9d268_30_group_norm_nhwc_one_pass_56_cu_66b800b84cuda3std3__45__cpo5crendE)
_ZN61_INTERNAL_11d9d268_30_group_norm_nhwc_one_pass_56_cu_66b800b84cuda3std3__45__cpo5crendE:
	.zero		1
	.type		_ZN61_INTERNAL_11d9d268_30_group_norm_nhwc_one_pass_56_cu_66b800b84cuda3std6ranges3__45__cpo4prevE,@object
	.size		_ZN61_INTERNAL_11d9d268_30_group_norm_nhwc_one_pass_56_cu_66b800b84cuda3std6ranges3__45__cpo4prevE,(_ZN61_INTERNAL_11d9d268_30_group_norm_nhwc_one_pass_56_cu_66b800b84cuda3std6ranges3__45__cpo9iter_moveE - _ZN61_INTERNAL_11d9d268_30_group_norm_nhwc_one_pass_56_cu_66b800b84cuda3std6ranges3__45__cpo4prevE)
_ZN61_INTERNAL_11d9d268_30_group_norm_nhwc_one_pass_56_cu_66b800b84cuda3std6ranges3__45__cpo4prevE:
	.zero		1
	.type		_ZN61_INTERNAL_11d9d268_30_group_norm_nhwc_one_pass_56_cu_66b800b84cuda3std6ranges3__45__cpo9iter_moveE,@object
	.size		_ZN61_INTERNAL_11d9d268_30_group_norm_nhwc_one_pass_56_cu_66b800b84cuda3std6ranges3__45__cpo9iter_moveE,(_ZN61_INTERNAL_11d9d268_30_group_norm_nhwc_one_pass_56_cu_66b800b86thrust23THRUST_300001_SM_900_NS12placeholders2_2E - _ZN61_INTERNAL_11d9d268_30_group_norm_nhwc_one_pass_56_cu_66b800b84cuda3std6ranges3__45__cpo9iter_moveE)
_ZN61_INTERNAL_11d9d268_30_group_norm_nhwc_one_pass_56_cu_66b800b84cuda3std6ranges3__45__cpo9iter_moveE:
	.zero		1
	.type		_ZN61_INTERNAL_11d9d268_30_group_norm_nhwc_one_pass_56_cu_66b800b86thrust23THRUST_300001_SM_900_NS12placeholders2_2E,@object
	.size		_ZN61_INTERNAL_11d9d268_30_group_norm_nhwc_one_pass_56_cu_66b800b86thrust23THRUST_300001_SM_900_NS12placeholders2_2E,(_ZN61_INTERNAL_11d9d268_30_group_norm_nhwc_one_pass_56_cu_66b800b86thrust23THRUST_300001_SM_900_NS12placeholders2_4E - _ZN61_INTERNAL_11d9d268_30_group_norm_nhwc_one_pass_56_cu_66b800b86thrust23THRUST_300001_SM_900_NS12placeholders2_2E)
_ZN61_INTERNAL_11d9d268_30_group_norm_nhwc_one_pass_56_cu_66b800b86thrust23THRUST_300001_SM_900_NS12placeholders2_2E:
	.zero		1
	.type		_ZN61_INTERNAL_11d9d268_30_group_norm_nhwc_one_pass_56_cu_66b800b86thrust23THRUST_300001_SM_900_NS12placeholders2_4E,@object
	.size		_ZN61_INTERNAL_11d9d268_30_group_norm_nhwc_one_pass_56_cu_66b800b86thrust23THRUST_300001_SM_900_NS12placeholders2_4E,(_ZN61_INTERNAL_11d9d268_30_group_norm_nhwc_one_pass_56_cu_66b800b84cuda3std3__45__cpo3endE - _ZN61_INTERNAL_11d9d268_30_group_norm_nhwc_one_pass_56_cu_66b800b86thrust23THRUST_300001_SM_900_NS12placeholders2_4E)
_ZN61_INTERNAL_11d9d268_30_group_norm_nhwc_one_pass_56_cu_66b800b86thrust23THRUST_300001_SM_900_NS12placeholders2_4E:
	.zero		1
	.type		_ZN61_INTERNAL_11d9d268_30_group_norm_nhwc_one_pass_56_cu_66b800b84cuda3std3__45__cpo3endE,@object
	.size		_ZN61_INTERNAL_11d9d268_30_group_norm_nhwc_one_pass_56_cu_66b800b84cuda3std3__45__cpo3endE,(_ZN61_INTERNAL_11d9d268_30_group_norm_nhwc_one_pass_56_cu_66b800b84cuda3std6ranges3__45__cpo3endE - _ZN61_INTERNAL_11d9d268_30_group_norm_nhwc_one_pass_56_cu_66b800b84cuda3std3__45__cpo3endE)
_ZN61_INTERNAL_11d9d268_30_group_norm_nhwc_one_pass_56_cu_66b800b84cuda3std3__45__cpo3endE:
	.zero		1
	.type		_ZN61_INTERNAL_11d9d268_30_group_norm_nhwc_one_pass_56_cu_66b800b84cuda3std6ranges3__45__cpo3endE,@object
	.size		_ZN61_INTERNAL_11d9d268_30_group_norm_nhwc_one_pass_56_cu_66b800b84cuda3std6ranges3__45__cpo3endE,(_ZN61_INTERNAL_11d9d268_30_group_norm_nhwc_one_pass_56_cu_66b800b84cuda3std3__419piecewise_constructE - _ZN61_INTERNAL_11d9d268_30_group_norm_nhwc_one_pass_56_cu_66b800b84cuda3std6ranges3__45__cpo3endE)
_ZN61_INTERNAL_11d9d268_30_group_norm_nhwc_one_pass_56_cu_66b800b84cuda3std6ranges3__45__cpo3endE:
	.zero		1
	.type		_ZN61_INTERNAL_11d9d268_30_group_norm_nhwc_one_pass_56_cu_66b800b84cuda3std3__419piecewise_constructE,@object
	.size		_ZN61_INTERNAL_11d9d268_30_group_norm_nhwc_one_pass_56_cu_66b800b84cuda3std3__419piecewise_constructE,(_ZN61_INTERNAL_11d9d268_30_group_norm_nhwc_one_pass_56_cu_66b800b84cuda3std6ranges3__45__cpo5cdataE - _ZN61_INTERNAL_11d9d268_30_group_norm_nhwc_one_pass_56_cu_66b800b84cuda3std3__419piecewise_constructE)
_ZN61_INTERNAL_11d9d268_30_group_norm_nhwc_one_pass_56_cu_66b800b84cuda3std3__419piecewise_constructE:
	.zero		1
	.type		_ZN61_INTERNAL_11d9d268_30_group_norm_nhwc_one_pass_56_cu_66b800b84cuda3std6ranges3__45__cpo5cdataE,@object
	.size		_ZN61_INTERNAL_11d9d268_30_group_norm_nhwc_one_pass_56_cu_66b800b84cuda3std6ranges3__45__cpo5cdataE,(_ZN61_INTERNAL_11d9d268_30_group_norm_nhwc_one_pass_56_cu_66b800b86thrust23THRUST_300001_SM_900_NS12placeholders2_8E - _ZN61_INTERNAL_11d9d268_30_group_norm_nhwc_one_pass_56_cu_66b800b84cuda3std6ranges3__45__cpo5cdataE)
_ZN61_INTERNAL_11d9d268_30_group_norm_nhwc_one_pass_56_cu_66b800b84cuda3std6ranges3__45__cpo5cdataE:
	.zero		1
	.type		_ZN61_INTERNAL_11d9d268_30_group_norm_nhwc_one_pass_56_cu_66b800b86thrust23THRUST_300001_SM_900_NS12placeholders2_8E,@object
	.size		_ZN61_INTERNAL_11d9d268_30_group_norm_nhwc_one_pass_56_cu_66b800b86thrust23THRUST_300001_SM_900_NS12placeholders2_8E,(_ZN61_INTERNAL_11d9d268_30_group_norm_nhwc_one_pass_56_cu_66b800b84cuda3std3__45__cpo4rendE - _ZN61_INTERNAL_11d9d268_30_group_norm_nhwc_one_pass_56_cu_66b800b86thrust23THRUST_300001_SM_900_NS12placeholders2_8E)
_ZN61_INTERNAL_11d9d268_30_group_norm_nhwc_one_pass_56_cu_66b800b86thrust23THRUST_300001_SM_900_NS12placeholders2_8E:
	.zero		1
	.type		_ZN61_INTERNAL_11d9d268_30_group_norm_nhwc_one_pass_56_cu_66b800b84cuda3std3__45__cpo4rendE,@object
	.size		_ZN61_INTERNAL_11d9d268_30_group_norm_nhwc_one_pass_56_cu_66b800b84cuda3std3__45__cpo4rendE,(_ZN61_INTERNAL_11d9d268_30_group_norm_nhwc_one_pass_56_cu_66b800b84cuda3std6ranges3__45__cpo9iter_swapE - _ZN61_INTERNAL_11d9d268_30_group_norm_nhwc_one_pass_56_cu_66b800b84cuda3std3__45__cpo4rendE)
_ZN61_INTERNAL_11d9d268_30_group_norm_nhwc_one_pass_56_cu_66b800b84cuda3std3__45__cpo4rendE:
	.zero		1
	.type		_ZN61_INTERNAL_11d9d268_30_group_norm_nhwc_one_pass_56_cu_66b800b84cuda3std6ranges3__45__cpo9iter_swapE,@object
	.size		_ZN61_INTERNAL_11d9d268_30_group_norm_nhwc_one_pass_56_cu_66b800b84cuda3std6ranges3__45__cpo9iter_swapE,(_ZN61_INTERNAL_11d9d268_30_group_norm_nhwc_one_pass_56_cu_66b800b84cuda3std3__48unexpectE - _ZN61_INTERNAL_11d9d268_30_group_norm_nhwc_one_pass_56_cu_66b800b84cuda3std6ranges3__45__cpo9iter_swapE)
_ZN61_INTERNAL_11d9d268_30_group_norm_nhwc_one_pass_56_cu_66b800b84cuda3std6ranges3__45__cpo9iter_swapE:
	.zero		1
	.type		_ZN61_INTERNAL_11d9d268_30_group_norm_nhwc_one_pass_56_cu_66b800b84cuda3std3__48unexpectE,@object
	.size		_ZN61_INTERNAL_11d9d268_30_group_norm_nhwc_one_pass_56_cu_66b800b84cuda3std3__48unexpectE,(_ZN61_INTERNAL_11d9d268_30_group_norm_nhwc_one_pass_56_cu_66b800b86thrust23THRUST_300001_SM_900_NS6system6detail10sequential3seqE - _ZN61_INTERNAL_11d9d268_30_group_norm_nhwc_one_pass_56_cu_66b800b84cuda3std3__48unexpectE)
_ZN61_INTERNAL_11d9d268_30_group_norm_nhwc_one_pass_56_cu_66b800b84cuda3std3__48unexpectE:
	.zero		1
	.type		_ZN61_INTERNAL_11d9d268_30_group_norm_nhwc_one_pass_56_cu_66b800b86thrust23THRUST_300001_SM_900_NS6system6detail10sequential3seqE,@object
	.size		_ZN61_INTERNAL_11d9d268_30_group_norm_nhwc_one_pass_56_cu_66b800b86thrust23THRUST_300001_SM_900_NS6system6detail10sequential3seqE,(.L_29 - _ZN61_INTERNAL_11d9d268_30_group_norm_nhwc_one_pass_56_cu_66b800b86thrust23THRUST_300001_SM_900_NS6system6detail10sequential3seqE)
_ZN61_INTERNAL_11d9d268_30_group_norm_nhwc_one_pass_56_cu_66b800b86thrust23THRUST_300001_SM_900_NS6system6detail10sequential3seqE:
	.zero		1
.L_29:


//--------------------- .nv.shared._Z35group_norm_nhwc_bwd_one_pass_kernelI11Bf16IOFp32WLi64ELi56ELi448EEv26Group_norm_nhwc_bwd_params --------------------------
	.section	.nv.shared._Z35group_norm_nhwc_bwd_one_pass_kernelI11Bf16IOFp32WLi64ELi56ELi448EEv26Group_norm_nhwc_bwd_params,"aw",@nobits
	.sectionflags	@""
	.align	16
.nv.shared._Z35group_norm_nhwc_bwd_one_pass_kernelI11Bf16IOFp32WLi64ELi56ELi448EEv26Group_norm_nhwc_bwd_params:
	.zero		8336


//--------------------- .nv.shared._Z35group_norm_nhwc_bwd_one_pass_kernelI11Bf16IOFp32WLi128ELi56ELi448EEv26Group_norm_nhwc_bwd_params --------------------------
	.section	.nv.shared._Z35group_norm_nhwc_bwd_one_pass_kernelI11Bf16IOFp32WLi128ELi56ELi448EEv26Group_norm_nhwc_bwd_params,"aw",@nobits
	.sectionflags	@""
	.align	16
.nv.shared._Z35group_norm_nhwc_bwd_one_pass_kernelI11Bf16IOFp32WLi128ELi56ELi448EEv26Group_norm_nhwc_bwd_params:
	.zero		8336


//--------------------- .nv.shared._Z35group_norm_nhwc_bwd_one_pass_kernelI11Bf16IOFp32WLi256ELi56ELi448EEv26Group_norm_nhwc_bwd_params --------------------------
	.section	.nv.shared._Z35group_norm_nhwc_bwd_one_pass_kernelI11Bf16IOFp32WLi256ELi56ELi448EEv26Group_norm_nhwc_bwd_params,"aw",@nobits
	.sectionflags	@""
	.align	16
.nv.shared._Z35group_norm_nhwc_bwd_one_pass_kernelI11Bf16IOFp32WLi256ELi56ELi448EEv26Group_norm_nhwc_bwd_params:
	.zero		8336


//--------------------- .nv.shared._Z35group_norm_nhwc_bwd_one_pass_kernelI11Bf16IOFp32WLi512ELi56ELi448EEv26Group_norm_nhwc_bwd_params --------------------------
	.section	.nv.shared._Z35group_norm_nhwc_bwd_one_pass_kernelI11Bf16IOFp32WLi512ELi56ELi448EEv26Group_norm_nhwc_bwd_params,"aw",@nobits
	.sectionflags	@""
	.align	16
.nv.shared._Z35group_norm_nhwc_bwd_one_pass_kernelI11Bf16IOFp32WLi512ELi56ELi448EEv26Group_norm_nhwc_bwd_params:
	.zero		8336


//--------------------- .nv.shared._Z35group_norm_nhwc_bwd_one_pass_kernelI11Bf16IOBf16WLi64ELi56ELi448EEv26Group_norm_nhwc_bwd_params --------------------------
	.section	.nv.shared._Z35group_norm_nhwc_bwd_one_pass_kernelI11Bf16IOBf16WLi64ELi56ELi448EEv26Group_norm_nhwc_bwd_params,"aw",@nobits
	.sectionflags	@""
	.align	16
.nv.shared._Z35group_norm_nhwc_bwd_one_pass_kernelI11Bf16IOBf16WLi64ELi56ELi448EEv26Group_norm_nhwc_bwd_params:
	.zero		8336


//--------------------- .nv.shared._Z35group_norm_nhwc_bwd_one_pass_kernelI11Bf16IOBf16WLi128ELi56ELi448EEv26Group_norm_nhwc_bwd_params --------------------------
	.section	.nv.shared._Z35group_norm_nhwc_bwd_one_pass_kernelI11Bf16IOBf16WLi128ELi56ELi448EEv26Group_norm_nhwc_bwd_params,"aw",@nobits
	.sectionflags	@""
	.align	16
.nv.shared._Z35group_norm_nhwc_bwd_one_pass_kernelI11Bf16IOBf16WLi128ELi56ELi448EEv26Group_norm_nhwc_bwd_params:
	.zero		8336


//--------------------- .nv.shared._Z35group_norm_nhwc_bwd_one_pass_kernelI11Bf16IOBf16WLi256ELi56ELi448EEv26Group_norm_nhwc_bwd_params --------------------------
	.section	.nv.shared._Z35group_norm_nhwc_bwd_one_pass_kernelI11Bf16IOBf16WLi256ELi56ELi448EEv26Group_norm_nhwc_bwd_params,"aw",@nobits
	.sectionflags	@""
	.align	16
.nv.shared._Z35group_norm_nhwc_bwd_one_pass_kernelI11Bf16IOBf16WLi256ELi56ELi448EEv26Group_norm_nhwc_bwd_params:
	.zero		8336


//--------------------- .nv.shared._Z35group_norm_nhwc_bwd_one_pass_kernelI11Bf16IOBf16WLi512ELi56ELi448EEv26Group_norm_nhwc_bwd_params --------------------------
	.section	.nv.shared._Z35group_norm_nhwc_bwd_one_pass_kernelI11Bf16IOBf16WLi512ELi56ELi448EEv26Group_norm_nhwc_bwd_params,"aw",@nobits
	.sectionflags	@""
	.align	16
.nv.shared._Z35group_norm_nhwc_bwd_one_pass_kernelI11Bf16IOBf16WLi512ELi56ELi448EEv26Group_norm_nhwc_bwd_params:
	.zero		8336


//--------------------- .nv.shared._Z35group_norm_nhwc_bwd_one_pass_kernelI11Bf16IOFp16WLi64ELi56ELi448EEv26Group_norm_nhwc_bwd_params --------------------------
	.section	.nv.shared._Z35group_norm_nhwc_bwd_one_pass_kernelI11Bf16IOFp16WLi64ELi56ELi448EEv26Group_norm_nhwc_bwd_params,"aw",@nobits
	.sectionflags	@""
	.align	16
.nv.shared._Z35group_norm_nhwc_bwd_one_pass_kernelI11Bf16IOFp16WLi64ELi56ELi448EEv26Group_norm_nhwc_bwd_params:
	.zero		8336


//--------------------- .nv.shared._Z35group_norm_nhwc_bwd_one_pass_kernelI11Bf16IOFp16WLi128ELi56ELi448EEv26Group_norm_nhwc_bwd_params --------------------------
	.section	.nv.shared._Z35group_norm_nhwc_bwd_one_pass_kernelI11Bf16IOFp16WLi128ELi56ELi448EEv26Group_norm_nhwc_bwd_params,"aw",@nobits
	.sectionflags	@""
	.align	16
.nv.shared._Z35group_norm_nhwc_bwd_one_pass_kernelI11Bf16IOFp16WLi128ELi56ELi448EEv26Group_norm_nhwc_bwd_params:
	.zero		8336


//--------------------- .nv.shared._Z35group_norm_nhwc_bwd_one_pass_kernelI11Bf16IOFp16WLi256ELi56ELi448EEv26Group_norm_nhwc_bwd_params --------------------------
	.section	.nv.shared._Z35group_norm_nhwc_bwd_one_pass_kernelI11Bf16IOFp16WLi256ELi56ELi448EEv26Group_norm_nhwc_bwd_params,"aw",@nobits
	.sectionflags	@""
	.align	16
.nv.shared._Z35group_norm_nhwc_bwd_one_pass_kernelI11Bf16IOFp16WLi256ELi56ELi448EEv26Group_norm_nhwc_bwd_params:
	.zero		8336


//--------------------- .nv.shared._Z35group_norm_nhwc_bwd_one_pass_kernelI11Bf16IOFp16WLi512ELi56ELi448EEv26Group_norm_nhwc_bwd_params --------------------------
	.section	.nv.shared._Z35group_norm_nhwc_bwd_one_pass_kernelI11Bf16IOFp16WLi512ELi56ELi448EEv26Group_norm_nhwc_bwd_params,"aw",@nobits
	.sectionflags	@""
	.align	16
.nv.shared._Z35group_norm_nhwc_bwd_one_pass_kernelI11Bf16IOFp16WLi512ELi56ELi448EEv26Group_norm_nhwc_bwd_params:
	.zero		8336


//--------------------- .nv.shared._Z35group_norm_nhwc_bwd_one_pass_kernelI11Fp16IOFp32WLi64ELi56ELi448EEv26Group_norm_nhwc_bwd_params --------------------------
	.section	.nv.shared._Z35group_norm_nhwc_bwd_one_pass_kernelI11Fp16IOFp32WLi64ELi56ELi448EEv26Group_norm_nhwc_bwd_params,"aw",@nobits
	.sectionflags	@""
	.align	16
.nv.shared._Z35group_norm_nhwc_bwd_one_pass_kernelI11Fp16IOFp32WLi64ELi56ELi448EEv26Group_norm_nhwc_bwd_params:
	.zero		8336


//--------------------- .nv.shared._Z35group_norm_nhwc_bwd_one_pass_kernelI11Fp16IOFp32WLi128ELi56ELi448EEv26Group_norm_nhwc_bwd_params --------------------------
	.section	.nv.shared._Z35group_norm_nhwc_bwd_one_pass_kernelI11Fp16IOFp32WLi128ELi56ELi448EEv26Group_norm_nhwc_bwd_params,"aw",@nobits
	.sectionflags	@""
	.align	16
.nv.shared._Z35group_norm_nhwc_bwd_one_pass_kernelI11Fp16IOFp32WLi128ELi56ELi448EEv26Group_norm_nhwc_bwd_params:
	.zero		8336


//--------------------- .nv.shared._Z35group_norm_nhwc_bwd_one_pass_kernelI11Fp16IOFp32WLi256ELi56ELi448EEv26Group_norm_nhwc_bwd_params --------------------------
	.section	.nv.shared._Z35group_norm_nhwc_bwd_one_pass_kernelI11Fp16IOFp32WLi256ELi56ELi448EEv26Group_norm_nhwc_bwd_params,"aw",@nobits
	.sectionflags	@""
	.align	16
.nv.shared._Z35group_norm_nhwc_bwd_one_pass_kernelI11Fp16IOFp32WLi256ELi56ELi448EEv26Group_norm_nhwc_bwd_params:
	.zero		8336


//--------------------- .nv.shared._Z35group_norm_nhwc_bwd_one_pass_kernelI11Fp16IOFp32WLi512ELi56ELi448EEv26Group_norm_nhwc_bwd_params --------------------------
	.section	.nv.shared._Z35group_norm_nhwc_bwd_one_pass_kernelI11Fp16IOFp32WLi512ELi56ELi448EEv26Group_norm_nhwc_bwd_params,"aw",@nobits
	.sectionflags	@""
	.align	16
.nv.shared._Z35group_norm_nhwc_bwd_one_pass_kernelI11Fp16IOFp32WLi512ELi56ELi448EEv26Group_norm_nhwc_bwd_params:
	.zero		8336


//--------------------- .nv.shared._Z35group_norm_nhwc_bwd_one_pass_kernelI11Fp16IOBf16WLi64ELi56ELi448EEv26Group_norm_nhwc_bwd_params --------------------------
	.section	.nv.shared._Z35group_norm_nhwc_bwd_one_pass_kernelI11Fp16IOBf16WLi64ELi56ELi448EEv26Group_norm_nhwc_bwd_params,"aw",@nobits
	.sectionflags	@""
	.align	16
.nv.shared._Z35group_norm_nhwc_bwd_one_pass_kernelI11Fp16IOBf16WLi64ELi56ELi448EEv26Group_norm_nhwc_bwd_params:
	.zero		8336


//--------------------- .nv.shared._Z35group_norm_nhwc_bwd_one_pass_kernelI11Fp16IOBf16WLi128ELi56ELi448EEv26Group_norm_nhwc_bwd_params --------------------------
	.section	.nv.shared._Z35group_norm_nhwc_bwd_one_pass_kernelI11Fp16IOBf16WLi128ELi56ELi448EEv26Group_norm_nhwc_bwd_params,"aw",@nobits
	.sectionflags	@""
	.align	16
.nv.shared._Z35group_norm_nhwc_bwd_one_pass_kernelI11Fp16IOBf16WLi128ELi56ELi448EEv26Group_norm_nhwc_bwd_params:
	.zero		8336


//--------------------- .nv.shared._Z35group_norm_nhwc_bwd_one_pass_kernelI11Fp16IOBf16WLi256ELi56ELi448EEv26Group_norm_nhwc_bwd_params --------------------------
	.section	.nv.shared._Z35group_norm_nhwc_bwd_one_pass_kernelI11Fp16IOBf16WLi256ELi56ELi448EEv26Group_norm_nhwc_bwd_params,"aw",@nobits
	.sectionflags	@""
	.align	16
.nv.shared._Z35group_norm_nhwc_bwd_one_pass_kernelI11Fp16IOBf16WLi256ELi56ELi448EEv26Group_norm_nhwc_bwd_params:
	.zero		8336


//--------------------- .nv.shared._Z35group_norm_nhwc_bwd_one_pass_kernelI11Fp16IOBf16WLi512ELi56ELi448EEv26Group_norm_nhwc_bwd_params --------------------------
	.section	.nv.shared._Z35group_norm_nhwc_bwd_one_pass_kernelI11Fp16IOBf16WLi512ELi56ELi448EEv26Group_norm_nhwc_bwd_params,"aw",@nobits
	.sectionflags	@""
	.align	16
.nv.shared._Z35group_norm_nhwc_bwd_one_pass_kernelI11Fp16IOBf16WLi512ELi56ELi448EEv26Group_norm_nhwc_bwd_params:
	.zero		8336


//--------------------- .nv.shared._Z35group_norm_nhwc_bwd_one_pass_kernelI11Fp16IOFp16WLi64ELi56ELi448EEv26Group_norm_nhwc_bwd_params --------------------------
	.section	.nv.shared._Z35group_norm_nhwc_bwd_one_pass_kernelI11Fp16IOFp16WLi64ELi56ELi448EEv26Group_norm_nhwc_bwd_params,"aw",@nobits
	.sectionflags	@""
	.align	16
.nv.shared._Z35group_norm_nhwc_bwd_one_pass_kernelI11Fp16IOFp16WLi64ELi56ELi448EEv26Group_norm_nhwc_bwd_params:
	.zero		8336


//--------------------- .nv.shared._Z35group_norm_nhwc_bwd_one_pass_kernelI11Fp16IOFp16WLi128ELi56ELi448EEv26Group_norm_nhwc_bwd_params --------------------------
	.section	.nv.shared._Z35group_norm_nhwc_bwd_one_pass_kernelI11Fp16IOFp16WLi128ELi56ELi448EEv26Group_norm_nhwc_bwd_params,"aw",@nobits
	.sectionflags	@""
	.align	16
.nv.shared._Z35group_norm_nhwc_bwd_one_pass_kernelI11Fp16IOFp16WLi128ELi56ELi448EEv26Group_norm_nhwc_bwd_params:
	.zero		8336


//--------------------- .nv.shared._Z35group_norm_nhwc_bwd_one_pass_kernelI11Fp16IOFp16WLi256ELi56ELi448EEv26Group_norm_nhwc_bwd_params --------------------------
	.section	.nv.shared._Z35group_norm_nhwc_bwd_one_pass_kernelI11Fp16IOFp16WLi256ELi56ELi448EEv26Group_norm_nhwc_bwd_params,"aw",@nobits
	.sectionflags	@""
	.align	16
.nv.shared._Z35group_norm_nhwc_bwd_one_pass_kernelI11Fp16IOFp16WLi256ELi56ELi448EEv26Group_norm_nhwc_bwd_params:
	.zero		8336


//--------------------- .nv.shared._Z35group_norm_nhwc_bwd_one_pass_kernelI11Fp16IOFp16WLi512ELi56ELi448EEv26Group_norm_nhwc_bwd_params --------------------------
	.section	.nv.shared._Z35group_norm_nhwc_bwd_one_pass_kernelI11Fp16IOFp16WLi512ELi56ELi448EEv26Group_norm_nhwc_bwd_params,"aw",@nobits
	.sectionflags	@""
	.align	16
.nv.shared._Z35group_norm_nhwc_bwd_one_pass_kernelI11Fp16IOFp16WLi512ELi56ELi448EEv26Group_norm_nhwc_bwd_params:
	.zero		8336


//--------------------- .nv.shared._Z35group_norm_nhwc_bwd_one_pass_kernelI11Fp32IOFp32WLi64ELi56ELi448EEv26Group_norm_nhwc_bwd_params --------------------------
	.section	.nv.shared._Z35group_norm_nhwc_bwd_one_pass_kernelI11Fp32IOFp32WLi64ELi56ELi448EEv26Group_norm_nhwc_bwd_params,"aw",@nobits
	.sectionflags	@""
	.align	16
.nv.shared._Z35group_norm_nhwc_bwd_one_pass_kernelI11Fp32IOFp32WLi64ELi56ELi448EEv26Group_norm_nhwc_bwd_params:
	.zero		8336


//--------------------- .nv.shared._Z35group_norm_nhwc_bwd_one_pass_kernelI11Fp32IOFp32WLi128ELi56ELi448EEv26Group_norm_nhwc_bwd_params --------------------------
	.section	.nv.shared._Z35group_norm_nhwc_bwd_one_pass_kernelI11Fp32IOFp32WLi128ELi56ELi448EEv26Group_norm_nhwc_bwd_params,"aw",@nobits
	.sectionflags	@""
	.align	16
.nv.shared._Z35group_norm_nhwc_bwd_one_pass_kernelI11Fp32IOFp32WLi128ELi56ELi448EEv26Group_norm_nhwc_bwd_params:
	.zero		8336


//--------------------- .nv.shared._Z35group_norm_nhwc_bwd_one_pass_kernelI11Fp32IOFp32WLi256ELi56ELi448EEv26Group_norm_nhwc_bwd_params --------------------------
	.section	.nv.shared._Z35group_norm_nhwc_bwd_one_pass_kernelI11Fp32IOFp32WLi256ELi56ELi448EEv26Group_norm_nhwc_bwd_params,"aw",@nobits
	.sectionflags	@""
	.align	16
.nv.shared._Z35group_norm_nhwc_bwd_one_pass_kernelI11Fp32IOFp32WLi256ELi56ELi448EEv26Group_norm_nhwc_bwd_params:
	.zero		8336


//--------------------- .nv.shared._Z35group_norm_nhwc_bwd_one_pass_kernelI11Fp32IOFp32WLi512ELi56ELi448EEv26Group_norm_nhwc_bwd_params --------------------------
	.section	.nv.shared._Z35group_norm_nhwc_bwd_one_pass_kernelI11Fp32IOFp32WLi512ELi56ELi448EEv26Group_norm_nhwc_bwd_params,"aw",@nobits
	.sectionflags	@""
	.align	16
.nv.shared._Z35group_norm_nhwc_bwd_one_pass_kernelI11Fp32IOFp32WLi512ELi56ELi448EEv26Group_norm_nhwc_bwd_params:
	.zero		8336


//--------------------- .nv.shared._Z35group_norm_nhwc_bwd_one_pass_kernelI11Fp32IOBf16WLi64ELi56ELi448EEv26Group_norm_nhwc_bwd_params --------------------------
	.section	.nv.shared._Z35group_norm_nhwc_bwd_one_pass_kernelI11Fp32IOBf16WLi64ELi56ELi448EEv26Group_norm_nhwc_bwd_params,"aw",@nobits
	.sectionflags	@""
	.align	16
.nv.shared._Z35group_norm_nhwc_bwd_one_pass_kernelI11Fp32IOBf16WLi64ELi56ELi448EEv26Group_norm_nhwc_bwd_params:
	.zero		8336


//--------------------- .nv.shared._Z35group_norm_nhwc_bwd_one_pass_kernelI11Fp32IOBf16WLi128ELi56ELi448EEv26Group_norm_nhwc_bwd_params --------------------------
	.section	.nv.shared._Z35group_norm_nhwc_bwd_one_pass_kernelI11Fp32IOBf16WLi128ELi56ELi448EEv26Group_norm_nhwc_bwd_params,"aw",@nobits
	.sectionflags	@""
	.align	16
.nv.shared._Z35group_norm_nhwc_bwd_one_pass_kernelI11Fp32IOBf16WLi128ELi56ELi448EEv26Group_norm_nhwc_bwd_params:
	.zero		8336


//--------------------- .nv.shared._Z35group_norm_nhwc_bwd_one_pass_kernelI11Fp32IOBf16WLi256ELi56ELi448EEv26Group_norm_nhwc_bwd_params --------------------------
	.section	.nv.shared._Z35group_norm_nhwc_bwd_one_pass_kernelI11Fp32IOBf16WLi256ELi56ELi448EEv26Group_norm_nhwc_bwd_params,"aw",@nobits
	.sectionflags	@""
	.align	16
.nv.shared._Z35group_norm_nhwc_bwd_one_pass_kernelI11Fp32IOBf16WLi256ELi56ELi448EEv26Group_norm_nhwc_bwd_params:
	.zero		8336


//--------------------- .nv.shared._Z35group_norm_nhwc_bwd_one_pass_kernelI11Fp32IOBf16WLi512ELi56ELi448EEv26Group_norm_nhwc_bwd_params --------------------------
	.section	.nv.shared._Z35group_norm_nhwc_bwd_one_pass_kernelI11Fp32IOBf16WLi512ELi56ELi448EEv26Group_norm_nhwc_bwd_params,"aw",@nobits
	.sectionflags	@""
	.align	16
.nv.shared._Z35group_norm_nhwc_bwd_one_pass_kernelI11Fp32IOBf16WLi512ELi56ELi448EEv26Group_norm_nhwc_bwd_params:
	.zero		8336


//--------------------- .nv.shared._Z35group_norm_nhwc_bwd_one_pass_kernelI11Fp32IOFp16WLi64ELi56ELi448EEv26Group_norm_nhwc_bwd_params --------------------------
	.section	.nv.shared._Z35group_norm_nhwc_bwd_one_pass_kernelI11Fp32IOFp16WLi64ELi56ELi448EEv26Group_norm_nhwc_bwd_params,"aw",@nobits
	.sectionflags	@""
	.align	16
.nv.shared._Z35group_norm_nhwc_bwd_one_pass_kernelI11Fp32IOFp16WLi64ELi56ELi448EEv26Group_norm_nhwc_bwd_params:
	.zero		8336


//--------------------- .nv.shared._Z35group_norm_nhwc_bwd_one_pass_kernelI11Fp32IOFp16WLi128ELi56ELi448EEv26Group_norm_nhwc_bwd_params --------------------------
	.section	.nv.shared._Z35group_norm_nhwc_bwd_one_pass_kernelI11Fp32IOFp16WLi128ELi56ELi448EEv26Group_norm_nhwc_bwd_params,"aw",@nobits
	.sectionflags	@""
	.align	16
.nv.shared._Z35group_norm_nhwc_bwd_one_pass_kernelI11Fp32IOFp16WLi128ELi56ELi448EEv26Group_norm_nhwc_bwd_params:
	.zero		8336


//--------------------- .nv.shared._Z35group_norm_nhwc_bwd_one_pass_kernelI11Fp32IOFp16WLi256ELi56ELi448EEv26Group_norm_nhwc_bwd_params --------------------------
	.section	.nv.shared._Z35group_norm_nhwc_bwd_one_pass_kernelI11Fp32IOFp16WLi256ELi56ELi448EEv26Group_norm_nhwc_bwd_params,"aw",@nobits
	.sectionflags	@""
	.align	16
.nv.shared._Z35group_norm_nhwc_bwd_one_pass_kernelI11Fp32IOFp16WLi256ELi56ELi448EEv26Group_norm_nhwc_bwd_params:
	.zero		8336


//--------------------- .nv.shared._Z35group_norm_nhwc_bwd_one_pass_kernelI11Fp32IOFp16WLi512ELi56ELi448EEv26Group_norm_nhwc_bwd_params --------------------------
	.section	.nv.shared._Z35group_norm_nhwc_bwd_one_pass_kernelI11Fp32IOFp16WLi512ELi56ELi448EEv26Group_norm_nhwc_bwd_params,"aw",@nobits
	.sectionflags	@""
	.align	16
.nv.shared._Z35group_norm_nhwc_bwd_one_pass_kernelI11Fp32IOFp16WLi512ELi56ELi448EEv26Group_norm_nhwc_bwd_params:
	.zero		8336


//--------------------- .nv.shared._Z35group_norm_nhwc_fwd_one_pass_kernelI11Bf16IOFp32WLi64ELi56ELi448EEv26Group_norm_nhwc_fwd_params --------------------------
	.section	.nv.shared._Z35group_norm_nhwc_fwd_one_pass_kernelI11Bf16IOFp32WLi64ELi56ELi448EEv26Group_norm_nhwc_fwd_params,"aw",@nobits
	.sectionflags	@""
	.align	8
.nv.shared._Z35group_norm_nhwc_fwd_one_pass_kernelI11Bf16IOFp32WLi64ELi56ELi448EEv26Group_norm_nhwc_fwd_params:
	.zero		1168


//--------------------- .nv.shared._Z35group_norm_nhwc_fwd_one_pass_kernelI11Bf16IOFp32WLi128ELi56ELi448EEv26Group_norm_nhwc_fwd_params --------------------------
	.section	.nv.shared._Z35group_norm_nhwc_fwd_one_pass_kernelI11Bf16IOFp32WLi128ELi56ELi448EEv26Group_norm_nhwc_fwd_params,"aw",@nobits
	.sectionflags	@""
	.align	8
.nv.shared._Z35group_norm_nhwc_fwd_one_pass_kernelI11Bf16IOFp32WLi128ELi56ELi448EEv26Group_norm_nhwc_fwd_params:
	.zero		1168


//--------------------- .nv.shared._Z35group_norm_nhwc_fwd_one_pass_kernelI11Bf16IOFp32WLi256ELi56ELi448EEv26Group_norm_nhwc_fwd_params --------------------------
	.section	.nv.shared._Z35group_norm_nhwc_fwd_one_pass_kernelI11Bf16IOFp32WLi256ELi56ELi448EEv26Group_norm_nhwc_fwd_params,"aw",@nobits
	.sectionflags	@""
	.align	8
.nv.shared._Z35group_norm_nhwc_fwd_one_pass_kernelI11Bf16IOFp32WLi256ELi56ELi448EEv26Group_norm_nhwc_fwd_params:
	.zero		1168


//--------------------- .nv.shared._Z35group_norm_nhwc_fwd_one_pass_kernelI11Bf16IOFp32WLi512ELi56ELi448EEv26Group_norm_nhwc_fwd_params --------------------------
	.section	.nv.shared._Z35group_norm_nhwc_fwd_one_pass_kernelI11Bf16IOFp32WLi512ELi56ELi448EEv26Group_norm_nhwc_fwd_params,"aw",@nobits
	.sectionflags	@""
	.align	8
.nv.shared._Z35group_norm_nhwc_fwd_one_pass_kernelI11Bf16IOFp32WLi512ELi56ELi448EEv26Group_norm_nhwc_fwd_params:
	.zero		1168


//--------------------- .nv.shared._Z35group_norm_nhwc_fwd_one_pass_kernelI11Bf16IOBf16WLi64ELi56ELi448EEv26Group_norm_nhwc_fwd_params --------------------------
	.section	.nv.shared._Z35group_norm_nhwc_fwd_one_pass_kernelI11Bf16IOBf16WLi64ELi56ELi448EEv26Group_norm_nhwc_fwd_params,"aw",@nobits
	.sectionflags	@""
	.align	8
.nv.shared._Z35group_norm_nhwc_fwd_one_pass_kernelI11Bf16IOBf16WLi64ELi56ELi448EEv26Group_norm_nhwc_fwd_params:
	.zero		1168


//--------------------- .nv.shared._Z35group_norm_nhwc_fwd_one_pass_kernelI11Bf16IOBf16WLi128ELi56ELi448EEv26Group_norm_nhwc_fwd_params --------------------------
	.section	.nv.shared._Z35group_norm_nhwc_fwd_one_pass_kernelI11Bf16IOBf16WLi128ELi56ELi448EEv26Group_norm_nhwc_fwd_params,"aw",@nobits
	.sectionflags	@""
	.align	8
.nv.shared._Z35group_norm_nhwc_fwd_one_pass_kernelI11Bf16IOBf16WLi128ELi56ELi448EEv26Group_norm_nhwc_fwd_params:
	.zero		1168


//--------------------- .nv.shared._Z35group_norm_nhwc_fwd_one_pass_kernelI11Bf16IOBf16WLi256ELi56ELi448EEv26Group_norm_nhwc_fwd_params --------------------------
	.section	.nv.shared._Z35group_norm_nhwc_fwd_one_pass_kernelI11Bf16IOBf16WLi256ELi56ELi448EEv26Group_norm_nhwc_fwd_params,"aw",@nobits
	.sectionflags	@""
	.align	8
.nv.shared._Z35group_norm_nhwc_fwd_one_pass_kernelI11Bf16IOBf16WLi256ELi56ELi448EEv26Group_norm_nhwc_fwd_params:
	.zero		1168


//--------------------- .nv.shared._Z35group_norm_nhwc_fwd_one_pass_kernelI11Bf16IOBf16WLi512ELi56ELi448EEv26Group_norm_nhwc_fwd_params --------------------------
	.section	.nv.shared._Z35group_norm_nhwc_fwd_one_pass_kernelI11Bf16IOBf16WLi512ELi56ELi448EEv26Group_norm_nhwc_fwd_params,"aw",@nobits
	.sectionflags	@""
	.align	8
.nv.shared._Z35group_norm_nhwc_fwd_one_pass_kernelI11Bf16IOBf16WLi512ELi56ELi448EEv26Group_norm_nhwc_fwd_params:
	.zero		1168


//--------------------- .nv.shared._Z35group_norm_nhwc_fwd_one_pass_kernelI11Bf16IOFp16WLi64ELi56ELi448EEv26Group_norm_nhwc_fwd_params --------------------------
	.section	.nv.shared._Z35group_norm_nhwc_fwd_one_pass_kernelI11Bf16IOFp16WLi64ELi56ELi448EEv26Group_norm_nhwc_fwd_params,"aw",@nobits
	.sectionflags	@""
	.align	8
.nv.shared._Z35group_norm_nhwc_fwd_one_pass_kernelI11Bf16IOFp16WLi64ELi56ELi448EEv26Group_norm_nhwc_fwd_params:
	.zero		1168


//--------------------- .nv.shared._Z35group_norm_nhwc_fwd_one_pass_kernelI11Bf16IOFp16WLi128ELi56ELi448EEv26Group_norm_nhwc_fwd_params --------------------------
	.section	.nv.shared._Z35group_norm_nhwc_fwd_one_pass_kernelI11Bf16IOFp16WLi128ELi56ELi448EEv26Group_norm_nhwc_fwd_params,"aw",@nobits
	.sectionflags	@""
	.align	8
.nv.shared._Z35group_norm_nhwc_fwd_one_pass_kernelI11Bf16IOFp16WLi128ELi56ELi448EEv26Group_norm_nhwc_fwd_params:
	.zero		1168


//--------------------- .nv.shared._Z35group_norm_nhwc_fwd_one_pass_kernelI11Bf16IOFp16WLi256ELi56ELi448EEv26Group_norm_nhwc_fwd_params --------------------------
	.section	.nv.shared._Z35group_norm_nhwc_fwd_one_pass_kernelI11Bf16IOFp16WLi256ELi56ELi448EEv26Group_norm_nhwc_fwd_params,"aw",@nobits
	.sectionflags	@""
	.align	8
.nv.shared._Z35group_norm_nhwc_fwd_one_pass_kernelI11Bf16IOFp16WLi256ELi56ELi448EEv26Group_norm_nhwc_fwd_params:
	.zero		1168


//--------------------- .nv.shared._Z35group_norm_nhwc_fwd_one_pass_kernelI11Bf16IOFp16WLi512ELi56ELi448EEv26Group_norm_nhwc_fwd_params --------------------------
	.section	.nv.shared._Z35group_norm_nhwc_fwd_one_pass_kernelI11Bf16IOFp16WLi512ELi56ELi448EEv26Group_norm_nhwc_fwd_params,"aw",@nobits
	.sectionflags	@""
	.align	8
.nv.shared._Z35group_norm_nhwc_fwd_one_pass_kernelI11Bf16IOFp16WLi512ELi56ELi448EEv26Group_norm_nhwc_fwd_params:
	.zero		1168


//--------------------- .nv.shared._Z35group_norm_nhwc_fwd_one_pass_kernelI11Fp16IOFp32WLi64ELi56ELi448EEv26Group_norm_nhwc_fwd_params --------------------------
	.section	.nv.shared._Z35group_norm_nhwc_fwd_one_pass_kernelI11Fp16IOFp32WLi64ELi56ELi448EEv26Group_norm_nhwc_fwd_params,"aw",@nobits
	.sectionflags	@""
	.align	8
.nv.shared._Z35group_norm_nhwc_fwd_one_pass_kernelI11Fp16IOFp32WLi64ELi56ELi448EEv26Group_norm_nhwc_fwd_params:
	.zero		1168


//--------------------- .nv.shared._Z35group_norm_nhwc_fwd_one_pass_kernelI11Fp16IOFp32WLi128ELi56ELi448EEv26Group_norm_nhwc_fwd_params --------------------------
	.section	.nv.shared._Z35group_norm_nhwc_fwd_one_pass_kernelI11Fp16IOFp32WLi128ELi56ELi448EEv26Group_norm_nhwc_fwd_params,"aw",@nobits
	.sectionflags	@""
	.align	8
.nv.shared._Z35group_norm_nhwc_fwd_one_pass_kernelI11Fp16IOFp32WLi128ELi56ELi448EEv26Group_norm_nhwc_fwd_params:
	.zero		1168


//--------------------- .nv.shared._Z35group_norm_nhwc_fwd_one_pass_kernelI11Fp16IOFp32WLi256ELi56ELi448EEv26Group_norm_nhwc_fwd_params --------------------------
	.section	.nv.shared._Z35group_norm_nhwc_fwd_one_pass_kernelI11Fp16IOFp32WLi256ELi56ELi448EEv26Group_norm_nhwc_fwd_params,"aw",@nobits
	.sectionflags	@""
	.align	8
.nv.shared._Z35group_norm_nhwc_fwd_one_pass_kernelI11Fp16IOFp32WLi256ELi56ELi448EEv26Group_norm_nhwc_fwd_params:
	.zero		1168


//--------------------- .nv.shared._Z35group_norm_nhwc_fwd_one_pass_kernelI11Fp16IOFp32WLi512ELi56ELi448EEv26Group_norm_nhwc_fwd_params --------------------------
	.section	.nv.shared._Z35group_norm_nhwc_fwd_one_pass_kernelI11Fp16IOFp32WLi512ELi56ELi448EEv26Group_norm_nhwc_fwd_params,"aw",@nobits
	.sectionflags	@""
	.align	8
.nv.shared._Z35group_norm_nhwc_fwd_one_pass_kernelI11Fp16IOFp32WLi512ELi56ELi448EEv26Group_norm_nhwc_fwd_params:
	.zero		1168


//--------------------- .nv.shared._Z35group_norm_nhwc_fwd_one_pass_kernelI11Fp16IOBf16WLi64ELi56ELi448EEv26Group_norm_nhwc_fwd_params --------------------------
	.section	.nv.shared._Z35group_norm_nhwc_fwd_one_pass_kernelI11Fp16IOBf16WLi64ELi56ELi448EEv26Group_norm_nhwc_fwd_params,"aw",@nobits
	.sectionflags	@""
	.align	8
.nv.shared._Z35group_norm_nhwc_fwd_one_pass_kernelI11Fp16IOBf16WLi64ELi56ELi448EEv26Group_norm_nhwc_fwd_params:
	.zero		1168


//--------------------- .nv.shared._Z35group_norm_nhwc_fwd_one_pass_kernelI11Fp16IOBf16WLi128ELi56ELi448EEv26Group_norm_nhwc_fwd_params --------------------------
	.section	.nv.shared._Z35group_norm_nhwc_fwd_one_pass_kernelI11Fp16IOBf16WLi128ELi56ELi448EEv26Group_norm_nhwc_fwd_params,"aw",@nobits
	.sectionflags	@""
	.align	8
.nv.shared._Z35group_norm_nhwc_fwd_one_pass_kernelI11Fp16IOBf16WLi128ELi56ELi448EEv26Group_norm_nhwc_fwd_params:
	.zero		1168


//--------------------- .nv.shared._Z35group_norm_nhwc_fwd_one_pass_kernelI11Fp16IOBf16WLi256ELi56ELi448EEv26Group_norm_nhwc_fwd_params --------------------------
	.section	.nv.shared._Z35group_norm_nhwc_fwd_one_pass_kernelI11Fp16IOBf16WLi256ELi56ELi448EEv26Group_norm_nhwc_fwd_params,"aw",@nobits
	.sectionflags	@""
	.align	8
.nv.shared._Z35group_norm_nhwc_fwd_one_pass_kernelI11Fp16IOBf16WLi256ELi56ELi448EEv26Group_norm_nhwc_fwd_params:
	.zero		1168


//--------------------- .nv.shared._Z35group_norm_nhwc_fwd_one_pass_kernelI11Fp16IOBf16WLi512ELi56ELi448EEv26Group_norm_nhwc_fwd_params --------------------------
	.section	.nv.shared._Z35group_norm_nhwc_fwd_one_pass_kernelI11Fp16IOBf16WLi512ELi56ELi448EEv26Group_norm_nhwc_fwd_params,"aw",@nobits
	.sectionflags	@""
	.align	8
.nv.shared._Z35group_norm_nhwc_fwd_one_pass_kernelI11Fp16IOBf16WLi512ELi56ELi448EEv26Group_norm_nhwc_fwd_params:
	.zero		1168


//--------------------- .nv.shared._Z35group_norm_nhwc_fwd_one_pass_kernelI11Fp16IOFp16WLi64ELi56ELi448EEv26Group_norm_nhwc_fwd_params --------------------------
	.section	.nv.shared._Z35group_norm_nhwc_fwd_one_pass_kernelI11Fp16IOFp16WLi64ELi56ELi448EEv26Group_norm_nhwc_fwd_params,"aw",@nobits
	.sectionflags	@""
	.align	8
.nv.shared._Z35group_norm_nhwc_fwd_one_pass_kernelI11Fp16IOFp16WLi64ELi56ELi448EEv26Group_norm_nhwc_fwd_params:
	.zero		1168


//--------------------- .nv.shared._Z35group_norm_nhwc_fwd_one_pass_kernelI11Fp16IOFp16WLi128ELi56ELi448EEv26Group_norm_nhwc_fwd_params --------------------------
	.section	.nv.shared._Z35group_norm_nhwc_fwd_one_pass_kernelI11Fp16IOFp16WLi128ELi56ELi448EEv26Group_norm_nhwc_fwd_params,"aw",@nobits
	.sectionflags	@""
	.align	8
.nv.shared._Z35group_norm_nhwc_fwd_one_pass_kernelI11Fp16IOFp16WLi128ELi56ELi448EEv26Group_norm_nhwc_fwd_params:
	.zero		1168


//--------------------- .nv.shared._Z35group_norm_nhwc_fwd_one_pass_kernelI11Fp16IOFp16WLi256ELi56ELi448EEv26Group_norm_nhwc_fwd_params --------------------------
	.section	.nv.shared._Z35group_norm_nhwc_fwd_one_pass_kernelI11Fp16IOFp16WLi256ELi56ELi448EEv26Group_norm_nhwc_fwd_params,"aw",@nobits
	.sectionflags	@""
	.align	8
.nv.shared._Z35group_norm_nhwc_fwd_one_pass_kernelI11Fp16IOFp16WLi256ELi56ELi448EEv26Group_norm_nhwc_fwd_params:
	.zero		1168


//--------------------- .nv.shared._Z35group_norm_nhwc_fwd_one_pass_kernelI11Fp16IOFp16WLi512ELi56ELi448EEv26Group_norm_nhwc_fwd_params --------------------------
	.section	.nv.shared._Z35group_norm_nhwc_fwd_one_pass_kernelI11Fp16IOFp16WLi512ELi56ELi448EEv26Group_norm_nhwc_fwd_params,"aw",@nobits
	.sectionflags	@""
	.align	8
.nv.shared._Z35group_norm_nhwc_fwd_one_pass_kernelI11Fp16IOFp16WLi512ELi56ELi448EEv26Group_norm_nhwc_fwd_params:
	.zero		1168


//--------------------- .nv.shared._Z35group_norm_nhwc_fwd_one_pass_kernelI11Fp32IOFp32WLi64ELi56ELi448EEv26Group_norm_nhwc_fwd_params --------------------------
	.section	.nv.shared._Z35group_norm_nhwc_fwd_one_pass_kernelI11Fp32IOFp32WLi64ELi56ELi448EEv26Group_norm_nhwc_fwd_params,"aw",@nobits
	.sectionflags	@""
	.align	8
.nv.shared._Z35group_norm_nhwc_fwd_one_pass_kernelI11Fp32IOFp32WLi64ELi56ELi448EEv26Group_norm_nhwc_fwd_params:
	.zero		1168


//--------------------- .nv.shared._Z35group_norm_nhwc_fwd_one_pass_kernelI11Fp32IOFp32WLi128ELi56ELi448EEv26Group_norm_nhwc_fwd_params --------------------------
	.section	.nv.shared._Z35group_norm_nhwc_fwd_one_pass_kernelI11Fp32IOFp32WLi128ELi56ELi448EEv26Group_norm_nhwc_fwd_params,"aw",@nobits
	.sectionflags	@""
	.align	8
.nv.shared._Z35group_norm_nhwc_fwd_one_pass_kernelI11Fp32IOFp32WLi128ELi56ELi448EEv26Group_norm_nhwc_fwd_params:
	.zero		1168


//--------------------- .nv.shared._Z35group_norm_nhwc_fwd_one_pass_kernelI11Fp32IOFp32WLi256ELi56ELi448EEv26Group_norm_nhwc_fwd_params --------------------------
	.section	.nv.shared._Z35group_norm_nhwc_fwd_one_pass_kernelI11Fp32IOFp32WLi256ELi56ELi448EEv26Group_norm_nhwc_fwd_params,"aw",@nobits
	.sectionflags	@""
	.align	8
.nv.shared._Z35group_norm_nhwc_fwd_one_pass_kernelI11Fp32IOFp32WLi256ELi56ELi448EEv26Group_norm_nhwc_fwd_params:
	.zero		1168


//--------------------- .nv.shared._Z35group_norm_nhwc_fwd_one_pass_kernelI11Fp32IOFp32WLi512ELi56ELi448EEv26Group_norm_nhwc_fwd_params --------------------------
	.section	.nv.shared._Z35group_norm_nhwc_fwd_one_pass_kernelI11Fp32IOFp32WLi512ELi56ELi448EEv26Group_norm_nhwc_fwd_params,"aw",@nobits
	.sectionflags	@""
	.align	8
.nv.shared._Z35group_norm_nhwc_fwd_one_pass_kernelI11Fp32IOFp32WLi512ELi56ELi448EEv26Group_norm_nhwc_fwd_params:
	.zero		1168


//--------------------- .nv.shared._Z35group_norm_nhwc_fwd_one_pass_kernelI11Fp32IOBf16WLi64ELi56ELi448EEv26Group_norm_nhwc_fwd_params --------------------------
	.section	.nv.shared._Z35group_norm_nhwc_fwd_one_pass_kernelI11Fp32IOBf16WLi64ELi56ELi448EEv26Group_norm_nhwc_fwd_params,"aw",@nobits
	.sectionflags	@""
	.align	8
.nv.shared._Z35group_norm_nhwc_fwd_one_pass_kernelI11Fp32IOBf16WLi64ELi56ELi448EEv26Group_norm_nhwc_fwd_params:
	.zero		1168


//--------------------- .nv.shared._Z35group_norm_nhwc_fwd_one_pass_kernelI11Fp32IOBf16WLi128ELi56ELi448EEv26Group_norm_nhwc_fwd_params --------------------------
	.section	.nv.shared._Z35group_norm_nhwc_fwd_one_pass_kernelI11Fp32IOBf16WLi128ELi56ELi448EEv26Group_norm_nhwc_fwd_params,"aw",@nobits
	.sectionflags	@""
	.align	8
.nv.shared._Z35group_norm_nhwc_fwd_one_pass_kernelI11Fp32IOBf16WLi128ELi56ELi448EEv26Group_norm_nhwc_fwd_params:
	.zero		1168


//--------------------- .nv.shared._Z35group_norm_nhwc_fwd_one_pass_kernelI11Fp32IOBf16WLi256ELi56ELi448EEv26Group_norm_nhwc_fwd_params --------------------------
	.section	.nv.shared._Z35group_norm_nhwc_fwd_one_pass_kernelI11Fp32IOBf16WLi256ELi56ELi448EEv26Group_norm_nhwc_fwd_params,"aw",@nobits
	.sectionflags	@""
	.align	8
.nv.shared._Z35group_norm_nhwc_fwd_one_pass_kernelI11Fp32IOBf16WLi256ELi56ELi448EEv26Group_norm_nhwc_fwd_params:
	.zero		1168


//--------------------- .nv.shared._Z35group_norm_nhwc_fwd_one_pass_kernelI11Fp32IOBf16WLi512ELi56ELi448EEv26Group_norm_nhwc_fwd_params --------------------------
	.section	.nv.shared._Z35group_norm_nhwc_fwd_one_pass_kernelI11Fp32IOBf16WLi512ELi56ELi448EEv26Group_norm_nhwc_fwd_params,"aw",@nobits
	.sectionflags	@""
	.align	8
.nv.shared._Z35group_norm_nhwc_fwd_one_pass_kernelI11Fp32IOBf16WLi512ELi56ELi448EEv26Group_norm_nhwc_fwd_params:
	.zero		1168


//--------------------- .nv.shared._Z35group_norm_nhwc_fwd_one_pass_kernelI11Fp32IOFp16WLi64ELi56ELi448EEv26Group_norm_nhwc_fwd_params --------------------------
	.section	.nv.shared._Z35group_norm_nhwc_fwd_one_pass_kernelI11Fp32IOFp16WLi64ELi56ELi448EEv26Group_norm_nhwc_fwd_params,"aw",@nobits
	.sectionflags	@""
	.align	8
.nv.shared._Z35group_norm_nhwc_fwd_one_pass_kernelI11Fp32IOFp16WLi64ELi56ELi448EEv26Group_norm_nhwc_fwd_params:
	.zero		1168


//--------------------- .nv.shared._Z35group_norm_nhwc_fwd_one_pass_kernelI11Fp32IOFp16WLi128ELi56ELi448EEv26Group_norm_nhwc_fwd_params --------------------------
	.section	.nv.shared._Z35group_norm_nhwc_fwd_one_pass_kernelI11Fp32IOFp16WLi128ELi56ELi448EEv26Group_norm_nhwc_fwd_params,"aw",@nobits
	.sectionflags	@""
	.align	8
.nv.shared._Z35group_norm_nhwc_fwd_one_pass_kernelI11Fp32IOFp16WLi128ELi56ELi448EEv26Group_norm_nhwc_fwd_params:
	.zero		1168


//--------------------- .nv.shared._Z35group_norm_nhwc_fwd_one_pass_kernelI11Fp32IOFp16WLi256ELi56ELi448EEv26Group_norm_nhwc_fwd_params --------------------------
	.section	.nv.shared._Z35group_norm_nhwc_fwd_one_pass_kernelI11Fp32IOFp16WLi256ELi56ELi448EEv26Group_norm_nhwc_fwd_params,"aw",@nobits
	.sectionflags	@""
	.align	8
.nv.shared._Z35group_norm_nhwc_fwd_one_pass_kernelI11Fp32IOFp16WLi256ELi56ELi448EEv26Group_norm_nhwc_fwd_params:
	.zero		1168


//--------------------- .nv.shared._Z35group_norm_nhwc_fwd_one_pass_kernelI11Fp32IOFp16WLi512ELi56ELi448EEv26Group_norm_nhwc_fwd_params --------------------------
	.section	.nv.shared._Z35group_norm_nhwc_fwd_one_pass_kernelI11Fp32IOFp16WLi512ELi56ELi448EEv26Group_norm_nhwc_fwd_params,"aw",@nobits
	.sectionflags	@""
	.align	8
.nv.shared._Z35group_norm_nhwc_fwd_one_pass_kernelI11Fp32IOFp16WLi512ELi56ELi448EEv26Group_norm_nhwc_fwd_params:
	.zero		1168


//--------------------- .nv.constant0._ZN3cub17CUB_300001_SM_9006detail11EmptyKernelIvEEvv --------------------------
	.section	.nv.constant0._ZN3cub17CUB_300001_SM_9006detail11EmptyKernelIvEEvv,"a",@progbits
	.sectionflags	@""
	.align	4
.nv.constant0._ZN3cub17CUB_300001_SM_9006detail11EmptyKernelIvEEvv:
	.zero		528


//--------------------- .nv.constant0._Z35group_norm_nhwc_bwd_one_pass_kernelI11Bf16IOFp32WLi64ELi56ELi448EEv26Group_norm_nhwc_bwd_params --------------------------
	.section	.nv.constant0._Z35group_norm_nhwc_bwd_one_pass_kernelI11Bf16IOFp32WLi64ELi56ELi448EEv26Group_norm_nhwc_bwd_params,"a",@progbits
	.sectionflags	@""
	.align	4
.nv.constant0._Z35group_norm_nhwc_bwd_one_pass_kernelI11Bf16IOFp32WLi64ELi56ELi448EEv26Group_norm_nhwc_bwd_params:
	.zero		712


//--------------------- .nv.constant0._Z35group_norm_nhwc_bwd_one_pass_kernelI11Bf16IOFp32WLi128ELi56ELi448EEv26Group_norm_nhwc_bwd_params --------------------------
	.section	.nv.constant0._Z35group_norm_nhwc_bwd_one_pass_kernelI11Bf16IOFp32WLi128ELi56ELi448EEv26Group_norm_nhwc_bwd_params,"a",@progbits
	.sectionflags	@""
	.align	4
.nv.constant0._Z35group_norm_nhwc_bwd_one_pass_kernelI11Bf16IOFp32WLi128ELi56ELi448EEv26Group_norm_nhwc_bwd_params:
	.zero		712


//--------------------- .nv.constant0._Z35group_norm_nhwc_bwd_one_pass_kernelI11Bf16IOFp32WLi256ELi56ELi448EEv26Group_norm_nhwc_bwd_params --------------------------
	.section	.nv.constant0._Z35group_norm_nhwc_bwd_one_pass_kernelI11Bf16IOFp32WLi256ELi56ELi448EEv26Group_norm_nhwc_bwd_params,"a",@progbits
	.sectionflags	@""
	.align	4
.nv.constant0._Z35group_norm_nhwc_bwd_one_pass_kernelI11Bf16IOFp32WLi256ELi56ELi448EEv26Group_norm_nhwc_bwd_params:
	.zero		712


//--------------------- .nv.constant0._Z35group_norm_nhwc_bwd_one_pass_kernelI11Bf16IOFp32WLi512ELi56ELi448EEv26Group_norm_nhwc_bwd_params --------------------------
	.section	.nv.constant0._Z35group_norm_nhwc_bwd_one_pass_kernelI11Bf16IOFp32WLi512ELi56ELi448EEv26Group_norm_nhwc_bwd_params,"a",@progbits
	.sectionflags	@""
	.align	4
.nv.constant0._Z35group_norm_nhwc_bwd_one_pass_kernelI11Bf16IOFp32WLi512ELi56ELi448EEv26Group_norm_nhwc_bwd_params:
	.zero		712


//--------------------- .nv.constant0._Z35group_norm_nhwc_bwd_one_pass_kernelI11Bf16IOBf16WLi64ELi56ELi448EEv26Group_norm_nhwc_bwd_params --------------------------
	.section	.nv.constant0._Z35group_norm_nhwc_bwd_one_pass_kernelI11Bf16IOBf16WLi64ELi56ELi448EEv26Group_norm_nhwc_bwd_params,"a",@progbits
	.sectionflags	@""
	.align	4
.nv.constant0._Z35group_norm_nhwc_bwd_one_pass_kernelI11Bf16IOBf16WLi64ELi56ELi448EEv26Group_norm_nhwc_bwd_params:
	.zero		712


//--------------------- .nv.constant0._Z35group_norm_nhwc_bwd_one_pass_kernelI11Bf16IOBf16WLi128ELi56ELi448EEv26Group_norm_nhwc_bwd_params --------------------------
	.section	.nv.constant0._Z35group_norm_nhwc_bwd_one_pass_kernelI11Bf16IOBf16WLi128ELi56ELi448EEv26Group_norm_nhwc_bwd_params,"a",@progbits
	.sectionflags	@""
	.align	4
.nv.constant0._Z35group_norm_nhwc_bwd_one_pass_kernelI11Bf16IOBf16WLi128ELi56ELi448EEv26Group_norm_nhwc_bwd_params:
	.zero		712


//--------------------- .nv.constant0._Z35group_norm_nhwc_bwd_one_pass_kernelI11Bf16IOBf16WLi256ELi56ELi448EEv26Group_norm_nhwc_bwd_params --------------------------
	.section	.nv.constant0._Z35group_norm_nhwc_bwd_one_pass_kernelI11Bf16IOBf16WLi256ELi56ELi448EEv26Group_norm_nhwc_bwd_params,"a",@progbits
	.sectionflags	@""
	.align	4
.nv.constant0._Z35group_norm_nhwc_bwd_one_pass_kernelI11Bf16IOBf16WLi256ELi56ELi448EEv26Group_norm_nhwc_bwd_params:
	.zero		712


//--------------------- .nv.constant0._Z35group_norm_nhwc_bwd_one_pass_kernelI11Bf16IOBf16WLi512ELi56ELi448EEv26Group_norm_nhwc_bwd_params --------------------------
	.section	.nv.constant0._Z35group_norm_nhwc_bwd_one_pass_kernelI11Bf16IOBf16WLi512ELi56ELi448EEv26Group_norm_nhwc_bwd_params,"a",@progbits
	.sectionflags	@""
	.align	4
.nv.constant0._Z35group_norm_nhwc_bwd_one_pass_kernelI11Bf16IOBf16WLi512ELi56ELi448EEv26Group_norm_nhwc_bwd_params:
	.zero		712


//--------------------- .nv.constant0._Z35group_norm_nhwc_bwd_one_pass_kernelI11Bf16IOFp16WLi64ELi56ELi448EEv26Group_norm_nhwc_bwd_params --------------------------
	.section	.nv.constant0._Z35group_norm_nhwc_bwd_one_pass_kernelI11Bf16IOFp16WLi64ELi56ELi448EEv26Group_norm_nhwc_bwd_params,"a",@progbits
	.sectionflags	@""
	.align	4
.nv.constant0._Z35group_norm_nhwc_bwd_one_pass_kernelI11Bf16IOFp16WLi64ELi56ELi448EEv26Group_norm_nhwc_bwd_params:
	.zero		712


//--------------------- .nv.constant0._Z35group_norm_nhwc_bwd_one_pass_kernelI11Bf16IOFp16WLi128ELi56ELi448EEv26Group_norm_nhwc_bwd_params --------------------------
	.section	.nv.constant0._Z35group_norm_nhwc_bwd_one_pass_kernelI11Bf16IOFp16WLi128ELi56ELi448EEv26Group_norm_nhwc_bwd_params,"a",@progbits
	.sectionflags	@""
	.align	4
.nv.constant0._Z35group_norm_nhwc_bwd_one_pass_kernelI11Bf16IOFp16WLi128ELi56ELi448EEv26Group_norm_nhwc_bwd_params:
	.zero		712


//--------------------- .nv.constant0._Z35group_norm_nhwc_bwd_one_pass_kernelI11Bf16IOFp16WLi256ELi56ELi448EEv26Group_norm_nhwc_bwd_params --------------------------
	.section	.nv.constant0._Z35group_norm_nhwc_bwd_one_pass_kernelI11Bf16IOFp16WLi256ELi56ELi448EEv26Group_norm_nhwc_bwd_params,"a",@progbits
	.sectionflags	@""
	.align	4
.nv.constant0._Z35group_norm_nhwc_bwd_one_pass_kernelI11Bf16IOFp16WLi256ELi56ELi448EEv26Group_norm_nhwc_bwd_params:
	.zero		712


//--------------------- .nv.constant0._Z35group_norm_nhwc_bwd_one_pass_kernelI11Bf16IOFp16WLi512ELi56ELi448EEv26Group_norm_nhwc_bwd_params --------------------------
	.section	.nv.constant0._Z35group_norm_nhwc_bwd_one_pass_kernelI11Bf16IOFp16WLi512ELi56ELi448EEv26Group_norm_nhwc_bwd_params,"a",@progbits
	.sectionflags	@""
	.align	4
.nv.constant0._Z35group_norm_nhwc_bwd_one_pass_kernelI11Bf16IOFp16WLi512ELi56ELi448EEv26Group_norm_nhwc_bwd_params:
	.zero		712


//--------------------- .nv.constant0._Z35group_norm_nhwc_bwd_one_pass_kernelI11Fp16IOFp32WLi64ELi56ELi448EEv26Group_norm_nhwc_bwd_params --------------------------
	.section	.nv.constant0._Z35group_norm_nhwc_bwd_one_pass_kernelI11Fp16IOFp32WLi64ELi56ELi448EEv26Group_norm_nhwc_bwd_params,"a",@progbits
	.sectionflags	@""
	.align	4
.nv.constant0._Z35group_norm_nhwc_bwd_one_pass_kernelI11Fp16IOFp32WLi64ELi56ELi448EEv26Group_norm_nhwc_bwd_params:
	.zero		712


//--------------------- .nv.constant0._Z35group_norm_nhwc_bwd_one_pass_kernelI11Fp16IOFp32WLi128ELi56ELi448EEv26Group_norm_nhwc_bwd_params --------------------------
	.section	.nv.constant0._Z35group_norm_nhwc_bwd_one_pass_kernelI11Fp16IOFp32WLi128ELi56ELi448EEv26Group_norm_nhwc_bwd_params,"a",@progbits
	.sectionflags	@""
	.align	4
.nv.constant0._Z35group_norm_nhwc_bwd_one_pass_kernelI11Fp16IOFp32WLi128ELi56ELi448EEv26Group_norm_nhwc_bwd_params:
	.zero		712


//--------------------- .nv.constant0._Z35group_norm_nhwc_bwd_one_pass_kernelI11Fp16IOFp32WLi256ELi56ELi448EEv26Group_norm_nhwc_bwd_params --------------------------
	.section	.nv.constant0._Z35group_norm_nhwc_bwd_one_pass_kernelI11Fp16IOFp32WLi256ELi56ELi448EEv26Group_norm_nhwc_bwd_params,"a",@progbits
	.sectionflags	@""
	.align	4
.nv.constant0._Z35group_norm_nhwc_bwd_one_pass_kernelI11Fp16IOFp32WLi256ELi56ELi448EEv26Group_norm_nhwc_bwd_params:
	.zero		712


//--------------------- .nv.constant0._Z35group_norm_nhwc_bwd_one_pass_kernelI11Fp16IOFp32WLi512ELi56ELi448EEv26Group_norm_nhwc_bwd_params --------------------------
	.section	.nv.constant0._Z35group_norm_nhwc_bwd_one_pass_kernelI11Fp16IOFp32WLi512ELi56ELi448EEv26Group_norm_nhwc_bwd_params,"a",@progbits
	.sectionflags	@""
	.align	4
.nv.constant0._Z35group_norm_nhwc_bwd_one_pass_kernelI11Fp16IOFp32WLi512ELi56ELi448EEv26Group_norm_nhwc_bwd_params:
	.zero		712


//--------------------- .nv.constant0._Z35group_norm_nhwc_bwd_one_pass_kernelI11Fp16IOBf16WLi64ELi56ELi448EEv26Group_norm_nhwc_bwd_params --------------------------
	.section	.nv.constant0._Z35group_norm_nhwc_bwd_one_pass_kernelI11Fp16IOBf16WLi64ELi56ELi448EEv26Group_norm_nhwc_bwd_params,"a",@progbits
	.sectionflags	@""
	.align	4
.nv.constant0._Z35group_norm_nhwc_bwd_one_pass_kernelI11Fp16IOBf16WLi64ELi56ELi448EEv26Group_norm_nhwc_bwd_params:
	.zero		712


//--------------------- .nv.constant0._Z35group_norm_nhwc_bwd_one_pass_kernelI11Fp16IOBf16WLi128ELi56ELi448EEv26Group_norm_nhwc_bwd_params --------------------------
	.section	.nv.constant0._Z35group_norm_nhwc_bwd_one_pass_kernelI11Fp16IOBf16WLi128ELi56ELi448EEv26Group_norm_nhwc_bwd_params,"a",@progbits
	.sectionflags	@""
	.align	4
.nv.constant0._Z35group_norm_nhwc_bwd_one_pass_kernelI11Fp16IOBf16WLi128ELi56ELi448EEv26Group_norm_nhwc_bwd_params:
	.zero		712


//--------------------- .nv.constant0._Z35group_norm_nhwc_bwd_one_pass_kernelI11Fp16IOBf16WLi256ELi56ELi448EEv26Group_norm_nhwc_bwd_params --------------------------
	.section	.nv.constant0._Z35group_norm_nhwc_bwd_one_pass_kernelI11Fp16IOBf16WLi256ELi56ELi448EEv26Group_norm_nhwc_bwd_params,"a",@progbits
	.sectionflags	@""
	.align	4
.nv.constant0._Z35group_norm_nhwc_bwd_one_pass_kernelI11Fp16IOBf16WLi256ELi56ELi448EEv26Group_norm_nhwc_bwd_params:
	.zero		712


//--------------------- .nv.constant0._Z35group_norm_nhwc_bwd_one_pass_kernelI11Fp16IOBf16WLi512ELi56ELi448EEv26Group_norm_nhwc_bwd_params --------------------------
	.section	.nv.constant0._Z35group_norm_nhwc_bwd_one_pass_kernelI11Fp16IOBf16WLi512ELi56ELi448EEv26Group_norm_nhwc_bwd_params,"a",@progbits
	.sectionflags	@""
	.align	4
.nv.constant0._Z35group_norm_nhwc_bwd_one_pass_kernelI11Fp16IOBf16WLi512ELi56ELi448EEv26Group_norm_nhwc_bwd_params:
	.zero		712


//--------------------- .nv.constant0._Z35group_norm_nhwc_bwd_one_pass_kernelI11Fp16IOFp16WLi64ELi56ELi448EEv26Group_norm_nhwc_bwd_params --------------------------
	.section	.nv.constant0._Z35group_norm_nhwc_bwd_one_pass_kernelI11Fp16IOFp16WLi64ELi56ELi448EEv26Group_norm_nhwc_bwd_params,"a",@progbits
	.sectionflags	@""
	.align	4
.nv.constant0._Z35group_norm_nhwc_bwd_one_pass_kernelI11Fp16IOFp16WLi64ELi56ELi448EEv26Group_norm_nhwc_bwd_params:
	.zero		712


//--------------------- .nv.constant0._Z35group_norm_nhwc_bwd_one_pass_kernelI11Fp16IOFp16WLi128ELi56ELi448EEv26Group_norm_nhwc_bwd_params --------------------------
	.section	.nv.constant0._Z35group_norm_nhwc_bwd_one_pass_kernelI11Fp16IOFp16WLi128ELi56ELi448EEv26Group_norm_nhwc_bwd_params,"a",@progbits
	.sectionflags	@""
	.align	4
.nv.constant0._Z35group_norm_nhwc_bwd_one_pass_kernelI11Fp16IOFp16WLi128ELi56ELi448EEv26Group_norm_nhwc_bwd_params:
	.zero		712


//--------------------- .nv.constant0._Z35group_norm_nhwc_bwd_one_pass_kernelI11Fp16IOFp16WLi256ELi56ELi448EEv26Group_norm_nhwc_bwd_params --------------------------
	.section	.nv.constant0._Z35group_norm_nhwc_bwd_one_pass_kernelI11Fp16IOFp16WLi256ELi56ELi448EEv26Group_norm_nhwc_bwd_params,"a",@progbits
	.sectionflags	@""
	.align	4
.nv.constant0._Z35group_norm_nhwc_bwd_one_pass_kernelI11Fp16IOFp16WLi256ELi56ELi448EEv26Group_norm_nhwc_bwd_params:
	.zero		712


//--------------------- .nv.constant0._Z35group_norm_nhwc_bwd_one_pass_kernelI11Fp16IOFp16WLi512ELi56ELi448EEv26Group_norm_nhwc_bwd_params --------------------------
	.section	.nv.constant0._Z35group_norm_nhwc_bwd_one_pass_kernelI11Fp16IOFp16WLi512ELi56ELi448EEv26Group_norm_nhwc_bwd_params,"a",@progbits
	.sectionflags	@""
	.align	4
.nv.constant0._Z35group_norm_nhwc_bwd_one_pass_kernelI11Fp16IOFp16WLi512ELi56ELi448EEv26Group_norm_nhwc_bwd_params:
	.zero		712


//--------------------- .nv.constant0._Z35group_norm_nhwc_bwd_one_pass_kernelI11Fp32IOFp32WLi64ELi56ELi448EEv26Group_norm_nhwc_bwd_params --------------------------
	.section	.nv.constant0._Z35group_norm_nhwc_bwd_one_pass_kernelI11Fp32IOFp32WLi64ELi56ELi448EEv26Group_norm_nhwc_bwd_params,"a",@progbits
	.sectionflags	@""
	.align	4
.nv.constant0._Z35group_norm_nhwc_bwd_one_pass_kernelI11Fp32IOFp32WLi64ELi56ELi448EEv26Group_norm_nhwc_bwd_params:
	.zero		712


//--------------------- .nv.constant0._Z35group_norm_nhwc_bwd_one_pass_kernelI11Fp32IOFp32WLi128ELi56ELi448EEv26Group_norm_nhwc_bwd_params --------------------------
	.section	.nv.constant0._Z35group_norm_nhwc_bwd_one_pass_kernelI11Fp32IOFp32WLi128ELi56ELi448EEv26Group_norm_nhwc_bwd_params,"a",@progbits
	.sectionflags	@""
	.align	4
.nv.constant0._Z35group_norm_nhwc_bwd_one_pass_kernelI11Fp32IOFp32WLi128ELi56ELi448EEv26Group_norm_nhwc_bwd_params:
	.zero		712


//--------------------- .nv.constant0._Z35group_norm_nhwc_bwd_one_pass_kernelI11Fp32IOFp32WLi256ELi56ELi448EEv26Group_norm_nhwc_bwd_params --------------------------
	.section	.nv.constant0._Z35group_norm_nhwc_bwd_one_pass_kernelI11Fp32IOFp32WLi256ELi56ELi448EEv26Group_norm_nhwc_bwd_params,"a",@progbits
	.sectionflags	@""
	.align	4
.nv.constant0._Z35group_norm_nhwc_bwd_one_pass_kernelI11Fp32IOFp32WLi256ELi56ELi448EEv26Group_norm_nhwc_bwd_params:
	.zero		712


//--------------------- .nv.constant0._Z35group_norm_nhwc_bwd_one_pass_kernelI11Fp32IOFp32WLi512ELi56ELi448EEv26Group_norm_nhwc_bwd_params --------------------------
	.section	.nv.constant0._Z35group_norm_nhwc_bwd_one_pass_kernelI11Fp32IOFp32WLi512ELi56ELi448EEv26Group_norm_nhwc_bwd_params,"a",@progbits
	.sectionflags	@""
	.align	4
.nv.constant0._Z35group_norm_nhwc_bwd_one_pass_kernelI11Fp32IOFp32WLi512ELi56ELi448EEv26Group_norm_nhwc_bwd_params:
	.zero		712


//--------------------- .nv.constant0._Z35group_norm_nhwc_bwd_one_pass_kernelI11Fp32IOBf16WLi64ELi56ELi448EEv26Group_norm_nhwc_bwd_params --------------------------
	.section	.nv.constant0._Z35group_norm_nhwc_bwd_one_pass_kernelI11Fp32IOBf16WLi64ELi56ELi448EEv26Group_norm_nhwc_bwd_params,"a",@progbits
	.sectionflags	@""
	.align	4
.nv.constant0._Z35group_norm_nhwc_bwd_one_pass_kernelI11Fp32IOBf16WLi64ELi56ELi448EEv26Group_norm_nhwc_bwd_params:
	.zero		712


//--------------------- .nv.constant0._Z35group_norm_nhwc_bwd_one_pass_kernelI11Fp32IOBf16WLi128ELi56ELi448EEv26Group_norm_nhwc_bwd_params --------------------------
	.section	.nv.constant0._Z35group_norm_nhwc_bwd_one_pass_kernelI11Fp32IOBf16WLi128ELi56ELi448EEv26Group_norm_nhwc_bwd_params,"a",@progbits
	.sectionflags	@""
	.align	4
.nv.constant0._Z35group_norm_nhwc_bwd_one_pass_kernelI11Fp32IOBf16WLi128ELi56ELi448EEv26Group_norm_nhwc_bwd_params:
	.zero		712


//--------------------- .nv.constant0._Z35group_norm_nhwc_bwd_one_pass_kernelI11Fp32IOBf16WLi256ELi56ELi448EEv26Group_norm_nhwc_bwd_params --------------------------
	.section	.nv.constant0._Z35group_norm_nhwc_bwd_one_pass_kernelI11Fp32IOBf16WLi256ELi56ELi448EEv26Group_norm_nhwc_bwd_params,"a",@progbits
	.sectionflags	@""
	.align	4
.nv.constant0._Z35group_norm_nhwc_bwd_one_pass_kernelI11Fp32IOBf16WLi256ELi56ELi448EEv26Group_norm_nhwc_bwd_params:
	.zero		712


//--------------------- .nv.constant0._Z35group_norm_nhwc_bwd_one_pass_kernelI11Fp32IOBf16WLi512ELi56ELi448EEv26Group_norm_nhwc_bwd_params --------------------------
	.section	.nv.constant0._Z35group_norm_nhwc_bwd_one_pass_kernelI11Fp32IOBf16WLi512ELi56ELi448EEv26Group_norm_nhwc_bwd_params,"a",@progbits
	.sectionflags	@""
	.align	4
.nv.constant0._Z35group_norm_nhwc_bwd_one_pass_kernelI11Fp32IOBf16WLi512ELi56ELi448EEv26Group_norm_nhwc_bwd_params:
	.zero		712


//--------------------- .nv.constant0._Z35group_norm_nhwc_bwd_one_pass_kernelI11Fp32IOFp16WLi64ELi56ELi448EEv26Group_norm_nhwc_bwd_params --------------------------
	.section	.nv.constant0._Z35group_norm_nhwc_bwd_one_pass_kernelI11Fp32IOFp16WLi64ELi56ELi448EEv26Group_norm_nhwc_bwd_params,"a",@progbits
	.sectionflags	@""
	.align	4
.nv.constant0._Z35group_norm_nhwc_bwd_one_pass_kernelI11Fp32IOFp16WLi64ELi56ELi448EEv26Group_norm_nhwc_bwd_params:
	.zero		712


//--------------------- .nv.constant0._Z35group_norm_nhwc_bwd_one_pass_kernelI11Fp32IOFp16WLi128ELi56ELi448EEv26Group_norm_nhwc_bwd_params --------------------------
	.section	.nv.constant0._Z35group_norm_nhwc_bwd_one_pass_kernelI11Fp32IOFp16WLi128ELi56ELi448EEv26Group_norm_nhwc_bwd_params,"a",@progbits
	.sectionflags	@""
	.align	4
.nv.constant0._Z35group_norm_nhwc_bwd_one_pass_kernelI11Fp32IOFp16WLi128ELi56ELi448EEv26Group_norm_nhwc_bwd_params:
	.zero		712


//--------------------- .nv.constant0._Z35group_norm_nhwc_bwd_one_pass_kernelI11Fp32IOFp16WLi256ELi56ELi448EEv26Group_norm_nhwc_bwd_params --------------------------
	.section	.nv.constant0._Z35group_norm_nhwc_bwd_one_pass_kernelI11Fp32IOFp16WLi256ELi56ELi448EEv26Group_norm_nhwc_bwd_params,"a",@progbits
	.sectionflags	@""
	.align	4
.nv.constant0._Z35group_norm_nhwc_bwd_one_pass_kernelI11Fp32IOFp16WLi256ELi56ELi448EEv26Group_norm_nhwc_bwd_params:
	.zero		712


//--------------------- .nv.constant0._Z35group_norm_nhwc_bwd_one_pass_kernelI11Fp32IOFp16WLi512ELi56ELi448EEv26Group_norm_nhwc_bwd_params --------------------------
	.section	.nv.constant0._Z35group_norm_nhwc_bwd_one_pass_kernelI11Fp32IOFp16WLi512ELi56ELi448EEv26Group_norm_nhwc_bwd_params,"a",@progbits
	.sectionflags	@""
	.align	4
.nv.constant0._Z35group_norm_nhwc_bwd_one_pass_kernelI11Fp32IOFp16WLi512ELi56ELi448EEv26Group_norm_nhwc_bwd_params:
	.zero		712


//--------------------- .nv.constant0._Z35group_norm_nhwc_fwd_one_pass_kernelI11Bf16IOFp32WLi64ELi56ELi448EEv26Group_norm_nhwc_fwd_params --------------------------
	.section	.nv.constant0._Z35group_norm_nhwc_fwd_one_pass_kernelI11Bf16IOFp32WLi64ELi56ELi448EEv26Group_norm_nhwc_fwd_params,"a",@progbits
	.sectionflags	@""
	.align	4
.nv.constant0._Z35group_norm_nhwc_fwd_one_pass_kernelI11Bf16IOFp32WLi64ELi56ELi448EEv26Group_norm_nhwc_fwd_params:
	.zero		688


//--------------------- .nv.constant0._Z35group_norm_nhwc_fwd_one_pass_kernelI11Bf16IOFp32WLi128ELi56ELi448EEv26Group_norm_nhwc_fwd_params --------------------------
	.section	.nv.constant0._Z35group_norm_nhwc_fwd_one_pass_kernelI11Bf16IOFp32WLi128ELi56ELi448EEv26Group_norm_nhwc_fwd_params,"a",@progbits
	.sectionflags	@""
	.align	4
.nv.constant0._Z35group_norm_nhwc_fwd_one_pass_kernelI11Bf16IOFp32WLi128ELi56ELi448EEv26Group_norm_nhwc_fwd_params:
	.zero		688


//--------------------- .nv.constant0._Z35group_norm_nhwc_fwd_one_pass_kernelI11Bf16IOFp32WLi256ELi56ELi448EEv26Group_norm_nhwc_fwd_params --------------------------
	.section	.nv.constant0._Z35group_norm_nhwc_fwd_one_pass_kernelI11Bf16IOFp32WLi256ELi56ELi448EEv26Group_norm_nhwc_fwd_params,"a",@progbits
	.sectionflags	@""
	.align	4
.nv.constant0._Z35group_norm_nhwc_fwd_one_pass_kernelI11Bf16IOFp32WLi256ELi56ELi448EEv26Group_norm_nhwc_fwd_params:
	.zero		688


//--------------------- .nv.constant0._Z35group_norm_nhwc_fwd_one_pass_kernelI11Bf16IOFp32WLi512ELi56ELi448EEv26Group_norm_nhwc_fwd_params --------------------------
	.section	.nv.constant0._Z35group_norm_nhwc_fwd_one_pass_kernelI11Bf16IOFp32WLi512ELi56ELi448EEv26Group_norm_nhwc_fwd_params,"a",@progbits
	.sectionflags	@""
	.align	4
.nv.constant0._Z35group_norm_nhwc_fwd_one_pass_kernelI11Bf16IOFp32WLi512ELi56ELi448EEv26Group_norm_nhwc_fwd_params:
	.zero		688


//--------------------- .nv.constant0._Z35group_norm_nhwc_fwd_one_pass_kernelI11Bf16IOBf16WLi64ELi56ELi448EEv26Group_norm_nhwc_fwd_params --------------------------
	.section	.nv.constant0._Z35group_norm_nhwc_fwd_one_pass_kernelI11Bf16IOBf16WLi64ELi56ELi448EEv26Group_norm_nhwc_fwd_params,"a",@progbits
	.sectionflags	@""
	.align	4
.nv.constant0._Z35group_norm_nhwc_fwd_one_pass_kernelI11Bf16IOBf16WLi64ELi56ELi448EEv26Group_norm_nhwc_fwd_params:
	.zero		688


//--------------------- .nv.constant0._Z35group_norm_nhwc_fwd_one_pass_kernelI11Bf16IOBf16WLi128ELi56ELi448EEv26Group_norm_nhwc_fwd_params --------------------------
	.section	.nv.constant0._Z35group_norm_nhwc_fwd_one_pass_kernelI11Bf16IOBf16WLi128ELi56ELi448EEv26Group_norm_nhwc_fwd_params,"a",@progbits
	.sectionflags	@""
	.align	4
.nv.constant0._Z35group_norm_nhwc_fwd_one_pass_kernelI11Bf16IOBf16WLi128ELi56ELi448EEv26Group_norm_nhwc_fwd_params:
	.zero		688


//--------------------- .nv.constant0._Z35group_norm_nhwc_fwd_one_pass_kernelI11Bf16IOBf16WLi256ELi56ELi448EEv26Group_norm_nhwc_fwd_params --------------------------
	.section	.nv.constant0._Z35group_norm_nhwc_fwd_one_pass_kernelI11Bf16IOBf16WLi256ELi56ELi448EEv26Group_norm_nhwc_fwd_params,"a",@progbits
	.sectionflags	@""
	.align	4
.nv.constant0._Z35group_norm_nhwc_fwd_one_pass_kernelI11Bf16IOBf16WLi256ELi56ELi448EEv26Group_norm_nhwc_fwd_params:
	.zero		688


//--------------------- .nv.constant0._Z35group_norm_nhwc_fwd_one_pass_kernelI11Bf16IOBf16WLi512ELi56ELi448EEv26Group_norm_nhwc_fwd_params --------------------------
	.section	.nv.constant0._Z35group_norm_nhwc_fwd_one_pass_kernelI11Bf16IOBf16WLi512ELi56ELi448EEv26Group_norm_nhwc_fwd_params,"a",@progbits
	.sectionflags	@""
	.align	4
.nv.constant0._Z35group_norm_nhwc_fwd_one_pass_kernelI11Bf16IOBf16WLi512ELi56ELi448EEv26Group_norm_nhwc_fwd_params:
	.zero		688


//--------------------- .nv.constant0._Z35group_norm_nhwc_fwd_one_pass_kernelI11Bf16IOFp16WLi64ELi56ELi448EEv26Group_norm_nhwc_fwd_params --------------------------
	.section	.nv.constant0._Z35group_norm_nhwc_fwd_one_pass_kernelI11Bf16IOFp16WLi64ELi56ELi448EEv26Group_norm_nhwc_fwd_params,"a",@progbits
	.sectionflags	@""
	.align	4
.nv.constant0._Z35group_norm_nhwc_fwd_one_pass_kernelI11Bf16IOFp16WLi64ELi56ELi448EEv26Group_norm_nhwc_fwd_params:
	.zero		688


//--------------------- .nv.constant0._Z35group_norm_nhwc_fwd_one_pass_kernelI11Bf16IOFp16WLi128ELi56ELi448EEv26Group_norm_nhwc_fwd_params --------------------------
	.section	.nv.constant0._Z35group_norm_nhwc_fwd_one_pass_kernelI11Bf16IOFp16WLi128ELi56ELi448EEv26Group_norm_nhwc_fwd_params,"a",@progbits
	.sectionflags	@""
	.align	4
.nv.constant0._Z35group_norm_nhwc_fwd_one_pass_kernelI11Bf16IOFp16WLi128ELi56ELi448EEv26Group_norm_nhwc_fwd_params:
	.zero		688


//--------------------- .nv.constant0._Z35group_norm_nhwc_fwd_one_pass_kernelI11Bf16IOFp16WLi256ELi56ELi448EEv26Group_norm_nhwc_fwd_params --------------------------
	.section	.nv.constant0._Z35group_norm_nhwc_fwd_one_pass_kernelI11Bf16IOFp16WLi256ELi56ELi448EEv26Group_norm_nhwc_fwd_params,"a",@progbits
	.sectionflags	@""
	.align	4
.nv.constant0._Z35group_norm_nhwc_fwd_one_pass_kernelI11Bf16IOFp16WLi256ELi56ELi448EEv26Group_norm_nhwc_fwd_params:
	.zero		688


//--------------------- .nv.constant0._Z35group_norm_nhwc_fwd_one_pass_kernelI11Bf16IOFp16WLi512ELi56ELi448EEv26Group_norm_nhwc_fwd_params --------------------------
	.section	.nv.constant0._Z35group_norm_nhwc_fwd_one_pass_kernelI11Bf16IOFp16WLi512ELi56ELi448EEv26Group_norm_nhwc_fwd_params,"a",@progbits
	.sectionflags	@""
	.align	4
.nv.constant0._Z35group_norm_nhwc_fwd_one_pass_kernelI11Bf16IOFp16WLi512ELi56ELi448EEv26Group_norm_nhwc_fwd_params:
	.zero		688


//--------------------- .nv.constant0._Z35group_norm_nhwc_fwd_one_pass_kernelI11Fp16IOFp32WLi64ELi56ELi448EEv26Group_norm_nhwc_fwd_params --------------------------
	.section	.nv.constant0._Z35group_norm_nhwc_fwd_one_pass_kernelI11Fp16IOFp32WLi64ELi56ELi448EEv26Group_norm_nhwc_fwd_params,"a",@progbits
	.sectionflags	@""
	.align	4
.nv.constant0._Z35group_norm_nhwc_fwd_one_pass_kernelI11Fp16IOFp32WLi64ELi56ELi448EEv26Group_norm_nhwc_fwd_params:
	.zero		688


//--------------------- .nv.constant0._Z35group_norm_nhwc_fwd_one_pass_kernelI11Fp16IOFp32WLi128ELi56ELi448EEv26Group_norm_nhwc_fwd_params --------------------------
	.section	.nv.constant0._Z35group_norm_nhwc_fwd_one_pass_kernelI11Fp16IOFp32WLi128ELi56ELi448EEv26Group_norm_nhwc_fwd_params,"a",@progbits
	.sectionflags	@""
	.align	4
.nv.constant0._Z35group_norm_nhwc_fwd_one_pass_kernelI11Fp16IOFp32WLi128ELi56ELi448EEv26Group_norm_nhwc_fwd_params:
	.zero		688


//--------------------- .nv.constant0._Z35group_norm_nhwc_fwd_one_pass_kernelI11Fp16IOFp32WLi256ELi56ELi448EEv26Group_norm_nhwc_fwd_params --------------------------
	.section	.nv.constant0._Z35group_norm_nhwc_fwd_one_pass_kernelI11Fp16IOFp32WLi256ELi56ELi448EEv26Group_norm_nhwc_fwd_params,"a",@progbits
	.sectionflags	@""
	.align	4
.nv.constant0._Z35group_norm_nhwc_fwd_one_pass_kernelI11Fp16IOFp32WLi256ELi56ELi448EEv26Group_norm_nhwc_fwd_params:
	.zero		688


//--------------------- .nv.constant0._Z35group_norm_nhwc_fwd_one_pass_kernelI11Fp16IOFp32WLi512ELi56ELi448EEv26Group_norm_nhwc_fwd_params --------------------------
	.section	.nv.constant0._Z35group_norm_nhwc_fwd_one_pass_kernelI11Fp16IOFp32WLi512ELi56ELi448EEv26Group_norm_nhwc_fwd_params,"a",@progbits
	.sectionflags	@""
	.align	4
.nv.constant0._Z35group_norm_nhwc_fwd_one_pass_kernelI11Fp16IOFp32WLi512ELi56ELi448EEv26Group_norm_nhwc_fwd_params:
	.zero		688


//--------------------- .nv.constant0._Z35group_norm_nhwc_fwd_one_pass_kernelI11Fp16IOBf16WLi64ELi56ELi448EEv26Group_norm_nhwc_fwd_params --------------------------
	.section	.nv.constant0._Z35group_norm_nhwc_fwd_one_pass_kernelI11Fp16IOBf16WLi64ELi56ELi448EEv26Group_norm_nhwc_fwd_params,"a",@progbits
	.sectionflags	@""
	.align	4
.nv.constant0._Z35group_norm_nhwc_fwd_one_pass_kernelI11Fp16IOBf16WLi64ELi56ELi448EEv26Group_norm_nhwc_fwd_params:
	.zero		688


//--------------------- .nv.constant0._Z35group_norm_nhwc_fwd_one_pass_kernelI11Fp16IOBf16WLi128ELi56ELi448EEv26Group_norm_nhwc_fwd_params --------------------------
	.section	.nv.constant0._Z35group_norm_nhwc_fwd_one_pass_kernelI11Fp16IOBf16WLi128ELi56ELi448EEv26Group_norm_nhwc_fwd_params,"a",@progbits
	.sectionflags	@""
	.align	4
.nv.constant0._Z35group_norm_nhwc_fwd_one_pass_kernelI11Fp16IOBf16WLi128ELi56ELi448EEv26Group_norm_nhwc_fwd_params:
	.zero		688


//--------------------- .nv.constant0._Z35group_norm_nhwc_fwd_one_pass_kernelI11Fp16IOBf16WLi256ELi56ELi448EEv26Group_norm_nhwc_fwd_params --------------------------
	.section	.nv.constant0._Z35group_norm_nhwc_fwd_one_pass_kernelI11Fp16IOBf16WLi256ELi56ELi448EEv26Group_norm_nhwc_fwd_params,"a",@progbits
	.sectionflags	@""
	.align	4
.nv.constant0._Z35group_norm_nhwc_fwd_one_pass_kernelI11Fp16IOBf16WLi256ELi56ELi448EEv26Group_norm_nhwc_fwd_params:
	.zero		688


//--------------------- .nv.constant0._Z35group_norm_nhwc_fwd_one_pass_kernelI11Fp16IOBf16WLi512ELi56ELi448EEv26Group_norm_nhwc_fwd_params --------------------------
	.section	.nv.constant0._Z35group_norm_nhwc_fwd_one_pass_kernelI11Fp16IOBf16WLi512ELi56ELi448EEv26Group_norm_nhwc_fwd_params,"a",@progbits
	.sectionflags	@""
	.align	4
.nv.constant0._Z35group_norm_nhwc_fwd_one_pass_kernelI11Fp16IOBf16WLi512ELi56ELi448EEv26Group_norm_nhwc_fwd_params:
	.zero		688


//--------------------- .nv.constant0._Z35group_norm_nhwc_fwd_one_pass_kernelI11Fp16IOFp16WLi64ELi56ELi448EEv26Group_norm_nhwc_fwd_params --------------------------
	.section	.nv.constant0._Z35group_norm_nhwc_fwd_one_pass_kernelI11Fp16IOFp16WLi64ELi56ELi448EEv26Group_norm_nhwc_fwd_params,"a",@progbits
	.sectionflags	@""
	.align	4
.nv.constant0._Z35group_norm_nhwc_fwd_one_pass_kernelI11Fp16IOFp16WLi64ELi56ELi448EEv26Group_norm_nhwc_fwd_params:
	.zero		688


//--------------------- .nv.constant0._Z35group_norm_nhwc_fwd_one_pass_kernelI11Fp16IOFp16WLi128ELi56ELi448EEv26Group_norm_nhwc_fwd_params --------------------------
	.section	.nv.constant0._Z35group_norm_nhwc_fwd_one_pass_kernelI11Fp16IOFp16WLi128ELi56ELi448EEv26Group_norm_nhwc_fwd_params,"a",@progbits
	.sectionflags	@""
	.align	4
.nv.constant0._Z35group_norm_nhwc_fwd_one_pass_kernelI11Fp16IOFp16WLi128ELi56ELi448EEv26Group_norm_nhwc_fwd_params:
	.zero		688


//--------------------- .nv.constant0._Z35group_norm_nhwc_fwd_one_pass_kernelI11Fp16IOFp16WLi256ELi56ELi448EEv26Group_norm_nhwc_fwd_params --------------------------
	.section	.nv.constant0._Z35group_norm_nhwc_fwd_one_pass_kernelI11Fp16IOFp16WLi256ELi56ELi448EEv26Group_norm_nhwc_fwd_params,"a",@progbits
	.sectionflags	@""
	.align	4
.nv.constant0._Z35group_norm_nhwc_fwd_one_pass_kernelI11Fp16IOFp16WLi256ELi56ELi448EEv26Group_norm_nhwc_fwd_params:
	.zero		688


//--------------------- .nv.constant0._Z35group_norm_nhwc_fwd_one_pass_kernelI11Fp16IOFp16WLi512ELi56ELi448EEv26Group_norm_nhwc_fwd_params --------------------------
	.section	.nv.constant0._Z35group_norm_nhwc_fwd_one_pass_kernelI11Fp16IOFp16WLi512ELi56ELi448EEv26Group_norm_nhwc_fwd_params,"a",@progbits
	.sectionflags	@""
	.align	4
.nv.constant0._Z35group_norm_nhwc_fwd_one_pass_kernelI11Fp16IOFp16WLi512ELi56ELi448EEv26Group_norm_nhwc_fwd_params:
	.zero		688


//--------------------- .nv.constant0._Z35group_norm_nhwc_fwd_one_pass_kernelI11Fp32IOFp32WLi64ELi56ELi448EEv26Group_norm_nhwc_fwd_params --------------------------
	.section	.nv.constant0._Z35group_norm_nhwc_fwd_one_pass_kernelI11Fp32IOFp32WLi64ELi56ELi448EEv26Group_norm_nhwc_fwd_params,"a",@progbits
	.sectionflags	@""
	.align	4
.nv.constant0._Z35group_norm_nhwc_fwd_one_pass_kernelI11Fp32IOFp32WLi64ELi56ELi448EEv26Group_norm_nhwc_fwd_params:
	.zero		688


//--------------------- .nv.constant0._Z35group_norm_nhwc_fwd_one_pass_kernelI11Fp32IOFp32WLi128ELi56ELi448EEv26Group_norm_nhwc_fwd_params --------------------------
	.section	.nv.constant0._Z35group_norm_nhwc_fwd_one_pass_kernelI11Fp32IOFp32WLi128ELi56ELi448EEv26Group_norm_nhwc_fwd_params,"a",@progbits
	.sectionflags	@""
	.align	4
.nv.constant0._Z35group_norm_nhwc_fwd_one_pass_kernelI11Fp32IOFp32WLi128ELi56ELi448EEv26Group_norm_nhwc_fwd_params:
	.zero		688


//--------------------- .nv.constant0._Z35group_norm_nhwc_fwd_one_pass_kernelI11Fp32IOFp32WLi256ELi56ELi448EEv26Group_norm_nhwc_fwd_params --------------------------
	.section	.nv.constant0._Z35group_norm_nhwc_fwd_one_pass_kernelI11Fp32IOFp32WLi256ELi56ELi448EEv26Group_norm_nhwc_fwd_params,"a",@progbits
	.sectionflags	@""
	.align	4
.nv.constant0._Z35group_norm_nhwc_fwd_one_pass_kernelI11Fp32IOFp32WLi256ELi56ELi448EEv26Group_norm_nhwc_fwd_params:
	.zero		688


//--------------------- .nv.constant0._Z35group_norm_nhwc_fwd_one_pass_kernelI11Fp32IOFp32WLi512ELi56ELi448EEv26Group_norm_nhwc_fwd_params --------------------------
	.section	.nv.constant0._Z35group_norm_nhwc_fwd_one_pass_kernelI11Fp32IOFp32WLi512ELi56ELi448EEv26Group_norm_nhwc_fwd_params,"a",@progbits
	.sectionflags	@""
	.align	4
.nv.constant0._Z35group_norm_nhwc_fwd_one_pass_kernelI11Fp32IOFp32WLi512ELi56ELi448EEv26Group_norm_nhwc_fwd_params:
	.zero		688


//--------------------- .nv.constant0._Z35group_norm_nhwc_fwd_one_pass_kernelI11Fp32IOBf16WLi64ELi56ELi448EEv26Group_norm_nhwc_fwd_params --------------------------
	.section	.nv.constant0._Z35group_norm_nhwc_fwd_one_pass_kernelI11Fp32IOBf16WLi64ELi56ELi448EEv26Group_norm_nhwc_fwd_params,"a",@progbits
	.sectionflags	@""
	.align	4
.nv.constant0._Z35group_norm_nhwc_fwd_one_pass_kernelI11Fp32IOBf16WLi64ELi56ELi448EEv26Group_norm_nhwc_fwd_params:
	.zero		688


//--------------------- .nv.constant0._Z35group_norm_nhwc_fwd_one_pass_kernelI11Fp32IOBf16WLi128ELi56ELi448EEv26Group_norm_nhwc_fwd_params --------------------------
	.section	.nv.constant0._Z35group_norm_nhwc_fwd_one_pass_kernelI11Fp32IOBf16WLi128ELi56ELi448EEv26Group_norm_nhwc_fwd_params,"a",@progbits
	.sectionflags	@""
	.align	4
.nv.constant0._Z35group_norm_nhwc_fwd_one_pass_kernelI11Fp32IOBf16WLi128ELi56ELi448EEv26Group_norm_nhwc_fwd_params:
	.zero		688


//--------------------- .nv.constant0._Z35group_norm_nhwc_fwd_one_pass_kernelI11Fp32IOBf16WLi256ELi56ELi448EEv26Group_norm_nhwc_fwd_params --------------------------
	.section	.nv.constant0._Z35group_norm_nhwc_fwd_one_pass_kernelI11Fp32IOBf16WLi256ELi56ELi448EEv26Group_norm_nhwc_fwd_params,"a",@progbits
	.sectionflags	@""
	.align	4
.nv.constant0._Z35group_norm_nhwc_fwd_one_pass_kernelI11Fp32IOBf16WLi256ELi56ELi448EEv26Group_norm_nhwc_fwd_params:
	.zero		688


//--------------------- .nv.constant0._Z35group_norm_nhwc_fwd_one_pass_kernelI11Fp32IOBf16WLi512ELi56ELi448EEv26Group_norm_nhwc_fwd_params --------------------------
	.section	.nv.constant0._Z35group_norm_nhwc_fwd_one_pass_kernelI11Fp32IOBf16WLi512ELi56ELi448EEv26Group_norm_nhwc_fwd_params,"a",@progbits
	.sectionflags	@""
	.align	4
.nv.constant0._Z35group_norm_nhwc_fwd_one_pass_kernelI11Fp32IOBf16WLi512ELi56ELi448EEv26Group_norm_nhwc_fwd_params:
	.zero		688


//--------------------- .nv.constant0._Z35group_norm_nhwc_fwd_one_pass_kernelI11Fp32IOFp16WLi64ELi56ELi448EEv26Group_norm_nhwc_fwd_params --------------------------
	.section	.nv.constant0._Z35group_norm_nhwc_fwd_one_pass_kernelI11Fp32IOFp16WLi64ELi56ELi448EEv26Group_norm_nhwc_fwd_params,"a",@progbits
	.sectionflags	@""
	.align	4
.nv.constant0._Z35group_norm_nhwc_fwd_one_pass_kernelI11Fp32IOFp16WLi64ELi56ELi448EEv26Group_norm_nhwc_fwd_params:
	.zero		688


//--------------------- .nv.constant0._Z35group_norm_nhwc_fwd_one_pass_kernelI11Fp32IOFp16WLi128ELi56ELi448EEv26Group_norm_nhwc_fwd_params --------------------------
	.section	.nv.constant0._Z35group_norm_nhwc_fwd_one_pass_kernelI11Fp32IOFp16WLi128ELi56ELi448EEv26Group_norm_nhwc_fwd_params,"a",@progbits
	.sectionflags	@""
	.align	4
.nv.constant0._Z35group_norm_nhwc_fwd_one_pass_kernelI11Fp32IOFp16WLi128ELi56ELi448EEv26Group_norm_nhwc_fwd_params:
	.zero		688


//--------------------- .nv.constant0._Z35group_norm_nhwc_fwd_one_pass_kernelI11Fp32IOFp16WLi256ELi56ELi448EEv26Group_norm_nhwc_fwd_params --------------------------
	.section	.nv.constant0._Z35group_norm_nhwc_fwd_one_pass_kernelI11Fp32IOFp16WLi256ELi56ELi448EEv26Group_norm_nhwc_fwd_params,"a",@progbits
	.sectionflags	@""
	.align	4
.nv.constant0._Z35group_norm_nhwc_fwd_one_pass_kernelI11Fp32IOFp16WLi256ELi56ELi448EEv26Group_norm_nhwc_fwd_params:
	.zero		688


//--------------------- .nv.constant0._Z35group_norm_nhwc_fwd_one_pass_kernelI11Fp32IOFp16WLi512ELi56ELi448EEv26Group_norm_nhwc_fwd_params --------------------------
	.section	.nv.constant0._Z35group_norm_nhwc_fwd_one_pass_kernelI11Fp32IOFp16WLi512ELi56ELi448EEv26Group_norm_nhwc_fwd_params,"a",@progbits
	.sectionflags	@""
	.align	4
.nv.constant0._Z35group_norm_nhwc_fwd_one_pass_kernelI11Fp32IOFp16WLi512ELi56ELi448EEv26Group_norm_nhwc_fwd_params:
	.zero		688


//--------------------- SYMBOLS --------------------------

	.type		.nv.reservedSmem.offset0,@object
	.size		.nv.reservedSmem.offset0,0x4
